//
// Generated by NVIDIA NVVM Compiler
//
// Compiler Build ID: CL-36424714
// Cuda compilation tools, release 13.0, V13.0.88
// Based on NVVM 20.0.0
//

.version 9.0
.target sm_100
.address_size 64

	// .globl	_Z6l1_latPjS_Pd

.visible .entry _Z6l1_latPjS_Pd(
	.param .u64 .ptr .align 1 _Z6l1_latPjS_Pd_param_0,
	.param .u64 .ptr .align 1 _Z6l1_latPjS_Pd_param_1,
	.param .u64 .ptr .align 1 _Z6l1_latPjS_Pd_param_2
)
{
	.reg .pred 	%p<2>;
	.reg .b32 	%r<4>;
	.reg .b64 	%rd<32779>;

	ld.param.u64 	%rd1, [_Z6l1_latPjS_Pd_param_0];
	ld.param.u64 	%rd2, [_Z6l1_latPjS_Pd_param_1];
	ld.param.u64 	%rd3, [_Z6l1_latPjS_Pd_param_2];
	mov.u32 	%r1, %tid.x;
	setp.gt.u32 	%p1, %r1, 31;
	@%p1 bra 	$L__BB0_2;
	cvta.to.global.u64 	%rd32773, %rd1;
	cvta.to.global.u64 	%rd32774, %rd2;
	mul.wide.u32 	%rd32775, %r1, 8;
	add.s64 	%rd32772, %rd3, %rd32775;
	// begin inline asm
	{	
.reg .f64 data;
	ld.global.ca.f64 data, [%rd32772];
	}
	// end inline asm
	// begin inline asm
	bar.sync 0;
	// end inline asm
	// begin inline asm
	mov.u32 %r2, %clock;
	// end inline asm
	// begin inline asm
	{	
.reg .f64 data;
	ld.global.ca.f64 data, [%rd32772];
	}
	// end inline asm
	// begin inline asm
	bar.sync 0;
	// end inline asm
	// begin inline asm
	{	
.reg .f64 data;
	ld.global.ca.f64 data, [%rd32772];
	}
	// end inline asm
	// begin inline asm
	bar.sync 0;
	// end inline asm
	// begin inline asm
	{	
.reg .f64 data;
	ld.global.ca.f64 data, [%rd32772];
	}
	// end inline asm
	// begin inline asm
	bar.sync 0;
	// end inline asm
	// begin inline asm
	{	
.reg .f64 data;
	ld.global.ca.f64 data, [%rd32772];
	}
	// end inline asm
	// begin inline asm
	bar.sync 0;
	// end inline asm
	// begin inline asm
	{	
.reg .f64 data;
	ld.global.ca.f64 data, [%rd32772];
	}
	// end inline asm
	// begin inline asm
	bar.sync 0;
	// end inline asm
	// begin inline asm
	{	
.reg .f64 data;
	ld.global.ca.f64 data, [%rd32772];
	}
	// end inline asm
	// begin inline asm
	bar.sync 0;
	// end inline asm
	// begin inline asm
	{	
.reg .f64 data;
	ld.global.ca.f64 data, [%rd32772];
	}
	// end inline asm
	// begin inline asm
	bar.sync 0;
	// end inline asm
	// begin inline asm
	{	
.reg .f64 data;
	ld.global.ca.f64 data, [%rd32772];
	}
	// end inline asm
	// begin inline asm
	bar.sync 0;
	// end inline asm
	// begin inline asm
	{	
.reg .f64 data;
	ld.global.ca.f64 data, [%rd32772];
	}
	// end inline asm
	// begin inline asm
	bar.sync 0;
	// end inline asm
	// begin inline asm
	{	
.reg .f64 data;
	ld.global.ca.f64 data, [%rd32772];
	}
	// end inline asm
	// begin inline asm
	bar.sync 0;
	// end inline asm
	// begin inline asm
	{	
.reg .f64 data;
	ld.global.ca.f64 data, [%rd32772];
	}
	// end inline asm
	// begin inline asm
	bar.sync 0;
	// end inline asm
	// begin inline asm
	{	
.reg .f64 data;
	ld.global.ca.f64 data, [%rd32772];
	}
	// end inline asm
	// begin inline asm
	bar.sync 0;
	// end inline asm
	// begin inline asm
	{	
.reg .f64 data;
	ld.global.ca.f64 data, [%rd32772];
	}
	// end inline asm
	// begin inline asm
	bar.sync 0;
	// end inline asm
	// begin inline asm
	{	
.reg .f64 data;
	ld.global.ca.f64 data, [%rd32772];
	}
	// end inline asm
	// begin inline asm
	bar.sync 0;
	// end inline asm
	// begin inline asm
	{	
.reg .f64 data;
	ld.global.ca.f64 data, [%rd32772];
	}
	// end inline asm
	// begin inline asm
	bar.sync 0;
	// end inline asm
	// begin inline asm
	{	
.reg .f64 data;
	ld.global.ca.f64 data, [%rd32772];
	}
	// end inline asm
	// begin inline asm
	bar.sync 0;
	// end inline asm
	// begin inline asm
	{	
.reg .f64 data;
	ld.global.ca.f64 data, [%rd32772];
	}
	// end inline asm
	// begin inline asm
	bar.sync 0;
	// end inline asm
	// begin inline asm
	{	
.reg .f64 data;
	ld.global.ca.f64 data, [%rd32772];
	}
	// end inline asm
	// begin inline asm
	bar.sync 0;
	// end inline asm
	// begin inline asm
	{	
.reg .f64 data;
	ld.global.ca.f64 data, [%rd32772];
	}
	// end inline asm
	// begin inline asm
	bar.sync 0;
	// end inline asm
	// begin inline asm
	{	
.reg .f64 data;
	ld.global.ca.f64 data, [%rd32772];
	}
	// end inline asm
	// begin inline asm
	bar.sync 0;
	// end inline asm
	// begin inline asm
	{	
.reg .f64 data;
	ld.global.ca.f64 data, [%rd32772];
	}
	// end inline asm
	// begin inline asm
	bar.sync 0;
	// end inline asm
	// begin inline asm
	{	
.reg .f64 data;
	ld.global.ca.f64 data, [%rd32772];
	}
	// end inline asm
	// begin inline asm
	bar.sync 0;
	// end inline asm
	// begin inline asm
	{	
.reg .f64 data;
	ld.global.ca.f64 data, [%rd32772];
	}
	// end inline asm
	// begin inline asm
	bar.sync 0;
	// end inline asm
	// begin inline asm
	{	
.reg .f64 data;
	ld.global.ca.f64 data, [%rd32772];
	}
	// end inline asm
	// begin inline asm
	bar.sync 0;
	// end inline asm
	// begin inline asm
	{	
.reg .f64 data;
	ld.global.ca.f64 data, [%rd32772];
	}
	// end inline asm
	// begin inline asm
	bar.sync 0;
	// end inline asm
	// begin inline asm
	{	
.reg .f64 data;
	ld.global.ca.f64 data, [%rd32772];
	}
	// end inline asm
	// begin inline asm
	bar.sync 0;
	// end inline asm
	// begin inline asm
	{	
.reg .f64 data;
	ld.global.ca.f64 data, [%rd32772];
	}
	// end inline asm
	// begin inline asm
	bar.sync 0;
	// end inline asm
	// begin inline asm
	{	
.reg .f64 data;
	ld.global.ca.f64 data, [%rd32772];
	}
	// end inline asm
	// begin inline asm
	bar.sync 0;
	// end inline asm
	// begin inline asm
	{	
.reg .f64 data;
	ld.global.ca.f64 data, [%rd32772];
	}
	// end inline asm
	// begin inline asm
	bar.sync 0;
	// end inline asm
	// begin inline asm
	{	
.reg .f64 data;
	ld.global.ca.f64 data, [%rd32772];
	}
	// end inline asm
	// begin inline asm
	bar.sync 0;
	// end inline asm
	// begin inline asm
	{	
.reg .f64 data;
	ld.global.ca.f64 data, [%rd32772];
	}
	// end inline asm
	// begin inline asm
	bar.sync 0;
	// end inline asm
	// begin inline asm
	{	
.reg .f64 data;
	ld.global.ca.f64 data, [%rd32772];
	}
	// end inline asm
	// begin inline asm
	bar.sync 0;
	// end inline asm
	// begin inline asm
	{	
.reg .f64 data;
	ld.global.ca.f64 data, [%rd32772];
	}
	// end inline asm
	// begin inline asm
	bar.sync 0;
	// end inline asm
	// begin inline asm
	{	
.reg .f64 data;
	ld.global.ca.f64 data, [%rd32772];
	}
	// end inline asm
	// begin inline asm
	bar.sync 0;
	// end inline asm
	// begin inline asm
	{	
.reg .f64 data;
	ld.global.ca.f64 data, [%rd32772];
	}
	// end inline asm
	// begin inline asm
	bar.sync 0;
	// end inline asm
	// begin inline asm
	{	
.reg .f64 data;
	ld.global.ca.f64 data, [%rd32772];
	}
	// end inline asm
	// begin inline asm
	bar.sync 0;
	// end inline asm
	// begin inline asm
	{	
.reg .f64 data;
	ld.global.ca.f64 data, [%rd32772];
	}
	// end inline asm
	// begin inline asm
	bar.sync 0;
	// end inline asm
	// begin inline asm
	{	
.reg .f64 data;
	ld.global.ca.f64 data, [%rd32772];
	}
	// end inline asm
	// begin inline asm
	bar.sync 0;
	// end inline asm
	// begin inline asm
	{	
.reg .f64 data;
	ld.global.ca.f64 data, [%rd32772];
	}
	// end inline asm
	// begin inline asm
	bar.sync 0;
	// end inline asm
	// begin inline asm
	{	
.reg .f64 data;
	ld.global.ca.f64 data, [%rd32772];
	}
	// end inline asm
	// begin inline asm
	bar.sync 0;
	// end inline asm
	// begin inline asm
	{	
.reg .f64 data;
	ld.global.ca.f64 data, [%rd32772];
	}
	// end inline asm
	// begin inline asm
	bar.sync 0;
	// end inline asm
	// begin inline asm
	{	
.reg .f64 data;
	ld.global.ca.f64 data, [%rd32772];
	}
	// end inline asm
	// begin inline asm
	bar.sync 0;
	// end inline asm
	// begin inline asm
	{	
.reg .f64 data;
	ld.global.ca.f64 data, [%rd32772];
	}
	// end inline asm
	// begin inline asm
	bar.sync 0;
	// end inline asm
	// begin inline asm
	{	
.reg .f64 data;
	ld.global.ca.f64 data, [%rd32772];
	}
	// end inline asm
	// begin inline asm
	bar.sync 0;
	// end inline asm
	// begin inline asm
	{	
.reg .f64 data;
	ld.global.ca.f64 data, [%rd32772];
	}
	// end inline asm
	// begin inline asm
	bar.sync 0;
	// end inline asm
	// begin inline asm
	{	
.reg .f64 data;
	ld.global.ca.f64 data, [%rd32772];
	}
	// end inline asm
	// begin inline asm
	bar.sync 0;
	// end inline asm
	// begin inline asm
	{	
.reg .f64 data;
	ld.global.ca.f64 data, [%rd32772];
	}
	// end inline asm
	// begin inline asm
	bar.sync 0;
	// end inline asm
	// begin inline asm
	{	
.reg .f64 data;
	ld.global.ca.f64 data, [%rd32772];
	}
	// end inline asm
	// begin inline asm
	bar.sync 0;
	// end inline asm
	// begin inline asm
	{	
.reg .f64 data;
	ld.global.ca.f64 data, [%rd32772];
	}
	// end inline asm
	// begin inline asm
	bar.sync 0;
	// end inline asm
	// begin inline asm
	{	
.reg .f64 data;
	ld.global.ca.f64 data, [%rd32772];
	}
	// end inline asm
	// begin inline asm
	bar.sync 0;
	// end inline asm
	// begin inline asm
	{	
.reg .f64 data;
	ld.global.ca.f64 data, [%rd32772];
	}
	// end inline asm
	// begin inline asm
	bar.sync 0;
	// end inline asm
	// begin inline asm
	{	
.reg .f64 data;
	ld.global.ca.f64 data, [%rd32772];
	}
	// end inline asm
	// begin inline asm
	bar.sync 0;
	// end inline asm
	// begin inline asm
	{	
.reg .f64 data;
	ld.global.ca.f64 data, [%rd32772];
	}
	// end inline asm
	// begin inline asm
	bar.sync 0;
	// end inline asm
	// begin inline asm
	{	
.reg .f64 data;
	ld.global.ca.f64 data, [%rd32772];
	}
	// end inline asm
	// begin inline asm
	bar.sync 0;
	// end inline asm
	// begin inline asm
	{	
.reg .f64 data;
	ld.global.ca.f64 data, [%rd32772];
	}
	// end inline asm
	// begin inline asm
	bar.sync 0;
	// end inline asm
	// begin inline asm
	{	
.reg .f64 data;
	ld.global.ca.f64 data, [%rd32772];
	}
	// end inline asm
	// begin inline asm
	bar.sync 0;
	// end inline asm
	// begin inline asm
	{	
.reg .f64 data;
	ld.global.ca.f64 data, [%rd32772];
	}
	// end inline asm
	// begin inline asm
	bar.sync 0;
	// end inline asm
	// begin inline asm
	{	
.reg .f64 data;
	ld.global.ca.f64 data, [%rd32772];
	}
	// end inline asm
	// begin inline asm
	bar.sync 0;
	// end inline asm
	// begin inline asm
	{	
.reg .f64 data;
	ld.global.ca.f64 data, [%rd32772];
	}
	// end inline asm
	// begin inline asm
	bar.sync 0;
	// end inline asm
	// begin inline asm
	{	
.reg .f64 data;
	ld.global.ca.f64 data, [%rd32772];
	}
	// end inline asm
	// begin inline asm
	bar.sync 0;
	// end inline asm
	// begin inline asm
	{	
.reg .f64 data;
	ld.global.ca.f64 data, [%rd32772];
	}
	// end inline asm
	// begin inline asm
	bar.sync 0;
	// end inline asm
	// begin inline asm
	{	
.reg .f64 data;
	ld.global.ca.f64 data, [%rd32772];
	}
	// end inline asm
	// begin inline asm
	bar.sync 0;
	// end inline asm
	// begin inline asm
	{	
.reg .f64 data;
	ld.global.ca.f64 data, [%rd32772];
	}
	// end inline asm
	// begin inline asm
	bar.sync 0;
	// end inline asm
	// begin inline asm
	{	
.reg .f64 data;
	ld.global.ca.f64 data, [%rd32772];
	}
	// end inline asm
	// begin inline asm
	bar.sync 0;
	// end inline asm
	// begin inline asm
	{	
.reg .f64 data;
	ld.global.ca.f64 data, [%rd32772];
	}
	// end inline asm
	// begin inline asm
	bar.sync 0;
	// end inline asm
	// begin inline asm
	{	
.reg .f64 data;
	ld.global.ca.f64 data, [%rd32772];
	}
	// end inline asm
	// begin inline asm
	bar.sync 0;
	// end inline asm
	// begin inline asm
	{	
.reg .f64 data;
	ld.global.ca.f64 data, [%rd32772];
	}
	// end inline asm
	// begin inline asm
	bar.sync 0;
	// end inline asm
	// begin inline asm
	{	
.reg .f64 data;
	ld.global.ca.f64 data, [%rd32772];
	}
	// end inline asm
	// begin inline asm
	bar.sync 0;
	// end inline asm
	// begin inline asm
	{	
.reg .f64 data;
	ld.global.ca.f64 data, [%rd32772];
	}
	// end inline asm
	// begin inline asm
	bar.sync 0;
	// end inline asm
	// begin inline asm
	{	
.reg .f64 data;
	ld.global.ca.f64 data, [%rd32772];
	}
	// end inline asm
	// begin inline asm
	bar.sync 0;
	// end inline asm
	// begin inline asm
	{	
.reg .f64 data;
	ld.global.ca.f64 data, [%rd32772];
	}
	// end inline asm
	// begin inline asm
	bar.sync 0;
	// end inline asm
	// begin inline asm
	{	
.reg .f64 data;
	ld.global.ca.f64 data, [%rd32772];
	}
	// end inline asm
	// begin inline asm
	bar.sync 0;
	// end inline asm
	// begin inline asm
	{	
.reg .f64 data;
	ld.global.ca.f64 data, [%rd32772];
	}
	// end inline asm
	// begin inline asm
	bar.sync 0;
	// end inline asm
	// begin inline asm
	{	
.reg .f64 data;
	ld.global.ca.f64 data, [%rd32772];
	}
	// end inline asm
	// begin inline asm
	bar.sync 0;
	// end inline asm
	// begin inline asm
	{	
.reg .f64 data;
	ld.global.ca.f64 data, [%rd32772];
	}
	// end inline asm
	// begin inline asm
	bar.sync 0;
	// end inline asm
	// begin inline asm
	{	
.reg .f64 data;
	ld.global.ca.f64 data, [%rd32772];
	}
	// end inline asm
	// begin inline asm
	bar.sync 0;
	// end inline asm
	// begin inline asm
	{	
.reg .f64 data;
	ld.global.ca.f64 data, [%rd32772];
	}
	// end inline asm
	// begin inline asm
	bar.sync 0;
	// end inline asm
	// begin inline asm
	{	
.reg .f64 data;
	ld.global.ca.f64 data, [%rd32772];
	}
	// end inline asm
	// begin inline asm
	bar.sync 0;
	// end inline asm
	// begin inline asm
	{	
.reg .f64 data;
	ld.global.ca.f64 data, [%rd32772];
	}
	// end inline asm
	// begin inline asm
	bar.sync 0;
	// end inline asm
	// begin inline asm
	{	
.reg .f64 data;
	ld.global.ca.f64 data, [%rd32772];
	}
	// end inline asm
	// begin inline asm
	bar.sync 0;
	// end inline asm
	// begin inline asm
	{	
.reg .f64 data;
	ld.global.ca.f64 data, [%rd32772];
	}
	// end inline asm
	// begin inline asm
	bar.sync 0;
	// end inline asm
	// begin inline asm
	{	
.reg .f64 data;
	ld.global.ca.f64 data, [%rd32772];
	}
	// end inline asm
	// begin inline asm
	bar.sync 0;
	// end inline asm
	// begin inline asm
	{	
.reg .f64 data;
	ld.global.ca.f64 data, [%rd32772];
	}
	// end inline asm
	// begin inline asm
	bar.sync 0;
	// end inline asm
	// begin inline asm
	{	
.reg .f64 data;
	ld.global.ca.f64 data, [%rd32772];
	}
	// end inline asm
	// begin inline asm
	bar.sync 0;
	// end inline asm
	// begin inline asm
	{	
.reg .f64 data;
	ld.global.ca.f64 data, [%rd32772];
	}
	// end inline asm
	// begin inline asm
	bar.sync 0;
	// end inline asm
	// begin inline asm
	{	
.reg .f64 data;
	ld.global.ca.f64 data, [%rd32772];
	}
	// end inline asm
	// begin inline asm
	bar.sync 0;
	// end inline asm
	// begin inline asm
	{	
.reg .f64 data;
	ld.global.ca.f64 data, [%rd32772];
	}
	// end inline asm
	// begin inline asm
	bar.sync 0;
	// end inline asm
	// begin inline asm
	{	
.reg .f64 data;
	ld.global.ca.f64 data, [%rd32772];
	}
	// end inline asm
	// begin inline asm
	bar.sync 0;
	// end inline asm
	// begin inline asm
	{	
.reg .f64 data;
	ld.global.ca.f64 data, [%rd32772];
	}
	// end inline asm
	// begin inline asm
	bar.sync 0;
	// end inline asm
	// begin inline asm
	{	
.reg .f64 data;
	ld.global.ca.f64 data, [%rd32772];
	}
	// end inline asm
	// begin inline asm
	bar.sync 0;
	// end inline asm
	// begin inline asm
	{	
.reg .f64 data;
	ld.global.ca.f64 data, [%rd32772];
	}
	// end inline asm
	// begin inline asm
	bar.sync 0;
	// end inline asm
	// begin inline asm
	{	
.reg .f64 data;
	ld.global.ca.f64 data, [%rd32772];
	}
	// end inline asm
	// begin inline asm
	bar.sync 0;
	// end inline asm
	// begin inline asm
	{	
.reg .f64 data;
	ld.global.ca.f64 data, [%rd32772];
	}
	// end inline asm
	// begin inline asm
	bar.sync 0;
	// end inline asm
	// begin inline asm
	{	
.reg .f64 data;
	ld.global.ca.f64 data, [%rd32772];
	}
	// end inline asm
	// begin inline asm
	bar.sync 0;
	// end inline asm
	// begin inline asm
	{	
.reg .f64 data;
	ld.global.ca.f64 data, [%rd32772];
	}
	// end inline asm
	// begin inline asm
	bar.sync 0;
	// end inline asm
	// begin inline asm
	{	
.reg .f64 data;
	ld.global.ca.f64 data, [%rd32772];
	}
	// end inline asm
	// begin inline asm
	bar.sync 0;
	// end inline asm
	// begin inline asm
	{	
.reg .f64 data;
	ld.global.ca.f64 data, [%rd32772];
	}
	// end inline asm
	// begin inline asm
	bar.sync 0;
	// end inline asm
	// begin inline asm
	{	
.reg .f64 data;
	ld.global.ca.f64 data, [%rd32772];
	}
	// end inline asm
	// begin inline asm
	bar.sync 0;
	// end inline asm
	// begin inline asm
	{	
.reg .f64 data;
	ld.global.ca.f64 data, [%rd32772];
	}
	// end inline asm
	// begin inline asm
	bar.sync 0;
	// end inline asm
	// begin inline asm
	{	
.reg .f64 data;
	ld.global.ca.f64 data, [%rd32772];
	}
	// end inline asm
	// begin inline asm
	bar.sync 0;
	// end inline asm
	// begin inline asm
	{	
.reg .f64 data;
	ld.global.ca.f64 data, [%rd32772];
	}
	// end inline asm
	// begin inline asm
	bar.sync 0;
	// end inline asm
	// begin inline asm
	{	
.reg .f64 data;
	ld.global.ca.f64 data, [%rd32772];
	}
	// end inline asm
	// begin inline asm
	bar.sync 0;
	// end inline asm
	// begin inline asm
	{	
.reg .f64 data;
	ld.global.ca.f64 data, [%rd32772];
	}
	// end inline asm
	// begin inline asm
	bar.sync 0;
	// end inline asm
	// begin inline asm
	{	
.reg .f64 data;
	ld.global.ca.f64 data, [%rd32772];
	}
	// end inline asm
	// begin inline asm
	bar.sync 0;
	// end inline asm
	// begin inline asm
	{	
.reg .f64 data;
	ld.global.ca.f64 data, [%rd32772];
	}
	// end inline asm
	// begin inline asm
	bar.sync 0;
	// end inline asm
	// begin inline asm
	{	
.reg .f64 data;
	ld.global.ca.f64 data, [%rd32772];
	}
	// end inline asm
	// begin inline asm
	bar.sync 0;
	// end inline asm
	// begin inline asm
	{	
.reg .f64 data;
	ld.global.ca.f64 data, [%rd32772];
	}
	// end inline asm
	// begin inline asm
	bar.sync 0;
	// end inline asm
	// begin inline asm
	{	
.reg .f64 data;
	ld.global.ca.f64 data, [%rd32772];
	}
	// end inline asm
	// begin inline asm
	bar.sync 0;
	// end inline asm
	// begin inline asm
	{	
.reg .f64 data;
	ld.global.ca.f64 data, [%rd32772];
	}
	// end inline asm
	// begin inline asm
	bar.sync 0;
	// end inline asm
	// begin inline asm
	{	
.reg .f64 data;
	ld.global.ca.f64 data, [%rd32772];
	}
	// end inline asm
	// begin inline asm
	bar.sync 0;
	// end inline asm
	// begin inline asm
	{	
.reg .f64 data;
	ld.global.ca.f64 data, [%rd32772];
	}
	// end inline asm
	// begin inline asm
	bar.sync 0;
	// end inline asm
	// begin inline asm
	{	
.reg .f64 data;
	ld.global.ca.f64 data, [%rd32772];
	}
	// end inline asm
	// begin inline asm
	bar.sync 0;
	// end inline asm
	// begin inline asm
	{	
.reg .f64 data;
	ld.global.ca.f64 data, [%rd32772];
	}
	// end inline asm
	// begin inline asm
	bar.sync 0;
	// end inline asm
	// begin inline asm
	{	
.reg .f64 data;
	ld.global.ca.f64 data, [%rd32772];
	}
	// end inline asm
	// begin inline asm
	bar.sync 0;
	// end inline asm
	// begin inline asm
	{	
.reg .f64 data;
	ld.global.ca.f64 data, [%rd32772];
	}
	// end inline asm
	// begin inline asm
	bar.sync 0;
	// end inline asm
	// begin inline asm
	{	
.reg .f64 data;
	ld.global.ca.f64 data, [%rd32772];
	}
	// end inline asm
	// begin inline asm
	bar.sync 0;
	// end inline asm
	// begin inline asm
	{	
.reg .f64 data;
	ld.global.ca.f64 data, [%rd32772];
	}
	// end inline asm
	// begin inline asm
	bar.sync 0;
	// end inline asm
	// begin inline asm
	{	
.reg .f64 data;
	ld.global.ca.f64 data, [%rd32772];
	}
	// end inline asm
	// begin inline asm
	bar.sync 0;
	// end inline asm
	// begin inline asm
	{	
.reg .f64 data;
	ld.global.ca.f64 data, [%rd32772];
	}
	// end inline asm
	// begin inline asm
	bar.sync 0;
	// end inline asm
	// begin inline asm
	{	
.reg .f64 data;
	ld.global.ca.f64 data, [%rd32772];
	}
	// end inline asm
	// begin inline asm
	bar.sync 0;
	// end inline asm
	// begin inline asm
	{	
.reg .f64 data;
	ld.global.ca.f64 data, [%rd32772];
	}
	// end inline asm
	// begin inline asm
	bar.sync 0;
	// end inline asm
	// begin inline asm
	{	
.reg .f64 data;
	ld.global.ca.f64 data, [%rd32772];
	}
	// end inline asm
	// begin inline asm
	bar.sync 0;
	// end inline asm
	// begin inline asm
	{	
.reg .f64 data;
	ld.global.ca.f64 data, [%rd32772];
	}
	// end inline asm
	// begin inline asm
	bar.sync 0;
	// end inline asm
	// begin inline asm
	{	
.reg .f64 data;
	ld.global.ca.f64 data, [%rd32772];
	}
	// end inline asm
	// begin inline asm
	bar.sync 0;
	// end inline asm
	// begin inline asm
	{	
.reg .f64 data;
	ld.global.ca.f64 data, [%rd32772];
	}
	// end inline asm
	// begin inline asm
	bar.sync 0;
	// end inline asm
	// begin inline asm
	{	
.reg .f64 data;
	ld.global.ca.f64 data, [%rd32772];
	}
	// end inline asm
	// begin inline asm
	bar.sync 0;
	// end inline asm
	// begin inline asm
	{	
.reg .f64 data;
	ld.global.ca.f64 data, [%rd32772];
	}
	// end inline asm
	// begin inline asm
	bar.sync 0;
	// end inline asm
	// begin inline asm
	{	
.reg .f64 data;
	ld.global.ca.f64 data, [%rd32772];
	}
	// end inline asm
	// begin inline asm
	bar.sync 0;
	// end inline asm
	// begin inline asm
	{	
.reg .f64 data;
	ld.global.ca.f64 data, [%rd32772];
	}
	// end inline asm
	// begin inline asm
	bar.sync 0;
	// end inline asm
	// begin inline asm
	{	
.reg .f64 data;
	ld.global.ca.f64 data, [%rd32772];
	}
	// end inline asm
	// begin inline asm
	bar.sync 0;
	// end inline asm
	// begin inline asm
	{	
.reg .f64 data;
	ld.global.ca.f64 data, [%rd32772];
	}
	// end inline asm
	// begin inline asm
	bar.sync 0;
	// end inline asm
	// begin inline asm
	{	
.reg .f64 data;
	ld.global.ca.f64 data, [%rd32772];
	}
	// end inline asm
	// begin inline asm
	bar.sync 0;
	// end inline asm
	// begin inline asm
	{	
.reg .f64 data;
	ld.global.ca.f64 data, [%rd32772];
	}
	// end inline asm
	// begin inline asm
	bar.sync 0;
	// end inline asm
	// begin inline asm
	{	
.reg .f64 data;
	ld.global.ca.f64 data, [%rd32772];
	}
	// end inline asm
	// begin inline asm
	bar.sync 0;
	// end inline asm
	// begin inline asm
	{	
.reg .f64 data;
	ld.global.ca.f64 data, [%rd32772];
	}
	// end inline asm
	// begin inline asm
	bar.sync 0;
	// end inline asm
	// begin inline asm
	{	
.reg .f64 data;
	ld.global.ca.f64 data, [%rd32772];
	}
	// end inline asm
	// begin inline asm
	bar.sync 0;
	// end inline asm
	// begin inline asm
	{	
.reg .f64 data;
	ld.global.ca.f64 data, [%rd32772];
	}
	// end inline asm
	// begin inline asm
	bar.sync 0;
	// end inline asm
	// begin inline asm
	{	
.reg .f64 data;
	ld.global.ca.f64 data, [%rd32772];
	}
	// end inline asm
	// begin inline asm
	bar.sync 0;
	// end inline asm
	// begin inline asm
	{	
.reg .f64 data;
	ld.global.ca.f64 data, [%rd32772];
	}
	// end inline asm
	// begin inline asm
	bar.sync 0;
	// end inline asm
	// begin inline asm
	{	
.reg .f64 data;
	ld.global.ca.f64 data, [%rd32772];
	}
	// end inline asm
	// begin inline asm
	bar.sync 0;
	// end inline asm
	// begin inline asm
	{	
.reg .f64 data;
	ld.global.ca.f64 data, [%rd32772];
	}
	// end inline asm
	// begin inline asm
	bar.sync 0;
	// end inline asm
	// begin inline asm
	{	
.reg .f64 data;
	ld.global.ca.f64 data, [%rd32772];
	}
	// end inline asm
	// begin inline asm
	bar.sync 0;
	// end inline asm
	// begin inline asm
	{	
.reg .f64 data;
	ld.global.ca.f64 data, [%rd32772];
	}
	// end inline asm
	// begin inline asm
	bar.sync 0;
	// end inline asm
	// begin inline asm
	{	
.reg .f64 data;
	ld.global.ca.f64 data, [%rd32772];
	}
	// end inline asm
	// begin inline asm
	bar.sync 0;
	// end inline asm
	// begin inline asm
	{	
.reg .f64 data;
	ld.global.ca.f64 data, [%rd32772];
	}
	// end inline asm
	// begin inline asm
	bar.sync 0;
	// end inline asm
	// begin inline asm
	{	
.reg .f64 data;
	ld.global.ca.f64 data, [%rd32772];
	}
	// end inline asm
	// begin inline asm
	bar.sync 0;
	// end inline asm
	// begin inline asm
	{	
.reg .f64 data;
	ld.global.ca.f64 data, [%rd32772];
	}
	// end inline asm
	// begin inline asm
	bar.sync 0;
	// end inline asm
	// begin inline asm
	{	
.reg .f64 data;
	ld.global.ca.f64 data, [%rd32772];
	}
	// end inline asm
	// begin inline asm
	bar.sync 0;
	// end inline asm
	// begin inline asm
	{	
.reg .f64 data;
	ld.global.ca.f64 data, [%rd32772];
	}
	// end inline asm
	// begin inline asm
	bar.sync 0;
	// end inline asm
	// begin inline asm
	{	
.reg .f64 data;
	ld.global.ca.f64 data, [%rd32772];
	}
	// end inline asm
	// begin inline asm
	bar.sync 0;
	// end inline asm
	// begin inline asm
	{	
.reg .f64 data;
	ld.global.ca.f64 data, [%rd32772];
	}
	// end inline asm
	// begin inline asm
	bar.sync 0;
	// end inline asm
	// begin inline asm
	{	
.reg .f64 data;
	ld.global.ca.f64 data, [%rd32772];
	}
	// end inline asm
	// begin inline asm
	bar.sync 0;
	// end inline asm
	// begin inline asm
	{	
.reg .f64 data;
	ld.global.ca.f64 data, [%rd32772];
	}
	// end inline asm
	// begin inline asm
	bar.sync 0;
	// end inline asm
	// begin inline asm
	{	
.reg .f64 data;
	ld.global.ca.f64 data, [%rd32772];
	}
	// end inline asm
	// begin inline asm
	bar.sync 0;
	// end inline asm
	// begin inline asm
	{	
.reg .f64 data;
	ld.global.ca.f64 data, [%rd32772];
	}
	// end inline asm
	// begin inline asm
	bar.sync 0;
	// end inline asm
	// begin inline asm
	{	
.reg .f64 data;
	ld.global.ca.f64 data, [%rd32772];
	}
	// end inline asm
	// begin inline asm
	bar.sync 0;
	// end inline asm
	// begin inline asm
	{	
.reg .f64 data;
	ld.global.ca.f64 data, [%rd32772];
	}
	// end inline asm
	// begin inline asm
	bar.sync 0;
	// end inline asm
	// begin inline asm
	{	
.reg .f64 data;
	ld.global.ca.f64 data, [%rd32772];
	}
	// end inline asm
	// begin inline asm
	bar.sync 0;
	// end inline asm
	// begin inline asm
	{	
.reg .f64 data;
	ld.global.ca.f64 data, [%rd32772];
	}
	// end inline asm
	// begin inline asm
	bar.sync 0;
	// end inline asm
	// begin inline asm
	{	
.reg .f64 data;
	ld.global.ca.f64 data, [%rd32772];
	}
	// end inline asm
	// begin inline asm
	bar.sync 0;
	// end inline asm
	// begin inline asm
	{	
.reg .f64 data;
	ld.global.ca.f64 data, [%rd32772];
	}
	// end inline asm
	// begin inline asm
	bar.sync 0;
	// end inline asm
	// begin inline asm
	{	
.reg .f64 data;
	ld.global.ca.f64 data, [%rd32772];
	}
	// end inline asm
	// begin inline asm
	bar.sync 0;
	// end inline asm
	// begin inline asm
	{	
.reg .f64 data;
	ld.global.ca.f64 data, [%rd32772];
	}
	// end inline asm
	// begin inline asm
	bar.sync 0;
	// end inline asm
	// begin inline asm
	{	
.reg .f64 data;
	ld.global.ca.f64 data, [%rd32772];
	}
	// end inline asm
	// begin inline asm
	bar.sync 0;
	// end inline asm
	// begin inline asm
	{	
.reg .f64 data;
	ld.global.ca.f64 data, [%rd32772];
	}
	// end inline asm
	// begin inline asm
	bar.sync 0;
	// end inline asm
	// begin inline asm
	{	
.reg .f64 data;
	ld.global.ca.f64 data, [%rd32772];
	}
	// end inline asm
	// begin inline asm
	bar.sync 0;
	// end inline asm
	// begin inline asm
	{	
.reg .f64 data;
	ld.global.ca.f64 data, [%rd32772];
	}
	// end inline asm
	// begin inline asm
	bar.sync 0;
	// end inline asm
	// begin inline asm
	{	
.reg .f64 data;
	ld.global.ca.f64 data, [%rd32772];
	}
	// end inline asm
	// begin inline asm
	bar.sync 0;
	// end inline asm
	// begin inline asm
	{	
.reg .f64 data;
	ld.global.ca.f64 data, [%rd32772];
	}
	// end inline asm
	// begin inline asm
	bar.sync 0;
	// end inline asm
	// begin inline asm
	{	
.reg .f64 data;
	ld.global.ca.f64 data, [%rd32772];
	}
	// end inline asm
	// begin inline asm
	bar.sync 0;
	// end inline asm
	// begin inline asm
	{	
.reg .f64 data;
	ld.global.ca.f64 data, [%rd32772];
	}
	// end inline asm
	// begin inline asm
	bar.sync 0;
	// end inline asm
	// begin inline asm
	{	
.reg .f64 data;
	ld.global.ca.f64 data, [%rd32772];
	}
	// end inline asm
	// begin inline asm
	bar.sync 0;
	// end inline asm
	// begin inline asm
	{	
.reg .f64 data;
	ld.global.ca.f64 data, [%rd32772];
	}
	// end inline asm
	// begin inline asm
	bar.sync 0;
	// end inline asm
	// begin inline asm
	{	
.reg .f64 data;
	ld.global.ca.f64 data, [%rd32772];
	}
	// end inline asm
	// begin inline asm
	bar.sync 0;
	// end inline asm
	// begin inline asm
	{	
.reg .f64 data;
	ld.global.ca.f64 data, [%rd32772];
	}
	// end inline asm
	// begin inline asm
	bar.sync 0;
	// end inline asm
	// begin inline asm
	{	
.reg .f64 data;
	ld.global.ca.f64 data, [%rd32772];
	}
	// end inline asm
	// begin inline asm
	bar.sync 0;
	// end inline asm
	// begin inline asm
	{	
.reg .f64 data;
	ld.global.ca.f64 data, [%rd32772];
	}
	// end inline asm
	// begin inline asm
	bar.sync 0;
	// end inline asm
	// begin inline asm
	{	
.reg .f64 data;
	ld.global.ca.f64 data, [%rd32772];
	}
	// end inline asm
	// begin inline asm
	bar.sync 0;
	// end inline asm
	// begin inline asm
	{	
.reg .f64 data;
	ld.global.ca.f64 data, [%rd32772];
	}
	// end inline asm
	// begin inline asm
	bar.sync 0;
	// end inline asm
	// begin inline asm
	{	
.reg .f64 data;
	ld.global.ca.f64 data, [%rd32772];
	}
	// end inline asm
	// begin inline asm
	bar.sync 0;
	// end inline asm
	// begin inline asm
	{	
.reg .f64 data;
	ld.global.ca.f64 data, [%rd32772];
	}
	// end inline asm
	// begin inline asm
	bar.sync 0;
	// end inline asm
	// begin inline asm
	{	
.reg .f64 data;
	ld.global.ca.f64 data, [%rd32772];
	}
	// end inline asm
	// begin inline asm
	bar.sync 0;
	// end inline asm
	// begin inline asm
	{	
.reg .f64 data;
	ld.global.ca.f64 data, [%rd32772];
	}
	// end inline asm
	// begin inline asm
	bar.sync 0;
	// end inline asm
	// begin inline asm
	{	
.reg .f64 data;
	ld.global.ca.f64 data, [%rd32772];
	}
	// end inline asm
	// begin inline asm
	bar.sync 0;
	// end inline asm
	// begin inline asm
	{	
.reg .f64 data;
	ld.global.ca.f64 data, [%rd32772];
	}
	// end inline asm
	// begin inline asm
	bar.sync 0;
	// end inline asm
	// begin inline asm
	{	
.reg .f64 data;
	ld.global.ca.f64 data, [%rd32772];
	}
	// end inline asm
	// begin inline asm
	bar.sync 0;
	// end inline asm
	// begin inline asm
	{	
.reg .f64 data;
	ld.global.ca.f64 data, [%rd32772];
	}
	// end inline asm
	// begin inline asm
	bar.sync 0;
	// end inline asm
	// begin inline asm
	{	
.reg .f64 data;
	ld.global.ca.f64 data, [%rd32772];
	}
	// end inline asm
	// begin inline asm
	bar.sync 0;
	// end inline asm
	// begin inline asm
	{	
.reg .f64 data;
	ld.global.ca.f64 data, [%rd32772];
	}
	// end inline asm
	// begin inline asm
	bar.sync 0;
	// end inline asm
	// begin inline asm
	{	
.reg .f64 data;
	ld.global.ca.f64 data, [%rd32772];
	}
	// end inline asm
	// begin inline asm
	bar.sync 0;
	// end inline asm
	// begin inline asm
	{	
.reg .f64 data;
	ld.global.ca.f64 data, [%rd32772];
	}
	// end inline asm
	// begin inline asm
	bar.sync 0;
	// end inline asm
	// begin inline asm
	{	
.reg .f64 data;
	ld.global.ca.f64 data, [%rd32772];
	}
	// end inline asm
	// begin inline asm
	bar.sync 0;
	// end inline asm
	// begin inline asm
	{	
.reg .f64 data;
	ld.global.ca.f64 data, [%rd32772];
	}
	// end inline asm
	// begin inline asm
	bar.sync 0;
	// end inline asm
	// begin inline asm
	{	
.reg .f64 data;
	ld.global.ca.f64 data, [%rd32772];
	}
	// end inline asm
	// begin inline asm
	bar.sync 0;
	// end inline asm
	// begin inline asm
	{	
.reg .f64 data;
	ld.global.ca.f64 data, [%rd32772];
	}
	// end inline asm
	// begin inline asm
	bar.sync 0;
	// end inline asm
	// begin inline asm
	{	
.reg .f64 data;
	ld.global.ca.f64 data, [%rd32772];
	}
	// end inline asm
	// begin inline asm
	bar.sync 0;
	// end inline asm
	// begin inline asm
	{	
.reg .f64 data;
	ld.global.ca.f64 data, [%rd32772];
	}
	// end inline asm
	// begin inline asm
	bar.sync 0;
	// end inline asm
	// begin inline asm
	{	
.reg .f64 data;
	ld.global.ca.f64 data, [%rd32772];
	}
	// end inline asm
	// begin inline asm
	bar.sync 0;
	// end inline asm
	// begin inline asm
	{	
.reg .f64 data;
	ld.global.ca.f64 data, [%rd32772];
	}
	// end inline asm
	// begin inline asm
	bar.sync 0;
	// end inline asm
	// begin inline asm
	{	
.reg .f64 data;
	ld.global.ca.f64 data, [%rd32772];
	}
	// end inline asm
	// begin inline asm
	bar.sync 0;
	// end inline asm
	// begin inline asm
	{	
.reg .f64 data;
	ld.global.ca.f64 data, [%rd32772];
	}
	// end inline asm
	// begin inline asm
	bar.sync 0;
	// end inline asm
	// begin inline asm
	{	
.reg .f64 data;
	ld.global.ca.f64 data, [%rd32772];
	}
	// end inline asm
	// begin inline asm
	bar.sync 0;
	// end inline asm
	// begin inline asm
	{	
.reg .f64 data;
	ld.global.ca.f64 data, [%rd32772];
	}
	// end inline asm
	// begin inline asm
	bar.sync 0;
	// end inline asm
	// begin inline asm
	{	
.reg .f64 data;
	ld.global.ca.f64 data, [%rd32772];
	}
	// end inline asm
	// begin inline asm
	bar.sync 0;
	// end inline asm
	// begin inline asm
	{	
.reg .f64 data;
	ld.global.ca.f64 data, [%rd32772];
	}
	// end inline asm
	// begin inline asm
	bar.sync 0;
	// end inline asm
	// begin inline asm
	{	
.reg .f64 data;
	ld.global.ca.f64 data, [%rd32772];
	}
	// end inline asm
	// begin inline asm
	bar.sync 0;
	// end inline asm
	// begin inline asm
	{	
.reg .f64 data;
	ld.global.ca.f64 data, [%rd32772];
	}
	// end inline asm
	// begin inline asm
	bar.sync 0;
	// end inline asm
	// begin inline asm
	{	
.reg .f64 data;
	ld.global.ca.f64 data, [%rd32772];
	}
	// end inline asm
	// begin inline asm
	bar.sync 0;
	// end inline asm
	// begin inline asm
	{	
.reg .f64 data;
	ld.global.ca.f64 data, [%rd32772];
	}
	// end inline asm
	// begin inline asm
	bar.sync 0;
	// end inline asm
	// begin inline asm
	{	
.reg .f64 data;
	ld.global.ca.f64 data, [%rd32772];
	}
	// end inline asm
	// begin inline asm
	bar.sync 0;
	// end inline asm
	// begin inline asm
	{	
.reg .f64 data;
	ld.global.ca.f64 data, [%rd32772];
	}
	// end inline asm
	// begin inline asm
	bar.sync 0;
	// end inline asm
	// begin inline asm
	{	
.reg .f64 data;
	ld.global.ca.f64 data, [%rd32772];
	}
	// end inline asm
	// begin inline asm
	bar.sync 0;
	// end inline asm
	// begin inline asm
	{	
.reg .f64 data;
	ld.global.ca.f64 data, [%rd32772];
	}
	// end inline asm
	// begin inline asm
	bar.sync 0;
	// end inline asm
	// begin inline asm
	{	
.reg .f64 data;
	ld.global.ca.f64 data, [%rd32772];
	}
	// end inline asm
	// begin inline asm
	bar.sync 0;
	// end inline asm
	// begin inline asm
	{	
.reg .f64 data;
	ld.global.ca.f64 data, [%rd32772];
	}
	// end inline asm
	// begin inline asm
	bar.sync 0;
	// end inline asm
	// begin inline asm
	{	
.reg .f64 data;
	ld.global.ca.f64 data, [%rd32772];
	}
	// end inline asm
	// begin inline asm
	bar.sync 0;
	// end inline asm
	// begin inline asm
	{	
.reg .f64 data;
	ld.global.ca.f64 data, [%rd32772];
	}
	// end inline asm
	// begin inline asm
	bar.sync 0;
	// end inline asm
	// begin inline asm
	{	
.reg .f64 data;
	ld.global.ca.f64 data, [%rd32772];
	}
	// end inline asm
	// begin inline asm
	bar.sync 0;
	// end inline asm
	// begin inline asm
	{	
.reg .f64 data;
	ld.global.ca.f64 data, [%rd32772];
	}
	// end inline asm
	// begin inline asm
	bar.sync 0;
	// end inline asm
	// begin inline asm
	{	
.reg .f64 data;
	ld.global.ca.f64 data, [%rd32772];
	}
	// end inline asm
	// begin inline asm
	bar.sync 0;
	// end inline asm
	// begin inline asm
	{	
.reg .f64 data;
	ld.global.ca.f64 data, [%rd32772];
	}
	// end inline asm
	// begin inline asm
	bar.sync 0;
	// end inline asm
	// begin inline asm
	{	
.reg .f64 data;
	ld.global.ca.f64 data, [%rd32772];
	}
	// end inline asm
	// begin inline asm
	bar.sync 0;
	// end inline asm
	// begin inline asm
	{	
.reg .f64 data;
	ld.global.ca.f64 data, [%rd32772];
	}
	// end inline asm
	// begin inline asm
	bar.sync 0;
	// end inline asm
	// begin inline asm
	{	
.reg .f64 data;
	ld.global.ca.f64 data, [%rd32772];
	}
	// end inline asm
	// begin inline asm
	bar.sync 0;
	// end inline asm
	// begin inline asm
	{	
.reg .f64 data;
	ld.global.ca.f64 data, [%rd32772];
	}
	// end inline asm
	// begin inline asm
	bar.sync 0;
	// end inline asm
	// begin inline asm
	{	
.reg .f64 data;
	ld.global.ca.f64 data, [%rd32772];
	}
	// end inline asm
	// begin inline asm
	bar.sync 0;
	// end inline asm
	// begin inline asm
	{	
.reg .f64 data;
	ld.global.ca.f64 data, [%rd32772];
	}
	// end inline asm
	// begin inline asm
	bar.sync 0;
	// end inline asm
	// begin inline asm
	{	
.reg .f64 data;
	ld.global.ca.f64 data, [%rd32772];
	}
	// end inline asm
	// begin inline asm
	bar.sync 0;
	// end inline asm
	// begin inline asm
	{	
.reg .f64 data;
	ld.global.ca.f64 data, [%rd32772];
	}
	// end inline asm
	// begin inline asm
	bar.sync 0;
	// end inline asm
	// begin inline asm
	{	
.reg .f64 data;
	ld.global.ca.f64 data, [%rd32772];
	}
	// end inline asm
	// begin inline asm
	bar.sync 0;
	// end inline asm
	// begin inline asm
	{	
.reg .f64 data;
	ld.global.ca.f64 data, [%rd32772];
	}
	// end inline asm
	// begin inline asm
	bar.sync 0;
	// end inline asm
	// begin inline asm
	{	
.reg .f64 data;
	ld.global.ca.f64 data, [%rd32772];
	}
	// end inline asm
	// begin inline asm
	bar.sync 0;
	// end inline asm
	// begin inline asm
	{	
.reg .f64 data;
	ld.global.ca.f64 data, [%rd32772];
	}
	// end inline asm
	// begin inline asm
	bar.sync 0;
	// end inline asm
	// begin inline asm
	{	
.reg .f64 data;
	ld.global.ca.f64 data, [%rd32772];
	}
	// end inline asm
	// begin inline asm
	bar.sync 0;
	// end inline asm
	// begin inline asm
	{	
.reg .f64 data;
	ld.global.ca.f64 data, [%rd32772];
	}
	// end inline asm
	// begin inline asm
	bar.sync 0;
	// end inline asm
	// begin inline asm
	{	
.reg .f64 data;
	ld.global.ca.f64 data, [%rd32772];
	}
	// end inline asm
	// begin inline asm
	bar.sync 0;
	// end inline asm
	// begin inline asm
	{	
.reg .f64 data;
	ld.global.ca.f64 data, [%rd32772];
	}
	// end inline asm
	// begin inline asm
	bar.sync 0;
	// end inline asm
	// begin inline asm
	{	
.reg .f64 data;
	ld.global.ca.f64 data, [%rd32772];
	}
	// end inline asm
	// begin inline asm
	bar.sync 0;
	// end inline asm
	// begin inline asm
	{	
.reg .f64 data;
	ld.global.ca.f64 data, [%rd32772];
	}
	// end inline asm
	// begin inline asm
	bar.sync 0;
	// end inline asm
	// begin inline asm
	{	
.reg .f64 data;
	ld.global.ca.f64 data, [%rd32772];
	}
	// end inline asm
	// begin inline asm
	bar.sync 0;
	// end inline asm
	// begin inline asm
	{	
.reg .f64 data;
	ld.global.ca.f64 data, [%rd32772];
	}
	// end inline asm
	// begin inline asm
	bar.sync 0;
	// end inline asm
	// begin inline asm
	{	
.reg .f64 data;
	ld.global.ca.f64 data, [%rd32772];
	}
	// end inline asm
	// begin inline asm
	bar.sync 0;
	// end inline asm
	// begin inline asm
	{	
.reg .f64 data;
	ld.global.ca.f64 data, [%rd32772];
	}
	// end inline asm
	// begin inline asm
	bar.sync 0;
	// end inline asm
	// begin inline asm
	{	
.reg .f64 data;
	ld.global.ca.f64 data, [%rd32772];
	}
	// end inline asm
	// begin inline asm
	bar.sync 0;
	// end inline asm
	// begin inline asm
	{	
.reg .f64 data;
	ld.global.ca.f64 data, [%rd32772];
	}
	// end inline asm
	// begin inline asm
	bar.sync 0;
	// end inline asm
	// begin inline asm
	{	
.reg .f64 data;
	ld.global.ca.f64 data, [%rd32772];
	}
	// end inline asm
	// begin inline asm
	bar.sync 0;
	// end inline asm
	// begin inline asm
	{	
.reg .f64 data;
	ld.global.ca.f64 data, [%rd32772];
	}
	// end inline asm
	// begin inline asm
	bar.sync 0;
	// end inline asm
	// begin inline asm
	{	
.reg .f64 data;
	ld.global.ca.f64 data, [%rd32772];
	}
	// end inline asm
	// begin inline asm
	bar.sync 0;
	// end inline asm
	// begin inline asm
	{	
.reg .f64 data;
	ld.global.ca.f64 data, [%rd32772];
	}
	// end inline asm
	// begin inline asm
	bar.sync 0;
	// end inline asm
	// begin inline asm
	{	
.reg .f64 data;
	ld.global.ca.f64 data, [%rd32772];
	}
	// end inline asm
	// begin inline asm
	bar.sync 0;
	// end inline asm
	// begin inline asm
	{	
.reg .f64 data;
	ld.global.ca.f64 data, [%rd32772];
	}
	// end inline asm
	// begin inline asm
	bar.sync 0;
	// end inline asm
	// begin inline asm
	{	
.reg .f64 data;
	ld.global.ca.f64 data, [%rd32772];
	}
	// end inline asm
	// begin inline asm
	bar.sync 0;
	// end inline asm
	// begin inline asm
	{	
.reg .f64 data;
	ld.global.ca.f64 data, [%rd32772];
	}
	// end inline asm
	// begin inline asm
	bar.sync 0;
	// end inline asm
	// begin inline asm
	{	
.reg .f64 data;
	ld.global.ca.f64 data, [%rd32772];
	}
	// end inline asm
	// begin inline asm
	bar.sync 0;
	// end inline asm
	// begin inline asm
	{	
.reg .f64 data;
	ld.global.ca.f64 data, [%rd32772];
	}
	// end inline asm
	// begin inline asm
	bar.sync 0;
	// end inline asm
	// begin inline asm
	{	
.reg .f64 data;
	ld.global.ca.f64 data, [%rd32772];
	}
	// end inline asm
	// begin inline asm
	bar.sync 0;
	// end inline asm
	// begin inline asm
	{	
.reg .f64 data;
	ld.global.ca.f64 data, [%rd32772];
	}
	// end inline asm
	// begin inline asm
	bar.sync 0;
	// end inline asm
	// begin inline asm
	{	
.reg .f64 data;
	ld.global.ca.f64 data, [%rd32772];
	}
	// end inline asm
	// begin inline asm
	bar.sync 0;
	// end inline asm
	// begin inline asm
	{	
.reg .f64 data;
	ld.global.ca.f64 data, [%rd32772];
	}
	// end inline asm
	// begin inline asm
	bar.sync 0;
	// end inline asm
	// begin inline asm
	{	
.reg .f64 data;
	ld.global.ca.f64 data, [%rd32772];
	}
	// end inline asm
	// begin inline asm
	bar.sync 0;
	// end inline asm
	// begin inline asm
	{	
.reg .f64 data;
	ld.global.ca.f64 data, [%rd32772];
	}
	// end inline asm
	// begin inline asm
	bar.sync 0;
	// end inline asm
	// begin inline asm
	{	
.reg .f64 data;
	ld.global.ca.f64 data, [%rd32772];
	}
	// end inline asm
	// begin inline asm
	bar.sync 0;
	// end inline asm
	// begin inline asm
	{	
.reg .f64 data;
	ld.global.ca.f64 data, [%rd32772];
	}
	// end inline asm
	// begin inline asm
	bar.sync 0;
	// end inline asm
	// begin inline asm
	{	
.reg .f64 data;
	ld.global.ca.f64 data, [%rd32772];
	}
	// end inline asm
	// begin inline asm
	bar.sync 0;
	// end inline asm
	// begin inline asm
	{	
.reg .f64 data;
	ld.global.ca.f64 data, [%rd32772];
	}
	// end inline asm
	// begin inline asm
	bar.sync 0;
	// end inline asm
	// begin inline asm
	{	
.reg .f64 data;
	ld.global.ca.f64 data, [%rd32772];
	}
	// end inline asm
	// begin inline asm
	bar.sync 0;
	// end inline asm
	// begin inline asm
	{	
.reg .f64 data;
	ld.global.ca.f64 data, [%rd32772];
	}
	// end inline asm
	// begin inline asm
	bar.sync 0;
	// end inline asm
	// begin inline asm
	{	
.reg .f64 data;
	ld.global.ca.f64 data, [%rd32772];
	}
	// end inline asm
	// begin inline asm
	bar.sync 0;
	// end inline asm
	// begin inline asm
	{	
.reg .f64 data;
	ld.global.ca.f64 data, [%rd32772];
	}
	// end inline asm
	// begin inline asm
	bar.sync 0;
	// end inline asm
	// begin inline asm
	{	
.reg .f64 data;
	ld.global.ca.f64 data, [%rd32772];
	}
	// end inline asm
	// begin inline asm
	bar.sync 0;
	// end inline asm
	// begin inline asm
	{	
.reg .f64 data;
	ld.global.ca.f64 data, [%rd32772];
	}
	// end inline asm
	// begin inline asm
	bar.sync 0;
	// end inline asm
	// begin inline asm
	{	
.reg .f64 data;
	ld.global.ca.f64 data, [%rd32772];
	}
	// end inline asm
	// begin inline asm
	bar.sync 0;
	// end inline asm
	// begin inline asm
	{	
.reg .f64 data;
	ld.global.ca.f64 data, [%rd32772];
	}
	// end inline asm
	// begin inline asm
	bar.sync 0;
	// end inline asm
	// begin inline asm
	{	
.reg .f64 data;
	ld.global.ca.f64 data, [%rd32772];
	}
	// end inline asm
	// begin inline asm
	bar.sync 0;
	// end inline asm
	// begin inline asm
	{	
.reg .f64 data;
	ld.global.ca.f64 data, [%rd32772];
	}
	// end inline asm
	// begin inline asm
	bar.sync 0;
	// end inline asm
	// begin inline asm
	{	
.reg .f64 data;
	ld.global.ca.f64 data, [%rd32772];
	}
	// end inline asm
	// begin inline asm
	bar.sync 0;
	// end inline asm
	// begin inline asm
	{	
.reg .f64 data;
	ld.global.ca.f64 data, [%rd32772];
	}
	// end inline asm
	// begin inline asm
	bar.sync 0;
	// end inline asm
	// begin inline asm
	{	
.reg .f64 data;
	ld.global.ca.f64 data, [%rd32772];
	}
	// end inline asm
	// begin inline asm
	bar.sync 0;
	// end inline asm
	// begin inline asm
	{	
.reg .f64 data;
	ld.global.ca.f64 data, [%rd32772];
	}
	// end inline asm
	// begin inline asm
	bar.sync 0;
	// end inline asm
	// begin inline asm
	{	
.reg .f64 data;
	ld.global.ca.f64 data, [%rd32772];
	}
	// end inline asm
	// begin inline asm
	bar.sync 0;
	// end inline asm
	// begin inline asm
	{	
.reg .f64 data;
	ld.global.ca.f64 data, [%rd32772];
	}
	// end inline asm
	// begin inline asm
	bar.sync 0;
	// end inline asm
	// begin inline asm
	{	
.reg .f64 data;
	ld.global.ca.f64 data, [%rd32772];
	}
	// end inline asm
	// begin inline asm
	bar.sync 0;
	// end inline asm
	// begin inline asm
	{	
.reg .f64 data;
	ld.global.ca.f64 data, [%rd32772];
	}
	// end inline asm
	// begin inline asm
	bar.sync 0;
	// end inline asm
	// begin inline asm
	{	
.reg .f64 data;
	ld.global.ca.f64 data, [%rd32772];
	}
	// end inline asm
	// begin inline asm
	bar.sync 0;
	// end inline asm
	// begin inline asm
	{	
.reg .f64 data;
	ld.global.ca.f64 data, [%rd32772];
	}
	// end inline asm
	// begin inline asm
	bar.sync 0;
	// end inline asm
	// begin inline asm
	{	
.reg .f64 data;
	ld.global.ca.f64 data, [%rd32772];
	}
	// end inline asm
	// begin inline asm
	bar.sync 0;
	// end inline asm
	// begin inline asm
	{	
.reg .f64 data;
	ld.global.ca.f64 data, [%rd32772];
	}
	// end inline asm
	// begin inline asm
	bar.sync 0;
	// end inline asm
	// begin inline asm
	{	
.reg .f64 data;
	ld.global.ca.f64 data, [%rd32772];
	}
	// end inline asm
	// begin inline asm
	bar.sync 0;
	// end inline asm
	// begin inline asm
	{	
.reg .f64 data;
	ld.global.ca.f64 data, [%rd32772];
	}
	// end inline asm
	// begin inline asm
	bar.sync 0;
	// end inline asm
	// begin inline asm
	{	
.reg .f64 data;
	ld.global.ca.f64 data, [%rd32772];
	}
	// end inline asm
	// begin inline asm
	bar.sync 0;
	// end inline asm
	// begin inline asm
	{	
.reg .f64 data;
	ld.global.ca.f64 data, [%rd32772];
	}
	// end inline asm
	// begin inline asm
	bar.sync 0;
	// end inline asm
	// begin inline asm
	{	
.reg .f64 data;
	ld.global.ca.f64 data, [%rd32772];
	}
	// end inline asm
	// begin inline asm
	bar.sync 0;
	// end inline asm
	// begin inline asm
	{	
.reg .f64 data;
	ld.global.ca.f64 data, [%rd32772];
	}
	// end inline asm
	// begin inline asm
	bar.sync 0;
	// end inline asm
	// begin inline asm
	{	
.reg .f64 data;
	ld.global.ca.f64 data, [%rd32772];
	}
	// end inline asm
	// begin inline asm
	bar.sync 0;
	// end inline asm
	// begin inline asm
	{	
.reg .f64 data;
	ld.global.ca.f64 data, [%rd32772];
	}
	// end inline asm
	// begin inline asm
	bar.sync 0;
	// end inline asm
	// begin inline asm
	{	
.reg .f64 data;
	ld.global.ca.f64 data, [%rd32772];
	}
	// end inline asm
	// begin inline asm
	bar.sync 0;
	// end inline asm
	// begin inline asm
	{	
.reg .f64 data;
	ld.global.ca.f64 data, [%rd32772];
	}
	// end inline asm
	// begin inline asm
	bar.sync 0;
	// end inline asm
	// begin inline asm
	{	
.reg .f64 data;
	ld.global.ca.f64 data, [%rd32772];
	}
	// end inline asm
	// begin inline asm
	bar.sync 0;
	// end inline asm
	// begin inline asm
	{	
.reg .f64 data;
	ld.global.ca.f64 data, [%rd32772];
	}
	// end inline asm
	// begin inline asm
	bar.sync 0;
	// end inline asm
	// begin inline asm
	{	
.reg .f64 data;
	ld.global.ca.f64 data, [%rd32772];
	}
	// end inline asm
	// begin inline asm
	bar.sync 0;
	// end inline asm
	// begin inline asm
	{	
.reg .f64 data;
	ld.global.ca.f64 data, [%rd32772];
	}
	// end inline asm
	// begin inline asm
	bar.sync 0;
	// end inline asm
	// begin inline asm
	{	
.reg .f64 data;
	ld.global.ca.f64 data, [%rd32772];
	}
	// end inline asm
	// begin inline asm
	bar.sync 0;
	// end inline asm
	// begin inline asm
	{	
.reg .f64 data;
	ld.global.ca.f64 data, [%rd32772];
	}
	// end inline asm
	// begin inline asm
	bar.sync 0;
	// end inline asm
	// begin inline asm
	{	
.reg .f64 data;
	ld.global.ca.f64 data, [%rd32772];
	}
	// end inline asm
	// begin inline asm
	bar.sync 0;
	// end inline asm
	// begin inline asm
	{	
.reg .f64 data;
	ld.global.ca.f64 data, [%rd32772];
	}
	// end inline asm
	// begin inline asm
	bar.sync 0;
	// end inline asm
	// begin inline asm
	{	
.reg .f64 data;
	ld.global.ca.f64 data, [%rd32772];
	}
	// end inline asm
	// begin inline asm
	bar.sync 0;
	// end inline asm
	// begin inline asm
	{	
.reg .f64 data;
	ld.global.ca.f64 data, [%rd32772];
	}
	// end inline asm
	// begin inline asm
	bar.sync 0;
	// end inline asm
	// begin inline asm
	{	
.reg .f64 data;
	ld.global.ca.f64 data, [%rd32772];
	}
	// end inline asm
	// begin inline asm
	bar.sync 0;
	// end inline asm
	// begin inline asm
	{	
.reg .f64 data;
	ld.global.ca.f64 data, [%rd32772];
	}
	// end inline asm
	// begin inline asm
	bar.sync 0;
	// end inline asm
	// begin inline asm
	{	
.reg .f64 data;
	ld.global.ca.f64 data, [%rd32772];
	}
	// end inline asm
	// begin inline asm
	bar.sync 0;
	// end inline asm
	// begin inline asm
	{	
.reg .f64 data;
	ld.global.ca.f64 data, [%rd32772];
	}
	// end inline asm
	// begin inline asm
	bar.sync 0;
	// end inline asm
	// begin inline asm
	{	
.reg .f64 data;
	ld.global.ca.f64 data, [%rd32772];
	}
	// end inline asm
	// begin inline asm
	bar.sync 0;
	// end inline asm
	// begin inline asm
	{	
.reg .f64 data;
	ld.global.ca.f64 data, [%rd32772];
	}
	// end inline asm
	// begin inline asm
	bar.sync 0;
	// end inline asm
	// begin inline asm
	{	
.reg .f64 data;
	ld.global.ca.f64 data, [%rd32772];
	}
	// end inline asm
	// begin inline asm
	bar.sync 0;
	// end inline asm
	// begin inline asm
	{	
.reg .f64 data;
	ld.global.ca.f64 data, [%rd32772];
	}
	// end inline asm
	// begin inline asm
	bar.sync 0;
	// end inline asm
	// begin inline asm
	{	
.reg .f64 data;
	ld.global.ca.f64 data, [%rd32772];
	}
	// end inline asm
	// begin inline asm
	bar.sync 0;
	// end inline asm
	// begin inline asm
	{	
.reg .f64 data;
	ld.global.ca.f64 data, [%rd32772];
	}
	// end inline asm
	// begin inline asm
	bar.sync 0;
	// end inline asm
	// begin inline asm
	{	
.reg .f64 data;
	ld.global.ca.f64 data, [%rd32772];
	}
	// end inline asm
	// begin inline asm
	bar.sync 0;
	// end inline asm
	// begin inline asm
	{	
.reg .f64 data;
	ld.global.ca.f64 data, [%rd32772];
	}
	// end inline asm
	// begin inline asm
	bar.sync 0;
	// end inline asm
	// begin inline asm
	{	
.reg .f64 data;
	ld.global.ca.f64 data, [%rd32772];
	}
	// end inline asm
	// begin inline asm
	bar.sync 0;
	// end inline asm
	// begin inline asm
	{	
.reg .f64 data;
	ld.global.ca.f64 data, [%rd32772];
	}
	// end inline asm
	// begin inline asm
	bar.sync 0;
	// end inline asm
	// begin inline asm
	{	
.reg .f64 data;
	ld.global.ca.f64 data, [%rd32772];
	}
	// end inline asm
	// begin inline asm
	bar.sync 0;
	// end inline asm
	// begin inline asm
	{	
.reg .f64 data;
	ld.global.ca.f64 data, [%rd32772];
	}
	// end inline asm
	// begin inline asm
	bar.sync 0;
	// end inline asm
	// begin inline asm
	{	
.reg .f64 data;
	ld.global.ca.f64 data, [%rd32772];
	}
	// end inline asm
	// begin inline asm
	bar.sync 0;
	// end inline asm
	// begin inline asm
	{	
.reg .f64 data;
	ld.global.ca.f64 data, [%rd32772];
	}
	// end inline asm
	// begin inline asm
	bar.sync 0;
	// end inline asm
	// begin inline asm
	{	
.reg .f64 data;
	ld.global.ca.f64 data, [%rd32772];
	}
	// end inline asm
	// begin inline asm
	bar.sync 0;
	// end inline asm
	// begin inline asm
	{	
.reg .f64 data;
	ld.global.ca.f64 data, [%rd32772];
	}
	// end inline asm
	// begin inline asm
	bar.sync 0;
	// end inline asm
	// begin inline asm
	{	
.reg .f64 data;
	ld.global.ca.f64 data, [%rd32772];
	}
	// end inline asm
	// begin inline asm
	bar.sync 0;
	// end inline asm
	// begin inline asm
	{	
.reg .f64 data;
	ld.global.ca.f64 data, [%rd32772];
	}
	// end inline asm
	// begin inline asm
	bar.sync 0;
	// end inline asm
	// begin inline asm
	{	
.reg .f64 data;
	ld.global.ca.f64 data, [%rd32772];
	}
	// end inline asm
	// begin inline asm
	bar.sync 0;
	// end inline asm
	// begin inline asm
	{	
.reg .f64 data;
	ld.global.ca.f64 data, [%rd32772];
	}
	// end inline asm
	// begin inline asm
	bar.sync 0;
	// end inline asm
	// begin inline asm
	{	
.reg .f64 data;
	ld.global.ca.f64 data, [%rd32772];
	}
	// end inline asm
	// begin inline asm
	bar.sync 0;
	// end inline asm
	// begin inline asm
	{	
.reg .f64 data;
	ld.global.ca.f64 data, [%rd32772];
	}
	// end inline asm
	// begin inline asm
	bar.sync 0;
	// end inline asm
	// begin inline asm
	{	
.reg .f64 data;
	ld.global.ca.f64 data, [%rd32772];
	}
	// end inline asm
	// begin inline asm
	bar.sync 0;
	// end inline asm
	// begin inline asm
	{	
.reg .f64 data;
	ld.global.ca.f64 data, [%rd32772];
	}
	// end inline asm
	// begin inline asm
	bar.sync 0;
	// end inline asm
	// begin inline asm
	{	
.reg .f64 data;
	ld.global.ca.f64 data, [%rd32772];
	}
	// end inline asm
	// begin inline asm
	bar.sync 0;
	// end inline asm
	// begin inline asm
	{	
.reg .f64 data;
	ld.global.ca.f64 data, [%rd32772];
	}
	// end inline asm
	// begin inline asm
	bar.sync 0;
	// end inline asm
	// begin inline asm
	{	
.reg .f64 data;
	ld.global.ca.f64 data, [%rd32772];
	}
	// end inline asm
	// begin inline asm
	bar.sync 0;
	// end inline asm
	// begin inline asm
	{	
.reg .f64 data;
	ld.global.ca.f64 data, [%rd32772];
	}
	// end inline asm
	// begin inline asm
	bar.sync 0;
	// end inline asm
	// begin inline asm
	{	
.reg .f64 data;
	ld.global.ca.f64 data, [%rd32772];
	}
	// end inline asm
	// begin inline asm
	bar.sync 0;
	// end inline asm
	// begin inline asm
	{	
.reg .f64 data;
	ld.global.ca.f64 data, [%rd32772];
	}
	// end inline asm
	// begin inline asm
	bar.sync 0;
	// end inline asm
	// begin inline asm
	{	
.reg .f64 data;
	ld.global.ca.f64 data, [%rd32772];
	}
	// end inline asm
	// begin inline asm
	bar.sync 0;
	// end inline asm
	// begin inline asm
	{	
.reg .f64 data;
	ld.global.ca.f64 data, [%rd32772];
	}
	// end inline asm
	// begin inline asm
	bar.sync 0;
	// end inline asm
	// begin inline asm
	{	
.reg .f64 data;
	ld.global.ca.f64 data, [%rd32772];
	}
	// end inline asm
	// begin inline asm
	bar.sync 0;
	// end inline asm
	// begin inline asm
	{	
.reg .f64 data;
	ld.global.ca.f64 data, [%rd32772];
	}
	// end inline asm
	// begin inline asm
	bar.sync 0;
	// end inline asm
	// begin inline asm
	{	
.reg .f64 data;
	ld.global.ca.f64 data, [%rd32772];
	}
	// end inline asm
	// begin inline asm
	bar.sync 0;
	// end inline asm
	// begin inline asm
	{	
.reg .f64 data;
	ld.global.ca.f64 data, [%rd32772];
	}
	// end inline asm
	// begin inline asm
	bar.sync 0;
	// end inline asm
	// begin inline asm
	{	
.reg .f64 data;
	ld.global.ca.f64 data, [%rd32772];
	}
	// end inline asm
	// begin inline asm
	bar.sync 0;
	// end inline asm
	// begin inline asm
	{	
.reg .f64 data;
	ld.global.ca.f64 data, [%rd32772];
	}
	// end inline asm
	// begin inline asm
	bar.sync 0;
	// end inline asm
	// begin inline asm
	{	
.reg .f64 data;
	ld.global.ca.f64 data, [%rd32772];
	}
	// end inline asm
	// begin inline asm
	bar.sync 0;
	// end inline asm
	// begin inline asm
	{	
.reg .f64 data;
	ld.global.ca.f64 data, [%rd32772];
	}
	// end inline asm
	// begin inline asm
	bar.sync 0;
	// end inline asm
	// begin inline asm
	{	
.reg .f64 data;
	ld.global.ca.f64 data, [%rd32772];
	}
	// end inline asm
	// begin inline asm
	bar.sync 0;
	// end inline asm
	// begin inline asm
	{	
.reg .f64 data;
	ld.global.ca.f64 data, [%rd32772];
	}
	// end inline asm
	// begin inline asm
	bar.sync 0;
	// end inline asm
	// begin inline asm
	{	
.reg .f64 data;
	ld.global.ca.f64 data, [%rd32772];
	}
	// end inline asm
	// begin inline asm
	bar.sync 0;
	// end inline asm
	// begin inline asm
	{	
.reg .f64 data;
	ld.global.ca.f64 data, [%rd32772];
	}
	// end inline asm
	// begin inline asm
	bar.sync 0;
	// end inline asm
	// begin inline asm
	{	
.reg .f64 data;
	ld.global.ca.f64 data, [%rd32772];
	}
	// end inline asm
	// begin inline asm
	bar.sync 0;
	// end inline asm
	// begin inline asm
	{	
.reg .f64 data;
	ld.global.ca.f64 data, [%rd32772];
	}
	// end inline asm
	// begin inline asm
	bar.sync 0;
	// end inline asm
	// begin inline asm
	{	
.reg .f64 data;
	ld.global.ca.f64 data, [%rd32772];
	}
	// end inline asm
	// begin inline asm
	bar.sync 0;
	// end inline asm
	// begin inline asm
	{	
.reg .f64 data;
	ld.global.ca.f64 data, [%rd32772];
	}
	// end inline asm
	// begin inline asm
	bar.sync 0;
	// end inline asm
	// begin inline asm
	{	
.reg .f64 data;
	ld.global.ca.f64 data, [%rd32772];
	}
	// end inline asm
	// begin inline asm
	bar.sync 0;
	// end inline asm
	// begin inline asm
	{	
.reg .f64 data;
	ld.global.ca.f64 data, [%rd32772];
	}
	// end inline asm
	// begin inline asm
	bar.sync 0;
	// end inline asm
	// begin inline asm
	{	
.reg .f64 data;
	ld.global.ca.f64 data, [%rd32772];
	}
	// end inline asm
	// begin inline asm
	bar.sync 0;
	// end inline asm
	// begin inline asm
	{	
.reg .f64 data;
	ld.global.ca.f64 data, [%rd32772];
	}
	// end inline asm
	// begin inline asm
	bar.sync 0;
	// end inline asm
	// begin inline asm
	{	
.reg .f64 data;
	ld.global.ca.f64 data, [%rd32772];
	}
	// end inline asm
	// begin inline asm
	bar.sync 0;
	// end inline asm
	// begin inline asm
	{	
.reg .f64 data;
	ld.global.ca.f64 data, [%rd32772];
	}
	// end inline asm
	// begin inline asm
	bar.sync 0;
	// end inline asm
	// begin inline asm
	{	
.reg .f64 data;
	ld.global.ca.f64 data, [%rd32772];
	}
	// end inline asm
	// begin inline asm
	bar.sync 0;
	// end inline asm
	// begin inline asm
	{	
.reg .f64 data;
	ld.global.ca.f64 data, [%rd32772];
	}
	// end inline asm
	// begin inline asm
	bar.sync 0;
	// end inline asm
	// begin inline asm
	{	
.reg .f64 data;
	ld.global.ca.f64 data, [%rd32772];
	}
	// end inline asm
	// begin inline asm
	bar.sync 0;
	// end inline asm
	// begin inline asm
	{	
.reg .f64 data;
	ld.global.ca.f64 data, [%rd32772];
	}
	// end inline asm
	// begin inline asm
	bar.sync 0;
	// end inline asm
	// begin inline asm
	{	
.reg .f64 data;
	ld.global.ca.f64 data, [%rd32772];
	}
	// end inline asm
	// begin inline asm
	bar.sync 0;
	// end inline asm
	// begin inline asm
	{	
.reg .f64 data;
	ld.global.ca.f64 data, [%rd32772];
	}
	// end inline asm
	// begin inline asm
	bar.sync 0;
	// end inline asm
	// begin inline asm
	{	
.reg .f64 data;
	ld.global.ca.f64 data, [%rd32772];
	}
	// end inline asm
	// begin inline asm
	bar.sync 0;
	// end inline asm
	// begin inline asm
	{	
.reg .f64 data;
	ld.global.ca.f64 data, [%rd32772];
	}
	// end inline asm
	// begin inline asm
	bar.sync 0;
	// end inline asm
	// begin inline asm
	{	
.reg .f64 data;
	ld.global.ca.f64 data, [%rd32772];
	}
	// end inline asm
	// begin inline asm
	bar.sync 0;
	// end inline asm
	// begin inline asm
	{	
.reg .f64 data;
	ld.global.ca.f64 data, [%rd32772];
	}
	// end inline asm
	// begin inline asm
	bar.sync 0;
	// end inline asm
	// begin inline asm
	{	
.reg .f64 data;
	ld.global.ca.f64 data, [%rd32772];
	}
	// end inline asm
	// begin inline asm
	bar.sync 0;
	// end inline asm
	// begin inline asm
	{	
.reg .f64 data;
	ld.global.ca.f64 data, [%rd32772];
	}
	// end inline asm
	// begin inline asm
	bar.sync 0;
	// end inline asm
	// begin inline asm
	{	
.reg .f64 data;
	ld.global.ca.f64 data, [%rd32772];
	}
	// end inline asm
	// begin inline asm
	bar.sync 0;
	// end inline asm
	// begin inline asm
	{	
.reg .f64 data;
	ld.global.ca.f64 data, [%rd32772];
	}
	// end inline asm
	// begin inline asm
	bar.sync 0;
	// end inline asm
	// begin inline asm
	{	
.reg .f64 data;
	ld.global.ca.f64 data, [%rd32772];
	}
	// end inline asm
	// begin inline asm
	bar.sync 0;
	// end inline asm
	// begin inline asm
	{	
.reg .f64 data;
	ld.global.ca.f64 data, [%rd32772];
	}
	// end inline asm
	// begin inline asm
	bar.sync 0;
	// end inline asm
	// begin inline asm
	{	
.reg .f64 data;
	ld.global.ca.f64 data, [%rd32772];
	}
	// end inline asm
	// begin inline asm
	bar.sync 0;
	// end inline asm
	// begin inline asm
	{	
.reg .f64 data;
	ld.global.ca.f64 data, [%rd32772];
	}
	// end inline asm
	// begin inline asm
	bar.sync 0;
	// end inline asm
	// begin inline asm
	{	
.reg .f64 data;
	ld.global.ca.f64 data, [%rd32772];
	}
	// end inline asm
	// begin inline asm
	bar.sync 0;
	// end inline asm
	// begin inline asm
	{	
.reg .f64 data;
	ld.global.ca.f64 data, [%rd32772];
	}
	// end inline asm
	// begin inline asm
	bar.sync 0;
	// end inline asm
	// begin inline asm
	{	
.reg .f64 data;
	ld.global.ca.f64 data, [%rd32772];
	}
	// end inline asm
	// begin inline asm
	bar.sync 0;
	// end inline asm
	// begin inline asm
	{	
.reg .f64 data;
	ld.global.ca.f64 data, [%rd32772];
	}
	// end inline asm
	// begin inline asm
	bar.sync 0;
	// end inline asm
	// begin inline asm
	{	
.reg .f64 data;
	ld.global.ca.f64 data, [%rd32772];
	}
	// end inline asm
	// begin inline asm
	bar.sync 0;
	// end inline asm
	// begin inline asm
	{	
.reg .f64 data;
	ld.global.ca.f64 data, [%rd32772];
	}
	// end inline asm
	// begin inline asm
	bar.sync 0;
	// end inline asm
	// begin inline asm
	{	
.reg .f64 data;
	ld.global.ca.f64 data, [%rd32772];
	}
	// end inline asm
	// begin inline asm
	bar.sync 0;
	// end inline asm
	// begin inline asm
	{	
.reg .f64 data;
	ld.global.ca.f64 data, [%rd32772];
	}
	// end inline asm
	// begin inline asm
	bar.sync 0;
	// end inline asm
	// begin inline asm
	{	
.reg .f64 data;
	ld.global.ca.f64 data, [%rd32772];
	}
	// end inline asm
	// begin inline asm
	bar.sync 0;
	// end inline asm
	// begin inline asm
	{	
.reg .f64 data;
	ld.global.ca.f64 data, [%rd32772];
	}
	// end inline asm
	// begin inline asm
	bar.sync 0;
	// end inline asm
	// begin inline asm
	{	
.reg .f64 data;
	ld.global.ca.f64 data, [%rd32772];
	}
	// end inline asm
	// begin inline asm
	bar.sync 0;
	// end inline asm
	// begin inline asm
	{	
.reg .f64 data;
	ld.global.ca.f64 data, [%rd32772];
	}
	// end inline asm
	// begin inline asm
	bar.sync 0;
	// end inline asm
	// begin inline asm
	{	
.reg .f64 data;
	ld.global.ca.f64 data, [%rd32772];
	}
	// end inline asm
	// begin inline asm
	bar.sync 0;
	// end inline asm
	// begin inline asm
	{	
.reg .f64 data;
	ld.global.ca.f64 data, [%rd32772];
	}
	// end inline asm
	// begin inline asm
	bar.sync 0;
	// end inline asm
	// begin inline asm
	{	
.reg .f64 data;
	ld.global.ca.f64 data, [%rd32772];
	}
	// end inline asm
	// begin inline asm
	bar.sync 0;
	// end inline asm
	// begin inline asm
	{	
.reg .f64 data;
	ld.global.ca.f64 data, [%rd32772];
	}
	// end inline asm
	// begin inline asm
	bar.sync 0;
	// end inline asm
	// begin inline asm
	{	
.reg .f64 data;
	ld.global.ca.f64 data, [%rd32772];
	}
	// end inline asm
	// begin inline asm
	bar.sync 0;
	// end inline asm
	// begin inline asm
	{	
.reg .f64 data;
	ld.global.ca.f64 data, [%rd32772];
	}
	// end inline asm
	// begin inline asm
	bar.sync 0;
	// end inline asm
	// begin inline asm
	{	
.reg .f64 data;
	ld.global.ca.f64 data, [%rd32772];
	}
	// end inline asm
	// begin inline asm
	bar.sync 0;
	// end inline asm
	// begin inline asm
	{	
.reg .f64 data;
	ld.global.ca.f64 data, [%rd32772];
	}
	// end inline asm
	// begin inline asm
	bar.sync 0;
	// end inline asm
	// begin inline asm
	{	
.reg .f64 data;
	ld.global.ca.f64 data, [%rd32772];
	}
	// end inline asm
	// begin inline asm
	bar.sync 0;
	// end inline asm
	// begin inline asm
	{	
.reg .f64 data;
	ld.global.ca.f64 data, [%rd32772];
	}
	// end inline asm
	// begin inline asm
	bar.sync 0;
	// end inline asm
	// begin inline asm
	{	
.reg .f64 data;
	ld.global.ca.f64 data, [%rd32772];
	}
	// end inline asm
	// begin inline asm
	bar.sync 0;
	// end inline asm
	// begin inline asm
	{	
.reg .f64 data;
	ld.global.ca.f64 data, [%rd32772];
	}
	// end inline asm
	// begin inline asm
	bar.sync 0;
	// end inline asm
	// begin inline asm
	{	
.reg .f64 data;
	ld.global.ca.f64 data, [%rd32772];
	}
	// end inline asm
	// begin inline asm
	bar.sync 0;
	// end inline asm
	// begin inline asm
	{	
.reg .f64 data;
	ld.global.ca.f64 data, [%rd32772];
	}
	// end inline asm
	// begin inline asm
	bar.sync 0;
	// end inline asm
	// begin inline asm
	{	
.reg .f64 data;
	ld.global.ca.f64 data, [%rd32772];
	}
	// end inline asm
	// begin inline asm
	bar.sync 0;
	// end inline asm
	// begin inline asm
	{	
.reg .f64 data;
	ld.global.ca.f64 data, [%rd32772];
	}
	// end inline asm
	// begin inline asm
	bar.sync 0;
	// end inline asm
	// begin inline asm
	{	
.reg .f64 data;
	ld.global.ca.f64 data, [%rd32772];
	}
	// end inline asm
	// begin inline asm
	bar.sync 0;
	// end inline asm
	// begin inline asm
	{	
.reg .f64 data;
	ld.global.ca.f64 data, [%rd32772];
	}
	// end inline asm
	// begin inline asm
	bar.sync 0;
	// end inline asm
	// begin inline asm
	{	
.reg .f64 data;
	ld.global.ca.f64 data, [%rd32772];
	}
	// end inline asm
	// begin inline asm
	bar.sync 0;
	// end inline asm
	// begin inline asm
	{	
.reg .f64 data;
	ld.global.ca.f64 data, [%rd32772];
	}
	// end inline asm
	// begin inline asm
	bar.sync 0;
	// end inline asm
	// begin inline asm
	{	
.reg .f64 data;
	ld.global.ca.f64 data, [%rd32772];
	}
	// end inline asm
	// begin inline asm
	bar.sync 0;
	// end inline asm
	// begin inline asm
	{	
.reg .f64 data;
	ld.global.ca.f64 data, [%rd32772];
	}
	// end inline asm
	// begin inline asm
	bar.sync 0;
	// end inline asm
	// begin inline asm
	{	
.reg .f64 data;
	ld.global.ca.f64 data, [%rd32772];
	}
	// end inline asm
	// begin inline asm
	bar.sync 0;
	// end inline asm
	// begin inline asm
	{	
.reg .f64 data;
	ld.global.ca.f64 data, [%rd32772];
	}
	// end inline asm
	// begin inline asm
	bar.sync 0;
	// end inline asm
	// begin inline asm
	{	
.reg .f64 data;
	ld.global.ca.f64 data, [%rd32772];
	}
	// end inline asm
	// begin inline asm
	bar.sync 0;
	// end inline asm
	// begin inline asm
	{	
.reg .f64 data;
	ld.global.ca.f64 data, [%rd32772];
	}
	// end inline asm
	// begin inline asm
	bar.sync 0;
	// end inline asm
	// begin inline asm
	{	
.reg .f64 data;
	ld.global.ca.f64 data, [%rd32772];
	}
	// end inline asm
	// begin inline asm
	bar.sync 0;
	// end inline asm
	// begin inline asm
	{	
.reg .f64 data;
	ld.global.ca.f64 data, [%rd32772];
	}
	// end inline asm
	// begin inline asm
	bar.sync 0;
	// end inline asm
	// begin inline asm
	{	
.reg .f64 data;
	ld.global.ca.f64 data, [%rd32772];
	}
	// end inline asm
	// begin inline asm
	bar.sync 0;
	// end inline asm
	// begin inline asm
	{	
.reg .f64 data;
	ld.global.ca.f64 data, [%rd32772];
	}
	// end inline asm
	// begin inline asm
	bar.sync 0;
	// end inline asm
	// begin inline asm
	{	
.reg .f64 data;
	ld.global.ca.f64 data, [%rd32772];
	}
	// end inline asm
	// begin inline asm
	bar.sync 0;
	// end inline asm
	// begin inline asm
	{	
.reg .f64 data;
	ld.global.ca.f64 data, [%rd32772];
	}
	// end inline asm
	// begin inline asm
	bar.sync 0;
	// end inline asm
	// begin inline asm
	{	
.reg .f64 data;
	ld.global.ca.f64 data, [%rd32772];
	}
	// end inline asm
	// begin inline asm
	bar.sync 0;
	// end inline asm
	// begin inline asm
	{	
.reg .f64 data;
	ld.global.ca.f64 data, [%rd32772];
	}
	// end inline asm
	// begin inline asm
	bar.sync 0;
	// end inline asm
	// begin inline asm
	{	
.reg .f64 data;
	ld.global.ca.f64 data, [%rd32772];
	}
	// end inline asm
	// begin inline asm
	bar.sync 0;
	// end inline asm
	// begin inline asm
	{	
.reg .f64 data;
	ld.global.ca.f64 data, [%rd32772];
	}
	// end inline asm
	// begin inline asm
	bar.sync 0;
	// end inline asm
	// begin inline asm
	{	
.reg .f64 data;
	ld.global.ca.f64 data, [%rd32772];
	}
	// end inline asm
	// begin inline asm
	bar.sync 0;
	// end inline asm
	// begin inline asm
	{	
.reg .f64 data;
	ld.global.ca.f64 data, [%rd32772];
	}
	// end inline asm
	// begin inline asm
	bar.sync 0;
	// end inline asm
	// begin inline asm
	{	
.reg .f64 data;
	ld.global.ca.f64 data, [%rd32772];
	}
	// end inline asm
	// begin inline asm
	bar.sync 0;
	// end inline asm
	// begin inline asm
	{	
.reg .f64 data;
	ld.global.ca.f64 data, [%rd32772];
	}
	// end inline asm
	// begin inline asm
	bar.sync 0;
	// end inline asm
	// begin inline asm
	{	
.reg .f64 data;
	ld.global.ca.f64 data, [%rd32772];
	}
	// end inline asm
	// begin inline asm
	bar.sync 0;
	// end inline asm
	// begin inline asm
	{	
.reg .f64 data;
	ld.global.ca.f64 data, [%rd32772];
	}
	// end inline asm
	// begin inline asm
	bar.sync 0;
	// end inline asm
	// begin inline asm
	{	
.reg .f64 data;
	ld.global.ca.f64 data, [%rd32772];
	}
	// end inline asm
	// begin inline asm
	bar.sync 0;
	// end inline asm
	// begin inline asm
	{	
.reg .f64 data;
	ld.global.ca.f64 data, [%rd32772];
	}
	// end inline asm
	// begin inline asm
	bar.sync 0;
	// end inline asm
	// begin inline asm
	{	
.reg .f64 data;
	ld.global.ca.f64 data, [%rd32772];
	}
	// end inline asm
	// begin inline asm
	bar.sync 0;
	// end inline asm
	// begin inline asm
	{	
.reg .f64 data;
	ld.global.ca.f64 data, [%rd32772];
	}
	// end inline asm
	// begin inline asm
	bar.sync 0;
	// end inline asm
	// begin inline asm
	{	
.reg .f64 data;
	ld.global.ca.f64 data, [%rd32772];
	}
	// end inline asm
	// begin inline asm
	bar.sync 0;
	// end inline asm
	// begin inline asm
	{	
.reg .f64 data;
	ld.global.ca.f64 data, [%rd32772];
	}
	// end inline asm
	// begin inline asm
	bar.sync 0;
	// end inline asm
	// begin inline asm
	{	
.reg .f64 data;
	ld.global.ca.f64 data, [%rd32772];
	}
	// end inline asm
	// begin inline asm
	bar.sync 0;
	// end inline asm
	// begin inline asm
	{	
.reg .f64 data;
	ld.global.ca.f64 data, [%rd32772];
	}
	// end inline asm
	// begin inline asm
	bar.sync 0;
	// end inline asm
	// begin inline asm
	{	
.reg .f64 data;
	ld.global.ca.f64 data, [%rd32772];
	}
	// end inline asm
	// begin inline asm
	bar.sync 0;
	// end inline asm
	// begin inline asm
	{	
.reg .f64 data;
	ld.global.ca.f64 data, [%rd32772];
	}
	// end inline asm
	// begin inline asm
	bar.sync 0;
	// end inline asm
	// begin inline asm
	{	
.reg .f64 data;
	ld.global.ca.f64 data, [%rd32772];
	}
	// end inline asm
	// begin inline asm
	bar.sync 0;
	// end inline asm
	// begin inline asm
	{	
.reg .f64 data;
	ld.global.ca.f64 data, [%rd32772];
	}
	// end inline asm
	// begin inline asm
	bar.sync 0;
	// end inline asm
	// begin inline asm
	{	
.reg .f64 data;
	ld.global.ca.f64 data, [%rd32772];
	}
	// end inline asm
	// begin inline asm
	bar.sync 0;
	// end inline asm
	// begin inline asm
	{	
.reg .f64 data;
	ld.global.ca.f64 data, [%rd32772];
	}
	// end inline asm
	// begin inline asm
	bar.sync 0;
	// end inline asm
	// begin inline asm
	{	
.reg .f64 data;
	ld.global.ca.f64 data, [%rd32772];
	}
	// end inline asm
	// begin inline asm
	bar.sync 0;
	// end inline asm
	// begin inline asm
	{	
.reg .f64 data;
	ld.global.ca.f64 data, [%rd32772];
	}
	// end inline asm
	// begin inline asm
	bar.sync 0;
	// end inline asm
	// begin inline asm
	{	
.reg .f64 data;
	ld.global.ca.f64 data, [%rd32772];
	}
	// end inline asm
	// begin inline asm
	bar.sync 0;
	// end inline asm
	// begin inline asm
	{	
.reg .f64 data;
	ld.global.ca.f64 data, [%rd32772];
	}
	// end inline asm
	// begin inline asm
	bar.sync 0;
	// end inline asm
	// begin inline asm
	{	
.reg .f64 data;
	ld.global.ca.f64 data, [%rd32772];
	}
	// end inline asm
	// begin inline asm
	bar.sync 0;
	// end inline asm
	// begin inline asm
	{	
.reg .f64 data;
	ld.global.ca.f64 data, [%rd32772];
	}
	// end inline asm
	// begin inline asm
	bar.sync 0;
	// end inline asm
	// begin inline asm
	{	
.reg .f64 data;
	ld.global.ca.f64 data, [%rd32772];
	}
	// end inline asm
	// begin inline asm
	bar.sync 0;
	// end inline asm
	// begin inline asm
	{	
.reg .f64 data;
	ld.global.ca.f64 data, [%rd32772];
	}
	// end inline asm
	// begin inline asm
	bar.sync 0;
	// end inline asm
	// begin inline asm
	{	
.reg .f64 data;
	ld.global.ca.f64 data, [%rd32772];
	}
	// end inline asm
	// begin inline asm
	bar.sync 0;
	// end inline asm
	// begin inline asm
	{	
.reg .f64 data;
	ld.global.ca.f64 data, [%rd32772];
	}
	// end inline asm
	// begin inline asm
	bar.sync 0;
	// end inline asm
	// begin inline asm
	{	
.reg .f64 data;
	ld.global.ca.f64 data, [%rd32772];
	}
	// end inline asm
	// begin inline asm
	bar.sync 0;
	// end inline asm
	// begin inline asm
	{	
.reg .f64 data;
	ld.global.ca.f64 data, [%rd32772];
	}
	// end inline asm
	// begin inline asm
	bar.sync 0;
	// end inline asm
	// begin inline asm
	{	
.reg .f64 data;
	ld.global.ca.f64 data, [%rd32772];
	}
	// end inline asm
	// begin inline asm
	bar.sync 0;
	// end inline asm
	// begin inline asm
	{	
.reg .f64 data;
	ld.global.ca.f64 data, [%rd32772];
	}
	// end inline asm
	// begin inline asm
	bar.sync 0;
	// end inline asm
	// begin inline asm
	{	
.reg .f64 data;
	ld.global.ca.f64 data, [%rd32772];
	}
	// end inline asm
	// begin inline asm
	bar.sync 0;
	// end inline asm
	// begin inline asm
	{	
.reg .f64 data;
	ld.global.ca.f64 data, [%rd32772];
	}
	// end inline asm
	// begin inline asm
	bar.sync 0;
	// end inline asm
	// begin inline asm
	{	
.reg .f64 data;
	ld.global.ca.f64 data, [%rd32772];
	}
	// end inline asm
	// begin inline asm
	bar.sync 0;
	// end inline asm
	// begin inline asm
	{	
.reg .f64 data;
	ld.global.ca.f64 data, [%rd32772];
	}
	// end inline asm
	// begin inline asm
	bar.sync 0;
	// end inline asm
	// begin inline asm
	{	
.reg .f64 data;
	ld.global.ca.f64 data, [%rd32772];
	}
	// end inline asm
	// begin inline asm
	bar.sync 0;
	// end inline asm
	// begin inline asm
	{	
.reg .f64 data;
	ld.global.ca.f64 data, [%rd32772];
	}
	// end inline asm
	// begin inline asm
	bar.sync 0;
	// end inline asm
	// begin inline asm
	{	
.reg .f64 data;
	ld.global.ca.f64 data, [%rd32772];
	}
	// end inline asm
	// begin inline asm
	bar.sync 0;
	// end inline asm
	// begin inline asm
	{	
.reg .f64 data;
	ld.global.ca.f64 data, [%rd32772];
	}
	// end inline asm
	// begin inline asm
	bar.sync 0;
	// end inline asm
	// begin inline asm
	{	
.reg .f64 data;
	ld.global.ca.f64 data, [%rd32772];
	}
	// end inline asm
	// begin inline asm
	bar.sync 0;
	// end inline asm
	// begin inline asm
	{	
.reg .f64 data;
	ld.global.ca.f64 data, [%rd32772];
	}
	// end inline asm
	// begin inline asm
	bar.sync 0;
	// end inline asm
	// begin inline asm
	{	
.reg .f64 data;
	ld.global.ca.f64 data, [%rd32772];
	}
	// end inline asm
	// begin inline asm
	bar.sync 0;
	// end inline asm
	// begin inline asm
	{	
.reg .f64 data;
	ld.global.ca.f64 data, [%rd32772];
	}
	// end inline asm
	// begin inline asm
	bar.sync 0;
	// end inline asm
	// begin inline asm
	{	
.reg .f64 data;
	ld.global.ca.f64 data, [%rd32772];
	}
	// end inline asm
	// begin inline asm
	bar.sync 0;
	// end inline asm
	// begin inline asm
	{	
.reg .f64 data;
	ld.global.ca.f64 data, [%rd32772];
	}
	// end inline asm
	// begin inline asm
	bar.sync 0;
	// end inline asm
	// begin inline asm
	{	
.reg .f64 data;
	ld.global.ca.f64 data, [%rd32772];
	}
	// end inline asm
	// begin inline asm
	bar.sync 0;
	// end inline asm
	// begin inline asm
	{	
.reg .f64 data;
	ld.global.ca.f64 data, [%rd32772];
	}
	// end inline asm
	// begin inline asm
	bar.sync 0;
	// end inline asm
	// begin inline asm
	{	
.reg .f64 data;
	ld.global.ca.f64 data, [%rd32772];
	}
	// end inline asm
	// begin inline asm
	bar.sync 0;
	// end inline asm
	// begin inline asm
	{	
.reg .f64 data;
	ld.global.ca.f64 data, [%rd32772];
	}
	// end inline asm
	// begin inline asm
	bar.sync 0;
	// end inline asm
	// begin inline asm
	{	
.reg .f64 data;
	ld.global.ca.f64 data, [%rd32772];
	}
	// end inline asm
	// begin inline asm
	bar.sync 0;
	// end inline asm
	// begin inline asm
	{	
.reg .f64 data;
	ld.global.ca.f64 data, [%rd32772];
	}
	// end inline asm
	// begin inline asm
	bar.sync 0;
	// end inline asm
	// begin inline asm
	{	
.reg .f64 data;
	ld.global.ca.f64 data, [%rd32772];
	}
	// end inline asm
	// begin inline asm
	bar.sync 0;
	// end inline asm
	// begin inline asm
	{	
.reg .f64 data;
	ld.global.ca.f64 data, [%rd32772];
	}
	// end inline asm
	// begin inline asm
	bar.sync 0;
	// end inline asm
	// begin inline asm
	{	
.reg .f64 data;
	ld.global.ca.f64 data, [%rd32772];
	}
	// end inline asm
	// begin inline asm
	bar.sync 0;
	// end inline asm
	// begin inline asm
	{	
.reg .f64 data;
	ld.global.ca.f64 data, [%rd32772];
	}
	// end inline asm
	// begin inline asm
	bar.sync 0;
	// end inline asm
	// begin inline asm
	{	
.reg .f64 data;
	ld.global.ca.f64 data, [%rd32772];
	}
	// end inline asm
	// begin inline asm
	bar.sync 0;
	// end inline asm
	// begin inline asm
	{	
.reg .f64 data;
	ld.global.ca.f64 data, [%rd32772];
	}
	// end inline asm
	// begin inline asm
	bar.sync 0;
	// end inline asm
	// begin inline asm
	{	
.reg .f64 data;
	ld.global.ca.f64 data, [%rd32772];
	}
	// end inline asm
	// begin inline asm
	bar.sync 0;
	// end inline asm
	// begin inline asm
	{	
.reg .f64 data;
	ld.global.ca.f64 data, [%rd32772];
	}
	// end inline asm
	// begin inline asm
	bar.sync 0;
	// end inline asm
	// begin inline asm
	{	
.reg .f64 data;
	ld.global.ca.f64 data, [%rd32772];
	}
	// end inline asm
	// begin inline asm
	bar.sync 0;
	// end inline asm
	// begin inline asm
	{	
.reg .f64 data;
	ld.global.ca.f64 data, [%rd32772];
	}
	// end inline asm
	// begin inline asm
	bar.sync 0;
	// end inline asm
	// begin inline asm
	{	
.reg .f64 data;
	ld.global.ca.f64 data, [%rd32772];
	}
	// end inline asm
	// begin inline asm
	bar.sync 0;
	// end inline asm
	// begin inline asm
	{	
.reg .f64 data;
	ld.global.ca.f64 data, [%rd32772];
	}
	// end inline asm
	// begin inline asm
	bar.sync 0;
	// end inline asm
	// begin inline asm
	{	
.reg .f64 data;
	ld.global.ca.f64 data, [%rd32772];
	}
	// end inline asm
	// begin inline asm
	bar.sync 0;
	// end inline asm
	// begin inline asm
	{	
.reg .f64 data;
	ld.global.ca.f64 data, [%rd32772];
	}
	// end inline asm
	// begin inline asm
	bar.sync 0;
	// end inline asm
	// begin inline asm
	{	
.reg .f64 data;
	ld.global.ca.f64 data, [%rd32772];
	}
	// end inline asm
	// begin inline asm
	bar.sync 0;
	// end inline asm
	// begin inline asm
	{	
.reg .f64 data;
	ld.global.ca.f64 data, [%rd32772];
	}
	// end inline asm
	// begin inline asm
	bar.sync 0;
	// end inline asm
	// begin inline asm
	{	
.reg .f64 data;
	ld.global.ca.f64 data, [%rd32772];
	}
	// end inline asm
	// begin inline asm
	bar.sync 0;
	// end inline asm
	// begin inline asm
	{	
.reg .f64 data;
	ld.global.ca.f64 data, [%rd32772];
	}
	// end inline asm
	// begin inline asm
	bar.sync 0;
	// end inline asm
	// begin inline asm
	{	
.reg .f64 data;
	ld.global.ca.f64 data, [%rd32772];
	}
	// end inline asm
	// begin inline asm
	bar.sync 0;
	// end inline asm
	// begin inline asm
	{	
.reg .f64 data;
	ld.global.ca.f64 data, [%rd32772];
	}
	// end inline asm
	// begin inline asm
	bar.sync 0;
	// end inline asm
	// begin inline asm
	{	
.reg .f64 data;
	ld.global.ca.f64 data, [%rd32772];
	}
	// end inline asm
	// begin inline asm
	bar.sync 0;
	// end inline asm
	// begin inline asm
	{	
.reg .f64 data;
	ld.global.ca.f64 data, [%rd32772];
	}
	// end inline asm
	// begin inline asm
	bar.sync 0;
	// end inline asm
	// begin inline asm
	{	
.reg .f64 data;
	ld.global.ca.f64 data, [%rd32772];
	}
	// end inline asm
	// begin inline asm
	bar.sync 0;
	// end inline asm
	// begin inline asm
	{	
.reg .f64 data;
	ld.global.ca.f64 data, [%rd32772];
	}
	// end inline asm
	// begin inline asm
	bar.sync 0;
	// end inline asm
	// begin inline asm
	{	
.reg .f64 data;
	ld.global.ca.f64 data, [%rd32772];
	}
	// end inline asm
	// begin inline asm
	bar.sync 0;
	// end inline asm
	// begin inline asm
	{	
.reg .f64 data;
	ld.global.ca.f64 data, [%rd32772];
	}
	// end inline asm
	// begin inline asm
	bar.sync 0;
	// end inline asm
	// begin inline asm
	{	
.reg .f64 data;
	ld.global.ca.f64 data, [%rd32772];
	}
	// end inline asm
	// begin inline asm
	bar.sync 0;
	// end inline asm
	// begin inline asm
	{	
.reg .f64 data;
	ld.global.ca.f64 data, [%rd32772];
	}
	// end inline asm
	// begin inline asm
	bar.sync 0;
	// end inline asm
	// begin inline asm
	{	
.reg .f64 data;
	ld.global.ca.f64 data, [%rd32772];
	}
	// end inline asm
	// begin inline asm
	bar.sync 0;
	// end inline asm
	// begin inline asm
	{	
.reg .f64 data;
	ld.global.ca.f64 data, [%rd32772];
	}
	// end inline asm
	// begin inline asm
	bar.sync 0;
	// end inline asm
	// begin inline asm
	{	
.reg .f64 data;
	ld.global.ca.f64 data, [%rd32772];
	}
	// end inline asm
	// begin inline asm
	bar.sync 0;
	// end inline asm
	// begin inline asm
	{	
.reg .f64 data;
	ld.global.ca.f64 data, [%rd32772];
	}
	// end inline asm
	// begin inline asm
	bar.sync 0;
	// end inline asm
	// begin inline asm
	{	
.reg .f64 data;
	ld.global.ca.f64 data, [%rd32772];
	}
	// end inline asm
	// begin inline asm
	bar.sync 0;
	// end inline asm
	// begin inline asm
	{	
.reg .f64 data;
	ld.global.ca.f64 data, [%rd32772];
	}
	// end inline asm
	// begin inline asm
	bar.sync 0;
	// end inline asm
	// begin inline asm
	{	
.reg .f64 data;
	ld.global.ca.f64 data, [%rd32772];
	}
	// end inline asm
	// begin inline asm
	bar.sync 0;
	// end inline asm
	// begin inline asm
	{	
.reg .f64 data;
	ld.global.ca.f64 data, [%rd32772];
	}
	// end inline asm
	// begin inline asm
	bar.sync 0;
	// end inline asm
	// begin inline asm
	{	
.reg .f64 data;
	ld.global.ca.f64 data, [%rd32772];
	}
	// end inline asm
	// begin inline asm
	bar.sync 0;
	// end inline asm
	// begin inline asm
	{	
.reg .f64 data;
	ld.global.ca.f64 data, [%rd32772];
	}
	// end inline asm
	// begin inline asm
	bar.sync 0;
	// end inline asm
	// begin inline asm
	{	
.reg .f64 data;
	ld.global.ca.f64 data, [%rd32772];
	}
	// end inline asm
	// begin inline asm
	bar.sync 0;
	// end inline asm
	// begin inline asm
	{	
.reg .f64 data;
	ld.global.ca.f64 data, [%rd32772];
	}
	// end inline asm
	// begin inline asm
	bar.sync 0;
	// end inline asm
	// begin inline asm
	{	
.reg .f64 data;
	ld.global.ca.f64 data, [%rd32772];
	}
	// end inline asm
	// begin inline asm
	bar.sync 0;
	// end inline asm
	// begin inline asm
	{	
.reg .f64 data;
	ld.global.ca.f64 data, [%rd32772];
	}
	// end inline asm
	// begin inline asm
	bar.sync 0;
	// end inline asm
	// begin inline asm
	{	
.reg .f64 data;
	ld.global.ca.f64 data, [%rd32772];
	}
	// end inline asm
	// begin inline asm
	bar.sync 0;
	// end inline asm
	// begin inline asm
	{	
.reg .f64 data;
	ld.global.ca.f64 data, [%rd32772];
	}
	// end inline asm
	// begin inline asm
	bar.sync 0;
	// end inline asm
	// begin inline asm
	{	
.reg .f64 data;
	ld.global.ca.f64 data, [%rd32772];
	}
	// end inline asm
	// begin inline asm
	bar.sync 0;
	// end inline asm
	// begin inline asm
	{	
.reg .f64 data;
	ld.global.ca.f64 data, [%rd32772];
	}
	// end inline asm
	// begin inline asm
	bar.sync 0;
	// end inline asm
	// begin inline asm
	{	
.reg .f64 data;
	ld.global.ca.f64 data, [%rd32772];
	}
	// end inline asm
	// begin inline asm
	bar.sync 0;
	// end inline asm
	// begin inline asm
	{	
.reg .f64 data;
	ld.global.ca.f64 data, [%rd32772];
	}
	// end inline asm
	// begin inline asm
	bar.sync 0;
	// end inline asm
	// begin inline asm
	{	
.reg .f64 data;
	ld.global.ca.f64 data, [%rd32772];
	}
	// end inline asm
	// begin inline asm
	bar.sync 0;
	// end inline asm
	// begin inline asm
	{	
.reg .f64 data;
	ld.global.ca.f64 data, [%rd32772];
	}
	// end inline asm
	// begin inline asm
	bar.sync 0;
	// end inline asm
	// begin inline asm
	{	
.reg .f64 data;
	ld.global.ca.f64 data, [%rd32772];
	}
	// end inline asm
	// begin inline asm
	bar.sync 0;
	// end inline asm
	// begin inline asm
	{	
.reg .f64 data;
	ld.global.ca.f64 data, [%rd32772];
	}
	// end inline asm
	// begin inline asm
	bar.sync 0;
	// end inline asm
	// begin inline asm
	{	
.reg .f64 data;
	ld.global.ca.f64 data, [%rd32772];
	}
	// end inline asm
	// begin inline asm
	bar.sync 0;
	// end inline asm
	// begin inline asm
	{	
.reg .f64 data;
	ld.global.ca.f64 data, [%rd32772];
	}
	// end inline asm
	// begin inline asm
	bar.sync 0;
	// end inline asm
	// begin inline asm
	{	
.reg .f64 data;
	ld.global.ca.f64 data, [%rd32772];
	}
	// end inline asm
	// begin inline asm
	bar.sync 0;
	// end inline asm
	// begin inline asm
	{	
.reg .f64 data;
	ld.global.ca.f64 data, [%rd32772];
	}
	// end inline asm
	// begin inline asm
	bar.sync 0;
	// end inline asm
	// begin inline asm
	{	
.reg .f64 data;
	ld.global.ca.f64 data, [%rd32772];
	}
	// end inline asm
	// begin inline asm
	bar.sync 0;
	// end inline asm
	// begin inline asm
	{	
.reg .f64 data;
	ld.global.ca.f64 data, [%rd32772];
	}
	// end inline asm
	// begin inline asm
	bar.sync 0;
	// end inline asm
	// begin inline asm
	{	
.reg .f64 data;
	ld.global.ca.f64 data, [%rd32772];
	}
	// end inline asm
	// begin inline asm
	bar.sync 0;
	// end inline asm
	// begin inline asm
	{	
.reg .f64 data;
	ld.global.ca.f64 data, [%rd32772];
	}
	// end inline asm
	// begin inline asm
	bar.sync 0;
	// end inline asm
	// begin inline asm
	{	
.reg .f64 data;
	ld.global.ca.f64 data, [%rd32772];
	}
	// end inline asm
	// begin inline asm
	bar.sync 0;
	// end inline asm
	// begin inline asm
	{	
.reg .f64 data;
	ld.global.ca.f64 data, [%rd32772];
	}
	// end inline asm
	// begin inline asm
	bar.sync 0;
	// end inline asm
	// begin inline asm
	{	
.reg .f64 data;
	ld.global.ca.f64 data, [%rd32772];
	}
	// end inline asm
	// begin inline asm
	bar.sync 0;
	// end inline asm
	// begin inline asm
	{	
.reg .f64 data;
	ld.global.ca.f64 data, [%rd32772];
	}
	// end inline asm
	// begin inline asm
	bar.sync 0;
	// end inline asm
	// begin inline asm
	{	
.reg .f64 data;
	ld.global.ca.f64 data, [%rd32772];
	}
	// end inline asm
	// begin inline asm
	bar.sync 0;
	// end inline asm
	// begin inline asm
	{	
.reg .f64 data;
	ld.global.ca.f64 data, [%rd32772];
	}
	// end inline asm
	// begin inline asm
	bar.sync 0;
	// end inline asm
	// begin inline asm
	{	
.reg .f64 data;
	ld.global.ca.f64 data, [%rd32772];
	}
	// end inline asm
	// begin inline asm
	bar.sync 0;
	// end inline asm
	// begin inline asm
	{	
.reg .f64 data;
	ld.global.ca.f64 data, [%rd32772];
	}
	// end inline asm
	// begin inline asm
	bar.sync 0;
	// end inline asm
	// begin inline asm
	{	
.reg .f64 data;
	ld.global.ca.f64 data, [%rd32772];
	}
	// end inline asm
	// begin inline asm
	bar.sync 0;
	// end inline asm
	// begin inline asm
	{	
.reg .f64 data;
	ld.global.ca.f64 data, [%rd32772];
	}
	// end inline asm
	// begin inline asm
	bar.sync 0;
	// end inline asm
	// begin inline asm
	{	
.reg .f64 data;
	ld.global.ca.f64 data, [%rd32772];
	}
	// end inline asm
	// begin inline asm
	bar.sync 0;
	// end inline asm
	// begin inline asm
	{	
.reg .f64 data;
	ld.global.ca.f64 data, [%rd32772];
	}
	// end inline asm
	// begin inline asm
	bar.sync 0;
	// end inline asm
	// begin inline asm
	{	
.reg .f64 data;
	ld.global.ca.f64 data, [%rd32772];
	}
	// end inline asm
	// begin inline asm
	bar.sync 0;
	// end inline asm
	// begin inline asm
	{	
.reg .f64 data;
	ld.global.ca.f64 data, [%rd32772];
	}
	// end inline asm
	// begin inline asm
	bar.sync 0;
	// end inline asm
	// begin inline asm
	{	
.reg .f64 data;
	ld.global.ca.f64 data, [%rd32772];
	}
	// end inline asm
	// begin inline asm
	bar.sync 0;
	// end inline asm
	// begin inline asm
	{	
.reg .f64 data;
	ld.global.ca.f64 data, [%rd32772];
	}
	// end inline asm
	// begin inline asm
	bar.sync 0;
	// end inline asm
	// begin inline asm
	{	
.reg .f64 data;
	ld.global.ca.f64 data, [%rd32772];
	}
	// end inline asm
	// begin inline asm
	bar.sync 0;
	// end inline asm
	// begin inline asm
	{	
.reg .f64 data;
	ld.global.ca.f64 data, [%rd32772];
	}
	// end inline asm
	// begin inline asm
	bar.sync 0;
	// end inline asm
	// begin inline asm
	{	
.reg .f64 data;
	ld.global.ca.f64 data, [%rd32772];
	}
	// end inline asm
	// begin inline asm
	bar.sync 0;
	// end inline asm
	// begin inline asm
	{	
.reg .f64 data;
	ld.global.ca.f64 data, [%rd32772];
	}
	// end inline asm
	// begin inline asm
	bar.sync 0;
	// end inline asm
	// begin inline asm
	{	
.reg .f64 data;
	ld.global.ca.f64 data, [%rd32772];
	}
	// end inline asm
	// begin inline asm
	bar.sync 0;
	// end inline asm
	// begin inline asm
	{	
.reg .f64 data;
	ld.global.ca.f64 data, [%rd32772];
	}
	// end inline asm
	// begin inline asm
	bar.sync 0;
	// end inline asm
	// begin inline asm
	{	
.reg .f64 data;
	ld.global.ca.f64 data, [%rd32772];
	}
	// end inline asm
	// begin inline asm
	bar.sync 0;
	// end inline asm
	// begin inline asm
	{	
.reg .f64 data;
	ld.global.ca.f64 data, [%rd32772];
	}
	// end inline asm
	// begin inline asm
	bar.sync 0;
	// end inline asm
	// begin inline asm
	{	
.reg .f64 data;
	ld.global.ca.f64 data, [%rd32772];
	}
	// end inline asm
	// begin inline asm
	bar.sync 0;
	// end inline asm
	// begin inline asm
	{	
.reg .f64 data;
	ld.global.ca.f64 data, [%rd32772];
	}
	// end inline asm
	// begin inline asm
	bar.sync 0;
	// end inline asm
	// begin inline asm
	{	
.reg .f64 data;
	ld.global.ca.f64 data, [%rd32772];
	}
	// end inline asm
	// begin inline asm
	bar.sync 0;
	// end inline asm
	// begin inline asm
	{	
.reg .f64 data;
	ld.global.ca.f64 data, [%rd32772];
	}
	// end inline asm
	// begin inline asm
	bar.sync 0;
	// end inline asm
	// begin inline asm
	{	
.reg .f64 data;
	ld.global.ca.f64 data, [%rd32772];
	}
	// end inline asm
	// begin inline asm
	bar.sync 0;
	// end inline asm
	// begin inline asm
	{	
.reg .f64 data;
	ld.global.ca.f64 data, [%rd32772];
	}
	// end inline asm
	// begin inline asm
	bar.sync 0;
	// end inline asm
	// begin inline asm
	{	
.reg .f64 data;
	ld.global.ca.f64 data, [%rd32772];
	}
	// end inline asm
	// begin inline asm
	bar.sync 0;
	// end inline asm
	// begin inline asm
	{	
.reg .f64 data;
	ld.global.ca.f64 data, [%rd32772];
	}
	// end inline asm
	// begin inline asm
	bar.sync 0;
	// end inline asm
	// begin inline asm
	{	
.reg .f64 data;
	ld.global.ca.f64 data, [%rd32772];
	}
	// end inline asm
	// begin inline asm
	bar.sync 0;
	// end inline asm
	// begin inline asm
	{	
.reg .f64 data;
	ld.global.ca.f64 data, [%rd32772];
	}
	// end inline asm
	// begin inline asm
	bar.sync 0;
	// end inline asm
	// begin inline asm
	{	
.reg .f64 data;
	ld.global.ca.f64 data, [%rd32772];
	}
	// end inline asm
	// begin inline asm
	bar.sync 0;
	// end inline asm
	// begin inline asm
	{	
.reg .f64 data;
	ld.global.ca.f64 data, [%rd32772];
	}
	// end inline asm
	// begin inline asm
	bar.sync 0;
	// end inline asm
	// begin inline asm
	{	
.reg .f64 data;
	ld.global.ca.f64 data, [%rd32772];
	}
	// end inline asm
	// begin inline asm
	bar.sync 0;
	// end inline asm
	// begin inline asm
	{	
.reg .f64 data;
	ld.global.ca.f64 data, [%rd32772];
	}
	// end inline asm
	// begin inline asm
	bar.sync 0;
	// end inline asm
	// begin inline asm
	{	
.reg .f64 data;
	ld.global.ca.f64 data, [%rd32772];
	}
	// end inline asm
	// begin inline asm
	bar.sync 0;
	// end inline asm
	// begin inline asm
	{	
.reg .f64 data;
	ld.global.ca.f64 data, [%rd32772];
	}
	// end inline asm
	// begin inline asm
	bar.sync 0;
	// end inline asm
	// begin inline asm
	{	
.reg .f64 data;
	ld.global.ca.f64 data, [%rd32772];
	}
	// end inline asm
	// begin inline asm
	bar.sync 0;
	// end inline asm
	// begin inline asm
	{	
.reg .f64 data;
	ld.global.ca.f64 data, [%rd32772];
	}
	// end inline asm
	// begin inline asm
	bar.sync 0;
	// end inline asm
	// begin inline asm
	{	
.reg .f64 data;
	ld.global.ca.f64 data, [%rd32772];
	}
	// end inline asm
	// begin inline asm
	bar.sync 0;
	// end inline asm
	// begin inline asm
	{	
.reg .f64 data;
	ld.global.ca.f64 data, [%rd32772];
	}
	// end inline asm
	// begin inline asm
	bar.sync 0;
	// end inline asm
	// begin inline asm
	{	
.reg .f64 data;
	ld.global.ca.f64 data, [%rd32772];
	}
	// end inline asm
	// begin inline asm
	bar.sync 0;
	// end inline asm
	// begin inline asm
	{	
.reg .f64 data;
	ld.global.ca.f64 data, [%rd32772];
	}
	// end inline asm
	// begin inline asm
	bar.sync 0;
	// end inline asm
	// begin inline asm
	{	
.reg .f64 data;
	ld.global.ca.f64 data, [%rd32772];
	}
	// end inline asm
	// begin inline asm
	bar.sync 0;
	// end inline asm
	// begin inline asm
	{	
.reg .f64 data;
	ld.global.ca.f64 data, [%rd32772];
	}
	// end inline asm
	// begin inline asm
	bar.sync 0;
	// end inline asm
	// begin inline asm
	{	
.reg .f64 data;
	ld.global.ca.f64 data, [%rd32772];
	}
	// end inline asm
	// begin inline asm
	bar.sync 0;
	// end inline asm
	// begin inline asm
	{	
.reg .f64 data;
	ld.global.ca.f64 data, [%rd32772];
	}
	// end inline asm
	// begin inline asm
	bar.sync 0;
	// end inline asm
	// begin inline asm
	{	
.reg .f64 data;
	ld.global.ca.f64 data, [%rd32772];
	}
	// end inline asm
	// begin inline asm
	bar.sync 0;
	// end inline asm
	// begin inline asm
	{	
.reg .f64 data;
	ld.global.ca.f64 data, [%rd32772];
	}
	// end inline asm
	// begin inline asm
	bar.sync 0;
	// end inline asm
	// begin inline asm
	{	
.reg .f64 data;
	ld.global.ca.f64 data, [%rd32772];
	}
	// end inline asm
	// begin inline asm
	bar.sync 0;
	// end inline asm
	// begin inline asm
	{	
.reg .f64 data;
	ld.global.ca.f64 data, [%rd32772];
	}
	// end inline asm
	// begin inline asm
	bar.sync 0;
	// end inline asm
	// begin inline asm
	{	
.reg .f64 data;
	ld.global.ca.f64 data, [%rd32772];
	}
	// end inline asm
	// begin inline asm
	bar.sync 0;
	// end inline asm
	// begin inline asm
	{	
.reg .f64 data;
	ld.global.ca.f64 data, [%rd32772];
	}
	// end inline asm
	// begin inline asm
	bar.sync 0;
	// end inline asm
	// begin inline asm
	{	
.reg .f64 data;
	ld.global.ca.f64 data, [%rd32772];
	}
	// end inline asm
	// begin inline asm
	bar.sync 0;
	// end inline asm
	// begin inline asm
	{	
.reg .f64 data;
	ld.global.ca.f64 data, [%rd32772];
	}
	// end inline asm
	// begin inline asm
	bar.sync 0;
	// end inline asm
	// begin inline asm
	{	
.reg .f64 data;
	ld.global.ca.f64 data, [%rd32772];
	}
	// end inline asm
	// begin inline asm
	bar.sync 0;
	// end inline asm
	// begin inline asm
	{	
.reg .f64 data;
	ld.global.ca.f64 data, [%rd32772];
	}
	// end inline asm
	// begin inline asm
	bar.sync 0;
	// end inline asm
	// begin inline asm
	{	
.reg .f64 data;
	ld.global.ca.f64 data, [%rd32772];
	}
	// end inline asm
	// begin inline asm
	bar.sync 0;
	// end inline asm
	// begin inline asm
	{	
.reg .f64 data;
	ld.global.ca.f64 data, [%rd32772];
	}
	// end inline asm
	// begin inline asm
	bar.sync 0;
	// end inline asm
	// begin inline asm
	{	
.reg .f64 data;
	ld.global.ca.f64 data, [%rd32772];
	}
	// end inline asm
	// begin inline asm
	bar.sync 0;
	// end inline asm
	// begin inline asm
	{	
.reg .f64 data;
	ld.global.ca.f64 data, [%rd32772];
	}
	// end inline asm
	// begin inline asm
	bar.sync 0;
	// end inline asm
	// begin inline asm
	{	
.reg .f64 data;
	ld.global.ca.f64 data, [%rd32772];
	}
	// end inline asm
	// begin inline asm
	bar.sync 0;
	// end inline asm
	// begin inline asm
	{	
.reg .f64 data;
	ld.global.ca.f64 data, [%rd32772];
	}
	// end inline asm
	// begin inline asm
	bar.sync 0;
	// end inline asm
	// begin inline asm
	{	
.reg .f64 data;
	ld.global.ca.f64 data, [%rd32772];
	}
	// end inline asm
	// begin inline asm
	bar.sync 0;
	// end inline asm
	// begin inline asm
	{	
.reg .f64 data;
	ld.global.ca.f64 data, [%rd32772];
	}
	// end inline asm
	// begin inline asm
	bar.sync 0;
	// end inline asm
	// begin inline asm
	{	
.reg .f64 data;
	ld.global.ca.f64 data, [%rd32772];
	}
	// end inline asm
	// begin inline asm
	bar.sync 0;
	// end inline asm
	// begin inline asm
	{	
.reg .f64 data;
	ld.global.ca.f64 data, [%rd32772];
	}
	// end inline asm
	// begin inline asm
	bar.sync 0;
	// end inline asm
	// begin inline asm
	{	
.reg .f64 data;
	ld.global.ca.f64 data, [%rd32772];
	}
	// end inline asm
	// begin inline asm
	bar.sync 0;
	// end inline asm
	// begin inline asm
	{	
.reg .f64 data;
	ld.global.ca.f64 data, [%rd32772];
	}
	// end inline asm
	// begin inline asm
	bar.sync 0;
	// end inline asm
	// begin inline asm
	{	
.reg .f64 data;
	ld.global.ca.f64 data, [%rd32772];
	}
	// end inline asm
	// begin inline asm
	bar.sync 0;
	// end inline asm
	// begin inline asm
	{	
.reg .f64 data;
	ld.global.ca.f64 data, [%rd32772];
	}
	// end inline asm
	// begin inline asm
	bar.sync 0;
	// end inline asm
	// begin inline asm
	{	
.reg .f64 data;
	ld.global.ca.f64 data, [%rd32772];
	}
	// end inline asm
	// begin inline asm
	bar.sync 0;
	// end inline asm
	// begin inline asm
	{	
.reg .f64 data;
	ld.global.ca.f64 data, [%rd32772];
	}
	// end inline asm
	// begin inline asm
	bar.sync 0;
	// end inline asm
	// begin inline asm
	{	
.reg .f64 data;
	ld.global.ca.f64 data, [%rd32772];
	}
	// end inline asm
	// begin inline asm
	bar.sync 0;
	// end inline asm
	// begin inline asm
	{	
.reg .f64 data;
	ld.global.ca.f64 data, [%rd32772];
	}
	// end inline asm
	// begin inline asm
	bar.sync 0;
	// end inline asm
	// begin inline asm
	{	
.reg .f64 data;
	ld.global.ca.f64 data, [%rd32772];
	}
	// end inline asm
	// begin inline asm
	bar.sync 0;
	// end inline asm
	// begin inline asm
	{	
.reg .f64 data;
	ld.global.ca.f64 data, [%rd32772];
	}
	// end inline asm
	// begin inline asm
	bar.sync 0;
	// end inline asm
	// begin inline asm
	{	
.reg .f64 data;
	ld.global.ca.f64 data, [%rd32772];
	}
	// end inline asm
	// begin inline asm
	bar.sync 0;
	// end inline asm
	// begin inline asm
	{	
.reg .f64 data;
	ld.global.ca.f64 data, [%rd32772];
	}
	// end inline asm
	// begin inline asm
	bar.sync 0;
	// end inline asm
	// begin inline asm
	{	
.reg .f64 data;
	ld.global.ca.f64 data, [%rd32772];
	}
	// end inline asm
	// begin inline asm
	bar.sync 0;
	// end inline asm
	// begin inline asm
	{	
.reg .f64 data;
	ld.global.ca.f64 data, [%rd32772];
	}
	// end inline asm
	// begin inline asm
	bar.sync 0;
	// end inline asm
	// begin inline asm
	{	
.reg .f64 data;
	ld.global.ca.f64 data, [%rd32772];
	}
	// end inline asm
	// begin inline asm
	bar.sync 0;
	// end inline asm
	// begin inline asm
	{	
.reg .f64 data;
	ld.global.ca.f64 data, [%rd32772];
	}
	// end inline asm
	// begin inline asm
	bar.sync 0;
	// end inline asm
	// begin inline asm
	{	
.reg .f64 data;
	ld.global.ca.f64 data, [%rd32772];
	}
	// end inline asm
	// begin inline asm
	bar.sync 0;
	// end inline asm
	// begin inline asm
	{	
.reg .f64 data;
	ld.global.ca.f64 data, [%rd32772];
	}
	// end inline asm
	// begin inline asm
	bar.sync 0;
	// end inline asm
	// begin inline asm
	{	
.reg .f64 data;
	ld.global.ca.f64 data, [%rd32772];
	}
	// end inline asm
	// begin inline asm
	bar.sync 0;
	// end inline asm
	// begin inline asm
	{	
.reg .f64 data;
	ld.global.ca.f64 data, [%rd32772];
	}
	// end inline asm
	// begin inline asm
	bar.sync 0;
	// end inline asm
	// begin inline asm
	{	
.reg .f64 data;
	ld.global.ca.f64 data, [%rd32772];
	}
	// end inline asm
	// begin inline asm
	bar.sync 0;
	// end inline asm
	// begin inline asm
	{	
.reg .f64 data;
	ld.global.ca.f64 data, [%rd32772];
	}
	// end inline asm
	// begin inline asm
	bar.sync 0;
	// end inline asm
	// begin inline asm
	{	
.reg .f64 data;
	ld.global.ca.f64 data, [%rd32772];
	}
	// end inline asm
	// begin inline asm
	bar.sync 0;
	// end inline asm
	// begin inline asm
	{	
.reg .f64 data;
	ld.global.ca.f64 data, [%rd32772];
	}
	// end inline asm
	// begin inline asm
	bar.sync 0;
	// end inline asm
	// begin inline asm
	{	
.reg .f64 data;
	ld.global.ca.f64 data, [%rd32772];
	}
	// end inline asm
	// begin inline asm
	bar.sync 0;
	// end inline asm
	// begin inline asm
	{	
.reg .f64 data;
	ld.global.ca.f64 data, [%rd32772];
	}
	// end inline asm
	// begin inline asm
	bar.sync 0;
	// end inline asm
	// begin inline asm
	{	
.reg .f64 data;
	ld.global.ca.f64 data, [%rd32772];
	}
	// end inline asm
	// begin inline asm
	bar.sync 0;
	// end inline asm
	// begin inline asm
	{	
.reg .f64 data;
	ld.global.ca.f64 data, [%rd32772];
	}
	// end inline asm
	// begin inline asm
	bar.sync 0;
	// end inline asm
	// begin inline asm
	{	
.reg .f64 data;
	ld.global.ca.f64 data, [%rd32772];
	}
	// end inline asm
	// begin inline asm
	bar.sync 0;
	// end inline asm
	// begin inline asm
	{	
.reg .f64 data;
	ld.global.ca.f64 data, [%rd32772];
	}
	// end inline asm
	// begin inline asm
	bar.sync 0;
	// end inline asm
	// begin inline asm
	{	
.reg .f64 data;
	ld.global.ca.f64 data, [%rd32772];
	}
	// end inline asm
	// begin inline asm
	bar.sync 0;
	// end inline asm
	// begin inline asm
	{	
.reg .f64 data;
	ld.global.ca.f64 data, [%rd32772];
	}
	// end inline asm
	// begin inline asm
	bar.sync 0;
	// end inline asm
	// begin inline asm
	{	
.reg .f64 data;
	ld.global.ca.f64 data, [%rd32772];
	}
	// end inline asm
	// begin inline asm
	bar.sync 0;
	// end inline asm
	// begin inline asm
	{	
.reg .f64 data;
	ld.global.ca.f64 data, [%rd32772];
	}
	// end inline asm
	// begin inline asm
	bar.sync 0;
	// end inline asm
	// begin inline asm
	{	
.reg .f64 data;
	ld.global.ca.f64 data, [%rd32772];
	}
	// end inline asm
	// begin inline asm
	bar.sync 0;
	// end inline asm
	// begin inline asm
	{	
.reg .f64 data;
	ld.global.ca.f64 data, [%rd32772];
	}
	// end inline asm
	// begin inline asm
	bar.sync 0;
	// end inline asm
	// begin inline asm
	{	
.reg .f64 data;
	ld.global.ca.f64 data, [%rd32772];
	}
	// end inline asm
	// begin inline asm
	bar.sync 0;
	// end inline asm
	// begin inline asm
	{	
.reg .f64 data;
	ld.global.ca.f64 data, [%rd32772];
	}
	// end inline asm
	// begin inline asm
	bar.sync 0;
	// end inline asm
	// begin inline asm
	{	
.reg .f64 data;
	ld.global.ca.f64 data, [%rd32772];
	}
	// end inline asm
	// begin inline asm
	bar.sync 0;
	// end inline asm
	// begin inline asm
	{	
.reg .f64 data;
	ld.global.ca.f64 data, [%rd32772];
	}
	// end inline asm
	// begin inline asm
	bar.sync 0;
	// end inline asm
	// begin inline asm
	{	
.reg .f64 data;
	ld.global.ca.f64 data, [%rd32772];
	}
	// end inline asm
	// begin inline asm
	bar.sync 0;
	// end inline asm
	// begin inline asm
	{	
.reg .f64 data;
	ld.global.ca.f64 data, [%rd32772];
	}
	// end inline asm
	// begin inline asm
	bar.sync 0;
	// end inline asm
	// begin inline asm
	{	
.reg .f64 data;
	ld.global.ca.f64 data, [%rd32772];
	}
	// end inline asm
	// begin inline asm
	bar.sync 0;
	// end inline asm
	// begin inline asm
	{	
.reg .f64 data;
	ld.global.ca.f64 data, [%rd32772];
	}
	// end inline asm
	// begin inline asm
	bar.sync 0;
	// end inline asm
	// begin inline asm
	{	
.reg .f64 data;
	ld.global.ca.f64 data, [%rd32772];
	}
	// end inline asm
	// begin inline asm
	bar.sync 0;
	// end inline asm
	// begin inline asm
	{	
.reg .f64 data;
	ld.global.ca.f64 data, [%rd32772];
	}
	// end inline asm
	// begin inline asm
	bar.sync 0;
	// end inline asm
	// begin inline asm
	{	
.reg .f64 data;
	ld.global.ca.f64 data, [%rd32772];
	}
	// end inline asm
	// begin inline asm
	bar.sync 0;
	// end inline asm
	// begin inline asm
	{	
.reg .f64 data;
	ld.global.ca.f64 data, [%rd32772];
	}
	// end inline asm
	// begin inline asm
	bar.sync 0;
	// end inline asm
	// begin inline asm
	{	
.reg .f64 data;
	ld.global.ca.f64 data, [%rd32772];
	}
	// end inline asm
	// begin inline asm
	bar.sync 0;
	// end inline asm
	// begin inline asm
	{	
.reg .f64 data;
	ld.global.ca.f64 data, [%rd32772];
	}
	// end inline asm
	// begin inline asm
	bar.sync 0;
	// end inline asm
	// begin inline asm
	{	
.reg .f64 data;
	ld.global.ca.f64 data, [%rd32772];
	}
	// end inline asm
	// begin inline asm
	bar.sync 0;
	// end inline asm
	// begin inline asm
	{	
.reg .f64 data;
	ld.global.ca.f64 data, [%rd32772];
	}
	// end inline asm
	// begin inline asm
	bar.sync 0;
	// end inline asm
	// begin inline asm
	{	
.reg .f64 data;
	ld.global.ca.f64 data, [%rd32772];
	}
	// end inline asm
	// begin inline asm
	bar.sync 0;
	// end inline asm
	// begin inline asm
	{	
.reg .f64 data;
	ld.global.ca.f64 data, [%rd32772];
	}
	// end inline asm
	// begin inline asm
	bar.sync 0;
	// end inline asm
	// begin inline asm
	{	
.reg .f64 data;
	ld.global.ca.f64 data, [%rd32772];
	}
	// end inline asm
	// begin inline asm
	bar.sync 0;
	// end inline asm
	// begin inline asm
	{	
.reg .f64 data;
	ld.global.ca.f64 data, [%rd32772];
	}
	// end inline asm
	// begin inline asm
	bar.sync 0;
	// end inline asm
	// begin inline asm
	{	
.reg .f64 data;
	ld.global.ca.f64 data, [%rd32772];
	}
	// end inline asm
	// begin inline asm
	bar.sync 0;
	// end inline asm
	// begin inline asm
	{	
.reg .f64 data;
	ld.global.ca.f64 data, [%rd32772];
	}
	// end inline asm
	// begin inline asm
	bar.sync 0;
	// end inline asm
	// begin inline asm
	{	
.reg .f64 data;
	ld.global.ca.f64 data, [%rd32772];
	}
	// end inline asm
	// begin inline asm
	bar.sync 0;
	// end inline asm
	// begin inline asm
	{	
.reg .f64 data;
	ld.global.ca.f64 data, [%rd32772];
	}
	// end inline asm
	// begin inline asm
	bar.sync 0;
	// end inline asm
	// begin inline asm
	{	
.reg .f64 data;
	ld.global.ca.f64 data, [%rd32772];
	}
	// end inline asm
	// begin inline asm
	bar.sync 0;
	// end inline asm
	// begin inline asm
	{	
.reg .f64 data;
	ld.global.ca.f64 data, [%rd32772];
	}
	// end inline asm
	// begin inline asm
	bar.sync 0;
	// end inline asm
	// begin inline asm
	{	
.reg .f64 data;
	ld.global.ca.f64 data, [%rd32772];
	}
	// end inline asm
	// begin inline asm
	bar.sync 0;
	// end inline asm
	// begin inline asm
	{	
.reg .f64 data;
	ld.global.ca.f64 data, [%rd32772];
	}
	// end inline asm
	// begin inline asm
	bar.sync 0;
	// end inline asm
	// begin inline asm
	{	
.reg .f64 data;
	ld.global.ca.f64 data, [%rd32772];
	}
	// end inline asm
	// begin inline asm
	bar.sync 0;
	// end inline asm
	// begin inline asm
	{	
.reg .f64 data;
	ld.global.ca.f64 data, [%rd32772];
	}
	// end inline asm
	// begin inline asm
	bar.sync 0;
	// end inline asm
	// begin inline asm
	{	
.reg .f64 data;
	ld.global.ca.f64 data, [%rd32772];
	}
	// end inline asm
	// begin inline asm
	bar.sync 0;
	// end inline asm
	// begin inline asm
	{	
.reg .f64 data;
	ld.global.ca.f64 data, [%rd32772];
	}
	// end inline asm
	// begin inline asm
	bar.sync 0;
	// end inline asm
	// begin inline asm
	{	
.reg .f64 data;
	ld.global.ca.f64 data, [%rd32772];
	}
	// end inline asm
	// begin inline asm
	bar.sync 0;
	// end inline asm
	// begin inline asm
	{	
.reg .f64 data;
	ld.global.ca.f64 data, [%rd32772];
	}
	// end inline asm
	// begin inline asm
	bar.sync 0;
	// end inline asm
	// begin inline asm
	{	
.reg .f64 data;
	ld.global.ca.f64 data, [%rd32772];
	}
	// end inline asm
	// begin inline asm
	bar.sync 0;
	// end inline asm
	// begin inline asm
	{	
.reg .f64 data;
	ld.global.ca.f64 data, [%rd32772];
	}
	// end inline asm
	// begin inline asm
	bar.sync 0;
	// end inline asm
	// begin inline asm
	{	
.reg .f64 data;
	ld.global.ca.f64 data, [%rd32772];
	}
	// end inline asm
	// begin inline asm
	bar.sync 0;
	// end inline asm
	// begin inline asm
	{	
.reg .f64 data;
	ld.global.ca.f64 data, [%rd32772];
	}
	// end inline asm
	// begin inline asm
	bar.sync 0;
	// end inline asm
	// begin inline asm
	{	
.reg .f64 data;
	ld.global.ca.f64 data, [%rd32772];
	}
	// end inline asm
	// begin inline asm
	bar.sync 0;
	// end inline asm
	// begin inline asm
	{	
.reg .f64 data;
	ld.global.ca.f64 data, [%rd32772];
	}
	// end inline asm
	// begin inline asm
	bar.sync 0;
	// end inline asm
	// begin inline asm
	{	
.reg .f64 data;
	ld.global.ca.f64 data, [%rd32772];
	}
	// end inline asm
	// begin inline asm
	bar.sync 0;
	// end inline asm
	// begin inline asm
	{	
.reg .f64 data;
	ld.global.ca.f64 data, [%rd32772];
	}
	// end inline asm
	// begin inline asm
	bar.sync 0;
	// end inline asm
	// begin inline asm
	{	
.reg .f64 data;
	ld.global.ca.f64 data, [%rd32772];
	}
	// end inline asm
	// begin inline asm
	bar.sync 0;
	// end inline asm
	// begin inline asm
	{	
.reg .f64 data;
	ld.global.ca.f64 data, [%rd32772];
	}
	// end inline asm
	// begin inline asm
	bar.sync 0;
	// end inline asm
	// begin inline asm
	{	
.reg .f64 data;
	ld.global.ca.f64 data, [%rd32772];
	}
	// end inline asm
	// begin inline asm
	bar.sync 0;
	// end inline asm
	// begin inline asm
	{	
.reg .f64 data;
	ld.global.ca.f64 data, [%rd32772];
	}
	// end inline asm
	// begin inline asm
	bar.sync 0;
	// end inline asm
	// begin inline asm
	{	
.reg .f64 data;
	ld.global.ca.f64 data, [%rd32772];
	}
	// end inline asm
	// begin inline asm
	bar.sync 0;
	// end inline asm
	// begin inline asm
	{	
.reg .f64 data;
	ld.global.ca.f64 data, [%rd32772];
	}
	// end inline asm
	// begin inline asm
	bar.sync 0;
	// end inline asm
	// begin inline asm
	{	
.reg .f64 data;
	ld.global.ca.f64 data, [%rd32772];
	}
	// end inline asm
	// begin inline asm
	bar.sync 0;
	// end inline asm
	// begin inline asm
	{	
.reg .f64 data;
	ld.global.ca.f64 data, [%rd32772];
	}
	// end inline asm
	// begin inline asm
	bar.sync 0;
	// end inline asm
	// begin inline asm
	{	
.reg .f64 data;
	ld.global.ca.f64 data, [%rd32772];
	}
	// end inline asm
	// begin inline asm
	bar.sync 0;
	// end inline asm
	// begin inline asm
	{	
.reg .f64 data;
	ld.global.ca.f64 data, [%rd32772];
	}
	// end inline asm
	// begin inline asm
	bar.sync 0;
	// end inline asm
	// begin inline asm
	{	
.reg .f64 data;
	ld.global.ca.f64 data, [%rd32772];
	}
	// end inline asm
	// begin inline asm
	bar.sync 0;
	// end inline asm
	// begin inline asm
	{	
.reg .f64 data;
	ld.global.ca.f64 data, [%rd32772];
	}
	// end inline asm
	// begin inline asm
	bar.sync 0;
	// end inline asm
	// begin inline asm
	{	
.reg .f64 data;
	ld.global.ca.f64 data, [%rd32772];
	}
	// end inline asm
	// begin inline asm
	bar.sync 0;
	// end inline asm
	// begin inline asm
	{	
.reg .f64 data;
	ld.global.ca.f64 data, [%rd32772];
	}
	// end inline asm
	// begin inline asm
	bar.sync 0;
	// end inline asm
	// begin inline asm
	{	
.reg .f64 data;
	ld.global.ca.f64 data, [%rd32772];
	}
	// end inline asm
	// begin inline asm
	bar.sync 0;
	// end inline asm
	// begin inline asm
	{	
.reg .f64 data;
	ld.global.ca.f64 data, [%rd32772];
	}
	// end inline asm
	// begin inline asm
	bar.sync 0;
	// end inline asm
	// begin inline asm
	{	
.reg .f64 data;
	ld.global.ca.f64 data, [%rd32772];
	}
	// end inline asm
	// begin inline asm
	bar.sync 0;
	// end inline asm
	// begin inline asm
	{	
.reg .f64 data;
	ld.global.ca.f64 data, [%rd32772];
	}
	// end inline asm
	// begin inline asm
	bar.sync 0;
	// end inline asm
	// begin inline asm
	{	
.reg .f64 data;
	ld.global.ca.f64 data, [%rd32772];
	}
	// end inline asm
	// begin inline asm
	bar.sync 0;
	// end inline asm
	// begin inline asm
	{	
.reg .f64 data;
	ld.global.ca.f64 data, [%rd32772];
	}
	// end inline asm
	// begin inline asm
	bar.sync 0;
	// end inline asm
	// begin inline asm
	{	
.reg .f64 data;
	ld.global.ca.f64 data, [%rd32772];
	}
	// end inline asm
	// begin inline asm
	bar.sync 0;
	// end inline asm
	// begin inline asm
	{	
.reg .f64 data;
	ld.global.ca.f64 data, [%rd32772];
	}
	// end inline asm
	// begin inline asm
	bar.sync 0;
	// end inline asm
	// begin inline asm
	{	
.reg .f64 data;
	ld.global.ca.f64 data, [%rd32772];
	}
	// end inline asm
	// begin inline asm
	bar.sync 0;
	// end inline asm
	// begin inline asm
	{	
.reg .f64 data;
	ld.global.ca.f64 data, [%rd32772];
	}
	// end inline asm
	// begin inline asm
	bar.sync 0;
	// end inline asm
	// begin inline asm
	{	
.reg .f64 data;
	ld.global.ca.f64 data, [%rd32772];
	}
	// end inline asm
	// begin inline asm
	bar.sync 0;
	// end inline asm
	// begin inline asm
	{	
.reg .f64 data;
	ld.global.ca.f64 data, [%rd32772];
	}
	// end inline asm
	// begin inline asm
	bar.sync 0;
	// end inline asm
	// begin inline asm
	{	
.reg .f64 data;
	ld.global.ca.f64 data, [%rd32772];
	}
	// end inline asm
	// begin inline asm
	bar.sync 0;
	// end inline asm
	// begin inline asm
	{	
.reg .f64 data;
	ld.global.ca.f64 data, [%rd32772];
	}
	// end inline asm
	// begin inline asm
	bar.sync 0;
	// end inline asm
	// begin inline asm
	{	
.reg .f64 data;
	ld.global.ca.f64 data, [%rd32772];
	}
	// end inline asm
	// begin inline asm
	bar.sync 0;
	// end inline asm
	// begin inline asm
	{	
.reg .f64 data;
	ld.global.ca.f64 data, [%rd32772];
	}
	// end inline asm
	// begin inline asm
	bar.sync 0;
	// end inline asm
	// begin inline asm
	{	
.reg .f64 data;
	ld.global.ca.f64 data, [%rd32772];
	}
	// end inline asm
	// begin inline asm
	bar.sync 0;
	// end inline asm
	// begin inline asm
	{	
.reg .f64 data;
	ld.global.ca.f64 data, [%rd32772];
	}
	// end inline asm
	// begin inline asm
	bar.sync 0;
	// end inline asm
	// begin inline asm
	{	
.reg .f64 data;
	ld.global.ca.f64 data, [%rd32772];
	}
	// end inline asm
	// begin inline asm
	bar.sync 0;
	// end inline asm
	// begin inline asm
	{	
.reg .f64 data;
	ld.global.ca.f64 data, [%rd32772];
	}
	// end inline asm
	// begin inline asm
	bar.sync 0;
	// end inline asm
	// begin inline asm
	{	
.reg .f64 data;
	ld.global.ca.f64 data, [%rd32772];
	}
	// end inline asm
	// begin inline asm
	bar.sync 0;
	// end inline asm
	// begin inline asm
	{	
.reg .f64 data;
	ld.global.ca.f64 data, [%rd32772];
	}
	// end inline asm
	// begin inline asm
	bar.sync 0;
	// end inline asm
	// begin inline asm
	{	
.reg .f64 data;
	ld.global.ca.f64 data, [%rd32772];
	}
	// end inline asm
	// begin inline asm
	bar.sync 0;
	// end inline asm
	// begin inline asm
	{	
.reg .f64 data;
	ld.global.ca.f64 data, [%rd32772];
	}
	// end inline asm
	// begin inline asm
	bar.sync 0;
	// end inline asm
	// begin inline asm
	{	
.reg .f64 data;
	ld.global.ca.f64 data, [%rd32772];
	}
	// end inline asm
	// begin inline asm
	bar.sync 0;
	// end inline asm
	// begin inline asm
	{	
.reg .f64 data;
	ld.global.ca.f64 data, [%rd32772];
	}
	// end inline asm
	// begin inline asm
	bar.sync 0;
	// end inline asm
	// begin inline asm
	{	
.reg .f64 data;
	ld.global.ca.f64 data, [%rd32772];
	}
	// end inline asm
	// begin inline asm
	bar.sync 0;
	// end inline asm
	// begin inline asm
	{	
.reg .f64 data;
	ld.global.ca.f64 data, [%rd32772];
	}
	// end inline asm
	// begin inline asm
	bar.sync 0;
	// end inline asm
	// begin inline asm
	{	
.reg .f64 data;
	ld.global.ca.f64 data, [%rd32772];
	}
	// end inline asm
	// begin inline asm
	bar.sync 0;
	// end inline asm
	// begin inline asm
	{	
.reg .f64 data;
	ld.global.ca.f64 data, [%rd32772];
	}
	// end inline asm
	// begin inline asm
	bar.sync 0;
	// end inline asm
	// begin inline asm
	{	
.reg .f64 data;
	ld.global.ca.f64 data, [%rd32772];
	}
	// end inline asm
	// begin inline asm
	bar.sync 0;
	// end inline asm
	// begin inline asm
	{	
.reg .f64 data;
	ld.global.ca.f64 data, [%rd32772];
	}
	// end inline asm
	// begin inline asm
	bar.sync 0;
	// end inline asm
	// begin inline asm
	{	
.reg .f64 data;
	ld.global.ca.f64 data, [%rd32772];
	}
	// end inline asm
	// begin inline asm
	bar.sync 0;
	// end inline asm
	// begin inline asm
	{	
.reg .f64 data;
	ld.global.ca.f64 data, [%rd32772];
	}
	// end inline asm
	// begin inline asm
	bar.sync 0;
	// end inline asm
	// begin inline asm
	{	
.reg .f64 data;
	ld.global.ca.f64 data, [%rd32772];
	}
	// end inline asm
	// begin inline asm
	bar.sync 0;
	// end inline asm
	// begin inline asm
	{	
.reg .f64 data;
	ld.global.ca.f64 data, [%rd32772];
	}
	// end inline asm
	// begin inline asm
	bar.sync 0;
	// end inline asm
	// begin inline asm
	{	
.reg .f64 data;
	ld.global.ca.f64 data, [%rd32772];
	}
	// end inline asm
	// begin inline asm
	bar.sync 0;
	// end inline asm
	// begin inline asm
	{	
.reg .f64 data;
	ld.global.ca.f64 data, [%rd32772];
	}
	// end inline asm
	// begin inline asm
	bar.sync 0;
	// end inline asm
	// begin inline asm
	{	
.reg .f64 data;
	ld.global.ca.f64 data, [%rd32772];
	}
	// end inline asm
	// begin inline asm
	bar.sync 0;
	// end inline asm
	// begin inline asm
	{	
.reg .f64 data;
	ld.global.ca.f64 data, [%rd32772];
	}
	// end inline asm
	// begin inline asm
	bar.sync 0;
	// end inline asm
	// begin inline asm
	{	
.reg .f64 data;
	ld.global.ca.f64 data, [%rd32772];
	}
	// end inline asm
	// begin inline asm
	bar.sync 0;
	// end inline asm
	// begin inline asm
	{	
.reg .f64 data;
	ld.global.ca.f64 data, [%rd32772];
	}
	// end inline asm
	// begin inline asm
	bar.sync 0;
	// end inline asm
	// begin inline asm
	{	
.reg .f64 data;
	ld.global.ca.f64 data, [%rd32772];
	}
	// end inline asm
	// begin inline asm
	bar.sync 0;
	// end inline asm
	// begin inline asm
	{	
.reg .f64 data;
	ld.global.ca.f64 data, [%rd32772];
	}
	// end inline asm
	// begin inline asm
	bar.sync 0;
	// end inline asm
	// begin inline asm
	{	
.reg .f64 data;
	ld.global.ca.f64 data, [%rd32772];
	}
	// end inline asm
	// begin inline asm
	bar.sync 0;
	// end inline asm
	// begin inline asm
	{	
.reg .f64 data;
	ld.global.ca.f64 data, [%rd32772];
	}
	// end inline asm
	// begin inline asm
	bar.sync 0;
	// end inline asm
	// begin inline asm
	{	
.reg .f64 data;
	ld.global.ca.f64 data, [%rd32772];
	}
	// end inline asm
	// begin inline asm
	bar.sync 0;
	// end inline asm
	// begin inline asm
	{	
.reg .f64 data;
	ld.global.ca.f64 data, [%rd32772];
	}
	// end inline asm
	// begin inline asm
	bar.sync 0;
	// end inline asm
	// begin inline asm
	{	
.reg .f64 data;
	ld.global.ca.f64 data, [%rd32772];
	}
	// end inline asm
	// begin inline asm
	bar.sync 0;
	// end inline asm
	// begin inline asm
	{	
.reg .f64 data;
	ld.global.ca.f64 data, [%rd32772];
	}
	// end inline asm
	// begin inline asm
	bar.sync 0;
	// end inline asm
	// begin inline asm
	{	
.reg .f64 data;
	ld.global.ca.f64 data, [%rd32772];
	}
	// end inline asm
	// begin inline asm
	bar.sync 0;
	// end inline asm
	// begin inline asm
	{	
.reg .f64 data;
	ld.global.ca.f64 data, [%rd32772];
	}
	// end inline asm
	// begin inline asm
	bar.sync 0;
	// end inline asm
	// begin inline asm
	{	
.reg .f64 data;
	ld.global.ca.f64 data, [%rd32772];
	}
	// end inline asm
	// begin inline asm
	bar.sync 0;
	// end inline asm
	// begin inline asm
	{	
.reg .f64 data;
	ld.global.ca.f64 data, [%rd32772];
	}
	// end inline asm
	// begin inline asm
	bar.sync 0;
	// end inline asm
	// begin inline asm
	{	
.reg .f64 data;
	ld.global.ca.f64 data, [%rd32772];
	}
	// end inline asm
	// begin inline asm
	bar.sync 0;
	// end inline asm
	// begin inline asm
	{	
.reg .f64 data;
	ld.global.ca.f64 data, [%rd32772];
	}
	// end inline asm
	// begin inline asm
	bar.sync 0;
	// end inline asm
	// begin inline asm
	{	
.reg .f64 data;
	ld.global.ca.f64 data, [%rd32772];
	}
	// end inline asm
	// begin inline asm
	bar.sync 0;
	// end inline asm
	// begin inline asm
	{	
.reg .f64 data;
	ld.global.ca.f64 data, [%rd32772];
	}
	// end inline asm
	// begin inline asm
	bar.sync 0;
	// end inline asm
	// begin inline asm
	{	
.reg .f64 data;
	ld.global.ca.f64 data, [%rd32772];
	}
	// end inline asm
	// begin inline asm
	bar.sync 0;
	// end inline asm
	// begin inline asm
	{	
.reg .f64 data;
	ld.global.ca.f64 data, [%rd32772];
	}
	// end inline asm
	// begin inline asm
	bar.sync 0;
	// end inline asm
	// begin inline asm
	{	
.reg .f64 data;
	ld.global.ca.f64 data, [%rd32772];
	}
	// end inline asm
	// begin inline asm
	bar.sync 0;
	// end inline asm
	// begin inline asm
	{	
.reg .f64 data;
	ld.global.ca.f64 data, [%rd32772];
	}
	// end inline asm
	// begin inline asm
	bar.sync 0;
	// end inline asm
	// begin inline asm
	{	
.reg .f64 data;
	ld.global.ca.f64 data, [%rd32772];
	}
	// end inline asm
	// begin inline asm
	bar.sync 0;
	// end inline asm
	// begin inline asm
	{	
.reg .f64 data;
	ld.global.ca.f64 data, [%rd32772];
	}
	// end inline asm
	// begin inline asm
	bar.sync 0;
	// end inline asm
	// begin inline asm
	{	
.reg .f64 data;
	ld.global.ca.f64 data, [%rd32772];
	}
	// end inline asm
	// begin inline asm
	bar.sync 0;
	// end inline asm
	// begin inline asm
	{	
.reg .f64 data;
	ld.global.ca.f64 data, [%rd32772];
	}
	// end inline asm
	// begin inline asm
	bar.sync 0;
	// end inline asm
	// begin inline asm
	{	
.reg .f64 data;
	ld.global.ca.f64 data, [%rd32772];
	}
	// end inline asm
	// begin inline asm
	bar.sync 0;
	// end inline asm
	// begin inline asm
	{	
.reg .f64 data;
	ld.global.ca.f64 data, [%rd32772];
	}
	// end inline asm
	// begin inline asm
	bar.sync 0;
	// end inline asm
	// begin inline asm
	{	
.reg .f64 data;
	ld.global.ca.f64 data, [%rd32772];
	}
	// end inline asm
	// begin inline asm
	bar.sync 0;
	// end inline asm
	// begin inline asm
	{	
.reg .f64 data;
	ld.global.ca.f64 data, [%rd32772];
	}
	// end inline asm
	// begin inline asm
	bar.sync 0;
	// end inline asm
	// begin inline asm
	{	
.reg .f64 data;
	ld.global.ca.f64 data, [%rd32772];
	}
	// end inline asm
	// begin inline asm
	bar.sync 0;
	// end inline asm
	// begin inline asm
	{	
.reg .f64 data;
	ld.global.ca.f64 data, [%rd32772];
	}
	// end inline asm
	// begin inline asm
	bar.sync 0;
	// end inline asm
	// begin inline asm
	{	
.reg .f64 data;
	ld.global.ca.f64 data, [%rd32772];
	}
	// end inline asm
	// begin inline asm
	bar.sync 0;
	// end inline asm
	// begin inline asm
	{	
.reg .f64 data;
	ld.global.ca.f64 data, [%rd32772];
	}
	// end inline asm
	// begin inline asm
	bar.sync 0;
	// end inline asm
	// begin inline asm
	{	
.reg .f64 data;
	ld.global.ca.f64 data, [%rd32772];
	}
	// end inline asm
	// begin inline asm
	bar.sync 0;
	// end inline asm
	// begin inline asm
	{	
.reg .f64 data;
	ld.global.ca.f64 data, [%rd32772];
	}
	// end inline asm
	// begin inline asm
	bar.sync 0;
	// end inline asm
	// begin inline asm
	{	
.reg .f64 data;
	ld.global.ca.f64 data, [%rd32772];
	}
	// end inline asm
	// begin inline asm
	bar.sync 0;
	// end inline asm
	// begin inline asm
	{	
.reg .f64 data;
	ld.global.ca.f64 data, [%rd32772];
	}
	// end inline asm
	// begin inline asm
	bar.sync 0;
	// end inline asm
	// begin inline asm
	{	
.reg .f64 data;
	ld.global.ca.f64 data, [%rd32772];
	}
	// end inline asm
	// begin inline asm
	bar.sync 0;
	// end inline asm
	// begin inline asm
	{	
.reg .f64 data;
	ld.global.ca.f64 data, [%rd32772];
	}
	// end inline asm
	// begin inline asm
	bar.sync 0;
	// end inline asm
	// begin inline asm
	{	
.reg .f64 data;
	ld.global.ca.f64 data, [%rd32772];
	}
	// end inline asm
	// begin inline asm
	bar.sync 0;
	// end inline asm
	// begin inline asm
	{	
.reg .f64 data;
	ld.global.ca.f64 data, [%rd32772];
	}
	// end inline asm
	// begin inline asm
	bar.sync 0;
	// end inline asm
	// begin inline asm
	{	
.reg .f64 data;
	ld.global.ca.f64 data, [%rd32772];
	}
	// end inline asm
	// begin inline asm
	bar.sync 0;
	// end inline asm
	// begin inline asm
	{	
.reg .f64 data;
	ld.global.ca.f64 data, [%rd32772];
	}
	// end inline asm
	// begin inline asm
	bar.sync 0;
	// end inline asm
	// begin inline asm
	{	
.reg .f64 data;
	ld.global.ca.f64 data, [%rd32772];
	}
	// end inline asm
	// begin inline asm
	bar.sync 0;
	// end inline asm
	// begin inline asm
	{	
.reg .f64 data;
	ld.global.ca.f64 data, [%rd32772];
	}
	// end inline asm
	// begin inline asm
	bar.sync 0;
	// end inline asm
	// begin inline asm
	{	
.reg .f64 data;
	ld.global.ca.f64 data, [%rd32772];
	}
	// end inline asm
	// begin inline asm
	bar.sync 0;
	// end inline asm
	// begin inline asm
	{	
.reg .f64 data;
	ld.global.ca.f64 data, [%rd32772];
	}
	// end inline asm
	// begin inline asm
	bar.sync 0;
	// end inline asm
	// begin inline asm
	{	
.reg .f64 data;
	ld.global.ca.f64 data, [%rd32772];
	}
	// end inline asm
	// begin inline asm
	bar.sync 0;
	// end inline asm
	// begin inline asm
	{	
.reg .f64 data;
	ld.global.ca.f64 data, [%rd32772];
	}
	// end inline asm
	// begin inline asm
	bar.sync 0;
	// end inline asm
	// begin inline asm
	{	
.reg .f64 data;
	ld.global.ca.f64 data, [%rd32772];
	}
	// end inline asm
	// begin inline asm
	bar.sync 0;
	// end inline asm
	// begin inline asm
	{	
.reg .f64 data;
	ld.global.ca.f64 data, [%rd32772];
	}
	// end inline asm
	// begin inline asm
	bar.sync 0;
	// end inline asm
	// begin inline asm
	{	
.reg .f64 data;
	ld.global.ca.f64 data, [%rd32772];
	}
	// end inline asm
	// begin inline asm
	bar.sync 0;
	// end inline asm
	// begin inline asm
	{	
.reg .f64 data;
	ld.global.ca.f64 data, [%rd32772];
	}
	// end inline asm
	// begin inline asm
	bar.sync 0;
	// end inline asm
	// begin inline asm
	{	
.reg .f64 data;
	ld.global.ca.f64 data, [%rd32772];
	}
	// end inline asm
	// begin inline asm
	bar.sync 0;
	// end inline asm
	// begin inline asm
	{	
.reg .f64 data;
	ld.global.ca.f64 data, [%rd32772];
	}
	// end inline asm
	// begin inline asm
	bar.sync 0;
	// end inline asm
	// begin inline asm
	{	
.reg .f64 data;
	ld.global.ca.f64 data, [%rd32772];
	}
	// end inline asm
	// begin inline asm
	bar.sync 0;
	// end inline asm
	// begin inline asm
	{	
.reg .f64 data;
	ld.global.ca.f64 data, [%rd32772];
	}
	// end inline asm
	// begin inline asm
	bar.sync 0;
	// end inline asm
	// begin inline asm
	{	
.reg .f64 data;
	ld.global.ca.f64 data, [%rd32772];
	}
	// end inline asm
	// begin inline asm
	bar.sync 0;
	// end inline asm
	// begin inline asm
	{	
.reg .f64 data;
	ld.global.ca.f64 data, [%rd32772];
	}
	// end inline asm
	// begin inline asm
	bar.sync 0;
	// end inline asm
	// begin inline asm
	{	
.reg .f64 data;
	ld.global.ca.f64 data, [%rd32772];
	}
	// end inline asm
	// begin inline asm
	bar.sync 0;
	// end inline asm
	// begin inline asm
	{	
.reg .f64 data;
	ld.global.ca.f64 data, [%rd32772];
	}
	// end inline asm
	// begin inline asm
	bar.sync 0;
	// end inline asm
	// begin inline asm
	{	
.reg .f64 data;
	ld.global.ca.f64 data, [%rd32772];
	}
	// end inline asm
	// begin inline asm
	bar.sync 0;
	// end inline asm
	// begin inline asm
	{	
.reg .f64 data;
	ld.global.ca.f64 data, [%rd32772];
	}
	// end inline asm
	// begin inline asm
	bar.sync 0;
	// end inline asm
	// begin inline asm
	{	
.reg .f64 data;
	ld.global.ca.f64 data, [%rd32772];
	}
	// end inline asm
	// begin inline asm
	bar.sync 0;
	// end inline asm
	// begin inline asm
	{	
.reg .f64 data;
	ld.global.ca.f64 data, [%rd32772];
	}
	// end inline asm
	// begin inline asm
	bar.sync 0;
	// end inline asm
	// begin inline asm
	{	
.reg .f64 data;
	ld.global.ca.f64 data, [%rd32772];
	}
	// end inline asm
	// begin inline asm
	bar.sync 0;
	// end inline asm
	// begin inline asm
	{	
.reg .f64 data;
	ld.global.ca.f64 data, [%rd32772];
	}
	// end inline asm
	// begin inline asm
	bar.sync 0;
	// end inline asm
	// begin inline asm
	{	
.reg .f64 data;
	ld.global.ca.f64 data, [%rd32772];
	}
	// end inline asm
	// begin inline asm
	bar.sync 0;
	// end inline asm
	// begin inline asm
	{	
.reg .f64 data;
	ld.global.ca.f64 data, [%rd32772];
	}
	// end inline asm
	// begin inline asm
	bar.sync 0;
	// end inline asm
	// begin inline asm
	{	
.reg .f64 data;
	ld.global.ca.f64 data, [%rd32772];
	}
	// end inline asm
	// begin inline asm
	bar.sync 0;
	// end inline asm
	// begin inline asm
	{	
.reg .f64 data;
	ld.global.ca.f64 data, [%rd32772];
	}
	// end inline asm
	// begin inline asm
	bar.sync 0;
	// end inline asm
	// begin inline asm
	{	
.reg .f64 data;
	ld.global.ca.f64 data, [%rd32772];
	}
	// end inline asm
	// begin inline asm
	bar.sync 0;
	// end inline asm
	// begin inline asm
	{	
.reg .f64 data;
	ld.global.ca.f64 data, [%rd32772];
	}
	// end inline asm
	// begin inline asm
	bar.sync 0;
	// end inline asm
	// begin inline asm
	{	
.reg .f64 data;
	ld.global.ca.f64 data, [%rd32772];
	}
	// end inline asm
	// begin inline asm
	bar.sync 0;
	// end inline asm
	// begin inline asm
	{	
.reg .f64 data;
	ld.global.ca.f64 data, [%rd32772];
	}
	// end inline asm
	// begin inline asm
	bar.sync 0;
	// end inline asm
	// begin inline asm
	{	
.reg .f64 data;
	ld.global.ca.f64 data, [%rd32772];
	}
	// end inline asm
	// begin inline asm
	bar.sync 0;
	// end inline asm
	// begin inline asm
	{	
.reg .f64 data;
	ld.global.ca.f64 data, [%rd32772];
	}
	// end inline asm
	// begin inline asm
	bar.sync 0;
	// end inline asm
	// begin inline asm
	{	
.reg .f64 data;
	ld.global.ca.f64 data, [%rd32772];
	}
	// end inline asm
	// begin inline asm
	bar.sync 0;
	// end inline asm
	// begin inline asm
	{	
.reg .f64 data;
	ld.global.ca.f64 data, [%rd32772];
	}
	// end inline asm
	// begin inline asm
	bar.sync 0;
	// end inline asm
	// begin inline asm
	{	
.reg .f64 data;
	ld.global.ca.f64 data, [%rd32772];
	}
	// end inline asm
	// begin inline asm
	bar.sync 0;
	// end inline asm
	// begin inline asm
	{	
.reg .f64 data;
	ld.global.ca.f64 data, [%rd32772];
	}
	// end inline asm
	// begin inline asm
	bar.sync 0;
	// end inline asm
	// begin inline asm
	{	
.reg .f64 data;
	ld.global.ca.f64 data, [%rd32772];
	}
	// end inline asm
	// begin inline asm
	bar.sync 0;
	// end inline asm
	// begin inline asm
	{	
.reg .f64 data;
	ld.global.ca.f64 data, [%rd32772];
	}
	// end inline asm
	// begin inline asm
	bar.sync 0;
	// end inline asm
	// begin inline asm
	{	
.reg .f64 data;
	ld.global.ca.f64 data, [%rd32772];
	}
	// end inline asm
	// begin inline asm
	bar.sync 0;
	// end inline asm
	// begin inline asm
	{	
.reg .f64 data;
	ld.global.ca.f64 data, [%rd32772];
	}
	// end inline asm
	// begin inline asm
	bar.sync 0;
	// end inline asm
	// begin inline asm
	{	
.reg .f64 data;
	ld.global.ca.f64 data, [%rd32772];
	}
	// end inline asm
	// begin inline asm
	bar.sync 0;
	// end inline asm
	// begin inline asm
	{	
.reg .f64 data;
	ld.global.ca.f64 data, [%rd32772];
	}
	// end inline asm
	// begin inline asm
	bar.sync 0;
	// end inline asm
	// begin inline asm
	{	
.reg .f64 data;
	ld.global.ca.f64 data, [%rd32772];
	}
	// end inline asm
	// begin inline asm
	bar.sync 0;
	// end inline asm
	// begin inline asm
	{	
.reg .f64 data;
	ld.global.ca.f64 data, [%rd32772];
	}
	// end inline asm
	// begin inline asm
	bar.sync 0;
	// end inline asm
	// begin inline asm
	{	
.reg .f64 data;
	ld.global.ca.f64 data, [%rd32772];
	}
	// end inline asm
	// begin inline asm
	bar.sync 0;
	// end inline asm
	// begin inline asm
	{	
.reg .f64 data;
	ld.global.ca.f64 data, [%rd32772];
	}
	// end inline asm
	// begin inline asm
	bar.sync 0;
	// end inline asm
	// begin inline asm
	{	
.reg .f64 data;
	ld.global.ca.f64 data, [%rd32772];
	}
	// end inline asm
	// begin inline asm
	bar.sync 0;
	// end inline asm
	// begin inline asm
	{	
.reg .f64 data;
	ld.global.ca.f64 data, [%rd32772];
	}
	// end inline asm
	// begin inline asm
	bar.sync 0;
	// end inline asm
	// begin inline asm
	{	
.reg .f64 data;
	ld.global.ca.f64 data, [%rd32772];
	}
	// end inline asm
	// begin inline asm
	bar.sync 0;
	// end inline asm
	// begin inline asm
	{	
.reg .f64 data;
	ld.global.ca.f64 data, [%rd32772];
	}
	// end inline asm
	// begin inline asm
	bar.sync 0;
	// end inline asm
	// begin inline asm
	{	
.reg .f64 data;
	ld.global.ca.f64 data, [%rd32772];
	}
	// end inline asm
	// begin inline asm
	bar.sync 0;
	// end inline asm
	// begin inline asm
	{	
.reg .f64 data;
	ld.global.ca.f64 data, [%rd32772];
	}
	// end inline asm
	// begin inline asm
	bar.sync 0;
	// end inline asm
	// begin inline asm
	{	
.reg .f64 data;
	ld.global.ca.f64 data, [%rd32772];
	}
	// end inline asm
	// begin inline asm
	bar.sync 0;
	// end inline asm
	// begin inline asm
	{	
.reg .f64 data;
	ld.global.ca.f64 data, [%rd32772];
	}
	// end inline asm
	// begin inline asm
	bar.sync 0;
	// end inline asm
	// begin inline asm
	{	
.reg .f64 data;
	ld.global.ca.f64 data, [%rd32772];
	}
	// end inline asm
	// begin inline asm
	bar.sync 0;
	// end inline asm
	// begin inline asm
	{	
.reg .f64 data;
	ld.global.ca.f64 data, [%rd32772];
	}
	// end inline asm
	// begin inline asm
	bar.sync 0;
	// end inline asm
	// begin inline asm
	{	
.reg .f64 data;
	ld.global.ca.f64 data, [%rd32772];
	}
	// end inline asm
	// begin inline asm
	bar.sync 0;
	// end inline asm
	// begin inline asm
	{	
.reg .f64 data;
	ld.global.ca.f64 data, [%rd32772];
	}
	// end inline asm
	// begin inline asm
	bar.sync 0;
	// end inline asm
	// begin inline asm
	{	
.reg .f64 data;
	ld.global.ca.f64 data, [%rd32772];
	}
	// end inline asm
	// begin inline asm
	bar.sync 0;
	// end inline asm
	// begin inline asm
	{	
.reg .f64 data;
	ld.global.ca.f64 data, [%rd32772];
	}
	// end inline asm
	// begin inline asm
	bar.sync 0;
	// end inline asm
	// begin inline asm
	{	
.reg .f64 data;
	ld.global.ca.f64 data, [%rd32772];
	}
	// end inline asm
	// begin inline asm
	bar.sync 0;
	// end inline asm
	// begin inline asm
	{	
.reg .f64 data;
	ld.global.ca.f64 data, [%rd32772];
	}
	// end inline asm
	// begin inline asm
	bar.sync 0;
	// end inline asm
	// begin inline asm
	{	
.reg .f64 data;
	ld.global.ca.f64 data, [%rd32772];
	}
	// end inline asm
	// begin inline asm
	bar.sync 0;
	// end inline asm
	// begin inline asm
	{	
.reg .f64 data;
	ld.global.ca.f64 data, [%rd32772];
	}
	// end inline asm
	// begin inline asm
	bar.sync 0;
	// end inline asm
	// begin inline asm
	{	
.reg .f64 data;
	ld.global.ca.f64 data, [%rd32772];
	}
	// end inline asm
	// begin inline asm
	bar.sync 0;
	// end inline asm
	// begin inline asm
	{	
.reg .f64 data;
	ld.global.ca.f64 data, [%rd32772];
	}
	// end inline asm
	// begin inline asm
	bar.sync 0;
	// end inline asm
	// begin inline asm
	{	
.reg .f64 data;
	ld.global.ca.f64 data, [%rd32772];
	}
	// end inline asm
	// begin inline asm
	bar.sync 0;
	// end inline asm
	// begin inline asm
	{	
.reg .f64 data;
	ld.global.ca.f64 data, [%rd32772];
	}
	// end inline asm
	// begin inline asm
	bar.sync 0;
	// end inline asm
	// begin inline asm
	{	
.reg .f64 data;
	ld.global.ca.f64 data, [%rd32772];
	}
	// end inline asm
	// begin inline asm
	bar.sync 0;
	// end inline asm
	// begin inline asm
	{	
.reg .f64 data;
	ld.global.ca.f64 data, [%rd32772];
	}
	// end inline asm
	// begin inline asm
	bar.sync 0;
	// end inline asm
	// begin inline asm
	{	
.reg .f64 data;
	ld.global.ca.f64 data, [%rd32772];
	}
	// end inline asm
	// begin inline asm
	bar.sync 0;
	// end inline asm
	// begin inline asm
	{	
.reg .f64 data;
	ld.global.ca.f64 data, [%rd32772];
	}
	// end inline asm
	// begin inline asm
	bar.sync 0;
	// end inline asm
	// begin inline asm
	{	
.reg .f64 data;
	ld.global.ca.f64 data, [%rd32772];
	}
	// end inline asm
	// begin inline asm
	bar.sync 0;
	// end inline asm
	// begin inline asm
	{	
.reg .f64 data;
	ld.global.ca.f64 data, [%rd32772];
	}
	// end inline asm
	// begin inline asm
	bar.sync 0;
	// end inline asm
	// begin inline asm
	{	
.reg .f64 data;
	ld.global.ca.f64 data, [%rd32772];
	}
	// end inline asm
	// begin inline asm
	bar.sync 0;
	// end inline asm
	// begin inline asm
	{	
.reg .f64 data;
	ld.global.ca.f64 data, [%rd32772];
	}
	// end inline asm
	// begin inline asm
	bar.sync 0;
	// end inline asm
	// begin inline asm
	{	
.reg .f64 data;
	ld.global.ca.f64 data, [%rd32772];
	}
	// end inline asm
	// begin inline asm
	bar.sync 0;
	// end inline asm
	// begin inline asm
	{	
.reg .f64 data;
	ld.global.ca.f64 data, [%rd32772];
	}
	// end inline asm
	// begin inline asm
	bar.sync 0;
	// end inline asm
	// begin inline asm
	{	
.reg .f64 data;
	ld.global.ca.f64 data, [%rd32772];
	}
	// end inline asm
	// begin inline asm
	bar.sync 0;
	// end inline asm
	// begin inline asm
	{	
.reg .f64 data;
	ld.global.ca.f64 data, [%rd32772];
	}
	// end inline asm
	// begin inline asm
	bar.sync 0;
	// end inline asm
	// begin inline asm
	{	
.reg .f64 data;
	ld.global.ca.f64 data, [%rd32772];
	}
	// end inline asm
	// begin inline asm
	bar.sync 0;
	// end inline asm
	// begin inline asm
	{	
.reg .f64 data;
	ld.global.ca.f64 data, [%rd32772];
	}
	// end inline asm
	// begin inline asm
	bar.sync 0;
	// end inline asm
	// begin inline asm
	{	
.reg .f64 data;
	ld.global.ca.f64 data, [%rd32772];
	}
	// end inline asm
	// begin inline asm
	bar.sync 0;
	// end inline asm
	// begin inline asm
	{	
.reg .f64 data;
	ld.global.ca.f64 data, [%rd32772];
	}
	// end inline asm
	// begin inline asm
	bar.sync 0;
	// end inline asm
	// begin inline asm
	{	
.reg .f64 data;
	ld.global.ca.f64 data, [%rd32772];
	}
	// end inline asm
	// begin inline asm
	bar.sync 0;
	// end inline asm
	// begin inline asm
	{	
.reg .f64 data;
	ld.global.ca.f64 data, [%rd32772];
	}
	// end inline asm
	// begin inline asm
	bar.sync 0;
	// end inline asm
	// begin inline asm
	{	
.reg .f64 data;
	ld.global.ca.f64 data, [%rd32772];
	}
	// end inline asm
	// begin inline asm
	bar.sync 0;
	// end inline asm
	// begin inline asm
	{	
.reg .f64 data;
	ld.global.ca.f64 data, [%rd32772];
	}
	// end inline asm
	// begin inline asm
	bar.sync 0;
	// end inline asm
	// begin inline asm
	{	
.reg .f64 data;
	ld.global.ca.f64 data, [%rd32772];
	}
	// end inline asm
	// begin inline asm
	bar.sync 0;
	// end inline asm
	// begin inline asm
	{	
.reg .f64 data;
	ld.global.ca.f64 data, [%rd32772];
	}
	// end inline asm
	// begin inline asm
	bar.sync 0;
	// end inline asm
	// begin inline asm
	{	
.reg .f64 data;
	ld.global.ca.f64 data, [%rd32772];
	}
	// end inline asm
	// begin inline asm
	bar.sync 0;
	// end inline asm
	// begin inline asm
	{	
.reg .f64 data;
	ld.global.ca.f64 data, [%rd32772];
	}
	// end inline asm
	// begin inline asm
	bar.sync 0;
	// end inline asm
	// begin inline asm
	{	
.reg .f64 data;
	ld.global.ca.f64 data, [%rd32772];
	}
	// end inline asm
	// begin inline asm
	bar.sync 0;
	// end inline asm
	// begin inline asm
	{	
.reg .f64 data;
	ld.global.ca.f64 data, [%rd32772];
	}
	// end inline asm
	// begin inline asm
	bar.sync 0;
	// end inline asm
	// begin inline asm
	{	
.reg .f64 data;
	ld.global.ca.f64 data, [%rd32772];
	}
	// end inline asm
	// begin inline asm
	bar.sync 0;
	// end inline asm
	// begin inline asm
	{	
.reg .f64 data;
	ld.global.ca.f64 data, [%rd32772];
	}
	// end inline asm
	// begin inline asm
	bar.sync 0;
	// end inline asm
	// begin inline asm
	{	
.reg .f64 data;
	ld.global.ca.f64 data, [%rd32772];
	}
	// end inline asm
	// begin inline asm
	bar.sync 0;
	// end inline asm
	// begin inline asm
	{	
.reg .f64 data;
	ld.global.ca.f64 data, [%rd32772];
	}
	// end inline asm
	// begin inline asm
	bar.sync 0;
	// end inline asm
	// begin inline asm
	{	
.reg .f64 data;
	ld.global.ca.f64 data, [%rd32772];
	}
	// end inline asm
	// begin inline asm
	bar.sync 0;
	// end inline asm
	// begin inline asm
	{	
.reg .f64 data;
	ld.global.ca.f64 data, [%rd32772];
	}
	// end inline asm
	// begin inline asm
	bar.sync 0;
	// end inline asm
	// begin inline asm
	{	
.reg .f64 data;
	ld.global.ca.f64 data, [%rd32772];
	}
	// end inline asm
	// begin inline asm
	bar.sync 0;
	// end inline asm
	// begin inline asm
	{	
.reg .f64 data;
	ld.global.ca.f64 data, [%rd32772];
	}
	// end inline asm
	// begin inline asm
	bar.sync 0;
	// end inline asm
	// begin inline asm
	{	
.reg .f64 data;
	ld.global.ca.f64 data, [%rd32772];
	}
	// end inline asm
	// begin inline asm
	bar.sync 0;
	// end inline asm
	// begin inline asm
	{	
.reg .f64 data;
	ld.global.ca.f64 data, [%rd32772];
	}
	// end inline asm
	// begin inline asm
	bar.sync 0;
	// end inline asm
	// begin inline asm
	{	
.reg .f64 data;
	ld.global.ca.f64 data, [%rd32772];
	}
	// end inline asm
	// begin inline asm
	bar.sync 0;
	// end inline asm
	// begin inline asm
	{	
.reg .f64 data;
	ld.global.ca.f64 data, [%rd32772];
	}
	// end inline asm
	// begin inline asm
	bar.sync 0;
	// end inline asm
	// begin inline asm
	{	
.reg .f64 data;
	ld.global.ca.f64 data, [%rd32772];
	}
	// end inline asm
	// begin inline asm
	bar.sync 0;
	// end inline asm
	// begin inline asm
	{	
.reg .f64 data;
	ld.global.ca.f64 data, [%rd32772];
	}
	// end inline asm
	// begin inline asm
	bar.sync 0;
	// end inline asm
	// begin inline asm
	{	
.reg .f64 data;
	ld.global.ca.f64 data, [%rd32772];
	}
	// end inline asm
	// begin inline asm
	bar.sync 0;
	// end inline asm
	// begin inline asm
	{	
.reg .f64 data;
	ld.global.ca.f64 data, [%rd32772];
	}
	// end inline asm
	// begin inline asm
	bar.sync 0;
	// end inline asm
	// begin inline asm
	{	
.reg .f64 data;
	ld.global.ca.f64 data, [%rd32772];
	}
	// end inline asm
	// begin inline asm
	bar.sync 0;
	// end inline asm
	// begin inline asm
	{	
.reg .f64 data;
	ld.global.ca.f64 data, [%rd32772];
	}
	// end inline asm
	// begin inline asm
	bar.sync 0;
	// end inline asm
	// begin inline asm
	{	
.reg .f64 data;
	ld.global.ca.f64 data, [%rd32772];
	}
	// end inline asm
	// begin inline asm
	bar.sync 0;
	// end inline asm
	// begin inline asm
	{	
.reg .f64 data;
	ld.global.ca.f64 data, [%rd32772];
	}
	// end inline asm
	// begin inline asm
	bar.sync 0;
	// end inline asm
	// begin inline asm
	{	
.reg .f64 data;
	ld.global.ca.f64 data, [%rd32772];
	}
	// end inline asm
	// begin inline asm
	bar.sync 0;
	// end inline asm
	// begin inline asm
	{	
.reg .f64 data;
	ld.global.ca.f64 data, [%rd32772];
	}
	// end inline asm
	// begin inline asm
	bar.sync 0;
	// end inline asm
	// begin inline asm
	{	
.reg .f64 data;
	ld.global.ca.f64 data, [%rd32772];
	}
	// end inline asm
	// begin inline asm
	bar.sync 0;
	// end inline asm
	// begin inline asm
	{	
.reg .f64 data;
	ld.global.ca.f64 data, [%rd32772];
	}
	// end inline asm
	// begin inline asm
	bar.sync 0;
	// end inline asm
	// begin inline asm
	{	
.reg .f64 data;
	ld.global.ca.f64 data, [%rd32772];
	}
	// end inline asm
	// begin inline asm
	bar.sync 0;
	// end inline asm
	// begin inline asm
	{	
.reg .f64 data;
	ld.global.ca.f64 data, [%rd32772];
	}
	// end inline asm
	// begin inline asm
	bar.sync 0;
	// end inline asm
	// begin inline asm
	{	
.reg .f64 data;
	ld.global.ca.f64 data, [%rd32772];
	}
	// end inline asm
	// begin inline asm
	bar.sync 0;
	// end inline asm
	// begin inline asm
	{	
.reg .f64 data;
	ld.global.ca.f64 data, [%rd32772];
	}
	// end inline asm
	// begin inline asm
	bar.sync 0;
	// end inline asm
	// begin inline asm
	{	
.reg .f64 data;
	ld.global.ca.f64 data, [%rd32772];
	}
	// end inline asm
	// begin inline asm
	bar.sync 0;
	// end inline asm
	// begin inline asm
	{	
.reg .f64 data;
	ld.global.ca.f64 data, [%rd32772];
	}
	// end inline asm
	// begin inline asm
	bar.sync 0;
	// end inline asm
	// begin inline asm
	{	
.reg .f64 data;
	ld.global.ca.f64 data, [%rd32772];
	}
	// end inline asm
	// begin inline asm
	bar.sync 0;
	// end inline asm
	// begin inline asm
	{	
.reg .f64 data;
	ld.global.ca.f64 data, [%rd32772];
	}
	// end inline asm
	// begin inline asm
	bar.sync 0;
	// end inline asm
	// begin inline asm
	{	
.reg .f64 data;
	ld.global.ca.f64 data, [%rd32772];
	}
	// end inline asm
	// begin inline asm
	bar.sync 0;
	// end inline asm
	// begin inline asm
	{	
.reg .f64 data;
	ld.global.ca.f64 data, [%rd32772];
	}
	// end inline asm
	// begin inline asm
	bar.sync 0;
	// end inline asm
	// begin inline asm
	{	
.reg .f64 data;
	ld.global.ca.f64 data, [%rd32772];
	}
	// end inline asm
	// begin inline asm
	bar.sync 0;
	// end inline asm
	// begin inline asm
	{	
.reg .f64 data;
	ld.global.ca.f64 data, [%rd32772];
	}
	// end inline asm
	// begin inline asm
	bar.sync 0;
	// end inline asm
	// begin inline asm
	{	
.reg .f64 data;
	ld.global.ca.f64 data, [%rd32772];
	}
	// end inline asm
	// begin inline asm
	bar.sync 0;
	// end inline asm
	// begin inline asm
	{	
.reg .f64 data;
	ld.global.ca.f64 data, [%rd32772];
	}
	// end inline asm
	// begin inline asm
	bar.sync 0;
	// end inline asm
	// begin inline asm
	{	
.reg .f64 data;
	ld.global.ca.f64 data, [%rd32772];
	}
	// end inline asm
	// begin inline asm
	bar.sync 0;
	// end inline asm
	// begin inline asm
	{	
.reg .f64 data;
	ld.global.ca.f64 data, [%rd32772];
	}
	// end inline asm
	// begin inline asm
	bar.sync 0;
	// end inline asm
	// begin inline asm
	{	
.reg .f64 data;
	ld.global.ca.f64 data, [%rd32772];
	}
	// end inline asm
	// begin inline asm
	bar.sync 0;
	// end inline asm
	// begin inline asm
	{	
.reg .f64 data;
	ld.global.ca.f64 data, [%rd32772];
	}
	// end inline asm
	// begin inline asm
	bar.sync 0;
	// end inline asm
	// begin inline asm
	{	
.reg .f64 data;
	ld.global.ca.f64 data, [%rd32772];
	}
	// end inline asm
	// begin inline asm
	bar.sync 0;
	// end inline asm
	// begin inline asm
	{	
.reg .f64 data;
	ld.global.ca.f64 data, [%rd32772];
	}
	// end inline asm
	// begin inline asm
	bar.sync 0;
	// end inline asm
	// begin inline asm
	{	
.reg .f64 data;
	ld.global.ca.f64 data, [%rd32772];
	}
	// end inline asm
	// begin inline asm
	bar.sync 0;
	// end inline asm
	// begin inline asm
	{	
.reg .f64 data;
	ld.global.ca.f64 data, [%rd32772];
	}
	// end inline asm
	// begin inline asm
	bar.sync 0;
	// end inline asm
	// begin inline asm
	{	
.reg .f64 data;
	ld.global.ca.f64 data, [%rd32772];
	}
	// end inline asm
	// begin inline asm
	bar.sync 0;
	// end inline asm
	// begin inline asm
	{	
.reg .f64 data;
	ld.global.ca.f64 data, [%rd32772];
	}
	// end inline asm
	// begin inline asm
	bar.sync 0;
	// end inline asm
	// begin inline asm
	{	
.reg .f64 data;
	ld.global.ca.f64 data, [%rd32772];
	}
	// end inline asm
	// begin inline asm
	bar.sync 0;
	// end inline asm
	// begin inline asm
	{	
.reg .f64 data;
	ld.global.ca.f64 data, [%rd32772];
	}
	// end inline asm
	// begin inline asm
	bar.sync 0;
	// end inline asm
	// begin inline asm
	{	
.reg .f64 data;
	ld.global.ca.f64 data, [%rd32772];
	}
	// end inline asm
	// begin inline asm
	bar.sync 0;
	// end inline asm
	// begin inline asm
	{	
.reg .f64 data;
	ld.global.ca.f64 data, [%rd32772];
	}
	// end inline asm
	// begin inline asm
	bar.sync 0;
	// end inline asm
	// begin inline asm
	{	
.reg .f64 data;
	ld.global.ca.f64 data, [%rd32772];
	}
	// end inline asm
	// begin inline asm
	bar.sync 0;
	// end inline asm
	// begin inline asm
	{	
.reg .f64 data;
	ld.global.ca.f64 data, [%rd32772];
	}
	// end inline asm
	// begin inline asm
	bar.sync 0;
	// end inline asm
	// begin inline asm
	{	
.reg .f64 data;
	ld.global.ca.f64 data, [%rd32772];
	}
	// end inline asm
	// begin inline asm
	bar.sync 0;
	// end inline asm
	// begin inline asm
	{	
.reg .f64 data;
	ld.global.ca.f64 data, [%rd32772];
	}
	// end inline asm
	// begin inline asm
	bar.sync 0;
	// end inline asm
	// begin inline asm
	{	
.reg .f64 data;
	ld.global.ca.f64 data, [%rd32772];
	}
	// end inline asm
	// begin inline asm
	bar.sync 0;
	// end inline asm
	// begin inline asm
	{	
.reg .f64 data;
	ld.global.ca.f64 data, [%rd32772];
	}
	// end inline asm
	// begin inline asm
	bar.sync 0;
	// end inline asm
	// begin inline asm
	{	
.reg .f64 data;
	ld.global.ca.f64 data, [%rd32772];
	}
	// end inline asm
	// begin inline asm
	bar.sync 0;
	// end inline asm
	// begin inline asm
	{	
.reg .f64 data;
	ld.global.ca.f64 data, [%rd32772];
	}
	// end inline asm
	// begin inline asm
	bar.sync 0;
	// end inline asm
	// begin inline asm
	{	
.reg .f64 data;
	ld.global.ca.f64 data, [%rd32772];
	}
	// end inline asm
	// begin inline asm
	bar.sync 0;
	// end inline asm
	// begin inline asm
	{	
.reg .f64 data;
	ld.global.ca.f64 data, [%rd32772];
	}
	// end inline asm
	// begin inline asm
	bar.sync 0;
	// end inline asm
	// begin inline asm
	{	
.reg .f64 data;
	ld.global.ca.f64 data, [%rd32772];
	}
	// end inline asm
	// begin inline asm
	bar.sync 0;
	// end inline asm
	// begin inline asm
	{	
.reg .f64 data;
	ld.global.ca.f64 data, [%rd32772];
	}
	// end inline asm
	// begin inline asm
	bar.sync 0;
	// end inline asm
	// begin inline asm
	{	
.reg .f64 data;
	ld.global.ca.f64 data, [%rd32772];
	}
	// end inline asm
	// begin inline asm
	bar.sync 0;
	// end inline asm
	// begin inline asm
	{	
.reg .f64 data;
	ld.global.ca.f64 data, [%rd32772];
	}
	// end inline asm
	// begin inline asm
	bar.sync 0;
	// end inline asm
	// begin inline asm
	{	
.reg .f64 data;
	ld.global.ca.f64 data, [%rd32772];
	}
	// end inline asm
	// begin inline asm
	bar.sync 0;
	// end inline asm
	// begin inline asm
	{	
.reg .f64 data;
	ld.global.ca.f64 data, [%rd32772];
	}
	// end inline asm
	// begin inline asm
	bar.sync 0;
	// end inline asm
	// begin inline asm
	{	
.reg .f64 data;
	ld.global.ca.f64 data, [%rd32772];
	}
	// end inline asm
	// begin inline asm
	bar.sync 0;
	// end inline asm
	// begin inline asm
	{	
.reg .f64 data;
	ld.global.ca.f64 data, [%rd32772];
	}
	// end inline asm
	// begin inline asm
	bar.sync 0;
	// end inline asm
	// begin inline asm
	{	
.reg .f64 data;
	ld.global.ca.f64 data, [%rd32772];
	}
	// end inline asm
	// begin inline asm
	bar.sync 0;
	// end inline asm
	// begin inline asm
	{	
.reg .f64 data;
	ld.global.ca.f64 data, [%rd32772];
	}
	// end inline asm
	// begin inline asm
	bar.sync 0;
	// end inline asm
	// begin inline asm
	{	
.reg .f64 data;
	ld.global.ca.f64 data, [%rd32772];
	}
	// end inline asm
	// begin inline asm
	bar.sync 0;
	// end inline asm
	// begin inline asm
	{	
.reg .f64 data;
	ld.global.ca.f64 data, [%rd32772];
	}
	// end inline asm
	// begin inline asm
	bar.sync 0;
	// end inline asm
	// begin inline asm
	{	
.reg .f64 data;
	ld.global.ca.f64 data, [%rd32772];
	}
	// end inline asm
	// begin inline asm
	bar.sync 0;
	// end inline asm
	// begin inline asm
	{	
.reg .f64 data;
	ld.global.ca.f64 data, [%rd32772];
	}
	// end inline asm
	// begin inline asm
	bar.sync 0;
	// end inline asm
	// begin inline asm
	{	
.reg .f64 data;
	ld.global.ca.f64 data, [%rd32772];
	}
	// end inline asm
	// begin inline asm
	bar.sync 0;
	// end inline asm
	// begin inline asm
	{	
.reg .f64 data;
	ld.global.ca.f64 data, [%rd32772];
	}
	// end inline asm
	// begin inline asm
	bar.sync 0;
	// end inline asm
	// begin inline asm
	{	
.reg .f64 data;
	ld.global.ca.f64 data, [%rd32772];
	}
	// end inline asm
	// begin inline asm
	bar.sync 0;
	// end inline asm
	// begin inline asm
	{	
.reg .f64 data;
	ld.global.ca.f64 data, [%rd32772];
	}
	// end inline asm
	// begin inline asm
	bar.sync 0;
	// end inline asm
	// begin inline asm
	{	
.reg .f64 data;
	ld.global.ca.f64 data, [%rd32772];
	}
	// end inline asm
	// begin inline asm
	bar.sync 0;
	// end inline asm
	// begin inline asm
	{	
.reg .f64 data;
	ld.global.ca.f64 data, [%rd32772];
	}
	// end inline asm
	// begin inline asm
	bar.sync 0;
	// end inline asm
	// begin inline asm
	{	
.reg .f64 data;
	ld.global.ca.f64 data, [%rd32772];
	}
	// end inline asm
	// begin inline asm
	bar.sync 0;
	// end inline asm
	// begin inline asm
	{	
.reg .f64 data;
	ld.global.ca.f64 data, [%rd32772];
	}
	// end inline asm
	// begin inline asm
	bar.sync 0;
	// end inline asm
	// begin inline asm
	{	
.reg .f64 data;
	ld.global.ca.f64 data, [%rd32772];
	}
	// end inline asm
	// begin inline asm
	bar.sync 0;
	// end inline asm
	// begin inline asm
	{	
.reg .f64 data;
	ld.global.ca.f64 data, [%rd32772];
	}
	// end inline asm
	// begin inline asm
	bar.sync 0;
	// end inline asm
	// begin inline asm
	{	
.reg .f64 data;
	ld.global.ca.f64 data, [%rd32772];
	}
	// end inline asm
	// begin inline asm
	bar.sync 0;
	// end inline asm
	// begin inline asm
	{	
.reg .f64 data;
	ld.global.ca.f64 data, [%rd32772];
	}
	// end inline asm
	// begin inline asm
	bar.sync 0;
	// end inline asm
	// begin inline asm
	{	
.reg .f64 data;
	ld.global.ca.f64 data, [%rd32772];
	}
	// end inline asm
	// begin inline asm
	bar.sync 0;
	// end inline asm
	// begin inline asm
	{	
.reg .f64 data;
	ld.global.ca.f64 data, [%rd32772];
	}
	// end inline asm
	// begin inline asm
	bar.sync 0;
	// end inline asm
	// begin inline asm
	{	
.reg .f64 data;
	ld.global.ca.f64 data, [%rd32772];
	}
	// end inline asm
	// begin inline asm
	bar.sync 0;
	// end inline asm
	// begin inline asm
	{	
.reg .f64 data;
	ld.global.ca.f64 data, [%rd32772];
	}
	// end inline asm
	// begin inline asm
	bar.sync 0;
	// end inline asm
	// begin inline asm
	{	
.reg .f64 data;
	ld.global.ca.f64 data, [%rd32772];
	}
	// end inline asm
	// begin inline asm
	bar.sync 0;
	// end inline asm
	// begin inline asm
	{	
.reg .f64 data;
	ld.global.ca.f64 data, [%rd32772];
	}
	// end inline asm
	// begin inline asm
	bar.sync 0;
	// end inline asm
	// begin inline asm
	{	
.reg .f64 data;
	ld.global.ca.f64 data, [%rd32772];
	}
	// end inline asm
	// begin inline asm
	bar.sync 0;
	// end inline asm
	// begin inline asm
	{	
.reg .f64 data;
	ld.global.ca.f64 data, [%rd32772];
	}
	// end inline asm
	// begin inline asm
	bar.sync 0;
	// end inline asm
	// begin inline asm
	{	
.reg .f64 data;
	ld.global.ca.f64 data, [%rd32772];
	}
	// end inline asm
	// begin inline asm
	bar.sync 0;
	// end inline asm
	// begin inline asm
	{	
.reg .f64 data;
	ld.global.ca.f64 data, [%rd32772];
	}
	// end inline asm
	// begin inline asm
	bar.sync 0;
	// end inline asm
	// begin inline asm
	{	
.reg .f64 data;
	ld.global.ca.f64 data, [%rd32772];
	}
	// end inline asm
	// begin inline asm
	bar.sync 0;
	// end inline asm
	// begin inline asm
	{	
.reg .f64 data;
	ld.global.ca.f64 data, [%rd32772];
	}
	// end inline asm
	// begin inline asm
	bar.sync 0;
	// end inline asm
	// begin inline asm
	{	
.reg .f64 data;
	ld.global.ca.f64 data, [%rd32772];
	}
	// end inline asm
	// begin inline asm
	bar.sync 0;
	// end inline asm
	// begin inline asm
	{	
.reg .f64 data;
	ld.global.ca.f64 data, [%rd32772];
	}
	// end inline asm
	// begin inline asm
	bar.sync 0;
	// end inline asm
	// begin inline asm
	{	
.reg .f64 data;
	ld.global.ca.f64 data, [%rd32772];
	}
	// end inline asm
	// begin inline asm
	bar.sync 0;
	// end inline asm
	// begin inline asm
	{	
.reg .f64 data;
	ld.global.ca.f64 data, [%rd32772];
	}
	// end inline asm
	// begin inline asm
	bar.sync 0;
	// end inline asm
	// begin inline asm
	{	
.reg .f64 data;
	ld.global.ca.f64 data, [%rd32772];
	}
	// end inline asm
	// begin inline asm
	bar.sync 0;
	// end inline asm
	// begin inline asm
	{	
.reg .f64 data;
	ld.global.ca.f64 data, [%rd32772];
	}
	// end inline asm
	// begin inline asm
	bar.sync 0;
	// end inline asm
	// begin inline asm
	{	
.reg .f64 data;
	ld.global.ca.f64 data, [%rd32772];
	}
	// end inline asm
	// begin inline asm
	bar.sync 0;
	// end inline asm
	// begin inline asm
	{	
.reg .f64 data;
	ld.global.ca.f64 data, [%rd32772];
	}
	// end inline asm
	// begin inline asm
	bar.sync 0;
	// end inline asm
	// begin inline asm
	{	
.reg .f64 data;
	ld.global.ca.f64 data, [%rd32772];
	}
	// end inline asm
	// begin inline asm
	bar.sync 0;
	// end inline asm
	// begin inline asm
	{	
.reg .f64 data;
	ld.global.ca.f64 data, [%rd32772];
	}
	// end inline asm
	// begin inline asm
	bar.sync 0;
	// end inline asm
	// begin inline asm
	{	
.reg .f64 data;
	ld.global.ca.f64 data, [%rd32772];
	}
	// end inline asm
	// begin inline asm
	bar.sync 0;
	// end inline asm
	// begin inline asm
	{	
.reg .f64 data;
	ld.global.ca.f64 data, [%rd32772];
	}
	// end inline asm
	// begin inline asm
	bar.sync 0;
	// end inline asm
	// begin inline asm
	{	
.reg .f64 data;
	ld.global.ca.f64 data, [%rd32772];
	}
	// end inline asm
	// begin inline asm
	bar.sync 0;
	// end inline asm
	// begin inline asm
	{	
.reg .f64 data;
	ld.global.ca.f64 data, [%rd32772];
	}
	// end inline asm
	// begin inline asm
	bar.sync 0;
	// end inline asm
	// begin inline asm
	{	
.reg .f64 data;
	ld.global.ca.f64 data, [%rd32772];
	}
	// end inline asm
	// begin inline asm
	bar.sync 0;
	// end inline asm
	// begin inline asm
	{	
.reg .f64 data;
	ld.global.ca.f64 data, [%rd32772];
	}
	// end inline asm
	// begin inline asm
	bar.sync 0;
	// end inline asm
	// begin inline asm
	{	
.reg .f64 data;
	ld.global.ca.f64 data, [%rd32772];
	}
	// end inline asm
	// begin inline asm
	bar.sync 0;
	// end inline asm
	// begin inline asm
	{	
.reg .f64 data;
	ld.global.ca.f64 data, [%rd32772];
	}
	// end inline asm
	// begin inline asm
	bar.sync 0;
	// end inline asm
	// begin inline asm
	{	
.reg .f64 data;
	ld.global.ca.f64 data, [%rd32772];
	}
	// end inline asm
	// begin inline asm
	bar.sync 0;
	// end inline asm
	// begin inline asm
	{	
.reg .f64 data;
	ld.global.ca.f64 data, [%rd32772];
	}
	// end inline asm
	// begin inline asm
	bar.sync 0;
	// end inline asm
	// begin inline asm
	{	
.reg .f64 data;
	ld.global.ca.f64 data, [%rd32772];
	}
	// end inline asm
	// begin inline asm
	bar.sync 0;
	// end inline asm
	// begin inline asm
	{	
.reg .f64 data;
	ld.global.ca.f64 data, [%rd32772];
	}
	// end inline asm
	// begin inline asm
	bar.sync 0;
	// end inline asm
	// begin inline asm
	{	
.reg .f64 data;
	ld.global.ca.f64 data, [%rd32772];
	}
	// end inline asm
	// begin inline asm
	bar.sync 0;
	// end inline asm
	// begin inline asm
	{	
.reg .f64 data;
	ld.global.ca.f64 data, [%rd32772];
	}
	// end inline asm
	// begin inline asm
	bar.sync 0;
	// end inline asm
	// begin inline asm
	{	
.reg .f64 data;
	ld.global.ca.f64 data, [%rd32772];
	}
	// end inline asm
	// begin inline asm
	bar.sync 0;
	// end inline asm
	// begin inline asm
	{	
.reg .f64 data;
	ld.global.ca.f64 data, [%rd32772];
	}
	// end inline asm
	// begin inline asm
	bar.sync 0;
	// end inline asm
	// begin inline asm
	{	
.reg .f64 data;
	ld.global.ca.f64 data, [%rd32772];
	}
	// end inline asm
	// begin inline asm
	bar.sync 0;
	// end inline asm
	// begin inline asm
	{	
.reg .f64 data;
	ld.global.ca.f64 data, [%rd32772];
	}
	// end inline asm
	// begin inline asm
	bar.sync 0;
	// end inline asm
	// begin inline asm
	{	
.reg .f64 data;
	ld.global.ca.f64 data, [%rd32772];
	}
	// end inline asm
	// begin inline asm
	bar.sync 0;
	// end inline asm
	// begin inline asm
	{	
.reg .f64 data;
	ld.global.ca.f64 data, [%rd32772];
	}
	// end inline asm
	// begin inline asm
	bar.sync 0;
	// end inline asm
	// begin inline asm
	{	
.reg .f64 data;
	ld.global.ca.f64 data, [%rd32772];
	}
	// end inline asm
	// begin inline asm
	bar.sync 0;
	// end inline asm
	// begin inline asm
	{	
.reg .f64 data;
	ld.global.ca.f64 data, [%rd32772];
	}
	// end inline asm
	// begin inline asm
	bar.sync 0;
	// end inline asm
	// begin inline asm
	{	
.reg .f64 data;
	ld.global.ca.f64 data, [%rd32772];
	}
	// end inline asm
	// begin inline asm
	bar.sync 0;
	// end inline asm
	// begin inline asm
	{	
.reg .f64 data;
	ld.global.ca.f64 data, [%rd32772];
	}
	// end inline asm
	// begin inline asm
	bar.sync 0;
	// end inline asm
	// begin inline asm
	{	
.reg .f64 data;
	ld.global.ca.f64 data, [%rd32772];
	}
	// end inline asm
	// begin inline asm
	bar.sync 0;
	// end inline asm
	// begin inline asm
	{	
.reg .f64 data;
	ld.global.ca.f64 data, [%rd32772];
	}
	// end inline asm
	// begin inline asm
	bar.sync 0;
	// end inline asm
	// begin inline asm
	{	
.reg .f64 data;
	ld.global.ca.f64 data, [%rd32772];
	}
	// end inline asm
	// begin inline asm
	bar.sync 0;
	// end inline asm
	// begin inline asm
	{	
.reg .f64 data;
	ld.global.ca.f64 data, [%rd32772];
	}
	// end inline asm
	// begin inline asm
	bar.sync 0;
	// end inline asm
	// begin inline asm
	{	
.reg .f64 data;
	ld.global.ca.f64 data, [%rd32772];
	}
	// end inline asm
	// begin inline asm
	bar.sync 0;
	// end inline asm
	// begin inline asm
	{	
.reg .f64 data;
	ld.global.ca.f64 data, [%rd32772];
	}
	// end inline asm
	// begin inline asm
	bar.sync 0;
	// end inline asm
	// begin inline asm
	{	
.reg .f64 data;
	ld.global.ca.f64 data, [%rd32772];
	}
	// end inline asm
	// begin inline asm
	bar.sync 0;
	// end inline asm
	// begin inline asm
	{	
.reg .f64 data;
	ld.global.ca.f64 data, [%rd32772];
	}
	// end inline asm
	// begin inline asm
	bar.sync 0;
	// end inline asm
	// begin inline asm
	{	
.reg .f64 data;
	ld.global.ca.f64 data, [%rd32772];
	}
	// end inline asm
	// begin inline asm
	bar.sync 0;
	// end inline asm
	// begin inline asm
	{	
.reg .f64 data;
	ld.global.ca.f64 data, [%rd32772];
	}
	// end inline asm
	// begin inline asm
	bar.sync 0;
	// end inline asm
	// begin inline asm
	{	
.reg .f64 data;
	ld.global.ca.f64 data, [%rd32772];
	}
	// end inline asm
	// begin inline asm
	bar.sync 0;
	// end inline asm
	// begin inline asm
	{	
.reg .f64 data;
	ld.global.ca.f64 data, [%rd32772];
	}
	// end inline asm
	// begin inline asm
	bar.sync 0;
	// end inline asm
	// begin inline asm
	{	
.reg .f64 data;
	ld.global.ca.f64 data, [%rd32772];
	}
	// end inline asm
	// begin inline asm
	bar.sync 0;
	// end inline asm
	// begin inline asm
	{	
.reg .f64 data;
	ld.global.ca.f64 data, [%rd32772];
	}
	// end inline asm
	// begin inline asm
	bar.sync 0;
	// end inline asm
	// begin inline asm
	{	
.reg .f64 data;
	ld.global.ca.f64 data, [%rd32772];
	}
	// end inline asm
	// begin inline asm
	bar.sync 0;
	// end inline asm
	// begin inline asm
	{	
.reg .f64 data;
	ld.global.ca.f64 data, [%rd32772];
	}
	// end inline asm
	// begin inline asm
	bar.sync 0;
	// end inline asm
	// begin inline asm
	{	
.reg .f64 data;
	ld.global.ca.f64 data, [%rd32772];
	}
	// end inline asm
	// begin inline asm
	bar.sync 0;
	// end inline asm
	// begin inline asm
	{	
.reg .f64 data;
	ld.global.ca.f64 data, [%rd32772];
	}
	// end inline asm
	// begin inline asm
	bar.sync 0;
	// end inline asm
	// begin inline asm
	{	
.reg .f64 data;
	ld.global.ca.f64 data, [%rd32772];
	}
	// end inline asm
	// begin inline asm
	bar.sync 0;
	// end inline asm
	// begin inline asm
	{	
.reg .f64 data;
	ld.global.ca.f64 data, [%rd32772];
	}
	// end inline asm
	// begin inline asm
	bar.sync 0;
	// end inline asm
	// begin inline asm
	{	
.reg .f64 data;
	ld.global.ca.f64 data, [%rd32772];
	}
	// end inline asm
	// begin inline asm
	bar.sync 0;
	// end inline asm
	// begin inline asm
	{	
.reg .f64 data;
	ld.global.ca.f64 data, [%rd32772];
	}
	// end inline asm
	// begin inline asm
	bar.sync 0;
	// end inline asm
	// begin inline asm
	{	
.reg .f64 data;
	ld.global.ca.f64 data, [%rd32772];
	}
	// end inline asm
	// begin inline asm
	bar.sync 0;
	// end inline asm
	// begin inline asm
	{	
.reg .f64 data;
	ld.global.ca.f64 data, [%rd32772];
	}
	// end inline asm
	// begin inline asm
	bar.sync 0;
	// end inline asm
	// begin inline asm
	{	
.reg .f64 data;
	ld.global.ca.f64 data, [%rd32772];
	}
	// end inline asm
	// begin inline asm
	bar.sync 0;
	// end inline asm
	// begin inline asm
	{	
.reg .f64 data;
	ld.global.ca.f64 data, [%rd32772];
	}
	// end inline asm
	// begin inline asm
	bar.sync 0;
	// end inline asm
	// begin inline asm
	{	
.reg .f64 data;
	ld.global.ca.f64 data, [%rd32772];
	}
	// end inline asm
	// begin inline asm
	bar.sync 0;
	// end inline asm
	// begin inline asm
	{	
.reg .f64 data;
	ld.global.ca.f64 data, [%rd32772];
	}
	// end inline asm
	// begin inline asm
	bar.sync 0;
	// end inline asm
	// begin inline asm
	{	
.reg .f64 data;
	ld.global.ca.f64 data, [%rd32772];
	}
	// end inline asm
	// begin inline asm
	bar.sync 0;
	// end inline asm
	// begin inline asm
	{	
.reg .f64 data;
	ld.global.ca.f64 data, [%rd32772];
	}
	// end inline asm
	// begin inline asm
	bar.sync 0;
	// end inline asm
	// begin inline asm
	{	
.reg .f64 data;
	ld.global.ca.f64 data, [%rd32772];
	}
	// end inline asm
	// begin inline asm
	bar.sync 0;
	// end inline asm
	// begin inline asm
	{	
.reg .f64 data;
	ld.global.ca.f64 data, [%rd32772];
	}
	// end inline asm
	// begin inline asm
	bar.sync 0;
	// end inline asm
	// begin inline asm
	{	
.reg .f64 data;
	ld.global.ca.f64 data, [%rd32772];
	}
	// end inline asm
	// begin inline asm
	bar.sync 0;
	// end inline asm
	// begin inline asm
	{	
.reg .f64 data;
	ld.global.ca.f64 data, [%rd32772];
	}
	// end inline asm
	// begin inline asm
	bar.sync 0;
	// end inline asm
	// begin inline asm
	{	
.reg .f64 data;
	ld.global.ca.f64 data, [%rd32772];
	}
	// end inline asm
	// begin inline asm
	bar.sync 0;
	// end inline asm
	// begin inline asm
	{	
.reg .f64 data;
	ld.global.ca.f64 data, [%rd32772];
	}
	// end inline asm
	// begin inline asm
	bar.sync 0;
	// end inline asm
	// begin inline asm
	{	
.reg .f64 data;
	ld.global.ca.f64 data, [%rd32772];
	}
	// end inline asm
	// begin inline asm
	bar.sync 0;
	// end inline asm
	// begin inline asm
	{	
.reg .f64 data;
	ld.global.ca.f64 data, [%rd32772];
	}
	// end inline asm
	// begin inline asm
	bar.sync 0;
	// end inline asm
	// begin inline asm
	{	
.reg .f64 data;
	ld.global.ca.f64 data, [%rd32772];
	}
	// end inline asm
	// begin inline asm
	bar.sync 0;
	// end inline asm
	// begin inline asm
	{	
.reg .f64 data;
	ld.global.ca.f64 data, [%rd32772];
	}
	// end inline asm
	// begin inline asm
	bar.sync 0;
	// end inline asm
	// begin inline asm
	{	
.reg .f64 data;
	ld.global.ca.f64 data, [%rd32772];
	}
	// end inline asm
	// begin inline asm
	bar.sync 0;
	// end inline asm
	// begin inline asm
	{	
.reg .f64 data;
	ld.global.ca.f64 data, [%rd32772];
	}
	// end inline asm
	// begin inline asm
	bar.sync 0;
	// end inline asm
	// begin inline asm
	{	
.reg .f64 data;
	ld.global.ca.f64 data, [%rd32772];
	}
	// end inline asm
	// begin inline asm
	bar.sync 0;
	// end inline asm
	// begin inline asm
	{	
.reg .f64 data;
	ld.global.ca.f64 data, [%rd32772];
	}
	// end inline asm
	// begin inline asm
	bar.sync 0;
	// end inline asm
	// begin inline asm
	{	
.reg .f64 data;
	ld.global.ca.f64 data, [%rd32772];
	}
	// end inline asm
	// begin inline asm
	bar.sync 0;
	// end inline asm
	// begin inline asm
	{	
.reg .f64 data;
	ld.global.ca.f64 data, [%rd32772];
	}
	// end inline asm
	// begin inline asm
	bar.sync 0;
	// end inline asm
	// begin inline asm
	{	
.reg .f64 data;
	ld.global.ca.f64 data, [%rd32772];
	}
	// end inline asm
	// begin inline asm
	bar.sync 0;
	// end inline asm
	// begin inline asm
	{	
.reg .f64 data;
	ld.global.ca.f64 data, [%rd32772];
	}
	// end inline asm
	// begin inline asm
	bar.sync 0;
	// end inline asm
	// begin inline asm
	{	
.reg .f64 data;
	ld.global.ca.f64 data, [%rd32772];
	}
	// end inline asm
	// begin inline asm
	bar.sync 0;
	// end inline asm
	// begin inline asm
	{	
.reg .f64 data;
	ld.global.ca.f64 data, [%rd32772];
	}
	// end inline asm
	// begin inline asm
	bar.sync 0;
	// end inline asm
	// begin inline asm
	{	
.reg .f64 data;
	ld.global.ca.f64 data, [%rd32772];
	}
	// end inline asm
	// begin inline asm
	bar.sync 0;
	// end inline asm
	// begin inline asm
	{	
.reg .f64 data;
	ld.global.ca.f64 data, [%rd32772];
	}
	// end inline asm
	// begin inline asm
	bar.sync 0;
	// end inline asm
	// begin inline asm
	{	
.reg .f64 data;
	ld.global.ca.f64 data, [%rd32772];
	}
	// end inline asm
	// begin inline asm
	bar.sync 0;
	// end inline asm
	// begin inline asm
	{	
.reg .f64 data;
	ld.global.ca.f64 data, [%rd32772];
	}
	// end inline asm
	// begin inline asm
	bar.sync 0;
	// end inline asm
	// begin inline asm
	{	
.reg .f64 data;
	ld.global.ca.f64 data, [%rd32772];
	}
	// end inline asm
	// begin inline asm
	bar.sync 0;
	// end inline asm
	// begin inline asm
	{	
.reg .f64 data;
	ld.global.ca.f64 data, [%rd32772];
	}
	// end inline asm
	// begin inline asm
	bar.sync 0;
	// end inline asm
	// begin inline asm
	{	
.reg .f64 data;
	ld.global.ca.f64 data, [%rd32772];
	}
	// end inline asm
	// begin inline asm
	bar.sync 0;
	// end inline asm
	// begin inline asm
	{	
.reg .f64 data;
	ld.global.ca.f64 data, [%rd32772];
	}
	// end inline asm
	// begin inline asm
	bar.sync 0;
	// end inline asm
	// begin inline asm
	{	
.reg .f64 data;
	ld.global.ca.f64 data, [%rd32772];
	}
	// end inline asm
	// begin inline asm
	bar.sync 0;
	// end inline asm
	// begin inline asm
	{	
.reg .f64 data;
	ld.global.ca.f64 data, [%rd32772];
	}
	// end inline asm
	// begin inline asm
	bar.sync 0;
	// end inline asm
	// begin inline asm
	{	
.reg .f64 data;
	ld.global.ca.f64 data, [%rd32772];
	}
	// end inline asm
	// begin inline asm
	bar.sync 0;
	// end inline asm
	// begin inline asm
	{	
.reg .f64 data;
	ld.global.ca.f64 data, [%rd32772];
	}
	// end inline asm
	// begin inline asm
	bar.sync 0;
	// end inline asm
	// begin inline asm
	{	
.reg .f64 data;
	ld.global.ca.f64 data, [%rd32772];
	}
	// end inline asm
	// begin inline asm
	bar.sync 0;
	// end inline asm
	// begin inline asm
	{	
.reg .f64 data;
	ld.global.ca.f64 data, [%rd32772];
	}
	// end inline asm
	// begin inline asm
	bar.sync 0;
	// end inline asm
	// begin inline asm
	{	
.reg .f64 data;
	ld.global.ca.f64 data, [%rd32772];
	}
	// end inline asm
	// begin inline asm
	bar.sync 0;
	// end inline asm
	// begin inline asm
	{	
.reg .f64 data;
	ld.global.ca.f64 data, [%rd32772];
	}
	// end inline asm
	// begin inline asm
	bar.sync 0;
	// end inline asm
	// begin inline asm
	{	
.reg .f64 data;
	ld.global.ca.f64 data, [%rd32772];
	}
	// end inline asm
	// begin inline asm
	bar.sync 0;
	// end inline asm
	// begin inline asm
	{	
.reg .f64 data;
	ld.global.ca.f64 data, [%rd32772];
	}
	// end inline asm
	// begin inline asm
	bar.sync 0;
	// end inline asm
	// begin inline asm
	{	
.reg .f64 data;
	ld.global.ca.f64 data, [%rd32772];
	}
	// end inline asm
	// begin inline asm
	bar.sync 0;
	// end inline asm
	// begin inline asm
	{	
.reg .f64 data;
	ld.global.ca.f64 data, [%rd32772];
	}
	// end inline asm
	// begin inline asm
	bar.sync 0;
	// end inline asm
	// begin inline asm
	{	
.reg .f64 data;
	ld.global.ca.f64 data, [%rd32772];
	}
	// end inline asm
	// begin inline asm
	bar.sync 0;
	// end inline asm
	// begin inline asm
	{	
.reg .f64 data;
	ld.global.ca.f64 data, [%rd32772];
	}
	// end inline asm
	// begin inline asm
	bar.sync 0;
	// end inline asm
	// begin inline asm
	{	
.reg .f64 data;
	ld.global.ca.f64 data, [%rd32772];
	}
	// end inline asm
	// begin inline asm
	bar.sync 0;
	// end inline asm
	// begin inline asm
	{	
.reg .f64 data;
	ld.global.ca.f64 data, [%rd32772];
	}
	// end inline asm
	// begin inline asm
	bar.sync 0;
	// end inline asm
	// begin inline asm
	{	
.reg .f64 data;
	ld.global.ca.f64 data, [%rd32772];
	}
	// end inline asm
	// begin inline asm
	bar.sync 0;
	// end inline asm
	// begin inline asm
	{	
.reg .f64 data;
	ld.global.ca.f64 data, [%rd32772];
	}
	// end inline asm
	// begin inline asm
	bar.sync 0;
	// end inline asm
	// begin inline asm
	{	
.reg .f64 data;
	ld.global.ca.f64 data, [%rd32772];
	}
	// end inline asm
	// begin inline asm
	bar.sync 0;
	// end inline asm
	// begin inline asm
	{	
.reg .f64 data;
	ld.global.ca.f64 data, [%rd32772];
	}
	// end inline asm
	// begin inline asm
	bar.sync 0;
	// end inline asm
	// begin inline asm
	{	
.reg .f64 data;
	ld.global.ca.f64 data, [%rd32772];
	}
	// end inline asm
	// begin inline asm
	bar.sync 0;
	// end inline asm
	// begin inline asm
	{	
.reg .f64 data;
	ld.global.ca.f64 data, [%rd32772];
	}
	// end inline asm
	// begin inline asm
	bar.sync 0;
	// end inline asm
	// begin inline asm
	{	
.reg .f64 data;
	ld.global.ca.f64 data, [%rd32772];
	}
	// end inline asm
	// begin inline asm
	bar.sync 0;
	// end inline asm
	// begin inline asm
	{	
.reg .f64 data;
	ld.global.ca.f64 data, [%rd32772];
	}
	// end inline asm
	// begin inline asm
	bar.sync 0;
	// end inline asm
	// begin inline asm
	{	
.reg .f64 data;
	ld.global.ca.f64 data, [%rd32772];
	}
	// end inline asm
	// begin inline asm
	bar.sync 0;
	// end inline asm
	// begin inline asm
	{	
.reg .f64 data;
	ld.global.ca.f64 data, [%rd32772];
	}
	// end inline asm
	// begin inline asm
	bar.sync 0;
	// end inline asm
	// begin inline asm
	{	
.reg .f64 data;
	ld.global.ca.f64 data, [%rd32772];
	}
	// end inline asm
	// begin inline asm
	bar.sync 0;
	// end inline asm
	// begin inline asm
	{	
.reg .f64 data;
	ld.global.ca.f64 data, [%rd32772];
	}
	// end inline asm
	// begin inline asm
	bar.sync 0;
	// end inline asm
	// begin inline asm
	{	
.reg .f64 data;
	ld.global.ca.f64 data, [%rd32772];
	}
	// end inline asm
	// begin inline asm
	bar.sync 0;
	// end inline asm
	// begin inline asm
	{	
.reg .f64 data;
	ld.global.ca.f64 data, [%rd32772];
	}
	// end inline asm
	// begin inline asm
	bar.sync 0;
	// end inline asm
	// begin inline asm
	{	
.reg .f64 data;
	ld.global.ca.f64 data, [%rd32772];
	}
	// end inline asm
	// begin inline asm
	bar.sync 0;
	// end inline asm
	// begin inline asm
	{	
.reg .f64 data;
	ld.global.ca.f64 data, [%rd32772];
	}
	// end inline asm
	// begin inline asm
	bar.sync 0;
	// end inline asm
	// begin inline asm
	{	
.reg .f64 data;
	ld.global.ca.f64 data, [%rd32772];
	}
	// end inline asm
	// begin inline asm
	bar.sync 0;
	// end inline asm
	// begin inline asm
	{	
.reg .f64 data;
	ld.global.ca.f64 data, [%rd32772];
	}
	// end inline asm
	// begin inline asm
	bar.sync 0;
	// end inline asm
	// begin inline asm
	{	
.reg .f64 data;
	ld.global.ca.f64 data, [%rd32772];
	}
	// end inline asm
	// begin inline asm
	bar.sync 0;
	// end inline asm
	// begin inline asm
	{	
.reg .f64 data;
	ld.global.ca.f64 data, [%rd32772];
	}
	// end inline asm
	// begin inline asm
	bar.sync 0;
	// end inline asm
	// begin inline asm
	{	
.reg .f64 data;
	ld.global.ca.f64 data, [%rd32772];
	}
	// end inline asm
	// begin inline asm
	bar.sync 0;
	// end inline asm
	// begin inline asm
	{	
.reg .f64 data;
	ld.global.ca.f64 data, [%rd32772];
	}
	// end inline asm
	// begin inline asm
	bar.sync 0;
	// end inline asm
	// begin inline asm
	{	
.reg .f64 data;
	ld.global.ca.f64 data, [%rd32772];
	}
	// end inline asm
	// begin inline asm
	bar.sync 0;
	// end inline asm
	// begin inline asm
	{	
.reg .f64 data;
	ld.global.ca.f64 data, [%rd32772];
	}
	// end inline asm
	// begin inline asm
	bar.sync 0;
	// end inline asm
	// begin inline asm
	{	
.reg .f64 data;
	ld.global.ca.f64 data, [%rd32772];
	}
	// end inline asm
	// begin inline asm
	bar.sync 0;
	// end inline asm
	// begin inline asm
	{	
.reg .f64 data;
	ld.global.ca.f64 data, [%rd32772];
	}
	// end inline asm
	// begin inline asm
	bar.sync 0;
	// end inline asm
	// begin inline asm
	{	
.reg .f64 data;
	ld.global.ca.f64 data, [%rd32772];
	}
	// end inline asm
	// begin inline asm
	bar.sync 0;
	// end inline asm
	// begin inline asm
	{	
.reg .f64 data;
	ld.global.ca.f64 data, [%rd32772];
	}
	// end inline asm
	// begin inline asm
	bar.sync 0;
	// end inline asm
	// begin inline asm
	{	
.reg .f64 data;
	ld.global.ca.f64 data, [%rd32772];
	}
	// end inline asm
	// begin inline asm
	bar.sync 0;
	// end inline asm
	// begin inline asm
	{	
.reg .f64 data;
	ld.global.ca.f64 data, [%rd32772];
	}
	// end inline asm
	// begin inline asm
	bar.sync 0;
	// end inline asm
	// begin inline asm
	{	
.reg .f64 data;
	ld.global.ca.f64 data, [%rd32772];
	}
	// end inline asm
	// begin inline asm
	bar.sync 0;
	// end inline asm
	// begin inline asm
	{	
.reg .f64 data;
	ld.global.ca.f64 data, [%rd32772];
	}
	// end inline asm
	// begin inline asm
	bar.sync 0;
	// end inline asm
	// begin inline asm
	{	
.reg .f64 data;
	ld.global.ca.f64 data, [%rd32772];
	}
	// end inline asm
	// begin inline asm
	bar.sync 0;
	// end inline asm
	// begin inline asm
	{	
.reg .f64 data;
	ld.global.ca.f64 data, [%rd32772];
	}
	// end inline asm
	// begin inline asm
	bar.sync 0;
	// end inline asm
	// begin inline asm
	{	
.reg .f64 data;
	ld.global.ca.f64 data, [%rd32772];
	}
	// end inline asm
	// begin inline asm
	bar.sync 0;
	// end inline asm
	// begin inline asm
	{	
.reg .f64 data;
	ld.global.ca.f64 data, [%rd32772];
	}
	// end inline asm
	// begin inline asm
	bar.sync 0;
	// end inline asm
	// begin inline asm
	{	
.reg .f64 data;
	ld.global.ca.f64 data, [%rd32772];
	}
	// end inline asm
	// begin inline asm
	bar.sync 0;
	// end inline asm
	// begin inline asm
	{	
.reg .f64 data;
	ld.global.ca.f64 data, [%rd32772];
	}
	// end inline asm
	// begin inline asm
	bar.sync 0;
	// end inline asm
	// begin inline asm
	{	
.reg .f64 data;
	ld.global.ca.f64 data, [%rd32772];
	}
	// end inline asm
	// begin inline asm
	bar.sync 0;
	// end inline asm
	// begin inline asm
	{	
.reg .f64 data;
	ld.global.ca.f64 data, [%rd32772];
	}
	// end inline asm
	// begin inline asm
	bar.sync 0;
	// end inline asm
	// begin inline asm
	{	
.reg .f64 data;
	ld.global.ca.f64 data, [%rd32772];
	}
	// end inline asm
	// begin inline asm
	bar.sync 0;
	// end inline asm
	// begin inline asm
	{	
.reg .f64 data;
	ld.global.ca.f64 data, [%rd32772];
	}
	// end inline asm
	// begin inline asm
	bar.sync 0;
	// end inline asm
	// begin inline asm
	{	
.reg .f64 data;
	ld.global.ca.f64 data, [%rd32772];
	}
	// end inline asm
	// begin inline asm
	bar.sync 0;
	// end inline asm
	// begin inline asm
	{	
.reg .f64 data;
	ld.global.ca.f64 data, [%rd32772];
	}
	// end inline asm
	// begin inline asm
	bar.sync 0;
	// end inline asm
	// begin inline asm
	{	
.reg .f64 data;
	ld.global.ca.f64 data, [%rd32772];
	}
	// end inline asm
	// begin inline asm
	bar.sync 0;
	// end inline asm
	// begin inline asm
	{	
.reg .f64 data;
	ld.global.ca.f64 data, [%rd32772];
	}
	// end inline asm
	// begin inline asm
	bar.sync 0;
	// end inline asm
	// begin inline asm
	{	
.reg .f64 data;
	ld.global.ca.f64 data, [%rd32772];
	}
	// end inline asm
	// begin inline asm
	bar.sync 0;
	// end inline asm
	// begin inline asm
	{	
.reg .f64 data;
	ld.global.ca.f64 data, [%rd32772];
	}
	// end inline asm
	// begin inline asm
	bar.sync 0;
	// end inline asm
	// begin inline asm
	{	
.reg .f64 data;
	ld.global.ca.f64 data, [%rd32772];
	}
	// end inline asm
	// begin inline asm
	bar.sync 0;
	// end inline asm
	// begin inline asm
	{	
.reg .f64 data;
	ld.global.ca.f64 data, [%rd32772];
	}
	// end inline asm
	// begin inline asm
	bar.sync 0;
	// end inline asm
	// begin inline asm
	{	
.reg .f64 data;
	ld.global.ca.f64 data, [%rd32772];
	}
	// end inline asm
	// begin inline asm
	bar.sync 0;
	// end inline asm
	// begin inline asm
	{	
.reg .f64 data;
	ld.global.ca.f64 data, [%rd32772];
	}
	// end inline asm
	// begin inline asm
	bar.sync 0;
	// end inline asm
	// begin inline asm
	{	
.reg .f64 data;
	ld.global.ca.f64 data, [%rd32772];
	}
	// end inline asm
	// begin inline asm
	bar.sync 0;
	// end inline asm
	// begin inline asm
	{	
.reg .f64 data;
	ld.global.ca.f64 data, [%rd32772];
	}
	// end inline asm
	// begin inline asm
	bar.sync 0;
	// end inline asm
	// begin inline asm
	{	
.reg .f64 data;
	ld.global.ca.f64 data, [%rd32772];
	}
	// end inline asm
	// begin inline asm
	bar.sync 0;
	// end inline asm
	// begin inline asm
	{	
.reg .f64 data;
	ld.global.ca.f64 data, [%rd32772];
	}
	// end inline asm
	// begin inline asm
	bar.sync 0;
	// end inline asm
	// begin inline asm
	{	
.reg .f64 data;
	ld.global.ca.f64 data, [%rd32772];
	}
	// end inline asm
	// begin inline asm
	bar.sync 0;
	// end inline asm
	// begin inline asm
	{	
.reg .f64 data;
	ld.global.ca.f64 data, [%rd32772];
	}
	// end inline asm
	// begin inline asm
	bar.sync 0;
	// end inline asm
	// begin inline asm
	{	
.reg .f64 data;
	ld.global.ca.f64 data, [%rd32772];
	}
	// end inline asm
	// begin inline asm
	bar.sync 0;
	// end inline asm
	// begin inline asm
	{	
.reg .f64 data;
	ld.global.ca.f64 data, [%rd32772];
	}
	// end inline asm
	// begin inline asm
	bar.sync 0;
	// end inline asm
	// begin inline asm
	{	
.reg .f64 data;
	ld.global.ca.f64 data, [%rd32772];
	}
	// end inline asm
	// begin inline asm
	bar.sync 0;
	// end inline asm
	// begin inline asm
	{	
.reg .f64 data;
	ld.global.ca.f64 data, [%rd32772];
	}
	// end inline asm
	// begin inline asm
	bar.sync 0;
	// end inline asm
	// begin inline asm
	{	
.reg .f64 data;
	ld.global.ca.f64 data, [%rd32772];
	}
	// end inline asm
	// begin inline asm
	bar.sync 0;
	// end inline asm
	// begin inline asm
	{	
.reg .f64 data;
	ld.global.ca.f64 data, [%rd32772];
	}
	// end inline asm
	// begin inline asm
	bar.sync 0;
	// end inline asm
	// begin inline asm
	{	
.reg .f64 data;
	ld.global.ca.f64 data, [%rd32772];
	}
	// end inline asm
	// begin inline asm
	bar.sync 0;
	// end inline asm
	// begin inline asm
	{	
.reg .f64 data;
	ld.global.ca.f64 data, [%rd32772];
	}
	// end inline asm
	// begin inline asm
	bar.sync 0;
	// end inline asm
	// begin inline asm
	{	
.reg .f64 data;
	ld.global.ca.f64 data, [%rd32772];
	}
	// end inline asm
	// begin inline asm
	bar.sync 0;
	// end inline asm
	// begin inline asm
	{	
.reg .f64 data;
	ld.global.ca.f64 data, [%rd32772];
	}
	// end inline asm
	// begin inline asm
	bar.sync 0;
	// end inline asm
	// begin inline asm
	{	
.reg .f64 data;
	ld.global.ca.f64 data, [%rd32772];
	}
	// end inline asm
	// begin inline asm
	bar.sync 0;
	// end inline asm
	// begin inline asm
	{	
.reg .f64 data;
	ld.global.ca.f64 data, [%rd32772];
	}
	// end inline asm
	// begin inline asm
	bar.sync 0;
	// end inline asm
	// begin inline asm
	{	
.reg .f64 data;
	ld.global.ca.f64 data, [%rd32772];
	}
	// end inline asm
	// begin inline asm
	bar.sync 0;
	// end inline asm
	// begin inline asm
	{	
.reg .f64 data;
	ld.global.ca.f64 data, [%rd32772];
	}
	// end inline asm
	// begin inline asm
	bar.sync 0;
	// end inline asm
	// begin inline asm
	{	
.reg .f64 data;
	ld.global.ca.f64 data, [%rd32772];
	}
	// end inline asm
	// begin inline asm
	bar.sync 0;
	// end inline asm
	// begin inline asm
	{	
.reg .f64 data;
	ld.global.ca.f64 data, [%rd32772];
	}
	// end inline asm
	// begin inline asm
	bar.sync 0;
	// end inline asm
	// begin inline asm
	{	
.reg .f64 data;
	ld.global.ca.f64 data, [%rd32772];
	}
	// end inline asm
	// begin inline asm
	bar.sync 0;
	// end inline asm
	// begin inline asm
	{	
.reg .f64 data;
	ld.global.ca.f64 data, [%rd32772];
	}
	// end inline asm
	// begin inline asm
	bar.sync 0;
	// end inline asm
	// begin inline asm
	{	
.reg .f64 data;
	ld.global.ca.f64 data, [%rd32772];
	}
	// end inline asm
	// begin inline asm
	bar.sync 0;
	// end inline asm
	// begin inline asm
	{	
.reg .f64 data;
	ld.global.ca.f64 data, [%rd32772];
	}
	// end inline asm
	// begin inline asm
	bar.sync 0;
	// end inline asm
	// begin inline asm
	{	
.reg .f64 data;
	ld.global.ca.f64 data, [%rd32772];
	}
	// end inline asm
	// begin inline asm
	bar.sync 0;
	// end inline asm
	// begin inline asm
	{	
.reg .f64 data;
	ld.global.ca.f64 data, [%rd32772];
	}
	// end inline asm
	// begin inline asm
	bar.sync 0;
	// end inline asm
	// begin inline asm
	{	
.reg .f64 data;
	ld.global.ca.f64 data, [%rd32772];
	}
	// end inline asm
	// begin inline asm
	bar.sync 0;
	// end inline asm
	// begin inline asm
	{	
.reg .f64 data;
	ld.global.ca.f64 data, [%rd32772];
	}
	// end inline asm
	// begin inline asm
	bar.sync 0;
	// end inline asm
	// begin inline asm
	{	
.reg .f64 data;
	ld.global.ca.f64 data, [%rd32772];
	}
	// end inline asm
	// begin inline asm
	bar.sync 0;
	// end inline asm
	// begin inline asm
	{	
.reg .f64 data;
	ld.global.ca.f64 data, [%rd32772];
	}
	// end inline asm
	// begin inline asm
	bar.sync 0;
	// end inline asm
	// begin inline asm
	{	
.reg .f64 data;
	ld.global.ca.f64 data, [%rd32772];
	}
	// end inline asm
	// begin inline asm
	bar.sync 0;
	// end inline asm
	// begin inline asm
	{	
.reg .f64 data;
	ld.global.ca.f64 data, [%rd32772];
	}
	// end inline asm
	// begin inline asm
	bar.sync 0;
	// end inline asm
	// begin inline asm
	{	
.reg .f64 data;
	ld.global.ca.f64 data, [%rd32772];
	}
	// end inline asm
	// begin inline asm
	bar.sync 0;
	// end inline asm
	// begin inline asm
	{	
.reg .f64 data;
	ld.global.ca.f64 data, [%rd32772];
	}
	// end inline asm
	// begin inline asm
	bar.sync 0;
	// end inline asm
	// begin inline asm
	{	
.reg .f64 data;
	ld.global.ca.f64 data, [%rd32772];
	}
	// end inline asm
	// begin inline asm
	bar.sync 0;
	// end inline asm
	// begin inline asm
	{	
.reg .f64 data;
	ld.global.ca.f64 data, [%rd32772];
	}
	// end inline asm
	// begin inline asm
	bar.sync 0;
	// end inline asm
	// begin inline asm
	{	
.reg .f64 data;
	ld.global.ca.f64 data, [%rd32772];
	}
	// end inline asm
	// begin inline asm
	bar.sync 0;
	// end inline asm
	// begin inline asm
	{	
.reg .f64 data;
	ld.global.ca.f64 data, [%rd32772];
	}
	// end inline asm
	// begin inline asm
	bar.sync 0;
	// end inline asm
	// begin inline asm
	{	
.reg .f64 data;
	ld.global.ca.f64 data, [%rd32772];
	}
	// end inline asm
	// begin inline asm
	bar.sync 0;
	// end inline asm
	// begin inline asm
	{	
.reg .f64 data;
	ld.global.ca.f64 data, [%rd32772];
	}
	// end inline asm
	// begin inline asm
	bar.sync 0;
	// end inline asm
	// begin inline asm
	{	
.reg .f64 data;
	ld.global.ca.f64 data, [%rd32772];
	}
	// end inline asm
	// begin inline asm
	bar.sync 0;
	// end inline asm
	// begin inline asm
	{	
.reg .f64 data;
	ld.global.ca.f64 data, [%rd32772];
	}
	// end inline asm
	// begin inline asm
	bar.sync 0;
	// end inline asm
	// begin inline asm
	{	
.reg .f64 data;
	ld.global.ca.f64 data, [%rd32772];
	}
	// end inline asm
	// begin inline asm
	bar.sync 0;
	// end inline asm
	// begin inline asm
	{	
.reg .f64 data;
	ld.global.ca.f64 data, [%rd32772];
	}
	// end inline asm
	// begin inline asm
	bar.sync 0;
	// end inline asm
	// begin inline asm
	{	
.reg .f64 data;
	ld.global.ca.f64 data, [%rd32772];
	}
	// end inline asm
	// begin inline asm
	bar.sync 0;
	// end inline asm
	// begin inline asm
	{	
.reg .f64 data;
	ld.global.ca.f64 data, [%rd32772];
	}
	// end inline asm
	// begin inline asm
	bar.sync 0;
	// end inline asm
	// begin inline asm
	{	
.reg .f64 data;
	ld.global.ca.f64 data, [%rd32772];
	}
	// end inline asm
	// begin inline asm
	bar.sync 0;
	// end inline asm
	// begin inline asm
	{	
.reg .f64 data;
	ld.global.ca.f64 data, [%rd32772];
	}
	// end inline asm
	// begin inline asm
	bar.sync 0;
	// end inline asm
	// begin inline asm
	{	
.reg .f64 data;
	ld.global.ca.f64 data, [%rd32772];
	}
	// end inline asm
	// begin inline asm
	bar.sync 0;
	// end inline asm
	// begin inline asm
	{	
.reg .f64 data;
	ld.global.ca.f64 data, [%rd32772];
	}
	// end inline asm
	// begin inline asm
	bar.sync 0;
	// end inline asm
	// begin inline asm
	{	
.reg .f64 data;
	ld.global.ca.f64 data, [%rd32772];
	}
	// end inline asm
	// begin inline asm
	bar.sync 0;
	// end inline asm
	// begin inline asm
	{	
.reg .f64 data;
	ld.global.ca.f64 data, [%rd32772];
	}
	// end inline asm
	// begin inline asm
	bar.sync 0;
	// end inline asm
	// begin inline asm
	{	
.reg .f64 data;
	ld.global.ca.f64 data, [%rd32772];
	}
	// end inline asm
	// begin inline asm
	bar.sync 0;
	// end inline asm
	// begin inline asm
	{	
.reg .f64 data;
	ld.global.ca.f64 data, [%rd32772];
	}
	// end inline asm
	// begin inline asm
	bar.sync 0;
	// end inline asm
	// begin inline asm
	{	
.reg .f64 data;
	ld.global.ca.f64 data, [%rd32772];
	}
	// end inline asm
	// begin inline asm
	bar.sync 0;
	// end inline asm
	// begin inline asm
	{	
.reg .f64 data;
	ld.global.ca.f64 data, [%rd32772];
	}
	// end inline asm
	// begin inline asm
	bar.sync 0;
	// end inline asm
	// begin inline asm
	{	
.reg .f64 data;
	ld.global.ca.f64 data, [%rd32772];
	}
	// end inline asm
	// begin inline asm
	bar.sync 0;
	// end inline asm
	// begin inline asm
	{	
.reg .f64 data;
	ld.global.ca.f64 data, [%rd32772];
	}
	// end inline asm
	// begin inline asm
	bar.sync 0;
	// end inline asm
	// begin inline asm
	{	
.reg .f64 data;
	ld.global.ca.f64 data, [%rd32772];
	}
	// end inline asm
	// begin inline asm
	bar.sync 0;
	// end inline asm
	// begin inline asm
	{	
.reg .f64 data;
	ld.global.ca.f64 data, [%rd32772];
	}
	// end inline asm
	// begin inline asm
	bar.sync 0;
	// end inline asm
	// begin inline asm
	{	
.reg .f64 data;
	ld.global.ca.f64 data, [%rd32772];
	}
	// end inline asm
	// begin inline asm
	bar.sync 0;
	// end inline asm
	// begin inline asm
	{	
.reg .f64 data;
	ld.global.ca.f64 data, [%rd32772];
	}
	// end inline asm
	// begin inline asm
	bar.sync 0;
	// end inline asm
	// begin inline asm
	{	
.reg .f64 data;
	ld.global.ca.f64 data, [%rd32772];
	}
	// end inline asm
	// begin inline asm
	bar.sync 0;
	// end inline asm
	// begin inline asm
	{	
.reg .f64 data;
	ld.global.ca.f64 data, [%rd32772];
	}
	// end inline asm
	// begin inline asm
	bar.sync 0;
	// end inline asm
	// begin inline asm
	{	
.reg .f64 data;
	ld.global.ca.f64 data, [%rd32772];
	}
	// end inline asm
	// begin inline asm
	bar.sync 0;
	// end inline asm
	// begin inline asm
	{	
.reg .f64 data;
	ld.global.ca.f64 data, [%rd32772];
	}
	// end inline asm
	// begin inline asm
	bar.sync 0;
	// end inline asm
	// begin inline asm
	{	
.reg .f64 data;
	ld.global.ca.f64 data, [%rd32772];
	}
	// end inline asm
	// begin inline asm
	bar.sync 0;
	// end inline asm
	// begin inline asm
	{	
.reg .f64 data;
	ld.global.ca.f64 data, [%rd32772];
	}
	// end inline asm
	// begin inline asm
	bar.sync 0;
	// end inline asm
	// begin inline asm
	{	
.reg .f64 data;
	ld.global.ca.f64 data, [%rd32772];
	}
	// end inline asm
	// begin inline asm
	bar.sync 0;
	// end inline asm
	// begin inline asm
	{	
.reg .f64 data;
	ld.global.ca.f64 data, [%rd32772];
	}
	// end inline asm
	// begin inline asm
	bar.sync 0;
	// end inline asm
	// begin inline asm
	{	
.reg .f64 data;
	ld.global.ca.f64 data, [%rd32772];
	}
	// end inline asm
	// begin inline asm
	bar.sync 0;
	// end inline asm
	// begin inline asm
	{	
.reg .f64 data;
	ld.global.ca.f64 data, [%rd32772];
	}
	// end inline asm
	// begin inline asm
	bar.sync 0;
	// end inline asm
	// begin inline asm
	{	
.reg .f64 data;
	ld.global.ca.f64 data, [%rd32772];
	}
	// end inline asm
	// begin inline asm
	bar.sync 0;
	// end inline asm
	// begin inline asm
	{	
.reg .f64 data;
	ld.global.ca.f64 data, [%rd32772];
	}
	// end inline asm
	// begin inline asm
	bar.sync 0;
	// end inline asm
	// begin inline asm
	{	
.reg .f64 data;
	ld.global.ca.f64 data, [%rd32772];
	}
	// end inline asm
	// begin inline asm
	bar.sync 0;
	// end inline asm
	// begin inline asm
	{	
.reg .f64 data;
	ld.global.ca.f64 data, [%rd32772];
	}
	// end inline asm
	// begin inline asm
	bar.sync 0;
	// end inline asm
	// begin inline asm
	{	
.reg .f64 data;
	ld.global.ca.f64 data, [%rd32772];
	}
	// end inline asm
	// begin inline asm
	bar.sync 0;
	// end inline asm
	// begin inline asm
	{	
.reg .f64 data;
	ld.global.ca.f64 data, [%rd32772];
	}
	// end inline asm
	// begin inline asm
	bar.sync 0;
	// end inline asm
	// begin inline asm
	{	
.reg .f64 data;
	ld.global.ca.f64 data, [%rd32772];
	}
	// end inline asm
	// begin inline asm
	bar.sync 0;
	// end inline asm
	// begin inline asm
	{	
.reg .f64 data;
	ld.global.ca.f64 data, [%rd32772];
	}
	// end inline asm
	// begin inline asm
	bar.sync 0;
	// end inline asm
	// begin inline asm
	{	
.reg .f64 data;
	ld.global.ca.f64 data, [%rd32772];
	}
	// end inline asm
	// begin inline asm
	bar.sync 0;
	// end inline asm
	// begin inline asm
	{	
.reg .f64 data;
	ld.global.ca.f64 data, [%rd32772];
	}
	// end inline asm
	// begin inline asm
	bar.sync 0;
	// end inline asm
	// begin inline asm
	{	
.reg .f64 data;
	ld.global.ca.f64 data, [%rd32772];
	}
	// end inline asm
	// begin inline asm
	bar.sync 0;
	// end inline asm
	// begin inline asm
	{	
.reg .f64 data;
	ld.global.ca.f64 data, [%rd32772];
	}
	// end inline asm
	// begin inline asm
	bar.sync 0;
	// end inline asm
	// begin inline asm
	{	
.reg .f64 data;
	ld.global.ca.f64 data, [%rd32772];
	}
	// end inline asm
	// begin inline asm
	bar.sync 0;
	// end inline asm
	// begin inline asm
	{	
.reg .f64 data;
	ld.global.ca.f64 data, [%rd32772];
	}
	// end inline asm
	// begin inline asm
	bar.sync 0;
	// end inline asm
	// begin inline asm
	{	
.reg .f64 data;
	ld.global.ca.f64 data, [%rd32772];
	}
	// end inline asm
	// begin inline asm
	bar.sync 0;
	// end inline asm
	// begin inline asm
	{	
.reg .f64 data;
	ld.global.ca.f64 data, [%rd32772];
	}
	// end inline asm
	// begin inline asm
	bar.sync 0;
	// end inline asm
	// begin inline asm
	{	
.reg .f64 data;
	ld.global.ca.f64 data, [%rd32772];
	}
	// end inline asm
	// begin inline asm
	bar.sync 0;
	// end inline asm
	// begin inline asm
	{	
.reg .f64 data;
	ld.global.ca.f64 data, [%rd32772];
	}
	// end inline asm
	// begin inline asm
	bar.sync 0;
	// end inline asm
	// begin inline asm
	{	
.reg .f64 data;
	ld.global.ca.f64 data, [%rd32772];
	}
	// end inline asm
	// begin inline asm
	bar.sync 0;
	// end inline asm
	// begin inline asm
	{	
.reg .f64 data;
	ld.global.ca.f64 data, [%rd32772];
	}
	// end inline asm
	// begin inline asm
	bar.sync 0;
	// end inline asm
	// begin inline asm
	{	
.reg .f64 data;
	ld.global.ca.f64 data, [%rd32772];
	}
	// end inline asm
	// begin inline asm
	bar.sync 0;
	// end inline asm
	// begin inline asm
	{	
.reg .f64 data;
	ld.global.ca.f64 data, [%rd32772];
	}
	// end inline asm
	// begin inline asm
	bar.sync 0;
	// end inline asm
	// begin inline asm
	{	
.reg .f64 data;
	ld.global.ca.f64 data, [%rd32772];
	}
	// end inline asm
	// begin inline asm
	bar.sync 0;
	// end inline asm
	// begin inline asm
	{	
.reg .f64 data;
	ld.global.ca.f64 data, [%rd32772];
	}
	// end inline asm
	// begin inline asm
	bar.sync 0;
	// end inline asm
	// begin inline asm
	{	
.reg .f64 data;
	ld.global.ca.f64 data, [%rd32772];
	}
	// end inline asm
	// begin inline asm
	bar.sync 0;
	// end inline asm
	// begin inline asm
	{	
.reg .f64 data;
	ld.global.ca.f64 data, [%rd32772];
	}
	// end inline asm
	// begin inline asm
	bar.sync 0;
	// end inline asm
	// begin inline asm
	{	
.reg .f64 data;
	ld.global.ca.f64 data, [%rd32772];
	}
	// end inline asm
	// begin inline asm
	bar.sync 0;
	// end inline asm
	// begin inline asm
	{	
.reg .f64 data;
	ld.global.ca.f64 data, [%rd32772];
	}
	// end inline asm
	// begin inline asm
	bar.sync 0;
	// end inline asm
	// begin inline asm
	{	
.reg .f64 data;
	ld.global.ca.f64 data, [%rd32772];
	}
	// end inline asm
	// begin inline asm
	bar.sync 0;
	// end inline asm
	// begin inline asm
	{	
.reg .f64 data;
	ld.global.ca.f64 data, [%rd32772];
	}
	// end inline asm
	// begin inline asm
	bar.sync 0;
	// end inline asm
	// begin inline asm
	{	
.reg .f64 data;
	ld.global.ca.f64 data, [%rd32772];
	}
	// end inline asm
	// begin inline asm
	bar.sync 0;
	// end inline asm
	// begin inline asm
	{	
.reg .f64 data;
	ld.global.ca.f64 data, [%rd32772];
	}
	// end inline asm
	// begin inline asm
	bar.sync 0;
	// end inline asm
	// begin inline asm
	{	
.reg .f64 data;
	ld.global.ca.f64 data, [%rd32772];
	}
	// end inline asm
	// begin inline asm
	bar.sync 0;
	// end inline asm
	// begin inline asm
	{	
.reg .f64 data;
	ld.global.ca.f64 data, [%rd32772];
	}
	// end inline asm
	// begin inline asm
	bar.sync 0;
	// end inline asm
	// begin inline asm
	{	
.reg .f64 data;
	ld.global.ca.f64 data, [%rd32772];
	}
	// end inline asm
	// begin inline asm
	bar.sync 0;
	// end inline asm
	// begin inline asm
	{	
.reg .f64 data;
	ld.global.ca.f64 data, [%rd32772];
	}
	// end inline asm
	// begin inline asm
	bar.sync 0;
	// end inline asm
	// begin inline asm
	{	
.reg .f64 data;
	ld.global.ca.f64 data, [%rd32772];
	}
	// end inline asm
	// begin inline asm
	bar.sync 0;
	// end inline asm
	// begin inline asm
	{	
.reg .f64 data;
	ld.global.ca.f64 data, [%rd32772];
	}
	// end inline asm
	// begin inline asm
	bar.sync 0;
	// end inline asm
	// begin inline asm
	{	
.reg .f64 data;
	ld.global.ca.f64 data, [%rd32772];
	}
	// end inline asm
	// begin inline asm
	bar.sync 0;
	// end inline asm
	// begin inline asm
	{	
.reg .f64 data;
	ld.global.ca.f64 data, [%rd32772];
	}
	// end inline asm
	// begin inline asm
	bar.sync 0;
	// end inline asm
	// begin inline asm
	{	
.reg .f64 data;
	ld.global.ca.f64 data, [%rd32772];
	}
	// end inline asm
	// begin inline asm
	bar.sync 0;
	// end inline asm
	// begin inline asm
	{	
.reg .f64 data;
	ld.global.ca.f64 data, [%rd32772];
	}
	// end inline asm
	// begin inline asm
	bar.sync 0;
	// end inline asm
	// begin inline asm
	{	
.reg .f64 data;
	ld.global.ca.f64 data, [%rd32772];
	}
	// end inline asm
	// begin inline asm
	bar.sync 0;
	// end inline asm
	// begin inline asm
	{	
.reg .f64 data;
	ld.global.ca.f64 data, [%rd32772];
	}
	// end inline asm
	// begin inline asm
	bar.sync 0;
	// end inline asm
	// begin inline asm
	{	
.reg .f64 data;
	ld.global.ca.f64 data, [%rd32772];
	}
	// end inline asm
	// begin inline asm
	bar.sync 0;
	// end inline asm
	// begin inline asm
	{	
.reg .f64 data;
	ld.global.ca.f64 data, [%rd32772];
	}
	// end inline asm
	// begin inline asm
	bar.sync 0;
	// end inline asm
	// begin inline asm
	{	
.reg .f64 data;
	ld.global.ca.f64 data, [%rd32772];
	}
	// end inline asm
	// begin inline asm
	bar.sync 0;
	// end inline asm
	// begin inline asm
	{	
.reg .f64 data;
	ld.global.ca.f64 data, [%rd32772];
	}
	// end inline asm
	// begin inline asm
	bar.sync 0;
	// end inline asm
	// begin inline asm
	{	
.reg .f64 data;
	ld.global.ca.f64 data, [%rd32772];
	}
	// end inline asm
	// begin inline asm
	bar.sync 0;
	// end inline asm
	// begin inline asm
	{	
.reg .f64 data;
	ld.global.ca.f64 data, [%rd32772];
	}
	// end inline asm
	// begin inline asm
	bar.sync 0;
	// end inline asm
	// begin inline asm
	{	
.reg .f64 data;
	ld.global.ca.f64 data, [%rd32772];
	}
	// end inline asm
	// begin inline asm
	bar.sync 0;
	// end inline asm
	// begin inline asm
	{	
.reg .f64 data;
	ld.global.ca.f64 data, [%rd32772];
	}
	// end inline asm
	// begin inline asm
	bar.sync 0;
	// end inline asm
	// begin inline asm
	{	
.reg .f64 data;
	ld.global.ca.f64 data, [%rd32772];
	}
	// end inline asm
	// begin inline asm
	bar.sync 0;
	// end inline asm
	// begin inline asm
	{	
.reg .f64 data;
	ld.global.ca.f64 data, [%rd32772];
	}
	// end inline asm
	// begin inline asm
	bar.sync 0;
	// end inline asm
	// begin inline asm
	{	
.reg .f64 data;
	ld.global.ca.f64 data, [%rd32772];
	}
	// end inline asm
	// begin inline asm
	bar.sync 0;
	// end inline asm
	// begin inline asm
	{	
.reg .f64 data;
	ld.global.ca.f64 data, [%rd32772];
	}
	// end inline asm
	// begin inline asm
	bar.sync 0;
	// end inline asm
	// begin inline asm
	{	
.reg .f64 data;
	ld.global.ca.f64 data, [%rd32772];
	}
	// end inline asm
	// begin inline asm
	bar.sync 0;
	// end inline asm
	// begin inline asm
	{	
.reg .f64 data;
	ld.global.ca.f64 data, [%rd32772];
	}
	// end inline asm
	// begin inline asm
	bar.sync 0;
	// end inline asm
	// begin inline asm
	{	
.reg .f64 data;
	ld.global.ca.f64 data, [%rd32772];
	}
	// end inline asm
	// begin inline asm
	bar.sync 0;
	// end inline asm
	// begin inline asm
	{	
.reg .f64 data;
	ld.global.ca.f64 data, [%rd32772];
	}
	// end inline asm
	// begin inline asm
	bar.sync 0;
	// end inline asm
	// begin inline asm
	{	
.reg .f64 data;
	ld.global.ca.f64 data, [%rd32772];
	}
	// end inline asm
	// begin inline asm
	bar.sync 0;
	// end inline asm
	// begin inline asm
	{	
.reg .f64 data;
	ld.global.ca.f64 data, [%rd32772];
	}
	// end inline asm
	// begin inline asm
	bar.sync 0;
	// end inline asm
	// begin inline asm
	{	
.reg .f64 data;
	ld.global.ca.f64 data, [%rd32772];
	}
	// end inline asm
	// begin inline asm
	bar.sync 0;
	// end inline asm
	// begin inline asm
	{	
.reg .f64 data;
	ld.global.ca.f64 data, [%rd32772];
	}
	// end inline asm
	// begin inline asm
	bar.sync 0;
	// end inline asm
	// begin inline asm
	{	
.reg .f64 data;
	ld.global.ca.f64 data, [%rd32772];
	}
	// end inline asm
	// begin inline asm
	bar.sync 0;
	// end inline asm
	// begin inline asm
	{	
.reg .f64 data;
	ld.global.ca.f64 data, [%rd32772];
	}
	// end inline asm
	// begin inline asm
	bar.sync 0;
	// end inline asm
	// begin inline asm
	{	
.reg .f64 data;
	ld.global.ca.f64 data, [%rd32772];
	}
	// end inline asm
	// begin inline asm
	bar.sync 0;
	// end inline asm
	// begin inline asm
	{	
.reg .f64 data;
	ld.global.ca.f64 data, [%rd32772];
	}
	// end inline asm
	// begin inline asm
	bar.sync 0;
	// end inline asm
	// begin inline asm
	{	
.reg .f64 data;
	ld.global.ca.f64 data, [%rd32772];
	}
	// end inline asm
	// begin inline asm
	bar.sync 0;
	// end inline asm
	// begin inline asm
	{	
.reg .f64 data;
	ld.global.ca.f64 data, [%rd32772];
	}
	// end inline asm
	// begin inline asm
	bar.sync 0;
	// end inline asm
	// begin inline asm
	{	
.reg .f64 data;
	ld.global.ca.f64 data, [%rd32772];
	}
	// end inline asm
	// begin inline asm
	bar.sync 0;
	// end inline asm
	// begin inline asm
	{	
.reg .f64 data;
	ld.global.ca.f64 data, [%rd32772];
	}
	// end inline asm
	// begin inline asm
	bar.sync 0;
	// end inline asm
	// begin inline asm
	{	
.reg .f64 data;
	ld.global.ca.f64 data, [%rd32772];
	}
	// end inline asm
	// begin inline asm
	bar.sync 0;
	// end inline asm
	// begin inline asm
	{	
.reg .f64 data;
	ld.global.ca.f64 data, [%rd32772];
	}
	// end inline asm
	// begin inline asm
	bar.sync 0;
	// end inline asm
	// begin inline asm
	{	
.reg .f64 data;
	ld.global.ca.f64 data, [%rd32772];
	}
	// end inline asm
	// begin inline asm
	bar.sync 0;
	// end inline asm
	// begin inline asm
	{	
.reg .f64 data;
	ld.global.ca.f64 data, [%rd32772];
	}
	// end inline asm
	// begin inline asm
	bar.sync 0;
	// end inline asm
	// begin inline asm
	{	
.reg .f64 data;
	ld.global.ca.f64 data, [%rd32772];
	}
	// end inline asm
	// begin inline asm
	bar.sync 0;
	// end inline asm
	// begin inline asm
	{	
.reg .f64 data;
	ld.global.ca.f64 data, [%rd32772];
	}
	// end inline asm
	// begin inline asm
	bar.sync 0;
	// end inline asm
	// begin inline asm
	{	
.reg .f64 data;
	ld.global.ca.f64 data, [%rd32772];
	}
	// end inline asm
	// begin inline asm
	bar.sync 0;
	// end inline asm
	// begin inline asm
	{	
.reg .f64 data;
	ld.global.ca.f64 data, [%rd32772];
	}
	// end inline asm
	// begin inline asm
	bar.sync 0;
	// end inline asm
	// begin inline asm
	{	
.reg .f64 data;
	ld.global.ca.f64 data, [%rd32772];
	}
	// end inline asm
	// begin inline asm
	bar.sync 0;
	// end inline asm
	// begin inline asm
	{	
.reg .f64 data;
	ld.global.ca.f64 data, [%rd32772];
	}
	// end inline asm
	// begin inline asm
	bar.sync 0;
	// end inline asm
	// begin inline asm
	{	
.reg .f64 data;
	ld.global.ca.f64 data, [%rd32772];
	}
	// end inline asm
	// begin inline asm
	bar.sync 0;
	// end inline asm
	// begin inline asm
	{	
.reg .f64 data;
	ld.global.ca.f64 data, [%rd32772];
	}
	// end inline asm
	// begin inline asm
	bar.sync 0;
	// end inline asm
	// begin inline asm
	{	
.reg .f64 data;
	ld.global.ca.f64 data, [%rd32772];
	}
	// end inline asm
	// begin inline asm
	bar.sync 0;
	// end inline asm
	// begin inline asm
	{	
.reg .f64 data;
	ld.global.ca.f64 data, [%rd32772];
	}
	// end inline asm
	// begin inline asm
	bar.sync 0;
	// end inline asm
	// begin inline asm
	{	
.reg .f64 data;
	ld.global.ca.f64 data, [%rd32772];
	}
	// end inline asm
	// begin inline asm
	bar.sync 0;
	// end inline asm
	// begin inline asm
	{	
.reg .f64 data;
	ld.global.ca.f64 data, [%rd32772];
	}
	// end inline asm
	// begin inline asm
	bar.sync 0;
	// end inline asm
	// begin inline asm
	{	
.reg .f64 data;
	ld.global.ca.f64 data, [%rd32772];
	}
	// end inline asm
	// begin inline asm
	bar.sync 0;
	// end inline asm
	// begin inline asm
	{	
.reg .f64 data;
	ld.global.ca.f64 data, [%rd32772];
	}
	// end inline asm
	// begin inline asm
	bar.sync 0;
	// end inline asm
	// begin inline asm
	{	
.reg .f64 data;
	ld.global.ca.f64 data, [%rd32772];
	}
	// end inline asm
	// begin inline asm
	bar.sync 0;
	// end inline asm
	// begin inline asm
	{	
.reg .f64 data;
	ld.global.ca.f64 data, [%rd32772];
	}
	// end inline asm
	// begin inline asm
	bar.sync 0;
	// end inline asm
	// begin inline asm
	{	
.reg .f64 data;
	ld.global.ca.f64 data, [%rd32772];
	}
	// end inline asm
	// begin inline asm
	bar.sync 0;
	// end inline asm
	// begin inline asm
	{	
.reg .f64 data;
	ld.global.ca.f64 data, [%rd32772];
	}
	// end inline asm
	// begin inline asm
	bar.sync 0;
	// end inline asm
	// begin inline asm
	{	
.reg .f64 data;
	ld.global.ca.f64 data, [%rd32772];
	}
	// end inline asm
	// begin inline asm
	bar.sync 0;
	// end inline asm
	// begin inline asm
	{	
.reg .f64 data;
	ld.global.ca.f64 data, [%rd32772];
	}
	// end inline asm
	// begin inline asm
	bar.sync 0;
	// end inline asm
	// begin inline asm
	{	
.reg .f64 data;
	ld.global.ca.f64 data, [%rd32772];
	}
	// end inline asm
	// begin inline asm
	bar.sync 0;
	// end inline asm
	// begin inline asm
	{	
.reg .f64 data;
	ld.global.ca.f64 data, [%rd32772];
	}
	// end inline asm
	// begin inline asm
	bar.sync 0;
	// end inline asm
	// begin inline asm
	{	
.reg .f64 data;
	ld.global.ca.f64 data, [%rd32772];
	}
	// end inline asm
	// begin inline asm
	bar.sync 0;
	// end inline asm
	// begin inline asm
	{	
.reg .f64 data;
	ld.global.ca.f64 data, [%rd32772];
	}
	// end inline asm
	// begin inline asm
	bar.sync 0;
	// end inline asm
	// begin inline asm
	{	
.reg .f64 data;
	ld.global.ca.f64 data, [%rd32772];
	}
	// end inline asm
	// begin inline asm
	bar.sync 0;
	// end inline asm
	// begin inline asm
	{	
.reg .f64 data;
	ld.global.ca.f64 data, [%rd32772];
	}
	// end inline asm
	// begin inline asm
	bar.sync 0;
	// end inline asm
	// begin inline asm
	{	
.reg .f64 data;
	ld.global.ca.f64 data, [%rd32772];
	}
	// end inline asm
	// begin inline asm
	bar.sync 0;
	// end inline asm
	// begin inline asm
	{	
.reg .f64 data;
	ld.global.ca.f64 data, [%rd32772];
	}
	// end inline asm
	// begin inline asm
	bar.sync 0;
	// end inline asm
	// begin inline asm
	{	
.reg .f64 data;
	ld.global.ca.f64 data, [%rd32772];
	}
	// end inline asm
	// begin inline asm
	bar.sync 0;
	// end inline asm
	// begin inline asm
	{	
.reg .f64 data;
	ld.global.ca.f64 data, [%rd32772];
	}
	// end inline asm
	// begin inline asm
	bar.sync 0;
	// end inline asm
	// begin inline asm
	{	
.reg .f64 data;
	ld.global.ca.f64 data, [%rd32772];
	}
	// end inline asm
	// begin inline asm
	bar.sync 0;
	// end inline asm
	// begin inline asm
	{	
.reg .f64 data;
	ld.global.ca.f64 data, [%rd32772];
	}
	// end inline asm
	// begin inline asm
	bar.sync 0;
	// end inline asm
	// begin inline asm
	{	
.reg .f64 data;
	ld.global.ca.f64 data, [%rd32772];
	}
	// end inline asm
	// begin inline asm
	bar.sync 0;
	// end inline asm
	// begin inline asm
	{	
.reg .f64 data;
	ld.global.ca.f64 data, [%rd32772];
	}
	// end inline asm
	// begin inline asm
	bar.sync 0;
	// end inline asm
	// begin inline asm
	{	
.reg .f64 data;
	ld.global.ca.f64 data, [%rd32772];
	}
	// end inline asm
	// begin inline asm
	bar.sync 0;
	// end inline asm
	// begin inline asm
	{	
.reg .f64 data;
	ld.global.ca.f64 data, [%rd32772];
	}
	// end inline asm
	// begin inline asm
	bar.sync 0;
	// end inline asm
	// begin inline asm
	{	
.reg .f64 data;
	ld.global.ca.f64 data, [%rd32772];
	}
	// end inline asm
	// begin inline asm
	bar.sync 0;
	// end inline asm
	// begin inline asm
	{	
.reg .f64 data;
	ld.global.ca.f64 data, [%rd32772];
	}
	// end inline asm
	// begin inline asm
	bar.sync 0;
	// end inline asm
	// begin inline asm
	{	
.reg .f64 data;
	ld.global.ca.f64 data, [%rd32772];
	}
	// end inline asm
	// begin inline asm
	bar.sync 0;
	// end inline asm
	// begin inline asm
	{	
.reg .f64 data;
	ld.global.ca.f64 data, [%rd32772];
	}
	// end inline asm
	// begin inline asm
	bar.sync 0;
	// end inline asm
	// begin inline asm
	{	
.reg .f64 data;
	ld.global.ca.f64 data, [%rd32772];
	}
	// end inline asm
	// begin inline asm
	bar.sync 0;
	// end inline asm
	// begin inline asm
	{	
.reg .f64 data;
	ld.global.ca.f64 data, [%rd32772];
	}
	// end inline asm
	// begin inline asm
	bar.sync 0;
	// end inline asm
	// begin inline asm
	{	
.reg .f64 data;
	ld.global.ca.f64 data, [%rd32772];
	}
	// end inline asm
	// begin inline asm
	bar.sync 0;
	// end inline asm
	// begin inline asm
	{	
.reg .f64 data;
	ld.global.ca.f64 data, [%rd32772];
	}
	// end inline asm
	// begin inline asm
	bar.sync 0;
	// end inline asm
	// begin inline asm
	{	
.reg .f64 data;
	ld.global.ca.f64 data, [%rd32772];
	}
	// end inline asm
	// begin inline asm
	bar.sync 0;
	// end inline asm
	// begin inline asm
	{	
.reg .f64 data;
	ld.global.ca.f64 data, [%rd32772];
	}
	// end inline asm
	// begin inline asm
	bar.sync 0;
	// end inline asm
	// begin inline asm
	{	
.reg .f64 data;
	ld.global.ca.f64 data, [%rd32772];
	}
	// end inline asm
	// begin inline asm
	bar.sync 0;
	// end inline asm
	// begin inline asm
	{	
.reg .f64 data;
	ld.global.ca.f64 data, [%rd32772];
	}
	// end inline asm
	// begin inline asm
	bar.sync 0;
	// end inline asm
	// begin inline asm
	{	
.reg .f64 data;
	ld.global.ca.f64 data, [%rd32772];
	}
	// end inline asm
	// begin inline asm
	bar.sync 0;
	// end inline asm
	// begin inline asm
	{	
.reg .f64 data;
	ld.global.ca.f64 data, [%rd32772];
	}
	// end inline asm
	// begin inline asm
	bar.sync 0;
	// end inline asm
	// begin inline asm
	{	
.reg .f64 data;
	ld.global.ca.f64 data, [%rd32772];
	}
	// end inline asm
	// begin inline asm
	bar.sync 0;
	// end inline asm
	// begin inline asm
	{	
.reg .f64 data;
	ld.global.ca.f64 data, [%rd32772];
	}
	// end inline asm
	// begin inline asm
	bar.sync 0;
	// end inline asm
	// begin inline asm
	{	
.reg .f64 data;
	ld.global.ca.f64 data, [%rd32772];
	}
	// end inline asm
	// begin inline asm
	bar.sync 0;
	// end inline asm
	// begin inline asm
	{	
.reg .f64 data;
	ld.global.ca.f64 data, [%rd32772];
	}
	// end inline asm
	// begin inline asm
	bar.sync 0;
	// end inline asm
	// begin inline asm
	{	
.reg .f64 data;
	ld.global.ca.f64 data, [%rd32772];
	}
	// end inline asm
	// begin inline asm
	bar.sync 0;
	// end inline asm
	// begin inline asm
	{	
.reg .f64 data;
	ld.global.ca.f64 data, [%rd32772];
	}
	// end inline asm
	// begin inline asm
	bar.sync 0;
	// end inline asm
	// begin inline asm
	{	
.reg .f64 data;
	ld.global.ca.f64 data, [%rd32772];
	}
	// end inline asm
	// begin inline asm
	bar.sync 0;
	// end inline asm
	// begin inline asm
	{	
.reg .f64 data;
	ld.global.ca.f64 data, [%rd32772];
	}
	// end inline asm
	// begin inline asm
	bar.sync 0;
	// end inline asm
	// begin inline asm
	{	
.reg .f64 data;
	ld.global.ca.f64 data, [%rd32772];
	}
	// end inline asm
	// begin inline asm
	bar.sync 0;
	// end inline asm
	// begin inline asm
	{	
.reg .f64 data;
	ld.global.ca.f64 data, [%rd32772];
	}
	// end inline asm
	// begin inline asm
	bar.sync 0;
	// end inline asm
	// begin inline asm
	{	
.reg .f64 data;
	ld.global.ca.f64 data, [%rd32772];
	}
	// end inline asm
	// begin inline asm
	bar.sync 0;
	// end inline asm
	// begin inline asm
	{	
.reg .f64 data;
	ld.global.ca.f64 data, [%rd32772];
	}
	// end inline asm
	// begin inline asm
	bar.sync 0;
	// end inline asm
	// begin inline asm
	{	
.reg .f64 data;
	ld.global.ca.f64 data, [%rd32772];
	}
	// end inline asm
	// begin inline asm
	bar.sync 0;
	// end inline asm
	// begin inline asm
	{	
.reg .f64 data;
	ld.global.ca.f64 data, [%rd32772];
	}
	// end inline asm
	// begin inline asm
	bar.sync 0;
	// end inline asm
	// begin inline asm
	{	
.reg .f64 data;
	ld.global.ca.f64 data, [%rd32772];
	}
	// end inline asm
	// begin inline asm
	bar.sync 0;
	// end inline asm
	// begin inline asm
	{	
.reg .f64 data;
	ld.global.ca.f64 data, [%rd32772];
	}
	// end inline asm
	// begin inline asm
	bar.sync 0;
	// end inline asm
	// begin inline asm
	{	
.reg .f64 data;
	ld.global.ca.f64 data, [%rd32772];
	}
	// end inline asm
	// begin inline asm
	bar.sync 0;
	// end inline asm
	// begin inline asm
	{	
.reg .f64 data;
	ld.global.ca.f64 data, [%rd32772];
	}
	// end inline asm
	// begin inline asm
	bar.sync 0;
	// end inline asm
	// begin inline asm
	{	
.reg .f64 data;
	ld.global.ca.f64 data, [%rd32772];
	}
	// end inline asm
	// begin inline asm
	bar.sync 0;
	// end inline asm
	// begin inline asm
	{	
.reg .f64 data;
	ld.global.ca.f64 data, [%rd32772];
	}
	// end inline asm
	// begin inline asm
	bar.sync 0;
	// end inline asm
	// begin inline asm
	{	
.reg .f64 data;
	ld.global.ca.f64 data, [%rd32772];
	}
	// end inline asm
	// begin inline asm
	bar.sync 0;
	// end inline asm
	// begin inline asm
	{	
.reg .f64 data;
	ld.global.ca.f64 data, [%rd32772];
	}
	// end inline asm
	// begin inline asm
	bar.sync 0;
	// end inline asm
	// begin inline asm
	{	
.reg .f64 data;
	ld.global.ca.f64 data, [%rd32772];
	}
	// end inline asm
	// begin inline asm
	bar.sync 0;
	// end inline asm
	// begin inline asm
	{	
.reg .f64 data;
	ld.global.ca.f64 data, [%rd32772];
	}
	// end inline asm
	// begin inline asm
	bar.sync 0;
	// end inline asm
	// begin inline asm
	{	
.reg .f64 data;
	ld.global.ca.f64 data, [%rd32772];
	}
	// end inline asm
	// begin inline asm
	bar.sync 0;
	// end inline asm
	// begin inline asm
	{	
.reg .f64 data;
	ld.global.ca.f64 data, [%rd32772];
	}
	// end inline asm
	// begin inline asm
	bar.sync 0;
	// end inline asm
	// begin inline asm
	{	
.reg .f64 data;
	ld.global.ca.f64 data, [%rd32772];
	}
	// end inline asm
	// begin inline asm
	bar.sync 0;
	// end inline asm
	// begin inline asm
	{	
.reg .f64 data;
	ld.global.ca.f64 data, [%rd32772];
	}
	// end inline asm
	// begin inline asm
	bar.sync 0;
	// end inline asm
	// begin inline asm
	{	
.reg .f64 data;
	ld.global.ca.f64 data, [%rd32772];
	}
	// end inline asm
	// begin inline asm
	bar.sync 0;
	// end inline asm
	// begin inline asm
	{	
.reg .f64 data;
	ld.global.ca.f64 data, [%rd32772];
	}
	// end inline asm
	// begin inline asm
	bar.sync 0;
	// end inline asm
	// begin inline asm
	{	
.reg .f64 data;
	ld.global.ca.f64 data, [%rd32772];
	}
	// end inline asm
	// begin inline asm
	bar.sync 0;
	// end inline asm
	// begin inline asm
	{	
.reg .f64 data;
	ld.global.ca.f64 data, [%rd32772];
	}
	// end inline asm
	// begin inline asm
	bar.sync 0;
	// end inline asm
	// begin inline asm
	{	
.reg .f64 data;
	ld.global.ca.f64 data, [%rd32772];
	}
	// end inline asm
	// begin inline asm
	bar.sync 0;
	// end inline asm
	// begin inline asm
	{	
.reg .f64 data;
	ld.global.ca.f64 data, [%rd32772];
	}
	// end inline asm
	// begin inline asm
	bar.sync 0;
	// end inline asm
	// begin inline asm
	{	
.reg .f64 data;
	ld.global.ca.f64 data, [%rd32772];
	}
	// end inline asm
	// begin inline asm
	bar.sync 0;
	// end inline asm
	// begin inline asm
	{	
.reg .f64 data;
	ld.global.ca.f64 data, [%rd32772];
	}
	// end inline asm
	// begin inline asm
	bar.sync 0;
	// end inline asm
	// begin inline asm
	{	
.reg .f64 data;
	ld.global.ca.f64 data, [%rd32772];
	}
	// end inline asm
	// begin inline asm
	bar.sync 0;
	// end inline asm
	// begin inline asm
	{	
.reg .f64 data;
	ld.global.ca.f64 data, [%rd32772];
	}
	// end inline asm
	// begin inline asm
	bar.sync 0;
	// end inline asm
	// begin inline asm
	{	
.reg .f64 data;
	ld.global.ca.f64 data, [%rd32772];
	}
	// end inline asm
	// begin inline asm
	bar.sync 0;
	// end inline asm
	// begin inline asm
	{	
.reg .f64 data;
	ld.global.ca.f64 data, [%rd32772];
	}
	// end inline asm
	// begin inline asm
	bar.sync 0;
	// end inline asm
	// begin inline asm
	{	
.reg .f64 data;
	ld.global.ca.f64 data, [%rd32772];
	}
	// end inline asm
	// begin inline asm
	bar.sync 0;
	// end inline asm
	// begin inline asm
	{	
.reg .f64 data;
	ld.global.ca.f64 data, [%rd32772];
	}
	// end inline asm
	// begin inline asm
	bar.sync 0;
	// end inline asm
	// begin inline asm
	{	
.reg .f64 data;
	ld.global.ca.f64 data, [%rd32772];
	}
	// end inline asm
	// begin inline asm
	bar.sync 0;
	// end inline asm
	// begin inline asm
	{	
.reg .f64 data;
	ld.global.ca.f64 data, [%rd32772];
	}
	// end inline asm
	// begin inline asm
	bar.sync 0;
	// end inline asm
	// begin inline asm
	{	
.reg .f64 data;
	ld.global.ca.f64 data, [%rd32772];
	}
	// end inline asm
	// begin inline asm
	bar.sync 0;
	// end inline asm
	// begin inline asm
	{	
.reg .f64 data;
	ld.global.ca.f64 data, [%rd32772];
	}
	// end inline asm
	// begin inline asm
	bar.sync 0;
	// end inline asm
	// begin inline asm
	{	
.reg .f64 data;
	ld.global.ca.f64 data, [%rd32772];
	}
	// end inline asm
	// begin inline asm
	bar.sync 0;
	// end inline asm
	// begin inline asm
	{	
.reg .f64 data;
	ld.global.ca.f64 data, [%rd32772];
	}
	// end inline asm
	// begin inline asm
	bar.sync 0;
	// end inline asm
	// begin inline asm
	{	
.reg .f64 data;
	ld.global.ca.f64 data, [%rd32772];
	}
	// end inline asm
	// begin inline asm
	bar.sync 0;
	// end inline asm
	// begin inline asm
	{	
.reg .f64 data;
	ld.global.ca.f64 data, [%rd32772];
	}
	// end inline asm
	// begin inline asm
	bar.sync 0;
	// end inline asm
	// begin inline asm
	{	
.reg .f64 data;
	ld.global.ca.f64 data, [%rd32772];
	}
	// end inline asm
	// begin inline asm
	bar.sync 0;
	// end inline asm
	// begin inline asm
	{	
.reg .f64 data;
	ld.global.ca.f64 data, [%rd32772];
	}
	// end inline asm
	// begin inline asm
	bar.sync 0;
	// end inline asm
	// begin inline asm
	{	
.reg .f64 data;
	ld.global.ca.f64 data, [%rd32772];
	}
	// end inline asm
	// begin inline asm
	bar.sync 0;
	// end inline asm
	// begin inline asm
	{	
.reg .f64 data;
	ld.global.ca.f64 data, [%rd32772];
	}
	// end inline asm
	// begin inline asm
	bar.sync 0;
	// end inline asm
	// begin inline asm
	{	
.reg .f64 data;
	ld.global.ca.f64 data, [%rd32772];
	}
	// end inline asm
	// begin inline asm
	bar.sync 0;
	// end inline asm
	// begin inline asm
	{	
.reg .f64 data;
	ld.global.ca.f64 data, [%rd32772];
	}
	// end inline asm
	// begin inline asm
	bar.sync 0;
	// end inline asm
	// begin inline asm
	{	
.reg .f64 data;
	ld.global.ca.f64 data, [%rd32772];
	}
	// end inline asm
	// begin inline asm
	bar.sync 0;
	// end inline asm
	// begin inline asm
	{	
.reg .f64 data;
	ld.global.ca.f64 data, [%rd32772];
	}
	// end inline asm
	// begin inline asm
	bar.sync 0;
	// end inline asm
	// begin inline asm
	{	
.reg .f64 data;
	ld.global.ca.f64 data, [%rd32772];
	}
	// end inline asm
	// begin inline asm
	bar.sync 0;
	// end inline asm
	// begin inline asm
	{	
.reg .f64 data;
	ld.global.ca.f64 data, [%rd32772];
	}
	// end inline asm
	// begin inline asm
	bar.sync 0;
	// end inline asm
	// begin inline asm
	{	
.reg .f64 data;
	ld.global.ca.f64 data, [%rd32772];
	}
	// end inline asm
	// begin inline asm
	bar.sync 0;
	// end inline asm
	// begin inline asm
	{	
.reg .f64 data;
	ld.global.ca.f64 data, [%rd32772];
	}
	// end inline asm
	// begin inline asm
	bar.sync 0;
	// end inline asm
	// begin inline asm
	{	
.reg .f64 data;
	ld.global.ca.f64 data, [%rd32772];
	}
	// end inline asm
	// begin inline asm
	bar.sync 0;
	// end inline asm
	// begin inline asm
	{	
.reg .f64 data;
	ld.global.ca.f64 data, [%rd32772];
	}
	// end inline asm
	// begin inline asm
	bar.sync 0;
	// end inline asm
	// begin inline asm
	{	
.reg .f64 data;
	ld.global.ca.f64 data, [%rd32772];
	}
	// end inline asm
	// begin inline asm
	bar.sync 0;
	// end inline asm
	// begin inline asm
	{	
.reg .f64 data;
	ld.global.ca.f64 data, [%rd32772];
	}
	// end inline asm
	// begin inline asm
	bar.sync 0;
	// end inline asm
	// begin inline asm
	{	
.reg .f64 data;
	ld.global.ca.f64 data, [%rd32772];
	}
	// end inline asm
	// begin inline asm
	bar.sync 0;
	// end inline asm
	// begin inline asm
	{	
.reg .f64 data;
	ld.global.ca.f64 data, [%rd32772];
	}
	// end inline asm
	// begin inline asm
	bar.sync 0;
	// end inline asm
	// begin inline asm
	{	
.reg .f64 data;
	ld.global.ca.f64 data, [%rd32772];
	}
	// end inline asm
	// begin inline asm
	bar.sync 0;
	// end inline asm
	// begin inline asm
	{	
.reg .f64 data;
	ld.global.ca.f64 data, [%rd32772];
	}
	// end inline asm
	// begin inline asm
	bar.sync 0;
	// end inline asm
	// begin inline asm
	{	
.reg .f64 data;
	ld.global.ca.f64 data, [%rd32772];
	}
	// end inline asm
	// begin inline asm
	bar.sync 0;
	// end inline asm
	// begin inline asm
	{	
.reg .f64 data;
	ld.global.ca.f64 data, [%rd32772];
	}
	// end inline asm
	// begin inline asm
	bar.sync 0;
	// end inline asm
	// begin inline asm
	{	
.reg .f64 data;
	ld.global.ca.f64 data, [%rd32772];
	}
	// end inline asm
	// begin inline asm
	bar.sync 0;
	// end inline asm
	// begin inline asm
	{	
.reg .f64 data;
	ld.global.ca.f64 data, [%rd32772];
	}
	// end inline asm
	// begin inline asm
	bar.sync 0;
	// end inline asm
	// begin inline asm
	{	
.reg .f64 data;
	ld.global.ca.f64 data, [%rd32772];
	}
	// end inline asm
	// begin inline asm
	bar.sync 0;
	// end inline asm
	// begin inline asm
	{	
.reg .f64 data;
	ld.global.ca.f64 data, [%rd32772];
	}
	// end inline asm
	// begin inline asm
	bar.sync 0;
	// end inline asm
	// begin inline asm
	{	
.reg .f64 data;
	ld.global.ca.f64 data, [%rd32772];
	}
	// end inline asm
	// begin inline asm
	bar.sync 0;
	// end inline asm
	// begin inline asm
	{	
.reg .f64 data;
	ld.global.ca.f64 data, [%rd32772];
	}
	// end inline asm
	// begin inline asm
	bar.sync 0;
	// end inline asm
	// begin inline asm
	{	
.reg .f64 data;
	ld.global.ca.f64 data, [%rd32772];
	}
	// end inline asm
	// begin inline asm
	bar.sync 0;
	// end inline asm
	// begin inline asm
	{	
.reg .f64 data;
	ld.global.ca.f64 data, [%rd32772];
	}
	// end inline asm
	// begin inline asm
	bar.sync 0;
	// end inline asm
	// begin inline asm
	{	
.reg .f64 data;
	ld.global.ca.f64 data, [%rd32772];
	}
	// end inline asm
	// begin inline asm
	bar.sync 0;
	// end inline asm
	// begin inline asm
	{	
.reg .f64 data;
	ld.global.ca.f64 data, [%rd32772];
	}
	// end inline asm
	// begin inline asm
	bar.sync 0;
	// end inline asm
	// begin inline asm
	{	
.reg .f64 data;
	ld.global.ca.f64 data, [%rd32772];
	}
	// end inline asm
	// begin inline asm
	bar.sync 0;
	// end inline asm
	// begin inline asm
	{	
.reg .f64 data;
	ld.global.ca.f64 data, [%rd32772];
	}
	// end inline asm
	// begin inline asm
	bar.sync 0;
	// end inline asm
	// begin inline asm
	{	
.reg .f64 data;
	ld.global.ca.f64 data, [%rd32772];
	}
	// end inline asm
	// begin inline asm
	bar.sync 0;
	// end inline asm
	// begin inline asm
	{	
.reg .f64 data;
	ld.global.ca.f64 data, [%rd32772];
	}
	// end inline asm
	// begin inline asm
	bar.sync 0;
	// end inline asm
	// begin inline asm
	{	
.reg .f64 data;
	ld.global.ca.f64 data, [%rd32772];
	}
	// end inline asm
	// begin inline asm
	bar.sync 0;
	// end inline asm
	// begin inline asm
	{	
.reg .f64 data;
	ld.global.ca.f64 data, [%rd32772];
	}
	// end inline asm
	// begin inline asm
	bar.sync 0;
	// end inline asm
	// begin inline asm
	{	
.reg .f64 data;
	ld.global.ca.f64 data, [%rd32772];
	}
	// end inline asm
	// begin inline asm
	bar.sync 0;
	// end inline asm
	// begin inline asm
	{	
.reg .f64 data;
	ld.global.ca.f64 data, [%rd32772];
	}
	// end inline asm
	// begin inline asm
	bar.sync 0;
	// end inline asm
	// begin inline asm
	{	
.reg .f64 data;
	ld.global.ca.f64 data, [%rd32772];
	}
	// end inline asm
	// begin inline asm
	bar.sync 0;
	// end inline asm
	// begin inline asm
	{	
.reg .f64 data;
	ld.global.ca.f64 data, [%rd32772];
	}
	// end inline asm
	// begin inline asm
	bar.sync 0;
	// end inline asm
	// begin inline asm
	{	
.reg .f64 data;
	ld.global.ca.f64 data, [%rd32772];
	}
	// end inline asm
	// begin inline asm
	bar.sync 0;
	// end inline asm
	// begin inline asm
	{	
.reg .f64 data;
	ld.global.ca.f64 data, [%rd32772];
	}
	// end inline asm
	// begin inline asm
	bar.sync 0;
	// end inline asm
	// begin inline asm
	{	
.reg .f64 data;
	ld.global.ca.f64 data, [%rd32772];
	}
	// end inline asm
	// begin inline asm
	bar.sync 0;
	// end inline asm
	// begin inline asm
	{	
.reg .f64 data;
	ld.global.ca.f64 data, [%rd32772];
	}
	// end inline asm
	// begin inline asm
	bar.sync 0;
	// end inline asm
	// begin inline asm
	{	
.reg .f64 data;
	ld.global.ca.f64 data, [%rd32772];
	}
	// end inline asm
	// begin inline asm
	bar.sync 0;
	// end inline asm
	// begin inline asm
	{	
.reg .f64 data;
	ld.global.ca.f64 data, [%rd32772];
	}
	// end inline asm
	// begin inline asm
	bar.sync 0;
	// end inline asm
	// begin inline asm
	{	
.reg .f64 data;
	ld.global.ca.f64 data, [%rd32772];
	}
	// end inline asm
	// begin inline asm
	bar.sync 0;
	// end inline asm
	// begin inline asm
	{	
.reg .f64 data;
	ld.global.ca.f64 data, [%rd32772];
	}
	// end inline asm
	// begin inline asm
	bar.sync 0;
	// end inline asm
	// begin inline asm
	{	
.reg .f64 data;
	ld.global.ca.f64 data, [%rd32772];
	}
	// end inline asm
	// begin inline asm
	bar.sync 0;
	// end inline asm
	// begin inline asm
	{	
.reg .f64 data;
	ld.global.ca.f64 data, [%rd32772];
	}
	// end inline asm
	// begin inline asm
	bar.sync 0;
	// end inline asm
	// begin inline asm
	{	
.reg .f64 data;
	ld.global.ca.f64 data, [%rd32772];
	}
	// end inline asm
	// begin inline asm
	bar.sync 0;
	// end inline asm
	// begin inline asm
	{	
.reg .f64 data;
	ld.global.ca.f64 data, [%rd32772];
	}
	// end inline asm
	// begin inline asm
	bar.sync 0;
	// end inline asm
	// begin inline asm
	{	
.reg .f64 data;
	ld.global.ca.f64 data, [%rd32772];
	}
	// end inline asm
	// begin inline asm
	bar.sync 0;
	// end inline asm
	// begin inline asm
	{	
.reg .f64 data;
	ld.global.ca.f64 data, [%rd32772];
	}
	// end inline asm
	// begin inline asm
	bar.sync 0;
	// end inline asm
	// begin inline asm
	{	
.reg .f64 data;
	ld.global.ca.f64 data, [%rd32772];
	}
	// end inline asm
	// begin inline asm
	bar.sync 0;
	// end inline asm
	// begin inline asm
	{	
.reg .f64 data;
	ld.global.ca.f64 data, [%rd32772];
	}
	// end inline asm
	// begin inline asm
	bar.sync 0;
	// end inline asm
	// begin inline asm
	{	
.reg .f64 data;
	ld.global.ca.f64 data, [%rd32772];
	}
	// end inline asm
	// begin inline asm
	bar.sync 0;
	// end inline asm
	// begin inline asm
	{	
.reg .f64 data;
	ld.global.ca.f64 data, [%rd32772];
	}
	// end inline asm
	// begin inline asm
	bar.sync 0;
	// end inline asm
	// begin inline asm
	{	
.reg .f64 data;
	ld.global.ca.f64 data, [%rd32772];
	}
	// end inline asm
	// begin inline asm
	bar.sync 0;
	// end inline asm
	// begin inline asm
	{	
.reg .f64 data;
	ld.global.ca.f64 data, [%rd32772];
	}
	// end inline asm
	// begin inline asm
	bar.sync 0;
	// end inline asm
	// begin inline asm
	{	
.reg .f64 data;
	ld.global.ca.f64 data, [%rd32772];
	}
	// end inline asm
	// begin inline asm
	bar.sync 0;
	// end inline asm
	// begin inline asm
	{	
.reg .f64 data;
	ld.global.ca.f64 data, [%rd32772];
	}
	// end inline asm
	// begin inline asm
	bar.sync 0;
	// end inline asm
	// begin inline asm
	{	
.reg .f64 data;
	ld.global.ca.f64 data, [%rd32772];
	}
	// end inline asm
	// begin inline asm
	bar.sync 0;
	// end inline asm
	// begin inline asm
	{	
.reg .f64 data;
	ld.global.ca.f64 data, [%rd32772];
	}
	// end inline asm
	// begin inline asm
	bar.sync 0;
	// end inline asm
	// begin inline asm
	{	
.reg .f64 data;
	ld.global.ca.f64 data, [%rd32772];
	}
	// end inline asm
	// begin inline asm
	bar.sync 0;
	// end inline asm
	// begin inline asm
	{	
.reg .f64 data;
	ld.global.ca.f64 data, [%rd32772];
	}
	// end inline asm
	// begin inline asm
	bar.sync 0;
	// end inline asm
	// begin inline asm
	{	
.reg .f64 data;
	ld.global.ca.f64 data, [%rd32772];
	}
	// end inline asm
	// begin inline asm
	bar.sync 0;
	// end inline asm
	// begin inline asm
	{	
.reg .f64 data;
	ld.global.ca.f64 data, [%rd32772];
	}
	// end inline asm
	// begin inline asm
	bar.sync 0;
	// end inline asm
	// begin inline asm
	{	
.reg .f64 data;
	ld.global.ca.f64 data, [%rd32772];
	}
	// end inline asm
	// begin inline asm
	bar.sync 0;
	// end inline asm
	// begin inline asm
	{	
.reg .f64 data;
	ld.global.ca.f64 data, [%rd32772];
	}
	// end inline asm
	// begin inline asm
	bar.sync 0;
	// end inline asm
	// begin inline asm
	{	
.reg .f64 data;
	ld.global.ca.f64 data, [%rd32772];
	}
	// end inline asm
	// begin inline asm
	bar.sync 0;
	// end inline asm
	// begin inline asm
	{	
.reg .f64 data;
	ld.global.ca.f64 data, [%rd32772];
	}
	// end inline asm
	// begin inline asm
	bar.sync 0;
	// end inline asm
	// begin inline asm
	{	
.reg .f64 data;
	ld.global.ca.f64 data, [%rd32772];
	}
	// end inline asm
	// begin inline asm
	bar.sync 0;
	// end inline asm
	// begin inline asm
	{	
.reg .f64 data;
	ld.global.ca.f64 data, [%rd32772];
	}
	// end inline asm
	// begin inline asm
	bar.sync 0;
	// end inline asm
	// begin inline asm
	{	
.reg .f64 data;
	ld.global.ca.f64 data, [%rd32772];
	}
	// end inline asm
	// begin inline asm
	bar.sync 0;
	// end inline asm
	// begin inline asm
	{	
.reg .f64 data;
	ld.global.ca.f64 data, [%rd32772];
	}
	// end inline asm
	// begin inline asm
	bar.sync 0;
	// end inline asm
	// begin inline asm
	{	
.reg .f64 data;
	ld.global.ca.f64 data, [%rd32772];
	}
	// end inline asm
	// begin inline asm
	bar.sync 0;
	// end inline asm
	// begin inline asm
	{	
.reg .f64 data;
	ld.global.ca.f64 data, [%rd32772];
	}
	// end inline asm
	// begin inline asm
	bar.sync 0;
	// end inline asm
	// begin inline asm
	{	
.reg .f64 data;
	ld.global.ca.f64 data, [%rd32772];
	}
	// end inline asm
	// begin inline asm
	bar.sync 0;
	// end inline asm
	// begin inline asm
	{	
.reg .f64 data;
	ld.global.ca.f64 data, [%rd32772];
	}
	// end inline asm
	// begin inline asm
	bar.sync 0;
	// end inline asm
	// begin inline asm
	{	
.reg .f64 data;
	ld.global.ca.f64 data, [%rd32772];
	}
	// end inline asm
	// begin inline asm
	bar.sync 0;
	// end inline asm
	// begin inline asm
	{	
.reg .f64 data;
	ld.global.ca.f64 data, [%rd32772];
	}
	// end inline asm
	// begin inline asm
	bar.sync 0;
	// end inline asm
	// begin inline asm
	{	
.reg .f64 data;
	ld.global.ca.f64 data, [%rd32772];
	}
	// end inline asm
	// begin inline asm
	bar.sync 0;
	// end inline asm
	// begin inline asm
	{	
.reg .f64 data;
	ld.global.ca.f64 data, [%rd32772];
	}
	// end inline asm
	// begin inline asm
	bar.sync 0;
	// end inline asm
	// begin inline asm
	{	
.reg .f64 data;
	ld.global.ca.f64 data, [%rd32772];
	}
	// end inline asm
	// begin inline asm
	bar.sync 0;
	// end inline asm
	// begin inline asm
	{	
.reg .f64 data;
	ld.global.ca.f64 data, [%rd32772];
	}
	// end inline asm
	// begin inline asm
	bar.sync 0;
	// end inline asm
	// begin inline asm
	{	
.reg .f64 data;
	ld.global.ca.f64 data, [%rd32772];
	}
	// end inline asm
	// begin inline asm
	bar.sync 0;
	// end inline asm
	// begin inline asm
	{	
.reg .f64 data;
	ld.global.ca.f64 data, [%rd32772];
	}
	// end inline asm
	// begin inline asm
	bar.sync 0;
	// end inline asm
	// begin inline asm
	{	
.reg .f64 data;
	ld.global.ca.f64 data, [%rd32772];
	}
	// end inline asm
	// begin inline asm
	bar.sync 0;
	// end inline asm
	// begin inline asm
	{	
.reg .f64 data;
	ld.global.ca.f64 data, [%rd32772];
	}
	// end inline asm
	// begin inline asm
	bar.sync 0;
	// end inline asm
	// begin inline asm
	{	
.reg .f64 data;
	ld.global.ca.f64 data, [%rd32772];
	}
	// end inline asm
	// begin inline asm
	bar.sync 0;
	// end inline asm
	// begin inline asm
	{	
.reg .f64 data;
	ld.global.ca.f64 data, [%rd32772];
	}
	// end inline asm
	// begin inline asm
	bar.sync 0;
	// end inline asm
	// begin inline asm
	{	
.reg .f64 data;
	ld.global.ca.f64 data, [%rd32772];
	}
	// end inline asm
	// begin inline asm
	bar.sync 0;
	// end inline asm
	// begin inline asm
	{	
.reg .f64 data;
	ld.global.ca.f64 data, [%rd32772];
	}
	// end inline asm
	// begin inline asm
	bar.sync 0;
	// end inline asm
	// begin inline asm
	{	
.reg .f64 data;
	ld.global.ca.f64 data, [%rd32772];
	}
	// end inline asm
	// begin inline asm
	bar.sync 0;
	// end inline asm
	// begin inline asm
	{	
.reg .f64 data;
	ld.global.ca.f64 data, [%rd32772];
	}
	// end inline asm
	// begin inline asm
	bar.sync 0;
	// end inline asm
	// begin inline asm
	{	
.reg .f64 data;
	ld.global.ca.f64 data, [%rd32772];
	}
	// end inline asm
	// begin inline asm
	bar.sync 0;
	// end inline asm
	// begin inline asm
	{	
.reg .f64 data;
	ld.global.ca.f64 data, [%rd32772];
	}
	// end inline asm
	// begin inline asm
	bar.sync 0;
	// end inline asm
	// begin inline asm
	{	
.reg .f64 data;
	ld.global.ca.f64 data, [%rd32772];
	}
	// end inline asm
	// begin inline asm
	bar.sync 0;
	// end inline asm
	// begin inline asm
	{	
.reg .f64 data;
	ld.global.ca.f64 data, [%rd32772];
	}
	// end inline asm
	// begin inline asm
	bar.sync 0;
	// end inline asm
	// begin inline asm
	{	
.reg .f64 data;
	ld.global.ca.f64 data, [%rd32772];
	}
	// end inline asm
	// begin inline asm
	bar.sync 0;
	// end inline asm
	// begin inline asm
	{	
.reg .f64 data;
	ld.global.ca.f64 data, [%rd32772];
	}
	// end inline asm
	// begin inline asm
	bar.sync 0;
	// end inline asm
	// begin inline asm
	{	
.reg .f64 data;
	ld.global.ca.f64 data, [%rd32772];
	}
	// end inline asm
	// begin inline asm
	bar.sync 0;
	// end inline asm
	// begin inline asm
	{	
.reg .f64 data;
	ld.global.ca.f64 data, [%rd32772];
	}
	// end inline asm
	// begin inline asm
	bar.sync 0;
	// end inline asm
	// begin inline asm
	{	
.reg .f64 data;
	ld.global.ca.f64 data, [%rd32772];
	}
	// end inline asm
	// begin inline asm
	bar.sync 0;
	// end inline asm
	// begin inline asm
	{	
.reg .f64 data;
	ld.global.ca.f64 data, [%rd32772];
	}
	// end inline asm
	// begin inline asm
	bar.sync 0;
	// end inline asm
	// begin inline asm
	{	
.reg .f64 data;
	ld.global.ca.f64 data, [%rd32772];
	}
	// end inline asm
	// begin inline asm
	bar.sync 0;
	// end inline asm
	// begin inline asm
	{	
.reg .f64 data;
	ld.global.ca.f64 data, [%rd32772];
	}
	// end inline asm
	// begin inline asm
	bar.sync 0;
	// end inline asm
	// begin inline asm
	{	
.reg .f64 data;
	ld.global.ca.f64 data, [%rd32772];
	}
	// end inline asm
	// begin inline asm
	bar.sync 0;
	// end inline asm
	// begin inline asm
	{	
.reg .f64 data;
	ld.global.ca.f64 data, [%rd32772];
	}
	// end inline asm
	// begin inline asm
	bar.sync 0;
	// end inline asm
	// begin inline asm
	{	
.reg .f64 data;
	ld.global.ca.f64 data, [%rd32772];
	}
	// end inline asm
	// begin inline asm
	bar.sync 0;
	// end inline asm
	// begin inline asm
	{	
.reg .f64 data;
	ld.global.ca.f64 data, [%rd32772];
	}
	// end inline asm
	// begin inline asm
	bar.sync 0;
	// end inline asm
	// begin inline asm
	{	
.reg .f64 data;
	ld.global.ca.f64 data, [%rd32772];
	}
	// end inline asm
	// begin inline asm
	bar.sync 0;
	// end inline asm
	// begin inline asm
	{	
.reg .f64 data;
	ld.global.ca.f64 data, [%rd32772];
	}
	// end inline asm
	// begin inline asm
	bar.sync 0;
	// end inline asm
	// begin inline asm
	{	
.reg .f64 data;
	ld.global.ca.f64 data, [%rd32772];
	}
	// end inline asm
	// begin inline asm
	bar.sync 0;
	// end inline asm
	// begin inline asm
	{	
.reg .f64 data;
	ld.global.ca.f64 data, [%rd32772];
	}
	// end inline asm
	// begin inline asm
	bar.sync 0;
	// end inline asm
	// begin inline asm
	{	
.reg .f64 data;
	ld.global.ca.f64 data, [%rd32772];
	}
	// end inline asm
	// begin inline asm
	bar.sync 0;
	// end inline asm
	// begin inline asm
	{	
.reg .f64 data;
	ld.global.ca.f64 data, [%rd32772];
	}
	// end inline asm
	// begin inline asm
	bar.sync 0;
	// end inline asm
	// begin inline asm
	{	
.reg .f64 data;
	ld.global.ca.f64 data, [%rd32772];
	}
	// end inline asm
	// begin inline asm
	bar.sync 0;
	// end inline asm
	// begin inline asm
	{	
.reg .f64 data;
	ld.global.ca.f64 data, [%rd32772];
	}
	// end inline asm
	// begin inline asm
	bar.sync 0;
	// end inline asm
	// begin inline asm
	{	
.reg .f64 data;
	ld.global.ca.f64 data, [%rd32772];
	}
	// end inline asm
	// begin inline asm
	bar.sync 0;
	// end inline asm
	// begin inline asm
	{	
.reg .f64 data;
	ld.global.ca.f64 data, [%rd32772];
	}
	// end inline asm
	// begin inline asm
	bar.sync 0;
	// end inline asm
	// begin inline asm
	{	
.reg .f64 data;
	ld.global.ca.f64 data, [%rd32772];
	}
	// end inline asm
	// begin inline asm
	bar.sync 0;
	// end inline asm
	// begin inline asm
	{	
.reg .f64 data;
	ld.global.ca.f64 data, [%rd32772];
	}
	// end inline asm
	// begin inline asm
	bar.sync 0;
	// end inline asm
	// begin inline asm
	{	
.reg .f64 data;
	ld.global.ca.f64 data, [%rd32772];
	}
	// end inline asm
	// begin inline asm
	bar.sync 0;
	// end inline asm
	// begin inline asm
	{	
.reg .f64 data;
	ld.global.ca.f64 data, [%rd32772];
	}
	// end inline asm
	// begin inline asm
	bar.sync 0;
	// end inline asm
	// begin inline asm
	{	
.reg .f64 data;
	ld.global.ca.f64 data, [%rd32772];
	}
	// end inline asm
	// begin inline asm
	bar.sync 0;
	// end inline asm
	// begin inline asm
	{	
.reg .f64 data;
	ld.global.ca.f64 data, [%rd32772];
	}
	// end inline asm
	// begin inline asm
	bar.sync 0;
	// end inline asm
	// begin inline asm
	{	
.reg .f64 data;
	ld.global.ca.f64 data, [%rd32772];
	}
	// end inline asm
	// begin inline asm
	bar.sync 0;
	// end inline asm
	// begin inline asm
	{	
.reg .f64 data;
	ld.global.ca.f64 data, [%rd32772];
	}
	// end inline asm
	// begin inline asm
	bar.sync 0;
	// end inline asm
	// begin inline asm
	{	
.reg .f64 data;
	ld.global.ca.f64 data, [%rd32772];
	}
	// end inline asm
	// begin inline asm
	bar.sync 0;
	// end inline asm
	// begin inline asm
	{	
.reg .f64 data;
	ld.global.ca.f64 data, [%rd32772];
	}
	// end inline asm
	// begin inline asm
	bar.sync 0;
	// end inline asm
	// begin inline asm
	{	
.reg .f64 data;
	ld.global.ca.f64 data, [%rd32772];
	}
	// end inline asm
	// begin inline asm
	bar.sync 0;
	// end inline asm
	// begin inline asm
	{	
.reg .f64 data;
	ld.global.ca.f64 data, [%rd32772];
	}
	// end inline asm
	// begin inline asm
	bar.sync 0;
	// end inline asm
	// begin inline asm
	{	
.reg .f64 data;
	ld.global.ca.f64 data, [%rd32772];
	}
	// end inline asm
	// begin inline asm
	bar.sync 0;
	// end inline asm
	// begin inline asm
	{	
.reg .f64 data;
	ld.global.ca.f64 data, [%rd32772];
	}
	// end inline asm
	// begin inline asm
	bar.sync 0;
	// end inline asm
	// begin inline asm
	{	
.reg .f64 data;
	ld.global.ca.f64 data, [%rd32772];
	}
	// end inline asm
	// begin inline asm
	bar.sync 0;
	// end inline asm
	// begin inline asm
	{	
.reg .f64 data;
	ld.global.ca.f64 data, [%rd32772];
	}
	// end inline asm
	// begin inline asm
	bar.sync 0;
	// end inline asm
	// begin inline asm
	{	
.reg .f64 data;
	ld.global.ca.f64 data, [%rd32772];
	}
	// end inline asm
	// begin inline asm
	bar.sync 0;
	// end inline asm
	// begin inline asm
	{	
.reg .f64 data;
	ld.global.ca.f64 data, [%rd32772];
	}
	// end inline asm
	// begin inline asm
	bar.sync 0;
	// end inline asm
	// begin inline asm
	{	
.reg .f64 data;
	ld.global.ca.f64 data, [%rd32772];
	}
	// end inline asm
	// begin inline asm
	bar.sync 0;
	// end inline asm
	// begin inline asm
	{	
.reg .f64 data;
	ld.global.ca.f64 data, [%rd32772];
	}
	// end inline asm
	// begin inline asm
	bar.sync 0;
	// end inline asm
	// begin inline asm
	{	
.reg .f64 data;
	ld.global.ca.f64 data, [%rd32772];
	}
	// end inline asm
	// begin inline asm
	bar.sync 0;
	// end inline asm
	// begin inline asm
	{	
.reg .f64 data;
	ld.global.ca.f64 data, [%rd32772];
	}
	// end inline asm
	// begin inline asm
	bar.sync 0;
	// end inline asm
	// begin inline asm
	{	
.reg .f64 data;
	ld.global.ca.f64 data, [%rd32772];
	}
	// end inline asm
	// begin inline asm
	bar.sync 0;
	// end inline asm
	// begin inline asm
	{	
.reg .f64 data;
	ld.global.ca.f64 data, [%rd32772];
	}
	// end inline asm
	// begin inline asm
	bar.sync 0;
	// end inline asm
	// begin inline asm
	{	
.reg .f64 data;
	ld.global.ca.f64 data, [%rd32772];
	}
	// end inline asm
	// begin inline asm
	bar.sync 0;
	// end inline asm
	// begin inline asm
	{	
.reg .f64 data;
	ld.global.ca.f64 data, [%rd32772];
	}
	// end inline asm
	// begin inline asm
	bar.sync 0;
	// end inline asm
	// begin inline asm
	{	
.reg .f64 data;
	ld.global.ca.f64 data, [%rd32772];
	}
	// end inline asm
	// begin inline asm
	bar.sync 0;
	// end inline asm
	// begin inline asm
	{	
.reg .f64 data;
	ld.global.ca.f64 data, [%rd32772];
	}
	// end inline asm
	// begin inline asm
	bar.sync 0;
	// end inline asm
	// begin inline asm
	{	
.reg .f64 data;
	ld.global.ca.f64 data, [%rd32772];
	}
	// end inline asm
	// begin inline asm
	bar.sync 0;
	// end inline asm
	// begin inline asm
	{	
.reg .f64 data;
	ld.global.ca.f64 data, [%rd32772];
	}
	// end inline asm
	// begin inline asm
	bar.sync 0;
	// end inline asm
	// begin inline asm
	{	
.reg .f64 data;
	ld.global.ca.f64 data, [%rd32772];
	}
	// end inline asm
	// begin inline asm
	bar.sync 0;
	// end inline asm
	// begin inline asm
	{	
.reg .f64 data;
	ld.global.ca.f64 data, [%rd32772];
	}
	// end inline asm
	// begin inline asm
	bar.sync 0;
	// end inline asm
	// begin inline asm
	{	
.reg .f64 data;
	ld.global.ca.f64 data, [%rd32772];
	}
	// end inline asm
	// begin inline asm
	bar.sync 0;
	// end inline asm
	// begin inline asm
	{	
.reg .f64 data;
	ld.global.ca.f64 data, [%rd32772];
	}
	// end inline asm
	// begin inline asm
	bar.sync 0;
	// end inline asm
	// begin inline asm
	{	
.reg .f64 data;
	ld.global.ca.f64 data, [%rd32772];
	}
	// end inline asm
	// begin inline asm
	bar.sync 0;
	// end inline asm
	// begin inline asm
	{	
.reg .f64 data;
	ld.global.ca.f64 data, [%rd32772];
	}
	// end inline asm
	// begin inline asm
	bar.sync 0;
	// end inline asm
	// begin inline asm
	{	
.reg .f64 data;
	ld.global.ca.f64 data, [%rd32772];
	}
	// end inline asm
	// begin inline asm
	bar.sync 0;
	// end inline asm
	// begin inline asm
	{	
.reg .f64 data;
	ld.global.ca.f64 data, [%rd32772];
	}
	// end inline asm
	// begin inline asm
	bar.sync 0;
	// end inline asm
	// begin inline asm
	{	
.reg .f64 data;
	ld.global.ca.f64 data, [%rd32772];
	}
	// end inline asm
	// begin inline asm
	bar.sync 0;
	// end inline asm
	// begin inline asm
	{	
.reg .f64 data;
	ld.global.ca.f64 data, [%rd32772];
	}
	// end inline asm
	// begin inline asm
	bar.sync 0;
	// end inline asm
	// begin inline asm
	{	
.reg .f64 data;
	ld.global.ca.f64 data, [%rd32772];
	}
	// end inline asm
	// begin inline asm
	bar.sync 0;
	// end inline asm
	// begin inline asm
	{	
.reg .f64 data;
	ld.global.ca.f64 data, [%rd32772];
	}
	// end inline asm
	// begin inline asm
	bar.sync 0;
	// end inline asm
	// begin inline asm
	{	
.reg .f64 data;
	ld.global.ca.f64 data, [%rd32772];
	}
	// end inline asm
	// begin inline asm
	bar.sync 0;
	// end inline asm
	// begin inline asm
	{	
.reg .f64 data;
	ld.global.ca.f64 data, [%rd32772];
	}
	// end inline asm
	// begin inline asm
	bar.sync 0;
	// end inline asm
	// begin inline asm
	{	
.reg .f64 data;
	ld.global.ca.f64 data, [%rd32772];
	}
	// end inline asm
	// begin inline asm
	bar.sync 0;
	// end inline asm
	// begin inline asm
	{	
.reg .f64 data;
	ld.global.ca.f64 data, [%rd32772];
	}
	// end inline asm
	// begin inline asm
	bar.sync 0;
	// end inline asm
	// begin inline asm
	{	
.reg .f64 data;
	ld.global.ca.f64 data, [%rd32772];
	}
	// end inline asm
	// begin inline asm
	bar.sync 0;
	// end inline asm
	// begin inline asm
	{	
.reg .f64 data;
	ld.global.ca.f64 data, [%rd32772];
	}
	// end inline asm
	// begin inline asm
	bar.sync 0;
	// end inline asm
	// begin inline asm
	{	
.reg .f64 data;
	ld.global.ca.f64 data, [%rd32772];
	}
	// end inline asm
	// begin inline asm
	bar.sync 0;
	// end inline asm
	// begin inline asm
	{	
.reg .f64 data;
	ld.global.ca.f64 data, [%rd32772];
	}
	// end inline asm
	// begin inline asm
	bar.sync 0;
	// end inline asm
	// begin inline asm
	{	
.reg .f64 data;
	ld.global.ca.f64 data, [%rd32772];
	}
	// end inline asm
	// begin inline asm
	bar.sync 0;
	// end inline asm
	// begin inline asm
	{	
.reg .f64 data;
	ld.global.ca.f64 data, [%rd32772];
	}
	// end inline asm
	// begin inline asm
	bar.sync 0;
	// end inline asm
	// begin inline asm
	{	
.reg .f64 data;
	ld.global.ca.f64 data, [%rd32772];
	}
	// end inline asm
	// begin inline asm
	bar.sync 0;
	// end inline asm
	// begin inline asm
	{	
.reg .f64 data;
	ld.global.ca.f64 data, [%rd32772];
	}
	// end inline asm
	// begin inline asm
	bar.sync 0;
	// end inline asm
	// begin inline asm
	{	
.reg .f64 data;
	ld.global.ca.f64 data, [%rd32772];
	}
	// end inline asm
	// begin inline asm
	bar.sync 0;
	// end inline asm
	// begin inline asm
	{	
.reg .f64 data;
	ld.global.ca.f64 data, [%rd32772];
	}
	// end inline asm
	// begin inline asm
	bar.sync 0;
	// end inline asm
	// begin inline asm
	{	
.reg .f64 data;
	ld.global.ca.f64 data, [%rd32772];
	}
	// end inline asm
	// begin inline asm
	bar.sync 0;
	// end inline asm
	// begin inline asm
	{	
.reg .f64 data;
	ld.global.ca.f64 data, [%rd32772];
	}
	// end inline asm
	// begin inline asm
	bar.sync 0;
	// end inline asm
	// begin inline asm
	{	
.reg .f64 data;
	ld.global.ca.f64 data, [%rd32772];
	}
	// end inline asm
	// begin inline asm
	bar.sync 0;
	// end inline asm
	// begin inline asm
	{	
.reg .f64 data;
	ld.global.ca.f64 data, [%rd32772];
	}
	// end inline asm
	// begin inline asm
	bar.sync 0;
	// end inline asm
	// begin inline asm
	{	
.reg .f64 data;
	ld.global.ca.f64 data, [%rd32772];
	}
	// end inline asm
	// begin inline asm
	bar.sync 0;
	// end inline asm
	// begin inline asm
	{	
.reg .f64 data;
	ld.global.ca.f64 data, [%rd32772];
	}
	// end inline asm
	// begin inline asm
	bar.sync 0;
	// end inline asm
	// begin inline asm
	{	
.reg .f64 data;
	ld.global.ca.f64 data, [%rd32772];
	}
	// end inline asm
	// begin inline asm
	bar.sync 0;
	// end inline asm
	// begin inline asm
	{	
.reg .f64 data;
	ld.global.ca.f64 data, [%rd32772];
	}
	// end inline asm
	// begin inline asm
	bar.sync 0;
	// end inline asm
	// begin inline asm
	{	
.reg .f64 data;
	ld.global.ca.f64 data, [%rd32772];
	}
	// end inline asm
	// begin inline asm
	bar.sync 0;
	// end inline asm
	// begin inline asm
	{	
.reg .f64 data;
	ld.global.ca.f64 data, [%rd32772];
	}
	// end inline asm
	// begin inline asm
	bar.sync 0;
	// end inline asm
	// begin inline asm
	{	
.reg .f64 data;
	ld.global.ca.f64 data, [%rd32772];
	}
	// end inline asm
	// begin inline asm
	bar.sync 0;
	// end inline asm
	// begin inline asm
	{	
.reg .f64 data;
	ld.global.ca.f64 data, [%rd32772];
	}
	// end inline asm
	// begin inline asm
	bar.sync 0;
	// end inline asm
	// begin inline asm
	{	
.reg .f64 data;
	ld.global.ca.f64 data, [%rd32772];
	}
	// end inline asm
	// begin inline asm
	bar.sync 0;
	// end inline asm
	// begin inline asm
	{	
.reg .f64 data;
	ld.global.ca.f64 data, [%rd32772];
	}
	// end inline asm
	// begin inline asm
	bar.sync 0;
	// end inline asm
	// begin inline asm
	{	
.reg .f64 data;
	ld.global.ca.f64 data, [%rd32772];
	}
	// end inline asm
	// begin inline asm
	bar.sync 0;
	// end inline asm
	// begin inline asm
	{	
.reg .f64 data;
	ld.global.ca.f64 data, [%rd32772];
	}
	// end inline asm
	// begin inline asm
	bar.sync 0;
	// end inline asm
	// begin inline asm
	{	
.reg .f64 data;
	ld.global.ca.f64 data, [%rd32772];
	}
	// end inline asm
	// begin inline asm
	bar.sync 0;
	// end inline asm
	// begin inline asm
	{	
.reg .f64 data;
	ld.global.ca.f64 data, [%rd32772];
	}
	// end inline asm
	// begin inline asm
	bar.sync 0;
	// end inline asm
	// begin inline asm
	{	
.reg .f64 data;
	ld.global.ca.f64 data, [%rd32772];
	}
	// end inline asm
	// begin inline asm
	bar.sync 0;
	// end inline asm
	// begin inline asm
	{	
.reg .f64 data;
	ld.global.ca.f64 data, [%rd32772];
	}
	// end inline asm
	// begin inline asm
	bar.sync 0;
	// end inline asm
	// begin inline asm
	{	
.reg .f64 data;
	ld.global.ca.f64 data, [%rd32772];
	}
	// end inline asm
	// begin inline asm
	bar.sync 0;
	// end inline asm
	// begin inline asm
	{	
.reg .f64 data;
	ld.global.ca.f64 data, [%rd32772];
	}
	// end inline asm
	// begin inline asm
	bar.sync 0;
	// end inline asm
	// begin inline asm
	{	
.reg .f64 data;
	ld.global.ca.f64 data, [%rd32772];
	}
	// end inline asm
	// begin inline asm
	bar.sync 0;
	// end inline asm
	// begin inline asm
	{	
.reg .f64 data;
	ld.global.ca.f64 data, [%rd32772];
	}
	// end inline asm
	// begin inline asm
	bar.sync 0;
	// end inline asm
	// begin inline asm
	{	
.reg .f64 data;
	ld.global.ca.f64 data, [%rd32772];
	}
	// end inline asm
	// begin inline asm
	bar.sync 0;
	// end inline asm
	// begin inline asm
	{	
.reg .f64 data;
	ld.global.ca.f64 data, [%rd32772];
	}
	// end inline asm
	// begin inline asm
	bar.sync 0;
	// end inline asm
	// begin inline asm
	{	
.reg .f64 data;
	ld.global.ca.f64 data, [%rd32772];
	}
	// end inline asm
	// begin inline asm
	bar.sync 0;
	// end inline asm
	// begin inline asm
	{	
.reg .f64 data;
	ld.global.ca.f64 data, [%rd32772];
	}
	// end inline asm
	// begin inline asm
	bar.sync 0;
	// end inline asm
	// begin inline asm
	{	
.reg .f64 data;
	ld.global.ca.f64 data, [%rd32772];
	}
	// end inline asm
	// begin inline asm
	bar.sync 0;
	// end inline asm
	// begin inline asm
	{	
.reg .f64 data;
	ld.global.ca.f64 data, [%rd32772];
	}
	// end inline asm
	// begin inline asm
	bar.sync 0;
	// end inline asm
	// begin inline asm
	{	
.reg .f64 data;
	ld.global.ca.f64 data, [%rd32772];
	}
	// end inline asm
	// begin inline asm
	bar.sync 0;
	// end inline asm
	// begin inline asm
	{	
.reg .f64 data;
	ld.global.ca.f64 data, [%rd32772];
	}
	// end inline asm
	// begin inline asm
	bar.sync 0;
	// end inline asm
	// begin inline asm
	{	
.reg .f64 data;
	ld.global.ca.f64 data, [%rd32772];
	}
	// end inline asm
	// begin inline asm
	bar.sync 0;
	// end inline asm
	// begin inline asm
	{	
.reg .f64 data;
	ld.global.ca.f64 data, [%rd32772];
	}
	// end inline asm
	// begin inline asm
	bar.sync 0;
	// end inline asm
	// begin inline asm
	{	
.reg .f64 data;
	ld.global.ca.f64 data, [%rd32772];
	}
	// end inline asm
	// begin inline asm
	bar.sync 0;
	// end inline asm
	// begin inline asm
	{	
.reg .f64 data;
	ld.global.ca.f64 data, [%rd32772];
	}
	// end inline asm
	// begin inline asm
	bar.sync 0;
	// end inline asm
	// begin inline asm
	{	
.reg .f64 data;
	ld.global.ca.f64 data, [%rd32772];
	}
	// end inline asm
	// begin inline asm
	bar.sync 0;
	// end inline asm
	// begin inline asm
	{	
.reg .f64 data;
	ld.global.ca.f64 data, [%rd32772];
	}
	// end inline asm
	// begin inline asm
	bar.sync 0;
	// end inline asm
	// begin inline asm
	{	
.reg .f64 data;
	ld.global.ca.f64 data, [%rd32772];
	}
	// end inline asm
	// begin inline asm
	bar.sync 0;
	// end inline asm
	// begin inline asm
	{	
.reg .f64 data;
	ld.global.ca.f64 data, [%rd32772];
	}
	// end inline asm
	// begin inline asm
	bar.sync 0;
	// end inline asm
	// begin inline asm
	{	
.reg .f64 data;
	ld.global.ca.f64 data, [%rd32772];
	}
	// end inline asm
	// begin inline asm
	bar.sync 0;
	// end inline asm
	// begin inline asm
	{	
.reg .f64 data;
	ld.global.ca.f64 data, [%rd32772];
	}
	// end inline asm
	// begin inline asm
	bar.sync 0;
	// end inline asm
	// begin inline asm
	{	
.reg .f64 data;
	ld.global.ca.f64 data, [%rd32772];
	}
	// end inline asm
	// begin inline asm
	bar.sync 0;
	// end inline asm
	// begin inline asm
	{	
.reg .f64 data;
	ld.global.ca.f64 data, [%rd32772];
	}
	// end inline asm
	// begin inline asm
	bar.sync 0;
	// end inline asm
	// begin inline asm
	{	
.reg .f64 data;
	ld.global.ca.f64 data, [%rd32772];
	}
	// end inline asm
	// begin inline asm
	bar.sync 0;
	// end inline asm
	// begin inline asm
	{	
.reg .f64 data;
	ld.global.ca.f64 data, [%rd32772];
	}
	// end inline asm
	// begin inline asm
	bar.sync 0;
	// end inline asm
	// begin inline asm
	{	
.reg .f64 data;
	ld.global.ca.f64 data, [%rd32772];
	}
	// end inline asm
	// begin inline asm
	bar.sync 0;
	// end inline asm
	// begin inline asm
	{	
.reg .f64 data;
	ld.global.ca.f64 data, [%rd32772];
	}
	// end inline asm
	// begin inline asm
	bar.sync 0;
	// end inline asm
	// begin inline asm
	{	
.reg .f64 data;
	ld.global.ca.f64 data, [%rd32772];
	}
	// end inline asm
	// begin inline asm
	bar.sync 0;
	// end inline asm
	// begin inline asm
	{	
.reg .f64 data;
	ld.global.ca.f64 data, [%rd32772];
	}
	// end inline asm
	// begin inline asm
	bar.sync 0;
	// end inline asm
	// begin inline asm
	{	
.reg .f64 data;
	ld.global.ca.f64 data, [%rd32772];
	}
	// end inline asm
	// begin inline asm
	bar.sync 0;
	// end inline asm
	// begin inline asm
	{	
.reg .f64 data;
	ld.global.ca.f64 data, [%rd32772];
	}
	// end inline asm
	// begin inline asm
	bar.sync 0;
	// end inline asm
	// begin inline asm
	{	
.reg .f64 data;
	ld.global.ca.f64 data, [%rd32772];
	}
	// end inline asm
	// begin inline asm
	bar.sync 0;
	// end inline asm
	// begin inline asm
	{	
.reg .f64 data;
	ld.global.ca.f64 data, [%rd32772];
	}
	// end inline asm
	// begin inline asm
	bar.sync 0;
	// end inline asm
	// begin inline asm
	{	
.reg .f64 data;
	ld.global.ca.f64 data, [%rd32772];
	}
	// end inline asm
	// begin inline asm
	bar.sync 0;
	// end inline asm
	// begin inline asm
	{	
.reg .f64 data;
	ld.global.ca.f64 data, [%rd32772];
	}
	// end inline asm
	// begin inline asm
	bar.sync 0;
	// end inline asm
	// begin inline asm
	{	
.reg .f64 data;
	ld.global.ca.f64 data, [%rd32772];
	}
	// end inline asm
	// begin inline asm
	bar.sync 0;
	// end inline asm
	// begin inline asm
	{	
.reg .f64 data;
	ld.global.ca.f64 data, [%rd32772];
	}
	// end inline asm
	// begin inline asm
	bar.sync 0;
	// end inline asm
	// begin inline asm
	{	
.reg .f64 data;
	ld.global.ca.f64 data, [%rd32772];
	}
	// end inline asm
	// begin inline asm
	bar.sync 0;
	// end inline asm
	// begin inline asm
	{	
.reg .f64 data;
	ld.global.ca.f64 data, [%rd32772];
	}
	// end inline asm
	// begin inline asm
	bar.sync 0;
	// end inline asm
	// begin inline asm
	{	
.reg .f64 data;
	ld.global.ca.f64 data, [%rd32772];
	}
	// end inline asm
	// begin inline asm
	bar.sync 0;
	// end inline asm
	// begin inline asm
	{	
.reg .f64 data;
	ld.global.ca.f64 data, [%rd32772];
	}
	// end inline asm
	// begin inline asm
	bar.sync 0;
	// end inline asm
	// begin inline asm
	{	
.reg .f64 data;
	ld.global.ca.f64 data, [%rd32772];
	}
	// end inline asm
	// begin inline asm
	bar.sync 0;
	// end inline asm
	// begin inline asm
	{	
.reg .f64 data;
	ld.global.ca.f64 data, [%rd32772];
	}
	// end inline asm
	// begin inline asm
	bar.sync 0;
	// end inline asm
	// begin inline asm
	{	
.reg .f64 data;
	ld.global.ca.f64 data, [%rd32772];
	}
	// end inline asm
	// begin inline asm
	bar.sync 0;
	// end inline asm
	// begin inline asm
	{	
.reg .f64 data;
	ld.global.ca.f64 data, [%rd32772];
	}
	// end inline asm
	// begin inline asm
	bar.sync 0;
	// end inline asm
	// begin inline asm
	{	
.reg .f64 data;
	ld.global.ca.f64 data, [%rd32772];
	}
	// end inline asm
	// begin inline asm
	bar.sync 0;
	// end inline asm
	// begin inline asm
	{	
.reg .f64 data;
	ld.global.ca.f64 data, [%rd32772];
	}
	// end inline asm
	// begin inline asm
	bar.sync 0;
	// end inline asm
	// begin inline asm
	{	
.reg .f64 data;
	ld.global.ca.f64 data, [%rd32772];
	}
	// end inline asm
	// begin inline asm
	bar.sync 0;
	// end inline asm
	// begin inline asm
	{	
.reg .f64 data;
	ld.global.ca.f64 data, [%rd32772];
	}
	// end inline asm
	// begin inline asm
	bar.sync 0;
	// end inline asm
	// begin inline asm
	{	
.reg .f64 data;
	ld.global.ca.f64 data, [%rd32772];
	}
	// end inline asm
	// begin inline asm
	bar.sync 0;
	// end inline asm
	// begin inline asm
	{	
.reg .f64 data;
	ld.global.ca.f64 data, [%rd32772];
	}
	// end inline asm
	// begin inline asm
	bar.sync 0;
	// end inline asm
	// begin inline asm
	{	
.reg .f64 data;
	ld.global.ca.f64 data, [%rd32772];
	}
	// end inline asm
	// begin inline asm
	bar.sync 0;
	// end inline asm
	// begin inline asm
	{	
.reg .f64 data;
	ld.global.ca.f64 data, [%rd32772];
	}
	// end inline asm
	// begin inline asm
	bar.sync 0;
	// end inline asm
	// begin inline asm
	{	
.reg .f64 data;
	ld.global.ca.f64 data, [%rd32772];
	}
	// end inline asm
	// begin inline asm
	bar.sync 0;
	// end inline asm
	// begin inline asm
	{	
.reg .f64 data;
	ld.global.ca.f64 data, [%rd32772];
	}
	// end inline asm
	// begin inline asm
	bar.sync 0;
	// end inline asm
	// begin inline asm
	{	
.reg .f64 data;
	ld.global.ca.f64 data, [%rd32772];
	}
	// end inline asm
	// begin inline asm
	bar.sync 0;
	// end inline asm
	// begin inline asm
	{	
.reg .f64 data;
	ld.global.ca.f64 data, [%rd32772];
	}
	// end inline asm
	// begin inline asm
	bar.sync 0;
	// end inline asm
	// begin inline asm
	{	
.reg .f64 data;
	ld.global.ca.f64 data, [%rd32772];
	}
	// end inline asm
	// begin inline asm
	bar.sync 0;
	// end inline asm
	// begin inline asm
	{	
.reg .f64 data;
	ld.global.ca.f64 data, [%rd32772];
	}
	// end inline asm
	// begin inline asm
	bar.sync 0;
	// end inline asm
	// begin inline asm
	{	
.reg .f64 data;
	ld.global.ca.f64 data, [%rd32772];
	}
	// end inline asm
	// begin inline asm
	bar.sync 0;
	// end inline asm
	// begin inline asm
	{	
.reg .f64 data;
	ld.global.ca.f64 data, [%rd32772];
	}
	// end inline asm
	// begin inline asm
	bar.sync 0;
	// end inline asm
	// begin inline asm
	{	
.reg .f64 data;
	ld.global.ca.f64 data, [%rd32772];
	}
	// end inline asm
	// begin inline asm
	bar.sync 0;
	// end inline asm
	// begin inline asm
	{	
.reg .f64 data;
	ld.global.ca.f64 data, [%rd32772];
	}
	// end inline asm
	// begin inline asm
	bar.sync 0;
	// end inline asm
	// begin inline asm
	{	
.reg .f64 data;
	ld.global.ca.f64 data, [%rd32772];
	}
	// end inline asm
	// begin inline asm
	bar.sync 0;
	// end inline asm
	// begin inline asm
	{	
.reg .f64 data;
	ld.global.ca.f64 data, [%rd32772];
	}
	// end inline asm
	// begin inline asm
	bar.sync 0;
	// end inline asm
	// begin inline asm
	{	
.reg .f64 data;
	ld.global.ca.f64 data, [%rd32772];
	}
	// end inline asm
	// begin inline asm
	bar.sync 0;
	// end inline asm
	// begin inline asm
	{	
.reg .f64 data;
	ld.global.ca.f64 data, [%rd32772];
	}
	// end inline asm
	// begin inline asm
	bar.sync 0;
	// end inline asm
	// begin inline asm
	{	
.reg .f64 data;
	ld.global.ca.f64 data, [%rd32772];
	}
	// end inline asm
	// begin inline asm
	bar.sync 0;
	// end inline asm
	// begin inline asm
	{	
.reg .f64 data;
	ld.global.ca.f64 data, [%rd32772];
	}
	// end inline asm
	// begin inline asm
	bar.sync 0;
	// end inline asm
	// begin inline asm
	{	
.reg .f64 data;
	ld.global.ca.f64 data, [%rd32772];
	}
	// end inline asm
	// begin inline asm
	bar.sync 0;
	// end inline asm
	// begin inline asm
	{	
.reg .f64 data;
	ld.global.ca.f64 data, [%rd32772];
	}
	// end inline asm
	// begin inline asm
	bar.sync 0;
	// end inline asm
	// begin inline asm
	{	
.reg .f64 data;
	ld.global.ca.f64 data, [%rd32772];
	}
	// end inline asm
	// begin inline asm
	bar.sync 0;
	// end inline asm
	// begin inline asm
	{	
.reg .f64 data;
	ld.global.ca.f64 data, [%rd32772];
	}
	// end inline asm
	// begin inline asm
	bar.sync 0;
	// end inline asm
	// begin inline asm
	{	
.reg .f64 data;
	ld.global.ca.f64 data, [%rd32772];
	}
	// end inline asm
	// begin inline asm
	bar.sync 0;
	// end inline asm
	// begin inline asm
	{	
.reg .f64 data;
	ld.global.ca.f64 data, [%rd32772];
	}
	// end inline asm
	// begin inline asm
	bar.sync 0;
	// end inline asm
	// begin inline asm
	{	
.reg .f64 data;
	ld.global.ca.f64 data, [%rd32772];
	}
	// end inline asm
	// begin inline asm
	bar.sync 0;
	// end inline asm
	// begin inline asm
	{	
.reg .f64 data;
	ld.global.ca.f64 data, [%rd32772];
	}
	// end inline asm
	// begin inline asm
	bar.sync 0;
	// end inline asm
	// begin inline asm
	{	
.reg .f64 data;
	ld.global.ca.f64 data, [%rd32772];
	}
	// end inline asm
	// begin inline asm
	bar.sync 0;
	// end inline asm
	// begin inline asm
	{	
.reg .f64 data;
	ld.global.ca.f64 data, [%rd32772];
	}
	// end inline asm
	// begin inline asm
	bar.sync 0;
	// end inline asm
	// begin inline asm
	{	
.reg .f64 data;
	ld.global.ca.f64 data, [%rd32772];
	}
	// end inline asm
	// begin inline asm
	bar.sync 0;
	// end inline asm
	// begin inline asm
	{	
.reg .f64 data;
	ld.global.ca.f64 data, [%rd32772];
	}
	// end inline asm
	// begin inline asm
	bar.sync 0;
	// end inline asm
	// begin inline asm
	{	
.reg .f64 data;
	ld.global.ca.f64 data, [%rd32772];
	}
	// end inline asm
	// begin inline asm
	bar.sync 0;
	// end inline asm
	// begin inline asm
	{	
.reg .f64 data;
	ld.global.ca.f64 data, [%rd32772];
	}
	// end inline asm
	// begin inline asm
	bar.sync 0;
	// end inline asm
	// begin inline asm
	{	
.reg .f64 data;
	ld.global.ca.f64 data, [%rd32772];
	}
	// end inline asm
	// begin inline asm
	bar.sync 0;
	// end inline asm
	// begin inline asm
	{	
.reg .f64 data;
	ld.global.ca.f64 data, [%rd32772];
	}
	// end inline asm
	// begin inline asm
	bar.sync 0;
	// end inline asm
	// begin inline asm
	{	
.reg .f64 data;
	ld.global.ca.f64 data, [%rd32772];
	}
	// end inline asm
	// begin inline asm
	bar.sync 0;
	// end inline asm
	// begin inline asm
	{	
.reg .f64 data;
	ld.global.ca.f64 data, [%rd32772];
	}
	// end inline asm
	// begin inline asm
	bar.sync 0;
	// end inline asm
	// begin inline asm
	{	
.reg .f64 data;
	ld.global.ca.f64 data, [%rd32772];
	}
	// end inline asm
	// begin inline asm
	bar.sync 0;
	// end inline asm
	// begin inline asm
	{	
.reg .f64 data;
	ld.global.ca.f64 data, [%rd32772];
	}
	// end inline asm
	// begin inline asm
	bar.sync 0;
	// end inline asm
	// begin inline asm
	{	
.reg .f64 data;
	ld.global.ca.f64 data, [%rd32772];
	}
	// end inline asm
	// begin inline asm
	bar.sync 0;
	// end inline asm
	// begin inline asm
	{	
.reg .f64 data;
	ld.global.ca.f64 data, [%rd32772];
	}
	// end inline asm
	// begin inline asm
	bar.sync 0;
	// end inline asm
	// begin inline asm
	{	
.reg .f64 data;
	ld.global.ca.f64 data, [%rd32772];
	}
	// end inline asm
	// begin inline asm
	bar.sync 0;
	// end inline asm
	// begin inline asm
	{	
.reg .f64 data;
	ld.global.ca.f64 data, [%rd32772];
	}
	// end inline asm
	// begin inline asm
	bar.sync 0;
	// end inline asm
	// begin inline asm
	{	
.reg .f64 data;
	ld.global.ca.f64 data, [%rd32772];
	}
	// end inline asm
	// begin inline asm
	bar.sync 0;
	// end inline asm
	// begin inline asm
	{	
.reg .f64 data;
	ld.global.ca.f64 data, [%rd32772];
	}
	// end inline asm
	// begin inline asm
	bar.sync 0;
	// end inline asm
	// begin inline asm
	{	
.reg .f64 data;
	ld.global.ca.f64 data, [%rd32772];
	}
	// end inline asm
	// begin inline asm
	bar.sync 0;
	// end inline asm
	// begin inline asm
	{	
.reg .f64 data;
	ld.global.ca.f64 data, [%rd32772];
	}
	// end inline asm
	// begin inline asm
	bar.sync 0;
	// end inline asm
	// begin inline asm
	{	
.reg .f64 data;
	ld.global.ca.f64 data, [%rd32772];
	}
	// end inline asm
	// begin inline asm
	bar.sync 0;
	// end inline asm
	// begin inline asm
	{	
.reg .f64 data;
	ld.global.ca.f64 data, [%rd32772];
	}
	// end inline asm
	// begin inline asm
	bar.sync 0;
	// end inline asm
	// begin inline asm
	{	
.reg .f64 data;
	ld.global.ca.f64 data, [%rd32772];
	}
	// end inline asm
	// begin inline asm
	bar.sync 0;
	// end inline asm
	// begin inline asm
	{	
.reg .f64 data;
	ld.global.ca.f64 data, [%rd32772];
	}
	// end inline asm
	// begin inline asm
	bar.sync 0;
	// end inline asm
	// begin inline asm
	{	
.reg .f64 data;
	ld.global.ca.f64 data, [%rd32772];
	}
	// end inline asm
	// begin inline asm
	bar.sync 0;
	// end inline asm
	// begin inline asm
	{	
.reg .f64 data;
	ld.global.ca.f64 data, [%rd32772];
	}
	// end inline asm
	// begin inline asm
	bar.sync 0;
	// end inline asm
	// begin inline asm
	{	
.reg .f64 data;
	ld.global.ca.f64 data, [%rd32772];
	}
	// end inline asm
	// begin inline asm
	bar.sync 0;
	// end inline asm
	// begin inline asm
	{	
.reg .f64 data;
	ld.global.ca.f64 data, [%rd32772];
	}
	// end inline asm
	// begin inline asm
	bar.sync 0;
	// end inline asm
	// begin inline asm
	{	
.reg .f64 data;
	ld.global.ca.f64 data, [%rd32772];
	}
	// end inline asm
	// begin inline asm
	bar.sync 0;
	// end inline asm
	// begin inline asm
	{	
.reg .f64 data;
	ld.global.ca.f64 data, [%rd32772];
	}
	// end inline asm
	// begin inline asm
	bar.sync 0;
	// end inline asm
	// begin inline asm
	{	
.reg .f64 data;
	ld.global.ca.f64 data, [%rd32772];
	}
	// end inline asm
	// begin inline asm
	bar.sync 0;
	// end inline asm
	// begin inline asm
	{	
.reg .f64 data;
	ld.global.ca.f64 data, [%rd32772];
	}
	// end inline asm
	// begin inline asm
	bar.sync 0;
	// end inline asm
	// begin inline asm
	{	
.reg .f64 data;
	ld.global.ca.f64 data, [%rd32772];
	}
	// end inline asm
	// begin inline asm
	bar.sync 0;
	// end inline asm
	// begin inline asm
	{	
.reg .f64 data;
	ld.global.ca.f64 data, [%rd32772];
	}
	// end inline asm
	// begin inline asm
	bar.sync 0;
	// end inline asm
	// begin inline asm
	{	
.reg .f64 data;
	ld.global.ca.f64 data, [%rd32772];
	}
	// end inline asm
	// begin inline asm
	bar.sync 0;
	// end inline asm
	// begin inline asm
	{	
.reg .f64 data;
	ld.global.ca.f64 data, [%rd32772];
	}
	// end inline asm
	// begin inline asm
	bar.sync 0;
	// end inline asm
	// begin inline asm
	{	
.reg .f64 data;
	ld.global.ca.f64 data, [%rd32772];
	}
	// end inline asm
	// begin inline asm
	bar.sync 0;
	// end inline asm
	// begin inline asm
	{	
.reg .f64 data;
	ld.global.ca.f64 data, [%rd32772];
	}
	// end inline asm
	// begin inline asm
	bar.sync 0;
	// end inline asm
	// begin inline asm
	{	
.reg .f64 data;
	ld.global.ca.f64 data, [%rd32772];
	}
	// end inline asm
	// begin inline asm
	bar.sync 0;
	// end inline asm
	// begin inline asm
	{	
.reg .f64 data;
	ld.global.ca.f64 data, [%rd32772];
	}
	// end inline asm
	// begin inline asm
	bar.sync 0;
	// end inline asm
	// begin inline asm
	{	
.reg .f64 data;
	ld.global.ca.f64 data, [%rd32772];
	}
	// end inline asm
	// begin inline asm
	bar.sync 0;
	// end inline asm
	// begin inline asm
	{	
.reg .f64 data;
	ld.global.ca.f64 data, [%rd32772];
	}
	// end inline asm
	// begin inline asm
	bar.sync 0;
	// end inline asm
	// begin inline asm
	{	
.reg .f64 data;
	ld.global.ca.f64 data, [%rd32772];
	}
	// end inline asm
	// begin inline asm
	bar.sync 0;
	// end inline asm
	// begin inline asm
	{	
.reg .f64 data;
	ld.global.ca.f64 data, [%rd32772];
	}
	// end inline asm
	// begin inline asm
	bar.sync 0;
	// end inline asm
	// begin inline asm
	{	
.reg .f64 data;
	ld.global.ca.f64 data, [%rd32772];
	}
	// end inline asm
	// begin inline asm
	bar.sync 0;
	// end inline asm
	// begin inline asm
	{	
.reg .f64 data;
	ld.global.ca.f64 data, [%rd32772];
	}
	// end inline asm
	// begin inline asm
	bar.sync 0;
	// end inline asm
	// begin inline asm
	{	
.reg .f64 data;
	ld.global.ca.f64 data, [%rd32772];
	}
	// end inline asm
	// begin inline asm
	bar.sync 0;
	// end inline asm
	// begin inline asm
	{	
.reg .f64 data;
	ld.global.ca.f64 data, [%rd32772];
	}
	// end inline asm
	// begin inline asm
	bar.sync 0;
	// end inline asm
	// begin inline asm
	{	
.reg .f64 data;
	ld.global.ca.f64 data, [%rd32772];
	}
	// end inline asm
	// begin inline asm
	bar.sync 0;
	// end inline asm
	// begin inline asm
	{	
.reg .f64 data;
	ld.global.ca.f64 data, [%rd32772];
	}
	// end inline asm
	// begin inline asm
	bar.sync 0;
	// end inline asm
	// begin inline asm
	{	
.reg .f64 data;
	ld.global.ca.f64 data, [%rd32772];
	}
	// end inline asm
	// begin inline asm
	bar.sync 0;
	// end inline asm
	// begin inline asm
	{	
.reg .f64 data;
	ld.global.ca.f64 data, [%rd32772];
	}
	// end inline asm
	// begin inline asm
	bar.sync 0;
	// end inline asm
	// begin inline asm
	{	
.reg .f64 data;
	ld.global.ca.f64 data, [%rd32772];
	}
	// end inline asm
	// begin inline asm
	bar.sync 0;
	// end inline asm
	// begin inline asm
	{	
.reg .f64 data;
	ld.global.ca.f64 data, [%rd32772];
	}
	// end inline asm
	// begin inline asm
	bar.sync 0;
	// end inline asm
	// begin inline asm
	{	
.reg .f64 data;
	ld.global.ca.f64 data, [%rd32772];
	}
	// end inline asm
	// begin inline asm
	bar.sync 0;
	// end inline asm
	// begin inline asm
	{	
.reg .f64 data;
	ld.global.ca.f64 data, [%rd32772];
	}
	// end inline asm
	// begin inline asm
	bar.sync 0;
	// end inline asm
	// begin inline asm
	{	
.reg .f64 data;
	ld.global.ca.f64 data, [%rd32772];
	}
	// end inline asm
	// begin inline asm
	bar.sync 0;
	// end inline asm
	// begin inline asm
	{	
.reg .f64 data;
	ld.global.ca.f64 data, [%rd32772];
	}
	// end inline asm
	// begin inline asm
	bar.sync 0;
	// end inline asm
	// begin inline asm
	{	
.reg .f64 data;
	ld.global.ca.f64 data, [%rd32772];
	}
	// end inline asm
	// begin inline asm
	bar.sync 0;
	// end inline asm
	// begin inline asm
	{	
.reg .f64 data;
	ld.global.ca.f64 data, [%rd32772];
	}
	// end inline asm
	// begin inline asm
	bar.sync 0;
	// end inline asm
	// begin inline asm
	{	
.reg .f64 data;
	ld.global.ca.f64 data, [%rd32772];
	}
	// end inline asm
	// begin inline asm
	bar.sync 0;
	// end inline asm
	// begin inline asm
	{	
.reg .f64 data;
	ld.global.ca.f64 data, [%rd32772];
	}
	// end inline asm
	// begin inline asm
	bar.sync 0;
	// end inline asm
	// begin inline asm
	{	
.reg .f64 data;
	ld.global.ca.f64 data, [%rd32772];
	}
	// end inline asm
	// begin inline asm
	bar.sync 0;
	// end inline asm
	// begin inline asm
	{	
.reg .f64 data;
	ld.global.ca.f64 data, [%rd32772];
	}
	// end inline asm
	// begin inline asm
	bar.sync 0;
	// end inline asm
	// begin inline asm
	{	
.reg .f64 data;
	ld.global.ca.f64 data, [%rd32772];
	}
	// end inline asm
	// begin inline asm
	bar.sync 0;
	// end inline asm
	// begin inline asm
	{	
.reg .f64 data;
	ld.global.ca.f64 data, [%rd32772];
	}
	// end inline asm
	// begin inline asm
	bar.sync 0;
	// end inline asm
	// begin inline asm
	{	
.reg .f64 data;
	ld.global.ca.f64 data, [%rd32772];
	}
	// end inline asm
	// begin inline asm
	bar.sync 0;
	// end inline asm
	// begin inline asm
	{	
.reg .f64 data;
	ld.global.ca.f64 data, [%rd32772];
	}
	// end inline asm
	// begin inline asm
	bar.sync 0;
	// end inline asm
	// begin inline asm
	{	
.reg .f64 data;
	ld.global.ca.f64 data, [%rd32772];
	}
	// end inline asm
	// begin inline asm
	bar.sync 0;
	// end inline asm
	// begin inline asm
	{	
.reg .f64 data;
	ld.global.ca.f64 data, [%rd32772];
	}
	// end inline asm
	// begin inline asm
	bar.sync 0;
	// end inline asm
	// begin inline asm
	{	
.reg .f64 data;
	ld.global.ca.f64 data, [%rd32772];
	}
	// end inline asm
	// begin inline asm
	bar.sync 0;
	// end inline asm
	// begin inline asm
	{	
.reg .f64 data;
	ld.global.ca.f64 data, [%rd32772];
	}
	// end inline asm
	// begin inline asm
	bar.sync 0;
	// end inline asm
	// begin inline asm
	{	
.reg .f64 data;
	ld.global.ca.f64 data, [%rd32772];
	}
	// end inline asm
	// begin inline asm
	bar.sync 0;
	// end inline asm
	// begin inline asm
	{	
.reg .f64 data;
	ld.global.ca.f64 data, [%rd32772];
	}
	// end inline asm
	// begin inline asm
	bar.sync 0;
	// end inline asm
	// begin inline asm
	{	
.reg .f64 data;
	ld.global.ca.f64 data, [%rd32772];
	}
	// end inline asm
	// begin inline asm
	bar.sync 0;
	// end inline asm
	// begin inline asm
	{	
.reg .f64 data;
	ld.global.ca.f64 data, [%rd32772];
	}
	// end inline asm
	// begin inline asm
	bar.sync 0;
	// end inline asm
	// begin inline asm
	{	
.reg .f64 data;
	ld.global.ca.f64 data, [%rd32772];
	}
	// end inline asm
	// begin inline asm
	bar.sync 0;
	// end inline asm
	// begin inline asm
	{	
.reg .f64 data;
	ld.global.ca.f64 data, [%rd32772];
	}
	// end inline asm
	// begin inline asm
	bar.sync 0;
	// end inline asm
	// begin inline asm
	{	
.reg .f64 data;
	ld.global.ca.f64 data, [%rd32772];
	}
	// end inline asm
	// begin inline asm
	bar.sync 0;
	// end inline asm
	// begin inline asm
	{	
.reg .f64 data;
	ld.global.ca.f64 data, [%rd32772];
	}
	// end inline asm
	// begin inline asm
	bar.sync 0;
	// end inline asm
	// begin inline asm
	{	
.reg .f64 data;
	ld.global.ca.f64 data, [%rd32772];
	}
	// end inline asm
	// begin inline asm
	bar.sync 0;
	// end inline asm
	// begin inline asm
	{	
.reg .f64 data;
	ld.global.ca.f64 data, [%rd32772];
	}
	// end inline asm
	// begin inline asm
	bar.sync 0;
	// end inline asm
	// begin inline asm
	{	
.reg .f64 data;
	ld.global.ca.f64 data, [%rd32772];
	}
	// end inline asm
	// begin inline asm
	bar.sync 0;
	// end inline asm
	// begin inline asm
	{	
.reg .f64 data;
	ld.global.ca.f64 data, [%rd32772];
	}
	// end inline asm
	// begin inline asm
	bar.sync 0;
	// end inline asm
	// begin inline asm
	{	
.reg .f64 data;
	ld.global.ca.f64 data, [%rd32772];
	}
	// end inline asm
	// begin inline asm
	bar.sync 0;
	// end inline asm
	// begin inline asm
	{	
.reg .f64 data;
	ld.global.ca.f64 data, [%rd32772];
	}
	// end inline asm
	// begin inline asm
	bar.sync 0;
	// end inline asm
	// begin inline asm
	{	
.reg .f64 data;
	ld.global.ca.f64 data, [%rd32772];
	}
	// end inline asm
	// begin inline asm
	bar.sync 0;
	// end inline asm
	// begin inline asm
	{	
.reg .f64 data;
	ld.global.ca.f64 data, [%rd32772];
	}
	// end inline asm
	// begin inline asm
	bar.sync 0;
	// end inline asm
	// begin inline asm
	{	
.reg .f64 data;
	ld.global.ca.f64 data, [%rd32772];
	}
	// end inline asm
	// begin inline asm
	bar.sync 0;
	// end inline asm
	// begin inline asm
	{	
.reg .f64 data;
	ld.global.ca.f64 data, [%rd32772];
	}
	// end inline asm
	// begin inline asm
	bar.sync 0;
	// end inline asm
	// begin inline asm
	{	
.reg .f64 data;
	ld.global.ca.f64 data, [%rd32772];
	}
	// end inline asm
	// begin inline asm
	bar.sync 0;
	// end inline asm
	// begin inline asm
	{	
.reg .f64 data;
	ld.global.ca.f64 data, [%rd32772];
	}
	// end inline asm
	// begin inline asm
	bar.sync 0;
	// end inline asm
	// begin inline asm
	{	
.reg .f64 data;
	ld.global.ca.f64 data, [%rd32772];
	}
	// end inline asm
	// begin inline asm
	bar.sync 0;
	// end inline asm
	// begin inline asm
	{	
.reg .f64 data;
	ld.global.ca.f64 data, [%rd32772];
	}
	// end inline asm
	// begin inline asm
	bar.sync 0;
	// end inline asm
	// begin inline asm
	{	
.reg .f64 data;
	ld.global.ca.f64 data, [%rd32772];
	}
	// end inline asm
	// begin inline asm
	bar.sync 0;
	// end inline asm
	// begin inline asm
	{	
.reg .f64 data;
	ld.global.ca.f64 data, [%rd32772];
	}
	// end inline asm
	// begin inline asm
	bar.sync 0;
	// end inline asm
	// begin inline asm
	{	
.reg .f64 data;
	ld.global.ca.f64 data, [%rd32772];
	}
	// end inline asm
	// begin inline asm
	bar.sync 0;
	// end inline asm
	// begin inline asm
	{	
.reg .f64 data;
	ld.global.ca.f64 data, [%rd32772];
	}
	// end inline asm
	// begin inline asm
	bar.sync 0;
	// end inline asm
	// begin inline asm
	{	
.reg .f64 data;
	ld.global.ca.f64 data, [%rd32772];
	}
	// end inline asm
	// begin inline asm
	bar.sync 0;
	// end inline asm
	// begin inline asm
	{	
.reg .f64 data;
	ld.global.ca.f64 data, [%rd32772];
	}
	// end inline asm
	// begin inline asm
	bar.sync 0;
	// end inline asm
	// begin inline asm
	{	
.reg .f64 data;
	ld.global.ca.f64 data, [%rd32772];
	}
	// end inline asm
	// begin inline asm
	bar.sync 0;
	// end inline asm
	// begin inline asm
	{	
.reg .f64 data;
	ld.global.ca.f64 data, [%rd32772];
	}
	// end inline asm
	// begin inline asm
	bar.sync 0;
	// end inline asm
	// begin inline asm
	{	
.reg .f64 data;
	ld.global.ca.f64 data, [%rd32772];
	}
	// end inline asm
	// begin inline asm
	bar.sync 0;
	// end inline asm
	// begin inline asm
	{	
.reg .f64 data;
	ld.global.ca.f64 data, [%rd32772];
	}
	// end inline asm
	// begin inline asm
	bar.sync 0;
	// end inline asm
	// begin inline asm
	{	
.reg .f64 data;
	ld.global.ca.f64 data, [%rd32772];
	}
	// end inline asm
	// begin inline asm
	bar.sync 0;
	// end inline asm
	// begin inline asm
	{	
.reg .f64 data;
	ld.global.ca.f64 data, [%rd32772];
	}
	// end inline asm
	// begin inline asm
	bar.sync 0;
	// end inline asm
	// begin inline asm
	{	
.reg .f64 data;
	ld.global.ca.f64 data, [%rd32772];
	}
	// end inline asm
	// begin inline asm
	bar.sync 0;
	// end inline asm
	// begin inline asm
	{	
.reg .f64 data;
	ld.global.ca.f64 data, [%rd32772];
	}
	// end inline asm
	// begin inline asm
	bar.sync 0;
	// end inline asm
	// begin inline asm
	{	
.reg .f64 data;
	ld.global.ca.f64 data, [%rd32772];
	}
	// end inline asm
	// begin inline asm
	bar.sync 0;
	// end inline asm
	// begin inline asm
	{	
.reg .f64 data;
	ld.global.ca.f64 data, [%rd32772];
	}
	// end inline asm
	// begin inline asm
	bar.sync 0;
	// end inline asm
	// begin inline asm
	{	
.reg .f64 data;
	ld.global.ca.f64 data, [%rd32772];
	}
	// end inline asm
	// begin inline asm
	bar.sync 0;
	// end inline asm
	// begin inline asm
	{	
.reg .f64 data;
	ld.global.ca.f64 data, [%rd32772];
	}
	// end inline asm
	// begin inline asm
	bar.sync 0;
	// end inline asm
	// begin inline asm
	{	
.reg .f64 data;
	ld.global.ca.f64 data, [%rd32772];
	}
	// end inline asm
	// begin inline asm
	bar.sync 0;
	// end inline asm
	// begin inline asm
	{	
.reg .f64 data;
	ld.global.ca.f64 data, [%rd32772];
	}
	// end inline asm
	// begin inline asm
	bar.sync 0;
	// end inline asm
	// begin inline asm
	{	
.reg .f64 data;
	ld.global.ca.f64 data, [%rd32772];
	}
	// end inline asm
	// begin inline asm
	bar.sync 0;
	// end inline asm
	// begin inline asm
	{	
.reg .f64 data;
	ld.global.ca.f64 data, [%rd32772];
	}
	// end inline asm
	// begin inline asm
	bar.sync 0;
	// end inline asm
	// begin inline asm
	{	
.reg .f64 data;
	ld.global.ca.f64 data, [%rd32772];
	}
	// end inline asm
	// begin inline asm
	bar.sync 0;
	// end inline asm
	// begin inline asm
	{	
.reg .f64 data;
	ld.global.ca.f64 data, [%rd32772];
	}
	// end inline asm
	// begin inline asm
	bar.sync 0;
	// end inline asm
	// begin inline asm
	{	
.reg .f64 data;
	ld.global.ca.f64 data, [%rd32772];
	}
	// end inline asm
	// begin inline asm
	bar.sync 0;
	// end inline asm
	// begin inline asm
	{	
.reg .f64 data;
	ld.global.ca.f64 data, [%rd32772];
	}
	// end inline asm
	// begin inline asm
	bar.sync 0;
	// end inline asm
	// begin inline asm
	{	
.reg .f64 data;
	ld.global.ca.f64 data, [%rd32772];
	}
	// end inline asm
	// begin inline asm
	bar.sync 0;
	// end inline asm
	// begin inline asm
	{	
.reg .f64 data;
	ld.global.ca.f64 data, [%rd32772];
	}
	// end inline asm
	// begin inline asm
	bar.sync 0;
	// end inline asm
	// begin inline asm
	{	
.reg .f64 data;
	ld.global.ca.f64 data, [%rd32772];
	}
	// end inline asm
	// begin inline asm
	bar.sync 0;
	// end inline asm
	// begin inline asm
	{	
.reg .f64 data;
	ld.global.ca.f64 data, [%rd32772];
	}
	// end inline asm
	// begin inline asm
	bar.sync 0;
	// end inline asm
	// begin inline asm
	{	
.reg .f64 data;
	ld.global.ca.f64 data, [%rd32772];
	}
	// end inline asm
	// begin inline asm
	bar.sync 0;
	// end inline asm
	// begin inline asm
	{	
.reg .f64 data;
	ld.global.ca.f64 data, [%rd32772];
	}
	// end inline asm
	// begin inline asm
	bar.sync 0;
	// end inline asm
	// begin inline asm
	{	
.reg .f64 data;
	ld.global.ca.f64 data, [%rd32772];
	}
	// end inline asm
	// begin inline asm
	bar.sync 0;
	// end inline asm
	// begin inline asm
	{	
.reg .f64 data;
	ld.global.ca.f64 data, [%rd32772];
	}
	// end inline asm
	// begin inline asm
	bar.sync 0;
	// end inline asm
	// begin inline asm
	{	
.reg .f64 data;
	ld.global.ca.f64 data, [%rd32772];
	}
	// end inline asm
	// begin inline asm
	bar.sync 0;
	// end inline asm
	// begin inline asm
	{	
.reg .f64 data;
	ld.global.ca.f64 data, [%rd32772];
	}
	// end inline asm
	// begin inline asm
	bar.sync 0;
	// end inline asm
	// begin inline asm
	{	
.reg .f64 data;
	ld.global.ca.f64 data, [%rd32772];
	}
	// end inline asm
	// begin inline asm
	bar.sync 0;
	// end inline asm
	// begin inline asm
	{	
.reg .f64 data;
	ld.global.ca.f64 data, [%rd32772];
	}
	// end inline asm
	// begin inline asm
	bar.sync 0;
	// end inline asm
	// begin inline asm
	{	
.reg .f64 data;
	ld.global.ca.f64 data, [%rd32772];
	}
	// end inline asm
	// begin inline asm
	bar.sync 0;
	// end inline asm
	// begin inline asm
	{	
.reg .f64 data;
	ld.global.ca.f64 data, [%rd32772];
	}
	// end inline asm
	// begin inline asm
	bar.sync 0;
	// end inline asm
	// begin inline asm
	{	
.reg .f64 data;
	ld.global.ca.f64 data, [%rd32772];
	}
	// end inline asm
	// begin inline asm
	bar.sync 0;
	// end inline asm
	// begin inline asm
	{	
.reg .f64 data;
	ld.global.ca.f64 data, [%rd32772];
	}
	// end inline asm
	// begin inline asm
	bar.sync 0;
	// end inline asm
	// begin inline asm
	{	
.reg .f64 data;
	ld.global.ca.f64 data, [%rd32772];
	}
	// end inline asm
	// begin inline asm
	bar.sync 0;
	// end inline asm
	// begin inline asm
	{	
.reg .f64 data;
	ld.global.ca.f64 data, [%rd32772];
	}
	// end inline asm
	// begin inline asm
	bar.sync 0;
	// end inline asm
	// begin inline asm
	{	
.reg .f64 data;
	ld.global.ca.f64 data, [%rd32772];
	}
	// end inline asm
	// begin inline asm
	bar.sync 0;
	// end inline asm
	// begin inline asm
	{	
.reg .f64 data;
	ld.global.ca.f64 data, [%rd32772];
	}
	// end inline asm
	// begin inline asm
	bar.sync 0;
	// end inline asm
	// begin inline asm
	{	
.reg .f64 data;
	ld.global.ca.f64 data, [%rd32772];
	}
	// end inline asm
	// begin inline asm
	bar.sync 0;
	// end inline asm
	// begin inline asm
	{	
.reg .f64 data;
	ld.global.ca.f64 data, [%rd32772];
	}
	// end inline asm
	// begin inline asm
	bar.sync 0;
	// end inline asm
	// begin inline asm
	{	
.reg .f64 data;
	ld.global.ca.f64 data, [%rd32772];
	}
	// end inline asm
	// begin inline asm
	bar.sync 0;
	// end inline asm
	// begin inline asm
	{	
.reg .f64 data;
	ld.global.ca.f64 data, [%rd32772];
	}
	// end inline asm
	// begin inline asm
	bar.sync 0;
	// end inline asm
	// begin inline asm
	{	
.reg .f64 data;
	ld.global.ca.f64 data, [%rd32772];
	}
	// end inline asm
	// begin inline asm
	bar.sync 0;
	// end inline asm
	// begin inline asm
	{	
.reg .f64 data;
	ld.global.ca.f64 data, [%rd32772];
	}
	// end inline asm
	// begin inline asm
	bar.sync 0;
	// end inline asm
	// begin inline asm
	{	
.reg .f64 data;
	ld.global.ca.f64 data, [%rd32772];
	}
	// end inline asm
	// begin inline asm
	bar.sync 0;
	// end inline asm
	// begin inline asm
	{	
.reg .f64 data;
	ld.global.ca.f64 data, [%rd32772];
	}
	// end inline asm
	// begin inline asm
	bar.sync 0;
	// end inline asm
	// begin inline asm
	{	
.reg .f64 data;
	ld.global.ca.f64 data, [%rd32772];
	}
	// end inline asm
	// begin inline asm
	bar.sync 0;
	// end inline asm
	// begin inline asm
	{	
.reg .f64 data;
	ld.global.ca.f64 data, [%rd32772];
	}
	// end inline asm
	// begin inline asm
	bar.sync 0;
	// end inline asm
	// begin inline asm
	{	
.reg .f64 data;
	ld.global.ca.f64 data, [%rd32772];
	}
	// end inline asm
	// begin inline asm
	bar.sync 0;
	// end inline asm
	// begin inline asm
	{	
.reg .f64 data;
	ld.global.ca.f64 data, [%rd32772];
	}
	// end inline asm
	// begin inline asm
	bar.sync 0;
	// end inline asm
	// begin inline asm
	{	
.reg .f64 data;
	ld.global.ca.f64 data, [%rd32772];
	}
	// end inline asm
	// begin inline asm
	bar.sync 0;
	// end inline asm
	// begin inline asm
	{	
.reg .f64 data;
	ld.global.ca.f64 data, [%rd32772];
	}
	// end inline asm
	// begin inline asm
	bar.sync 0;
	// end inline asm
	// begin inline asm
	{	
.reg .f64 data;
	ld.global.ca.f64 data, [%rd32772];
	}
	// end inline asm
	// begin inline asm
	bar.sync 0;
	// end inline asm
	// begin inline asm
	{	
.reg .f64 data;
	ld.global.ca.f64 data, [%rd32772];
	}
	// end inline asm
	// begin inline asm
	bar.sync 0;
	// end inline asm
	// begin inline asm
	{	
.reg .f64 data;
	ld.global.ca.f64 data, [%rd32772];
	}
	// end inline asm
	// begin inline asm
	bar.sync 0;
	// end inline asm
	// begin inline asm
	{	
.reg .f64 data;
	ld.global.ca.f64 data, [%rd32772];
	}
	// end inline asm
	// begin inline asm
	bar.sync 0;
	// end inline asm
	// begin inline asm
	{	
.reg .f64 data;
	ld.global.ca.f64 data, [%rd32772];
	}
	// end inline asm
	// begin inline asm
	bar.sync 0;
	// end inline asm
	// begin inline asm
	{	
.reg .f64 data;
	ld.global.ca.f64 data, [%rd32772];
	}
	// end inline asm
	// begin inline asm
	bar.sync 0;
	// end inline asm
	// begin inline asm
	{	
.reg .f64 data;
	ld.global.ca.f64 data, [%rd32772];
	}
	// end inline asm
	// begin inline asm
	bar.sync 0;
	// end inline asm
	// begin inline asm
	{	
.reg .f64 data;
	ld.global.ca.f64 data, [%rd32772];
	}
	// end inline asm
	// begin inline asm
	bar.sync 0;
	// end inline asm
	// begin inline asm
	{	
.reg .f64 data;
	ld.global.ca.f64 data, [%rd32772];
	}
	// end inline asm
	// begin inline asm
	bar.sync 0;
	// end inline asm
	// begin inline asm
	{	
.reg .f64 data;
	ld.global.ca.f64 data, [%rd32772];
	}
	// end inline asm
	// begin inline asm
	bar.sync 0;
	// end inline asm
	// begin inline asm
	{	
.reg .f64 data;
	ld.global.ca.f64 data, [%rd32772];
	}
	// end inline asm
	// begin inline asm
	bar.sync 0;
	// end inline asm
	// begin inline asm
	{	
.reg .f64 data;
	ld.global.ca.f64 data, [%rd32772];
	}
	// end inline asm
	// begin inline asm
	bar.sync 0;
	// end inline asm
	// begin inline asm
	{	
.reg .f64 data;
	ld.global.ca.f64 data, [%rd32772];
	}
	// end inline asm
	// begin inline asm
	bar.sync 0;
	// end inline asm
	// begin inline asm
	{	
.reg .f64 data;
	ld.global.ca.f64 data, [%rd32772];
	}
	// end inline asm
	// begin inline asm
	bar.sync 0;
	// end inline asm
	// begin inline asm
	{	
.reg .f64 data;
	ld.global.ca.f64 data, [%rd32772];
	}
	// end inline asm
	// begin inline asm
	bar.sync 0;
	// end inline asm
	// begin inline asm
	{	
.reg .f64 data;
	ld.global.ca.f64 data, [%rd32772];
	}
	// end inline asm
	// begin inline asm
	bar.sync 0;
	// end inline asm
	// begin inline asm
	{	
.reg .f64 data;
	ld.global.ca.f64 data, [%rd32772];
	}
	// end inline asm
	// begin inline asm
	bar.sync 0;
	// end inline asm
	// begin inline asm
	{	
.reg .f64 data;
	ld.global.ca.f64 data, [%rd32772];
	}
	// end inline asm
	// begin inline asm
	bar.sync 0;
	// end inline asm
	// begin inline asm
	{	
.reg .f64 data;
	ld.global.ca.f64 data, [%rd32772];
	}
	// end inline asm
	// begin inline asm
	bar.sync 0;
	// end inline asm
	// begin inline asm
	{	
.reg .f64 data;
	ld.global.ca.f64 data, [%rd32772];
	}
	// end inline asm
	// begin inline asm
	bar.sync 0;
	// end inline asm
	// begin inline asm
	{	
.reg .f64 data;
	ld.global.ca.f64 data, [%rd32772];
	}
	// end inline asm
	// begin inline asm
	bar.sync 0;
	// end inline asm
	// begin inline asm
	{	
.reg .f64 data;
	ld.global.ca.f64 data, [%rd32772];
	}
	// end inline asm
	// begin inline asm
	bar.sync 0;
	// end inline asm
	// begin inline asm
	{	
.reg .f64 data;
	ld.global.ca.f64 data, [%rd32772];
	}
	// end inline asm
	// begin inline asm
	bar.sync 0;
	// end inline asm
	// begin inline asm
	{	
.reg .f64 data;
	ld.global.ca.f64 data, [%rd32772];
	}
	// end inline asm
	// begin inline asm
	bar.sync 0;
	// end inline asm
	// begin inline asm
	{	
.reg .f64 data;
	ld.global.ca.f64 data, [%rd32772];
	}
	// end inline asm
	// begin inline asm
	bar.sync 0;
	// end inline asm
	// begin inline asm
	{	
.reg .f64 data;
	ld.global.ca.f64 data, [%rd32772];
	}
	// end inline asm
	// begin inline asm
	bar.sync 0;
	// end inline asm
	// begin inline asm
	{	
.reg .f64 data;
	ld.global.ca.f64 data, [%rd32772];
	}
	// end inline asm
	// begin inline asm
	bar.sync 0;
	// end inline asm
	// begin inline asm
	{	
.reg .f64 data;
	ld.global.ca.f64 data, [%rd32772];
	}
	// end inline asm
	// begin inline asm
	bar.sync 0;
	// end inline asm
	// begin inline asm
	{	
.reg .f64 data;
	ld.global.ca.f64 data, [%rd32772];
	}
	// end inline asm
	// begin inline asm
	bar.sync 0;
	// end inline asm
	// begin inline asm
	{	
.reg .f64 data;
	ld.global.ca.f64 data, [%rd32772];
	}
	// end inline asm
	// begin inline asm
	bar.sync 0;
	// end inline asm
	// begin inline asm
	{	
.reg .f64 data;
	ld.global.ca.f64 data, [%rd32772];
	}
	// end inline asm
	// begin inline asm
	bar.sync 0;
	// end inline asm
	// begin inline asm
	{	
.reg .f64 data;
	ld.global.ca.f64 data, [%rd32772];
	}
	// end inline asm
	// begin inline asm
	bar.sync 0;
	// end inline asm
	// begin inline asm
	{	
.reg .f64 data;
	ld.global.ca.f64 data, [%rd32772];
	}
	// end inline asm
	// begin inline asm
	bar.sync 0;
	// end inline asm
	// begin inline asm
	{	
.reg .f64 data;
	ld.global.ca.f64 data, [%rd32772];
	}
	// end inline asm
	// begin inline asm
	bar.sync 0;
	// end inline asm
	// begin inline asm
	{	
.reg .f64 data;
	ld.global.ca.f64 data, [%rd32772];
	}
	// end inline asm
	// begin inline asm
	bar.sync 0;
	// end inline asm
	// begin inline asm
	{	
.reg .f64 data;
	ld.global.ca.f64 data, [%rd32772];
	}
	// end inline asm
	// begin inline asm
	bar.sync 0;
	// end inline asm
	// begin inline asm
	{	
.reg .f64 data;
	ld.global.ca.f64 data, [%rd32772];
	}
	// end inline asm
	// begin inline asm
	bar.sync 0;
	// end inline asm
	// begin inline asm
	{	
.reg .f64 data;
	ld.global.ca.f64 data, [%rd32772];
	}
	// end inline asm
	// begin inline asm
	bar.sync 0;
	// end inline asm
	// begin inline asm
	{	
.reg .f64 data;
	ld.global.ca.f64 data, [%rd32772];
	}
	// end inline asm
	// begin inline asm
	bar.sync 0;
	// end inline asm
	// begin inline asm
	{	
.reg .f64 data;
	ld.global.ca.f64 data, [%rd32772];
	}
	// end inline asm
	// begin inline asm
	bar.sync 0;
	// end inline asm
	// begin inline asm
	{	
.reg .f64 data;
	ld.global.ca.f64 data, [%rd32772];
	}
	// end inline asm
	// begin inline asm
	bar.sync 0;
	// end inline asm
	// begin inline asm
	{	
.reg .f64 data;
	ld.global.ca.f64 data, [%rd32772];
	}
	// end inline asm
	// begin inline asm
	bar.sync 0;
	// end inline asm
	// begin inline asm
	{	
.reg .f64 data;
	ld.global.ca.f64 data, [%rd32772];
	}
	// end inline asm
	// begin inline asm
	bar.sync 0;
	// end inline asm
	// begin inline asm
	{	
.reg .f64 data;
	ld.global.ca.f64 data, [%rd32772];
	}
	// end inline asm
	// begin inline asm
	bar.sync 0;
	// end inline asm
	// begin inline asm
	{	
.reg .f64 data;
	ld.global.ca.f64 data, [%rd32772];
	}
	// end inline asm
	// begin inline asm
	bar.sync 0;
	// end inline asm
	// begin inline asm
	{	
.reg .f64 data;
	ld.global.ca.f64 data, [%rd32772];
	}
	// end inline asm
	// begin inline asm
	bar.sync 0;
	// end inline asm
	// begin inline asm
	{	
.reg .f64 data;
	ld.global.ca.f64 data, [%rd32772];
	}
	// end inline asm
	// begin inline asm
	bar.sync 0;
	// end inline asm
	// begin inline asm
	{	
.reg .f64 data;
	ld.global.ca.f64 data, [%rd32772];
	}
	// end inline asm
	// begin inline asm
	bar.sync 0;
	// end inline asm
	// begin inline asm
	{	
.reg .f64 data;
	ld.global.ca.f64 data, [%rd32772];
	}
	// end inline asm
	// begin inline asm
	bar.sync 0;
	// end inline asm
	// begin inline asm
	{	
.reg .f64 data;
	ld.global.ca.f64 data, [%rd32772];
	}
	// end inline asm
	// begin inline asm
	bar.sync 0;
	// end inline asm
	// begin inline asm
	{	
.reg .f64 data;
	ld.global.ca.f64 data, [%rd32772];
	}
	// end inline asm
	// begin inline asm
	bar.sync 0;
	// end inline asm
	// begin inline asm
	{	
.reg .f64 data;
	ld.global.ca.f64 data, [%rd32772];
	}
	// end inline asm
	// begin inline asm
	bar.sync 0;
	// end inline asm
	// begin inline asm
	{	
.reg .f64 data;
	ld.global.ca.f64 data, [%rd32772];
	}
	// end inline asm
	// begin inline asm
	bar.sync 0;
	// end inline asm
	// begin inline asm
	{	
.reg .f64 data;
	ld.global.ca.f64 data, [%rd32772];
	}
	// end inline asm
	// begin inline asm
	bar.sync 0;
	// end inline asm
	// begin inline asm
	{	
.reg .f64 data;
	ld.global.ca.f64 data, [%rd32772];
	}
	// end inline asm
	// begin inline asm
	bar.sync 0;
	// end inline asm
	// begin inline asm
	{	
.reg .f64 data;
	ld.global.ca.f64 data, [%rd32772];
	}
	// end inline asm
	// begin inline asm
	bar.sync 0;
	// end inline asm
	// begin inline asm
	{	
.reg .f64 data;
	ld.global.ca.f64 data, [%rd32772];
	}
	// end inline asm
	// begin inline asm
	bar.sync 0;
	// end inline asm
	// begin inline asm
	{	
.reg .f64 data;
	ld.global.ca.f64 data, [%rd32772];
	}
	// end inline asm
	// begin inline asm
	bar.sync 0;
	// end inline asm
	// begin inline asm
	{	
.reg .f64 data;
	ld.global.ca.f64 data, [%rd32772];
	}
	// end inline asm
	// begin inline asm
	bar.sync 0;
	// end inline asm
	// begin inline asm
	{	
.reg .f64 data;
	ld.global.ca.f64 data, [%rd32772];
	}
	// end inline asm
	// begin inline asm
	bar.sync 0;
	// end inline asm
	// begin inline asm
	{	
.reg .f64 data;
	ld.global.ca.f64 data, [%rd32772];
	}
	// end inline asm
	// begin inline asm
	bar.sync 0;
	// end inline asm
	// begin inline asm
	{	
.reg .f64 data;
	ld.global.ca.f64 data, [%rd32772];
	}
	// end inline asm
	// begin inline asm
	bar.sync 0;
	// end inline asm
	// begin inline asm
	{	
.reg .f64 data;
	ld.global.ca.f64 data, [%rd32772];
	}
	// end inline asm
	// begin inline asm
	bar.sync 0;
	// end inline asm
	// begin inline asm
	{	
.reg .f64 data;
	ld.global.ca.f64 data, [%rd32772];
	}
	// end inline asm
	// begin inline asm
	bar.sync 0;
	// end inline asm
	// begin inline asm
	{	
.reg .f64 data;
	ld.global.ca.f64 data, [%rd32772];
	}
	// end inline asm
	// begin inline asm
	bar.sync 0;
	// end inline asm
	// begin inline asm
	{	
.reg .f64 data;
	ld.global.ca.f64 data, [%rd32772];
	}
	// end inline asm
	// begin inline asm
	bar.sync 0;
	// end inline asm
	// begin inline asm
	{	
.reg .f64 data;
	ld.global.ca.f64 data, [%rd32772];
	}
	// end inline asm
	// begin inline asm
	bar.sync 0;
	// end inline asm
	// begin inline asm
	{	
.reg .f64 data;
	ld.global.ca.f64 data, [%rd32772];
	}
	// end inline asm
	// begin inline asm
	bar.sync 0;
	// end inline asm
	// begin inline asm
	{	
.reg .f64 data;
	ld.global.ca.f64 data, [%rd32772];
	}
	// end inline asm
	// begin inline asm
	bar.sync 0;
	// end inline asm
	// begin inline asm
	{	
.reg .f64 data;
	ld.global.ca.f64 data, [%rd32772];
	}
	// end inline asm
	// begin inline asm
	bar.sync 0;
	// end inline asm
	// begin inline asm
	{	
.reg .f64 data;
	ld.global.ca.f64 data, [%rd32772];
	}
	// end inline asm
	// begin inline asm
	bar.sync 0;
	// end inline asm
	// begin inline asm
	{	
.reg .f64 data;
	ld.global.ca.f64 data, [%rd32772];
	}
	// end inline asm
	// begin inline asm
	bar.sync 0;
	// end inline asm
	// begin inline asm
	{	
.reg .f64 data;
	ld.global.ca.f64 data, [%rd32772];
	}
	// end inline asm
	// begin inline asm
	bar.sync 0;
	// end inline asm
	// begin inline asm
	{	
.reg .f64 data;
	ld.global.ca.f64 data, [%rd32772];
	}
	// end inline asm
	// begin inline asm
	bar.sync 0;
	// end inline asm
	// begin inline asm
	{	
.reg .f64 data;
	ld.global.ca.f64 data, [%rd32772];
	}
	// end inline asm
	// begin inline asm
	bar.sync 0;
	// end inline asm
	// begin inline asm
	{	
.reg .f64 data;
	ld.global.ca.f64 data, [%rd32772];
	}
	// end inline asm
	// begin inline asm
	bar.sync 0;
	// end inline asm
	// begin inline asm
	{	
.reg .f64 data;
	ld.global.ca.f64 data, [%rd32772];
	}
	// end inline asm
	// begin inline asm
	bar.sync 0;
	// end inline asm
	// begin inline asm
	{	
.reg .f64 data;
	ld.global.ca.f64 data, [%rd32772];
	}
	// end inline asm
	// begin inline asm
	bar.sync 0;
	// end inline asm
	// begin inline asm
	{	
.reg .f64 data;
	ld.global.ca.f64 data, [%rd32772];
	}
	// end inline asm
	// begin inline asm
	bar.sync 0;
	// end inline asm
	// begin inline asm
	{	
.reg .f64 data;
	ld.global.ca.f64 data, [%rd32772];
	}
	// end inline asm
	// begin inline asm
	bar.sync 0;
	// end inline asm
	// begin inline asm
	{	
.reg .f64 data;
	ld.global.ca.f64 data, [%rd32772];
	}
	// end inline asm
	// begin inline asm
	bar.sync 0;
	// end inline asm
	// begin inline asm
	{	
.reg .f64 data;
	ld.global.ca.f64 data, [%rd32772];
	}
	// end inline asm
	// begin inline asm
	bar.sync 0;
	// end inline asm
	// begin inline asm
	{	
.reg .f64 data;
	ld.global.ca.f64 data, [%rd32772];
	}
	// end inline asm
	// begin inline asm
	bar.sync 0;
	// end inline asm
	// begin inline asm
	{	
.reg .f64 data;
	ld.global.ca.f64 data, [%rd32772];
	}
	// end inline asm
	// begin inline asm
	bar.sync 0;
	// end inline asm
	// begin inline asm
	{	
.reg .f64 data;
	ld.global.ca.f64 data, [%rd32772];
	}
	// end inline asm
	// begin inline asm
	bar.sync 0;
	// end inline asm
	// begin inline asm
	{	
.reg .f64 data;
	ld.global.ca.f64 data, [%rd32772];
	}
	// end inline asm
	// begin inline asm
	bar.sync 0;
	// end inline asm
	// begin inline asm
	{	
.reg .f64 data;
	ld.global.ca.f64 data, [%rd32772];
	}
	// end inline asm
	// begin inline asm
	bar.sync 0;
	// end inline asm
	// begin inline asm
	{	
.reg .f64 data;
	ld.global.ca.f64 data, [%rd32772];
	}
	// end inline asm
	// begin inline asm
	bar.sync 0;
	// end inline asm
	// begin inline asm
	{	
.reg .f64 data;
	ld.global.ca.f64 data, [%rd32772];
	}
	// end inline asm
	// begin inline asm
	bar.sync 0;
	// end inline asm
	// begin inline asm
	{	
.reg .f64 data;
	ld.global.ca.f64 data, [%rd32772];
	}
	// end inline asm
	// begin inline asm
	bar.sync 0;
	// end inline asm
	// begin inline asm
	{	
.reg .f64 data;
	ld.global.ca.f64 data, [%rd32772];
	}
	// end inline asm
	// begin inline asm
	bar.sync 0;
	// end inline asm
	// begin inline asm
	{	
.reg .f64 data;
	ld.global.ca.f64 data, [%rd32772];
	}
	// end inline asm
	// begin inline asm
	bar.sync 0;
	// end inline asm
	// begin inline asm
	{	
.reg .f64 data;
	ld.global.ca.f64 data, [%rd32772];
	}
	// end inline asm
	// begin inline asm
	bar.sync 0;
	// end inline asm
	// begin inline asm
	{	
.reg .f64 data;
	ld.global.ca.f64 data, [%rd32772];
	}
	// end inline asm
	// begin inline asm
	bar.sync 0;
	// end inline asm
	// begin inline asm
	{	
.reg .f64 data;
	ld.global.ca.f64 data, [%rd32772];
	}
	// end inline asm
	// begin inline asm
	bar.sync 0;
	// end inline asm
	// begin inline asm
	{	
.reg .f64 data;
	ld.global.ca.f64 data, [%rd32772];
	}
	// end inline asm
	// begin inline asm
	bar.sync 0;
	// end inline asm
	// begin inline asm
	{	
.reg .f64 data;
	ld.global.ca.f64 data, [%rd32772];
	}
	// end inline asm
	// begin inline asm
	bar.sync 0;
	// end inline asm
	// begin inline asm
	{	
.reg .f64 data;
	ld.global.ca.f64 data, [%rd32772];
	}
	// end inline asm
	// begin inline asm
	bar.sync 0;
	// end inline asm
	// begin inline asm
	{	
.reg .f64 data;
	ld.global.ca.f64 data, [%rd32772];
	}
	// end inline asm
	// begin inline asm
	bar.sync 0;
	// end inline asm
	// begin inline asm
	{	
.reg .f64 data;
	ld.global.ca.f64 data, [%rd32772];
	}
	// end inline asm
	// begin inline asm
	bar.sync 0;
	// end inline asm
	// begin inline asm
	{	
.reg .f64 data;
	ld.global.ca.f64 data, [%rd32772];
	}
	// end inline asm
	// begin inline asm
	bar.sync 0;
	// end inline asm
	// begin inline asm
	{	
.reg .f64 data;
	ld.global.ca.f64 data, [%rd32772];
	}
	// end inline asm
	// begin inline asm
	bar.sync 0;
	// end inline asm
	// begin inline asm
	{	
.reg .f64 data;
	ld.global.ca.f64 data, [%rd32772];
	}
	// end inline asm
	// begin inline asm
	bar.sync 0;
	// end inline asm
	// begin inline asm
	{	
.reg .f64 data;
	ld.global.ca.f64 data, [%rd32772];
	}
	// end inline asm
	// begin inline asm
	bar.sync 0;
	// end inline asm
	// begin inline asm
	{	
.reg .f64 data;
	ld.global.ca.f64 data, [%rd32772];
	}
	// end inline asm
	// begin inline asm
	bar.sync 0;
	// end inline asm
	// begin inline asm
	{	
.reg .f64 data;
	ld.global.ca.f64 data, [%rd32772];
	}
	// end inline asm
	// begin inline asm
	bar.sync 0;
	// end inline asm
	// begin inline asm
	{	
.reg .f64 data;
	ld.global.ca.f64 data, [%rd32772];
	}
	// end inline asm
	// begin inline asm
	bar.sync 0;
	// end inline asm
	// begin inline asm
	{	
.reg .f64 data;
	ld.global.ca.f64 data, [%rd32772];
	}
	// end inline asm
	// begin inline asm
	bar.sync 0;
	// end inline asm
	// begin inline asm
	{	
.reg .f64 data;
	ld.global.ca.f64 data, [%rd32772];
	}
	// end inline asm
	// begin inline asm
	bar.sync 0;
	// end inline asm
	// begin inline asm
	{	
.reg .f64 data;
	ld.global.ca.f64 data, [%rd32772];
	}
	// end inline asm
	// begin inline asm
	bar.sync 0;
	// end inline asm
	// begin inline asm
	{	
.reg .f64 data;
	ld.global.ca.f64 data, [%rd32772];
	}
	// end inline asm
	// begin inline asm
	bar.sync 0;
	// end inline asm
	// begin inline asm
	{	
.reg .f64 data;
	ld.global.ca.f64 data, [%rd32772];
	}
	// end inline asm
	// begin inline asm
	bar.sync 0;
	// end inline asm
	// begin inline asm
	{	
.reg .f64 data;
	ld.global.ca.f64 data, [%rd32772];
	}
	// end inline asm
	// begin inline asm
	bar.sync 0;
	// end inline asm
	// begin inline asm
	{	
.reg .f64 data;
	ld.global.ca.f64 data, [%rd32772];
	}
	// end inline asm
	// begin inline asm
	bar.sync 0;
	// end inline asm
	// begin inline asm
	{	
.reg .f64 data;
	ld.global.ca.f64 data, [%rd32772];
	}
	// end inline asm
	// begin inline asm
	bar.sync 0;
	// end inline asm
	// begin inline asm
	{	
.reg .f64 data;
	ld.global.ca.f64 data, [%rd32772];
	}
	// end inline asm
	// begin inline asm
	bar.sync 0;
	// end inline asm
	// begin inline asm
	{	
.reg .f64 data;
	ld.global.ca.f64 data, [%rd32772];
	}
	// end inline asm
	// begin inline asm
	bar.sync 0;
	// end inline asm
	// begin inline asm
	{	
.reg .f64 data;
	ld.global.ca.f64 data, [%rd32772];
	}
	// end inline asm
	// begin inline asm
	bar.sync 0;
	// end inline asm
	// begin inline asm
	{	
.reg .f64 data;
	ld.global.ca.f64 data, [%rd32772];
	}
	// end inline asm
	// begin inline asm
	bar.sync 0;
	// end inline asm
	// begin inline asm
	{	
.reg .f64 data;
	ld.global.ca.f64 data, [%rd32772];
	}
	// end inline asm
	// begin inline asm
	bar.sync 0;
	// end inline asm
	// begin inline asm
	{	
.reg .f64 data;
	ld.global.ca.f64 data, [%rd32772];
	}
	// end inline asm
	// begin inline asm
	bar.sync 0;
	// end inline asm
	// begin inline asm
	{	
.reg .f64 data;
	ld.global.ca.f64 data, [%rd32772];
	}
	// end inline asm
	// begin inline asm
	bar.sync 0;
	// end inline asm
	// begin inline asm
	{	
.reg .f64 data;
	ld.global.ca.f64 data, [%rd32772];
	}
	// end inline asm
	// begin inline asm
	bar.sync 0;
	// end inline asm
	// begin inline asm
	{	
.reg .f64 data;
	ld.global.ca.f64 data, [%rd32772];
	}
	// end inline asm
	// begin inline asm
	bar.sync 0;
	// end inline asm
	// begin inline asm
	{	
.reg .f64 data;
	ld.global.ca.f64 data, [%rd32772];
	}
	// end inline asm
	// begin inline asm
	bar.sync 0;
	// end inline asm
	// begin inline asm
	{	
.reg .f64 data;
	ld.global.ca.f64 data, [%rd32772];
	}
	// end inline asm
	// begin inline asm
	bar.sync 0;
	// end inline asm
	// begin inline asm
	{	
.reg .f64 data;
	ld.global.ca.f64 data, [%rd32772];
	}
	// end inline asm
	// begin inline asm
	bar.sync 0;
	// end inline asm
	// begin inline asm
	{	
.reg .f64 data;
	ld.global.ca.f64 data, [%rd32772];
	}
	// end inline asm
	// begin inline asm
	bar.sync 0;
	// end inline asm
	// begin inline asm
	{	
.reg .f64 data;
	ld.global.ca.f64 data, [%rd32772];
	}
	// end inline asm
	// begin inline asm
	bar.sync 0;
	// end inline asm
	// begin inline asm
	{	
.reg .f64 data;
	ld.global.ca.f64 data, [%rd32772];
	}
	// end inline asm
	// begin inline asm
	bar.sync 0;
	// end inline asm
	// begin inline asm
	{	
.reg .f64 data;
	ld.global.ca.f64 data, [%rd32772];
	}
	// end inline asm
	// begin inline asm
	bar.sync 0;
	// end inline asm
	// begin inline asm
	{	
.reg .f64 data;
	ld.global.ca.f64 data, [%rd32772];
	}
	// end inline asm
	// begin inline asm
	bar.sync 0;
	// end inline asm
	// begin inline asm
	{	
.reg .f64 data;
	ld.global.ca.f64 data, [%rd32772];
	}
	// end inline asm
	// begin inline asm
	bar.sync 0;
	// end inline asm
	// begin inline asm
	{	
.reg .f64 data;
	ld.global.ca.f64 data, [%rd32772];
	}
	// end inline asm
	// begin inline asm
	bar.sync 0;
	// end inline asm
	// begin inline asm
	{	
.reg .f64 data;
	ld.global.ca.f64 data, [%rd32772];
	}
	// end inline asm
	// begin inline asm
	bar.sync 0;
	// end inline asm
	// begin inline asm
	{	
.reg .f64 data;
	ld.global.ca.f64 data, [%rd32772];
	}
	// end inline asm
	// begin inline asm
	bar.sync 0;
	// end inline asm
	// begin inline asm
	{	
.reg .f64 data;
	ld.global.ca.f64 data, [%rd32772];
	}
	// end inline asm
	// begin inline asm
	bar.sync 0;
	// end inline asm
	// begin inline asm
	{	
.reg .f64 data;
	ld.global.ca.f64 data, [%rd32772];
	}
	// end inline asm
	// begin inline asm
	bar.sync 0;
	// end inline asm
	// begin inline asm
	{	
.reg .f64 data;
	ld.global.ca.f64 data, [%rd32772];
	}
	// end inline asm
	// begin inline asm
	bar.sync 0;
	// end inline asm
	// begin inline asm
	{	
.reg .f64 data;
	ld.global.ca.f64 data, [%rd32772];
	}
	// end inline asm
	// begin inline asm
	bar.sync 0;
	// end inline asm
	// begin inline asm
	{	
.reg .f64 data;
	ld.global.ca.f64 data, [%rd32772];
	}
	// end inline asm
	// begin inline asm
	bar.sync 0;
	// end inline asm
	// begin inline asm
	{	
.reg .f64 data;
	ld.global.ca.f64 data, [%rd32772];
	}
	// end inline asm
	// begin inline asm
	bar.sync 0;
	// end inline asm
	// begin inline asm
	{	
.reg .f64 data;
	ld.global.ca.f64 data, [%rd32772];
	}
	// end inline asm
	// begin inline asm
	bar.sync 0;
	// end inline asm
	// begin inline asm
	{	
.reg .f64 data;
	ld.global.ca.f64 data, [%rd32772];
	}
	// end inline asm
	// begin inline asm
	bar.sync 0;
	// end inline asm
	// begin inline asm
	{	
.reg .f64 data;
	ld.global.ca.f64 data, [%rd32772];
	}
	// end inline asm
	// begin inline asm
	bar.sync 0;
	// end inline asm
	// begin inline asm
	{	
.reg .f64 data;
	ld.global.ca.f64 data, [%rd32772];
	}
	// end inline asm
	// begin inline asm
	bar.sync 0;
	// end inline asm
	// begin inline asm
	{	
.reg .f64 data;
	ld.global.ca.f64 data, [%rd32772];
	}
	// end inline asm
	// begin inline asm
	bar.sync 0;
	// end inline asm
	// begin inline asm
	{	
.reg .f64 data;
	ld.global.ca.f64 data, [%rd32772];
	}
	// end inline asm
	// begin inline asm
	bar.sync 0;
	// end inline asm
	// begin inline asm
	{	
.reg .f64 data;
	ld.global.ca.f64 data, [%rd32772];
	}
	// end inline asm
	// begin inline asm
	bar.sync 0;
	// end inline asm
	// begin inline asm
	{	
.reg .f64 data;
	ld.global.ca.f64 data, [%rd32772];
	}
	// end inline asm
	// begin inline asm
	bar.sync 0;
	// end inline asm
	// begin inline asm
	{	
.reg .f64 data;
	ld.global.ca.f64 data, [%rd32772];
	}
	// end inline asm
	// begin inline asm
	bar.sync 0;
	// end inline asm
	// begin inline asm
	{	
.reg .f64 data;
	ld.global.ca.f64 data, [%rd32772];
	}
	// end inline asm
	// begin inline asm
	bar.sync 0;
	// end inline asm
	// begin inline asm
	{	
.reg .f64 data;
	ld.global.ca.f64 data, [%rd32772];
	}
	// end inline asm
	// begin inline asm
	bar.sync 0;
	// end inline asm
	// begin inline asm
	{	
.reg .f64 data;
	ld.global.ca.f64 data, [%rd32772];
	}
	// end inline asm
	// begin inline asm
	bar.sync 0;
	// end inline asm
	// begin inline asm
	{	
.reg .f64 data;
	ld.global.ca.f64 data, [%rd32772];
	}
	// end inline asm
	// begin inline asm
	bar.sync 0;
	// end inline asm
	// begin inline asm
	{	
.reg .f64 data;
	ld.global.ca.f64 data, [%rd32772];
	}
	// end inline asm
	// begin inline asm
	bar.sync 0;
	// end inline asm
	// begin inline asm
	{	
.reg .f64 data;
	ld.global.ca.f64 data, [%rd32772];
	}
	// end inline asm
	// begin inline asm
	bar.sync 0;
	// end inline asm
	// begin inline asm
	{	
.reg .f64 data;
	ld.global.ca.f64 data, [%rd32772];
	}
	// end inline asm
	// begin inline asm
	bar.sync 0;
	// end inline asm
	// begin inline asm
	{	
.reg .f64 data;
	ld.global.ca.f64 data, [%rd32772];
	}
	// end inline asm
	// begin inline asm
	bar.sync 0;
	// end inline asm
	// begin inline asm
	{	
.reg .f64 data;
	ld.global.ca.f64 data, [%rd32772];
	}
	// end inline asm
	// begin inline asm
	bar.sync 0;
	// end inline asm
	// begin inline asm
	{	
.reg .f64 data;
	ld.global.ca.f64 data, [%rd32772];
	}
	// end inline asm
	// begin inline asm
	bar.sync 0;
	// end inline asm
	// begin inline asm
	{	
.reg .f64 data;
	ld.global.ca.f64 data, [%rd32772];
	}
	// end inline asm
	// begin inline asm
	bar.sync 0;
	// end inline asm
	// begin inline asm
	{	
.reg .f64 data;
	ld.global.ca.f64 data, [%rd32772];
	}
	// end inline asm
	// begin inline asm
	bar.sync 0;
	// end inline asm
	// begin inline asm
	{	
.reg .f64 data;
	ld.global.ca.f64 data, [%rd32772];
	}
	// end inline asm
	// begin inline asm
	bar.sync 0;
	// end inline asm
	// begin inline asm
	{	
.reg .f64 data;
	ld.global.ca.f64 data, [%rd32772];
	}
	// end inline asm
	// begin inline asm
	bar.sync 0;
	// end inline asm
	// begin inline asm
	{	
.reg .f64 data;
	ld.global.ca.f64 data, [%rd32772];
	}
	// end inline asm
	// begin inline asm
	bar.sync 0;
	// end inline asm
	// begin inline asm
	{	
.reg .f64 data;
	ld.global.ca.f64 data, [%rd32772];
	}
	// end inline asm
	// begin inline asm
	bar.sync 0;
	// end inline asm
	// begin inline asm
	{	
.reg .f64 data;
	ld.global.ca.f64 data, [%rd32772];
	}
	// end inline asm
	// begin inline asm
	bar.sync 0;
	// end inline asm
	// begin inline asm
	{	
.reg .f64 data;
	ld.global.ca.f64 data, [%rd32772];
	}
	// end inline asm
	// begin inline asm
	bar.sync 0;
	// end inline asm
	// begin inline asm
	{	
.reg .f64 data;
	ld.global.ca.f64 data, [%rd32772];
	}
	// end inline asm
	// begin inline asm
	bar.sync 0;
	// end inline asm
	// begin inline asm
	{	
.reg .f64 data;
	ld.global.ca.f64 data, [%rd32772];
	}
	// end inline asm
	// begin inline asm
	bar.sync 0;
	// end inline asm
	// begin inline asm
	{	
.reg .f64 data;
	ld.global.ca.f64 data, [%rd32772];
	}
	// end inline asm
	// begin inline asm
	bar.sync 0;
	// end inline asm
	// begin inline asm
	{	
.reg .f64 data;
	ld.global.ca.f64 data, [%rd32772];
	}
	// end inline asm
	// begin inline asm
	bar.sync 0;
	// end inline asm
	// begin inline asm
	{	
.reg .f64 data;
	ld.global.ca.f64 data, [%rd32772];
	}
	// end inline asm
	// begin inline asm
	bar.sync 0;
	// end inline asm
	// begin inline asm
	{	
.reg .f64 data;
	ld.global.ca.f64 data, [%rd32772];
	}
	// end inline asm
	// begin inline asm
	bar.sync 0;
	// end inline asm
	// begin inline asm
	{	
.reg .f64 data;
	ld.global.ca.f64 data, [%rd32772];
	}
	// end inline asm
	// begin inline asm
	bar.sync 0;
	// end inline asm
	// begin inline asm
	{	
.reg .f64 data;
	ld.global.ca.f64 data, [%rd32772];
	}
	// end inline asm
	// begin inline asm
	bar.sync 0;
	// end inline asm
	// begin inline asm
	{	
.reg .f64 data;
	ld.global.ca.f64 data, [%rd32772];
	}
	// end inline asm
	// begin inline asm
	bar.sync 0;
	// end inline asm
	// begin inline asm
	{	
.reg .f64 data;
	ld.global.ca.f64 data, [%rd32772];
	}
	// end inline asm
	// begin inline asm
	bar.sync 0;
	// end inline asm
	// begin inline asm
	{	
.reg .f64 data;
	ld.global.ca.f64 data, [%rd32772];
	}
	// end inline asm
	// begin inline asm
	bar.sync 0;
	// end inline asm
	// begin inline asm
	{	
.reg .f64 data;
	ld.global.ca.f64 data, [%rd32772];
	}
	// end inline asm
	// begin inline asm
	bar.sync 0;
	// end inline asm
	// begin inline asm
	{	
.reg .f64 data;
	ld.global.ca.f64 data, [%rd32772];
	}
	// end inline asm
	// begin inline asm
	bar.sync 0;
	// end inline asm
	// begin inline asm
	{	
.reg .f64 data;
	ld.global.ca.f64 data, [%rd32772];
	}
	// end inline asm
	// begin inline asm
	bar.sync 0;
	// end inline asm
	// begin inline asm
	{	
.reg .f64 data;
	ld.global.ca.f64 data, [%rd32772];
	}
	// end inline asm
	// begin inline asm
	bar.sync 0;
	// end inline asm
	// begin inline asm
	{	
.reg .f64 data;
	ld.global.ca.f64 data, [%rd32772];
	}
	// end inline asm
	// begin inline asm
	bar.sync 0;
	// end inline asm
	// begin inline asm
	{	
.reg .f64 data;
	ld.global.ca.f64 data, [%rd32772];
	}
	// end inline asm
	// begin inline asm
	bar.sync 0;
	// end inline asm
	// begin inline asm
	{	
.reg .f64 data;
	ld.global.ca.f64 data, [%rd32772];
	}
	// end inline asm
	// begin inline asm
	bar.sync 0;
	// end inline asm
	// begin inline asm
	{	
.reg .f64 data;
	ld.global.ca.f64 data, [%rd32772];
	}
	// end inline asm
	// begin inline asm
	bar.sync 0;
	// end inline asm
	// begin inline asm
	{	
.reg .f64 data;
	ld.global.ca.f64 data, [%rd32772];
	}
	// end inline asm
	// begin inline asm
	bar.sync 0;
	// end inline asm
	// begin inline asm
	{	
.reg .f64 data;
	ld.global.ca.f64 data, [%rd32772];
	}
	// end inline asm
	// begin inline asm
	bar.sync 0;
	// end inline asm
	// begin inline asm
	{	
.reg .f64 data;
	ld.global.ca.f64 data, [%rd32772];
	}
	// end inline asm
	// begin inline asm
	bar.sync 0;
	// end inline asm
	// begin inline asm
	{	
.reg .f64 data;
	ld.global.ca.f64 data, [%rd32772];
	}
	// end inline asm
	// begin inline asm
	bar.sync 0;
	// end inline asm
	// begin inline asm
	{	
.reg .f64 data;
	ld.global.ca.f64 data, [%rd32772];
	}
	// end inline asm
	// begin inline asm
	bar.sync 0;
	// end inline asm
	// begin inline asm
	{	
.reg .f64 data;
	ld.global.ca.f64 data, [%rd32772];
	}
	// end inline asm
	// begin inline asm
	bar.sync 0;
	// end inline asm
	// begin inline asm
	{	
.reg .f64 data;
	ld.global.ca.f64 data, [%rd32772];
	}
	// end inline asm
	// begin inline asm
	bar.sync 0;
	// end inline asm
	// begin inline asm
	{	
.reg .f64 data;
	ld.global.ca.f64 data, [%rd32772];
	}
	// end inline asm
	// begin inline asm
	bar.sync 0;
	// end inline asm
	// begin inline asm
	{	
.reg .f64 data;
	ld.global.ca.f64 data, [%rd32772];
	}
	// end inline asm
	// begin inline asm
	bar.sync 0;
	// end inline asm
	// begin inline asm
	{	
.reg .f64 data;
	ld.global.ca.f64 data, [%rd32772];
	}
	// end inline asm
	// begin inline asm
	bar.sync 0;
	// end inline asm
	// begin inline asm
	{	
.reg .f64 data;
	ld.global.ca.f64 data, [%rd32772];
	}
	// end inline asm
	// begin inline asm
	bar.sync 0;
	// end inline asm
	// begin inline asm
	{	
.reg .f64 data;
	ld.global.ca.f64 data, [%rd32772];
	}
	// end inline asm
	// begin inline asm
	bar.sync 0;
	// end inline asm
	// begin inline asm
	{	
.reg .f64 data;
	ld.global.ca.f64 data, [%rd32772];
	}
	// end inline asm
	// begin inline asm
	bar.sync 0;
	// end inline asm
	// begin inline asm
	{	
.reg .f64 data;
	ld.global.ca.f64 data, [%rd32772];
	}
	// end inline asm
	// begin inline asm
	bar.sync 0;
	// end inline asm
	// begin inline asm
	{	
.reg .f64 data;
	ld.global.ca.f64 data, [%rd32772];
	}
	// end inline asm
	// begin inline asm
	bar.sync 0;
	// end inline asm
	// begin inline asm
	{	
.reg .f64 data;
	ld.global.ca.f64 data, [%rd32772];
	}
	// end inline asm
	// begin inline asm
	bar.sync 0;
	// end inline asm
	// begin inline asm
	{	
.reg .f64 data;
	ld.global.ca.f64 data, [%rd32772];
	}
	// end inline asm
	// begin inline asm
	bar.sync 0;
	// end inline asm
	// begin inline asm
	{	
.reg .f64 data;
	ld.global.ca.f64 data, [%rd32772];
	}
	// end inline asm
	// begin inline asm
	bar.sync 0;
	// end inline asm
	// begin inline asm
	{	
.reg .f64 data;
	ld.global.ca.f64 data, [%rd32772];
	}
	// end inline asm
	// begin inline asm
	bar.sync 0;
	// end inline asm
	// begin inline asm
	{	
.reg .f64 data;
	ld.global.ca.f64 data, [%rd32772];
	}
	// end inline asm
	// begin inline asm
	bar.sync 0;
	// end inline asm
	// begin inline asm
	{	
.reg .f64 data;
	ld.global.ca.f64 data, [%rd32772];
	}
	// end inline asm
	// begin inline asm
	bar.sync 0;
	// end inline asm
	// begin inline asm
	{	
.reg .f64 data;
	ld.global.ca.f64 data, [%rd32772];
	}
	// end inline asm
	// begin inline asm
	bar.sync 0;
	// end inline asm
	// begin inline asm
	{	
.reg .f64 data;
	ld.global.ca.f64 data, [%rd32772];
	}
	// end inline asm
	// begin inline asm
	bar.sync 0;
	// end inline asm
	// begin inline asm
	{	
.reg .f64 data;
	ld.global.ca.f64 data, [%rd32772];
	}
	// end inline asm
	// begin inline asm
	bar.sync 0;
	// end inline asm
	// begin inline asm
	{	
.reg .f64 data;
	ld.global.ca.f64 data, [%rd32772];
	}
	// end inline asm
	// begin inline asm
	bar.sync 0;
	// end inline asm
	// begin inline asm
	{	
.reg .f64 data;
	ld.global.ca.f64 data, [%rd32772];
	}
	// end inline asm
	// begin inline asm
	bar.sync 0;
	// end inline asm
	// begin inline asm
	{	
.reg .f64 data;
	ld.global.ca.f64 data, [%rd32772];
	}
	// end inline asm
	// begin inline asm
	bar.sync 0;
	// end inline asm
	// begin inline asm
	{	
.reg .f64 data;
	ld.global.ca.f64 data, [%rd32772];
	}
	// end inline asm
	// begin inline asm
	bar.sync 0;
	// end inline asm
	// begin inline asm
	{	
.reg .f64 data;
	ld.global.ca.f64 data, [%rd32772];
	}
	// end inline asm
	// begin inline asm
	bar.sync 0;
	// end inline asm
	// begin inline asm
	{	
.reg .f64 data;
	ld.global.ca.f64 data, [%rd32772];
	}
	// end inline asm
	// begin inline asm
	bar.sync 0;
	// end inline asm
	// begin inline asm
	{	
.reg .f64 data;
	ld.global.ca.f64 data, [%rd32772];
	}
	// end inline asm
	// begin inline asm
	bar.sync 0;
	// end inline asm
	// begin inline asm
	{	
.reg .f64 data;
	ld.global.ca.f64 data, [%rd32772];
	}
	// end inline asm
	// begin inline asm
	bar.sync 0;
	// end inline asm
	// begin inline asm
	{	
.reg .f64 data;
	ld.global.ca.f64 data, [%rd32772];
	}
	// end inline asm
	// begin inline asm
	bar.sync 0;
	// end inline asm
	// begin inline asm
	{	
.reg .f64 data;
	ld.global.ca.f64 data, [%rd32772];
	}
	// end inline asm
	// begin inline asm
	bar.sync 0;
	// end inline asm
	// begin inline asm
	{	
.reg .f64 data;
	ld.global.ca.f64 data, [%rd32772];
	}
	// end inline asm
	// begin inline asm
	bar.sync 0;
	// end inline asm
	// begin inline asm
	{	
.reg .f64 data;
	ld.global.ca.f64 data, [%rd32772];
	}
	// end inline asm
	// begin inline asm
	bar.sync 0;
	// end inline asm
	// begin inline asm
	{	
.reg .f64 data;
	ld.global.ca.f64 data, [%rd32772];
	}
	// end inline asm
	// begin inline asm
	bar.sync 0;
	// end inline asm
	// begin inline asm
	{	
.reg .f64 data;
	ld.global.ca.f64 data, [%rd32772];
	}
	// end inline asm
	// begin inline asm
	bar.sync 0;
	// end inline asm
	// begin inline asm
	{	
.reg .f64 data;
	ld.global.ca.f64 data, [%rd32772];
	}
	// end inline asm
	// begin inline asm
	bar.sync 0;
	// end inline asm
	// begin inline asm
	{	
.reg .f64 data;
	ld.global.ca.f64 data, [%rd32772];
	}
	// end inline asm
	// begin inline asm
	bar.sync 0;
	// end inline asm
	// begin inline asm
	{	
.reg .f64 data;
	ld.global.ca.f64 data, [%rd32772];
	}
	// end inline asm
	// begin inline asm
	bar.sync 0;
	// end inline asm
	// begin inline asm
	{	
.reg .f64 data;
	ld.global.ca.f64 data, [%rd32772];
	}
	// end inline asm
	// begin inline asm
	bar.sync 0;
	// end inline asm
	// begin inline asm
	{	
.reg .f64 data;
	ld.global.ca.f64 data, [%rd32772];
	}
	// end inline asm
	// begin inline asm
	bar.sync 0;
	// end inline asm
	// begin inline asm
	{	
.reg .f64 data;
	ld.global.ca.f64 data, [%rd32772];
	}
	// end inline asm
	// begin inline asm
	bar.sync 0;
	// end inline asm
	// begin inline asm
	{	
.reg .f64 data;
	ld.global.ca.f64 data, [%rd32772];
	}
	// end inline asm
	// begin inline asm
	bar.sync 0;
	// end inline asm
	// begin inline asm
	{	
.reg .f64 data;
	ld.global.ca.f64 data, [%rd32772];
	}
	// end inline asm
	// begin inline asm
	bar.sync 0;
	// end inline asm
	// begin inline asm
	{	
.reg .f64 data;
	ld.global.ca.f64 data, [%rd32772];
	}
	// end inline asm
	// begin inline asm
	bar.sync 0;
	// end inline asm
	// begin inline asm
	{	
.reg .f64 data;
	ld.global.ca.f64 data, [%rd32772];
	}
	// end inline asm
	// begin inline asm
	bar.sync 0;
	// end inline asm
	// begin inline asm
	{	
.reg .f64 data;
	ld.global.ca.f64 data, [%rd32772];
	}
	// end inline asm
	// begin inline asm
	bar.sync 0;
	// end inline asm
	// begin inline asm
	{	
.reg .f64 data;
	ld.global.ca.f64 data, [%rd32772];
	}
	// end inline asm
	// begin inline asm
	bar.sync 0;
	// end inline asm
	// begin inline asm
	{	
.reg .f64 data;
	ld.global.ca.f64 data, [%rd32772];
	}
	// end inline asm
	// begin inline asm
	bar.sync 0;
	// end inline asm
	// begin inline asm
	{	
.reg .f64 data;
	ld.global.ca.f64 data, [%rd32772];
	}
	// end inline asm
	// begin inline asm
	bar.sync 0;
	// end inline asm
	// begin inline asm
	{	
.reg .f64 data;
	ld.global.ca.f64 data, [%rd32772];
	}
	// end inline asm
	// begin inline asm
	bar.sync 0;
	// end inline asm
	// begin inline asm
	{	
.reg .f64 data;
	ld.global.ca.f64 data, [%rd32772];
	}
	// end inline asm
	// begin inline asm
	bar.sync 0;
	// end inline asm
	// begin inline asm
	{	
.reg .f64 data;
	ld.global.ca.f64 data, [%rd32772];
	}
	// end inline asm
	// begin inline asm
	bar.sync 0;
	// end inline asm
	// begin inline asm
	{	
.reg .f64 data;
	ld.global.ca.f64 data, [%rd32772];
	}
	// end inline asm
	// begin inline asm
	bar.sync 0;
	// end inline asm
	// begin inline asm
	{	
.reg .f64 data;
	ld.global.ca.f64 data, [%rd32772];
	}
	// end inline asm
	// begin inline asm
	bar.sync 0;
	// end inline asm
	// begin inline asm
	{	
.reg .f64 data;
	ld.global.ca.f64 data, [%rd32772];
	}
	// end inline asm
	// begin inline asm
	bar.sync 0;
	// end inline asm
	// begin inline asm
	{	
.reg .f64 data;
	ld.global.ca.f64 data, [%rd32772];
	}
	// end inline asm
	// begin inline asm
	bar.sync 0;
	// end inline asm
	// begin inline asm
	{	
.reg .f64 data;
	ld.global.ca.f64 data, [%rd32772];
	}
	// end inline asm
	// begin inline asm
	bar.sync 0;
	// end inline asm
	// begin inline asm
	{	
.reg .f64 data;
	ld.global.ca.f64 data, [%rd32772];
	}
	// end inline asm
	// begin inline asm
	bar.sync 0;
	// end inline asm
	// begin inline asm
	{	
.reg .f64 data;
	ld.global.ca.f64 data, [%rd32772];
	}
	// end inline asm
	// begin inline asm
	bar.sync 0;
	// end inline asm
	// begin inline asm
	{	
.reg .f64 data;
	ld.global.ca.f64 data, [%rd32772];
	}
	// end inline asm
	// begin inline asm
	bar.sync 0;
	// end inline asm
	// begin inline asm
	{	
.reg .f64 data;
	ld.global.ca.f64 data, [%rd32772];
	}
	// end inline asm
	// begin inline asm
	bar.sync 0;
	// end inline asm
	// begin inline asm
	{	
.reg .f64 data;
	ld.global.ca.f64 data, [%rd32772];
	}
	// end inline asm
	// begin inline asm
	bar.sync 0;
	// end inline asm
	// begin inline asm
	{	
.reg .f64 data;
	ld.global.ca.f64 data, [%rd32772];
	}
	// end inline asm
	// begin inline asm
	bar.sync 0;
	// end inline asm
	// begin inline asm
	{	
.reg .f64 data;
	ld.global.ca.f64 data, [%rd32772];
	}
	// end inline asm
	// begin inline asm
	bar.sync 0;
	// end inline asm
	// begin inline asm
	{	
.reg .f64 data;
	ld.global.ca.f64 data, [%rd32772];
	}
	// end inline asm
	// begin inline asm
	bar.sync 0;
	// end inline asm
	// begin inline asm
	{	
.reg .f64 data;
	ld.global.ca.f64 data, [%rd32772];
	}
	// end inline asm
	// begin inline asm
	bar.sync 0;
	// end inline asm
	// begin inline asm
	{	
.reg .f64 data;
	ld.global.ca.f64 data, [%rd32772];
	}
	// end inline asm
	// begin inline asm
	bar.sync 0;
	// end inline asm
	// begin inline asm
	{	
.reg .f64 data;
	ld.global.ca.f64 data, [%rd32772];
	}
	// end inline asm
	// begin inline asm
	bar.sync 0;
	// end inline asm
	// begin inline asm
	{	
.reg .f64 data;
	ld.global.ca.f64 data, [%rd32772];
	}
	// end inline asm
	// begin inline asm
	bar.sync 0;
	// end inline asm
	// begin inline asm
	{	
.reg .f64 data;
	ld.global.ca.f64 data, [%rd32772];
	}
	// end inline asm
	// begin inline asm
	bar.sync 0;
	// end inline asm
	// begin inline asm
	{	
.reg .f64 data;
	ld.global.ca.f64 data, [%rd32772];
	}
	// end inline asm
	// begin inline asm
	bar.sync 0;
	// end inline asm
	// begin inline asm
	{	
.reg .f64 data;
	ld.global.ca.f64 data, [%rd32772];
	}
	// end inline asm
	// begin inline asm
	bar.sync 0;
	// end inline asm
	// begin inline asm
	{	
.reg .f64 data;
	ld.global.ca.f64 data, [%rd32772];
	}
	// end inline asm
	// begin inline asm
	bar.sync 0;
	// end inline asm
	// begin inline asm
	{	
.reg .f64 data;
	ld.global.ca.f64 data, [%rd32772];
	}
	// end inline asm
	// begin inline asm
	bar.sync 0;
	// end inline asm
	// begin inline asm
	{	
.reg .f64 data;
	ld.global.ca.f64 data, [%rd32772];
	}
	// end inline asm
	// begin inline asm
	bar.sync 0;
	// end inline asm
	// begin inline asm
	{	
.reg .f64 data;
	ld.global.ca.f64 data, [%rd32772];
	}
	// end inline asm
	// begin inline asm
	bar.sync 0;
	// end inline asm
	// begin inline asm
	{	
.reg .f64 data;
	ld.global.ca.f64 data, [%rd32772];
	}
	// end inline asm
	// begin inline asm
	bar.sync 0;
	// end inline asm
	// begin inline asm
	{	
.reg .f64 data;
	ld.global.ca.f64 data, [%rd32772];
	}
	// end inline asm
	// begin inline asm
	bar.sync 0;
	// end inline asm
	// begin inline asm
	{	
.reg .f64 data;
	ld.global.ca.f64 data, [%rd32772];
	}
	// end inline asm
	// begin inline asm
	bar.sync 0;
	// end inline asm
	// begin inline asm
	{	
.reg .f64 data;
	ld.global.ca.f64 data, [%rd32772];
	}
	// end inline asm
	// begin inline asm
	bar.sync 0;
	// end inline asm
	// begin inline asm
	{	
.reg .f64 data;
	ld.global.ca.f64 data, [%rd32772];
	}
	// end inline asm
	// begin inline asm
	bar.sync 0;
	// end inline asm
	// begin inline asm
	{	
.reg .f64 data;
	ld.global.ca.f64 data, [%rd32772];
	}
	// end inline asm
	// begin inline asm
	bar.sync 0;
	// end inline asm
	// begin inline asm
	{	
.reg .f64 data;
	ld.global.ca.f64 data, [%rd32772];
	}
	// end inline asm
	// begin inline asm
	bar.sync 0;
	// end inline asm
	// begin inline asm
	{	
.reg .f64 data;
	ld.global.ca.f64 data, [%rd32772];
	}
	// end inline asm
	// begin inline asm
	bar.sync 0;
	// end inline asm
	// begin inline asm
	{	
.reg .f64 data;
	ld.global.ca.f64 data, [%rd32772];
	}
	// end inline asm
	// begin inline asm
	bar.sync 0;
	// end inline asm
	// begin inline asm
	{	
.reg .f64 data;
	ld.global.ca.f64 data, [%rd32772];
	}
	// end inline asm
	// begin inline asm
	bar.sync 0;
	// end inline asm
	// begin inline asm
	{	
.reg .f64 data;
	ld.global.ca.f64 data, [%rd32772];
	}
	// end inline asm
	// begin inline asm
	bar.sync 0;
	// end inline asm
	// begin inline asm
	{	
.reg .f64 data;
	ld.global.ca.f64 data, [%rd32772];
	}
	// end inline asm
	// begin inline asm
	bar.sync 0;
	// end inline asm
	// begin inline asm
	{	
.reg .f64 data;
	ld.global.ca.f64 data, [%rd32772];
	}
	// end inline asm
	// begin inline asm
	bar.sync 0;
	// end inline asm
	// begin inline asm
	{	
.reg .f64 data;
	ld.global.ca.f64 data, [%rd32772];
	}
	// end inline asm
	// begin inline asm
	bar.sync 0;
	// end inline asm
	// begin inline asm
	{	
.reg .f64 data;
	ld.global.ca.f64 data, [%rd32772];
	}
	// end inline asm
	// begin inline asm
	bar.sync 0;
	// end inline asm
	// begin inline asm
	{	
.reg .f64 data;
	ld.global.ca.f64 data, [%rd32772];
	}
	// end inline asm
	// begin inline asm
	bar.sync 0;
	// end inline asm
	// begin inline asm
	{	
.reg .f64 data;
	ld.global.ca.f64 data, [%rd32772];
	}
	// end inline asm
	// begin inline asm
	bar.sync 0;
	// end inline asm
	// begin inline asm
	{	
.reg .f64 data;
	ld.global.ca.f64 data, [%rd32772];
	}
	// end inline asm
	// begin inline asm
	bar.sync 0;
	// end inline asm
	// begin inline asm
	{	
.reg .f64 data;
	ld.global.ca.f64 data, [%rd32772];
	}
	// end inline asm
	// begin inline asm
	bar.sync 0;
	// end inline asm
	// begin inline asm
	{	
.reg .f64 data;
	ld.global.ca.f64 data, [%rd32772];
	}
	// end inline asm
	// begin inline asm
	bar.sync 0;
	// end inline asm
	// begin inline asm
	{	
.reg .f64 data;
	ld.global.ca.f64 data, [%rd32772];
	}
	// end inline asm
	// begin inline asm
	bar.sync 0;
	// end inline asm
	// begin inline asm
	{	
.reg .f64 data;
	ld.global.ca.f64 data, [%rd32772];
	}
	// end inline asm
	// begin inline asm
	bar.sync 0;
	// end inline asm
	// begin inline asm
	{	
.reg .f64 data;
	ld.global.ca.f64 data, [%rd32772];
	}
	// end inline asm
	// begin inline asm
	bar.sync 0;
	// end inline asm
	// begin inline asm
	{	
.reg .f64 data;
	ld.global.ca.f64 data, [%rd32772];
	}
	// end inline asm
	// begin inline asm
	bar.sync 0;
	// end inline asm
	// begin inline asm
	{	
.reg .f64 data;
	ld.global.ca.f64 data, [%rd32772];
	}
	// end inline asm
	// begin inline asm
	bar.sync 0;
	// end inline asm
	// begin inline asm
	{	
.reg .f64 data;
	ld.global.ca.f64 data, [%rd32772];
	}
	// end inline asm
	// begin inline asm
	bar.sync 0;
	// end inline asm
	// begin inline asm
	{	
.reg .f64 data;
	ld.global.ca.f64 data, [%rd32772];
	}
	// end inline asm
	// begin inline asm
	bar.sync 0;
	// end inline asm
	// begin inline asm
	{	
.reg .f64 data;
	ld.global.ca.f64 data, [%rd32772];
	}
	// end inline asm
	// begin inline asm
	bar.sync 0;
	// end inline asm
	// begin inline asm
	{	
.reg .f64 data;
	ld.global.ca.f64 data, [%rd32772];
	}
	// end inline asm
	// begin inline asm
	bar.sync 0;
	// end inline asm
	// begin inline asm
	{	
.reg .f64 data;
	ld.global.ca.f64 data, [%rd32772];
	}
	// end inline asm
	// begin inline asm
	bar.sync 0;
	// end inline asm
	// begin inline asm
	{	
.reg .f64 data;
	ld.global.ca.f64 data, [%rd32772];
	}
	// end inline asm
	// begin inline asm
	bar.sync 0;
	// end inline asm
	// begin inline asm
	{	
.reg .f64 data;
	ld.global.ca.f64 data, [%rd32772];
	}
	// end inline asm
	// begin inline asm
	bar.sync 0;
	// end inline asm
	// begin inline asm
	{	
.reg .f64 data;
	ld.global.ca.f64 data, [%rd32772];
	}
	// end inline asm
	// begin inline asm
	bar.sync 0;
	// end inline asm
	// begin inline asm
	{	
.reg .f64 data;
	ld.global.ca.f64 data, [%rd32772];
	}
	// end inline asm
	// begin inline asm
	bar.sync 0;
	// end inline asm
	// begin inline asm
	{	
.reg .f64 data;
	ld.global.ca.f64 data, [%rd32772];
	}
	// end inline asm
	// begin inline asm
	bar.sync 0;
	// end inline asm
	// begin inline asm
	{	
.reg .f64 data;
	ld.global.ca.f64 data, [%rd32772];
	}
	// end inline asm
	// begin inline asm
	bar.sync 0;
	// end inline asm
	// begin inline asm
	{	
.reg .f64 data;
	ld.global.ca.f64 data, [%rd32772];
	}
	// end inline asm
	// begin inline asm
	bar.sync 0;
	// end inline asm
	// begin inline asm
	{	
.reg .f64 data;
	ld.global.ca.f64 data, [%rd32772];
	}
	// end inline asm
	// begin inline asm
	bar.sync 0;
	// end inline asm
	// begin inline asm
	{	
.reg .f64 data;
	ld.global.ca.f64 data, [%rd32772];
	}
	// end inline asm
	// begin inline asm
	bar.sync 0;
	// end inline asm
	// begin inline asm
	{	
.reg .f64 data;
	ld.global.ca.f64 data, [%rd32772];
	}
	// end inline asm
	// begin inline asm
	bar.sync 0;
	// end inline asm
	// begin inline asm
	{	
.reg .f64 data;
	ld.global.ca.f64 data, [%rd32772];
	}
	// end inline asm
	// begin inline asm
	bar.sync 0;
	// end inline asm
	// begin inline asm
	{	
.reg .f64 data;
	ld.global.ca.f64 data, [%rd32772];
	}
	// end inline asm
	// begin inline asm
	bar.sync 0;
	// end inline asm
	// begin inline asm
	{	
.reg .f64 data;
	ld.global.ca.f64 data, [%rd32772];
	}
	// end inline asm
	// begin inline asm
	bar.sync 0;
	// end inline asm
	// begin inline asm
	{	
.reg .f64 data;
	ld.global.ca.f64 data, [%rd32772];
	}
	// end inline asm
	// begin inline asm
	bar.sync 0;
	// end inline asm
	// begin inline asm
	{	
.reg .f64 data;
	ld.global.ca.f64 data, [%rd32772];
	}
	// end inline asm
	// begin inline asm
	bar.sync 0;
	// end inline asm
	// begin inline asm
	{	
.reg .f64 data;
	ld.global.ca.f64 data, [%rd32772];
	}
	// end inline asm
	// begin inline asm
	bar.sync 0;
	// end inline asm
	// begin inline asm
	{	
.reg .f64 data;
	ld.global.ca.f64 data, [%rd32772];
	}
	// end inline asm
	// begin inline asm
	bar.sync 0;
	// end inline asm
	// begin inline asm
	{	
.reg .f64 data;
	ld.global.ca.f64 data, [%rd32772];
	}
	// end inline asm
	// begin inline asm
	bar.sync 0;
	// end inline asm
	// begin inline asm
	{	
.reg .f64 data;
	ld.global.ca.f64 data, [%rd32772];
	}
	// end inline asm
	// begin inline asm
	bar.sync 0;
	// end inline asm
	// begin inline asm
	{	
.reg .f64 data;
	ld.global.ca.f64 data, [%rd32772];
	}
	// end inline asm
	// begin inline asm
	bar.sync 0;
	// end inline asm
	// begin inline asm
	{	
.reg .f64 data;
	ld.global.ca.f64 data, [%rd32772];
	}
	// end inline asm
	// begin inline asm
	bar.sync 0;
	// end inline asm
	// begin inline asm
	{	
.reg .f64 data;
	ld.global.ca.f64 data, [%rd32772];
	}
	// end inline asm
	// begin inline asm
	bar.sync 0;
	// end inline asm
	// begin inline asm
	{	
.reg .f64 data;
	ld.global.ca.f64 data, [%rd32772];
	}
	// end inline asm
	// begin inline asm
	bar.sync 0;
	// end inline asm
	// begin inline asm
	{	
.reg .f64 data;
	ld.global.ca.f64 data, [%rd32772];
	}
	// end inline asm
	// begin inline asm
	bar.sync 0;
	// end inline asm
	// begin inline asm
	{	
.reg .f64 data;
	ld.global.ca.f64 data, [%rd32772];
	}
	// end inline asm
	// begin inline asm
	bar.sync 0;
	// end inline asm
	// begin inline asm
	{	
.reg .f64 data;
	ld.global.ca.f64 data, [%rd32772];
	}
	// end inline asm
	// begin inline asm
	bar.sync 0;
	// end inline asm
	// begin inline asm
	{	
.reg .f64 data;
	ld.global.ca.f64 data, [%rd32772];
	}
	// end inline asm
	// begin inline asm
	bar.sync 0;
	// end inline asm
	// begin inline asm
	{	
.reg .f64 data;
	ld.global.ca.f64 data, [%rd32772];
	}
	// end inline asm
	// begin inline asm
	bar.sync 0;
	// end inline asm
	// begin inline asm
	{	
.reg .f64 data;
	ld.global.ca.f64 data, [%rd32772];
	}
	// end inline asm
	// begin inline asm
	bar.sync 0;
	// end inline asm
	// begin inline asm
	{	
.reg .f64 data;
	ld.global.ca.f64 data, [%rd32772];
	}
	// end inline asm
	// begin inline asm
	bar.sync 0;
	// end inline asm
	// begin inline asm
	{	
.reg .f64 data;
	ld.global.ca.f64 data, [%rd32772];
	}
	// end inline asm
	// begin inline asm
	bar.sync 0;
	// end inline asm
	// begin inline asm
	{	
.reg .f64 data;
	ld.global.ca.f64 data, [%rd32772];
	}
	// end inline asm
	// begin inline asm
	bar.sync 0;
	// end inline asm
	// begin inline asm
	{	
.reg .f64 data;
	ld.global.ca.f64 data, [%rd32772];
	}
	// end inline asm
	// begin inline asm
	bar.sync 0;
	// end inline asm
	// begin inline asm
	{	
.reg .f64 data;
	ld.global.ca.f64 data, [%rd32772];
	}
	// end inline asm
	// begin inline asm
	bar.sync 0;
	// end inline asm
	// begin inline asm
	{	
.reg .f64 data;
	ld.global.ca.f64 data, [%rd32772];
	}
	// end inline asm
	// begin inline asm
	bar.sync 0;
	// end inline asm
	// begin inline asm
	{	
.reg .f64 data;
	ld.global.ca.f64 data, [%rd32772];
	}
	// end inline asm
	// begin inline asm
	bar.sync 0;
	// end inline asm
	// begin inline asm
	{	
.reg .f64 data;
	ld.global.ca.f64 data, [%rd32772];
	}
	// end inline asm
	// begin inline asm
	bar.sync 0;
	// end inline asm
	// begin inline asm
	{	
.reg .f64 data;
	ld.global.ca.f64 data, [%rd32772];
	}
	// end inline asm
	// begin inline asm
	bar.sync 0;
	// end inline asm
	// begin inline asm
	{	
.reg .f64 data;
	ld.global.ca.f64 data, [%rd32772];
	}
	// end inline asm
	// begin inline asm
	bar.sync 0;
	// end inline asm
	// begin inline asm
	{	
.reg .f64 data;
	ld.global.ca.f64 data, [%rd32772];
	}
	// end inline asm
	// begin inline asm
	bar.sync 0;
	// end inline asm
	// begin inline asm
	{	
.reg .f64 data;
	ld.global.ca.f64 data, [%rd32772];
	}
	// end inline asm
	// begin inline asm
	bar.sync 0;
	// end inline asm
	// begin inline asm
	{	
.reg .f64 data;
	ld.global.ca.f64 data, [%rd32772];
	}
	// end inline asm
	// begin inline asm
	bar.sync 0;
	// end inline asm
	// begin inline asm
	{	
.reg .f64 data;
	ld.global.ca.f64 data, [%rd32772];
	}
	// end inline asm
	// begin inline asm
	bar.sync 0;
	// end inline asm
	// begin inline asm
	{	
.reg .f64 data;
	ld.global.ca.f64 data, [%rd32772];
	}
	// end inline asm
	// begin inline asm
	bar.sync 0;
	// end inline asm
	// begin inline asm
	{	
.reg .f64 data;
	ld.global.ca.f64 data, [%rd32772];
	}
	// end inline asm
	// begin inline asm
	bar.sync 0;
	// end inline asm
	// begin inline asm
	{	
.reg .f64 data;
	ld.global.ca.f64 data, [%rd32772];
	}
	// end inline asm
	// begin inline asm
	bar.sync 0;
	// end inline asm
	// begin inline asm
	{	
.reg .f64 data;
	ld.global.ca.f64 data, [%rd32772];
	}
	// end inline asm
	// begin inline asm
	bar.sync 0;
	// end inline asm
	// begin inline asm
	{	
.reg .f64 data;
	ld.global.ca.f64 data, [%rd32772];
	}
	// end inline asm
	// begin inline asm
	bar.sync 0;
	// end inline asm
	// begin inline asm
	{	
.reg .f64 data;
	ld.global.ca.f64 data, [%rd32772];
	}
	// end inline asm
	// begin inline asm
	bar.sync 0;
	// end inline asm
	// begin inline asm
	{	
.reg .f64 data;
	ld.global.ca.f64 data, [%rd32772];
	}
	// end inline asm
	// begin inline asm
	bar.sync 0;
	// end inline asm
	// begin inline asm
	{	
.reg .f64 data;
	ld.global.ca.f64 data, [%rd32772];
	}
	// end inline asm
	// begin inline asm
	bar.sync 0;
	// end inline asm
	// begin inline asm
	{	
.reg .f64 data;
	ld.global.ca.f64 data, [%rd32772];
	}
	// end inline asm
	// begin inline asm
	bar.sync 0;
	// end inline asm
	// begin inline asm
	{	
.reg .f64 data;
	ld.global.ca.f64 data, [%rd32772];
	}
	// end inline asm
	// begin inline asm
	bar.sync 0;
	// end inline asm
	// begin inline asm
	{	
.reg .f64 data;
	ld.global.ca.f64 data, [%rd32772];
	}
	// end inline asm
	// begin inline asm
	bar.sync 0;
	// end inline asm
	// begin inline asm
	{	
.reg .f64 data;
	ld.global.ca.f64 data, [%rd32772];
	}
	// end inline asm
	// begin inline asm
	bar.sync 0;
	// end inline asm
	// begin inline asm
	{	
.reg .f64 data;
	ld.global.ca.f64 data, [%rd32772];
	}
	// end inline asm
	// begin inline asm
	bar.sync 0;
	// end inline asm
	// begin inline asm
	{	
.reg .f64 data;
	ld.global.ca.f64 data, [%rd32772];
	}
	// end inline asm
	// begin inline asm
	bar.sync 0;
	// end inline asm
	// begin inline asm
	{	
.reg .f64 data;
	ld.global.ca.f64 data, [%rd32772];
	}
	// end inline asm
	// begin inline asm
	bar.sync 0;
	// end inline asm
	// begin inline asm
	{	
.reg .f64 data;
	ld.global.ca.f64 data, [%rd32772];
	}
	// end inline asm
	// begin inline asm
	bar.sync 0;
	// end inline asm
	// begin inline asm
	{	
.reg .f64 data;
	ld.global.ca.f64 data, [%rd32772];
	}
	// end inline asm
	// begin inline asm
	bar.sync 0;
	// end inline asm
	// begin inline asm
	{	
.reg .f64 data;
	ld.global.ca.f64 data, [%rd32772];
	}
	// end inline asm
	// begin inline asm
	bar.sync 0;
	// end inline asm
	// begin inline asm
	{	
.reg .f64 data;
	ld.global.ca.f64 data, [%rd32772];
	}
	// end inline asm
	// begin inline asm
	bar.sync 0;
	// end inline asm
	// begin inline asm
	{	
.reg .f64 data;
	ld.global.ca.f64 data, [%rd32772];
	}
	// end inline asm
	// begin inline asm
	bar.sync 0;
	// end inline asm
	// begin inline asm
	{	
.reg .f64 data;
	ld.global.ca.f64 data, [%rd32772];
	}
	// end inline asm
	// begin inline asm
	bar.sync 0;
	// end inline asm
	// begin inline asm
	{	
.reg .f64 data;
	ld.global.ca.f64 data, [%rd32772];
	}
	// end inline asm
	// begin inline asm
	bar.sync 0;
	// end inline asm
	// begin inline asm
	{	
.reg .f64 data;
	ld.global.ca.f64 data, [%rd32772];
	}
	// end inline asm
	// begin inline asm
	bar.sync 0;
	// end inline asm
	// begin inline asm
	{	
.reg .f64 data;
	ld.global.ca.f64 data, [%rd32772];
	}
	// end inline asm
	// begin inline asm
	bar.sync 0;
	// end inline asm
	// begin inline asm
	{	
.reg .f64 data;
	ld.global.ca.f64 data, [%rd32772];
	}
	// end inline asm
	// begin inline asm
	bar.sync 0;
	// end inline asm
	// begin inline asm
	{	
.reg .f64 data;
	ld.global.ca.f64 data, [%rd32772];
	}
	// end inline asm
	// begin inline asm
	bar.sync 0;
	// end inline asm
	// begin inline asm
	{	
.reg .f64 data;
	ld.global.ca.f64 data, [%rd32772];
	}
	// end inline asm
	// begin inline asm
	bar.sync 0;
	// end inline asm
	// begin inline asm
	{	
.reg .f64 data;
	ld.global.ca.f64 data, [%rd32772];
	}
	// end inline asm
	// begin inline asm
	bar.sync 0;
	// end inline asm
	// begin inline asm
	{	
.reg .f64 data;
	ld.global.ca.f64 data, [%rd32772];
	}
	// end inline asm
	// begin inline asm
	bar.sync 0;
	// end inline asm
	// begin inline asm
	{	
.reg .f64 data;
	ld.global.ca.f64 data, [%rd32772];
	}
	// end inline asm
	// begin inline asm
	bar.sync 0;
	// end inline asm
	// begin inline asm
	{	
.reg .f64 data;
	ld.global.ca.f64 data, [%rd32772];
	}
	// end inline asm
	// begin inline asm
	bar.sync 0;
	// end inline asm
	// begin inline asm
	{	
.reg .f64 data;
	ld.global.ca.f64 data, [%rd32772];
	}
	// end inline asm
	// begin inline asm
	bar.sync 0;
	// end inline asm
	// begin inline asm
	{	
.reg .f64 data;
	ld.global.ca.f64 data, [%rd32772];
	}
	// end inline asm
	// begin inline asm
	bar.sync 0;
	// end inline asm
	// begin inline asm
	{	
.reg .f64 data;
	ld.global.ca.f64 data, [%rd32772];
	}
	// end inline asm
	// begin inline asm
	bar.sync 0;
	// end inline asm
	// begin inline asm
	{	
.reg .f64 data;
	ld.global.ca.f64 data, [%rd32772];
	}
	// end inline asm
	// begin inline asm
	bar.sync 0;
	// end inline asm
	// begin inline asm
	{	
.reg .f64 data;
	ld.global.ca.f64 data, [%rd32772];
	}
	// end inline asm
	// begin inline asm
	bar.sync 0;
	// end inline asm
	// begin inline asm
	{	
.reg .f64 data;
	ld.global.ca.f64 data, [%rd32772];
	}
	// end inline asm
	// begin inline asm
	bar.sync 0;
	// end inline asm
	// begin inline asm
	{	
.reg .f64 data;
	ld.global.ca.f64 data, [%rd32772];
	}
	// end inline asm
	// begin inline asm
	bar.sync 0;
	// end inline asm
	// begin inline asm
	{	
.reg .f64 data;
	ld.global.ca.f64 data, [%rd32772];
	}
	// end inline asm
	// begin inline asm
	bar.sync 0;
	// end inline asm
	// begin inline asm
	{	
.reg .f64 data;
	ld.global.ca.f64 data, [%rd32772];
	}
	// end inline asm
	// begin inline asm
	bar.sync 0;
	// end inline asm
	// begin inline asm
	{	
.reg .f64 data;
	ld.global.ca.f64 data, [%rd32772];
	}
	// end inline asm
	// begin inline asm
	bar.sync 0;
	// end inline asm
	// begin inline asm
	{	
.reg .f64 data;
	ld.global.ca.f64 data, [%rd32772];
	}
	// end inline asm
	// begin inline asm
	bar.sync 0;
	// end inline asm
	// begin inline asm
	{	
.reg .f64 data;
	ld.global.ca.f64 data, [%rd32772];
	}
	// end inline asm
	// begin inline asm
	bar.sync 0;
	// end inline asm
	// begin inline asm
	{	
.reg .f64 data;
	ld.global.ca.f64 data, [%rd32772];
	}
	// end inline asm
	// begin inline asm
	bar.sync 0;
	// end inline asm
	// begin inline asm
	{	
.reg .f64 data;
	ld.global.ca.f64 data, [%rd32772];
	}
	// end inline asm
	// begin inline asm
	bar.sync 0;
	// end inline asm
	// begin inline asm
	{	
.reg .f64 data;
	ld.global.ca.f64 data, [%rd32772];
	}
	// end inline asm
	// begin inline asm
	bar.sync 0;
	// end inline asm
	// begin inline asm
	{	
.reg .f64 data;
	ld.global.ca.f64 data, [%rd32772];
	}
	// end inline asm
	// begin inline asm
	bar.sync 0;
	// end inline asm
	// begin inline asm
	{	
.reg .f64 data;
	ld.global.ca.f64 data, [%rd32772];
	}
	// end inline asm
	// begin inline asm
	bar.sync 0;
	// end inline asm
	// begin inline asm
	{	
.reg .f64 data;
	ld.global.ca.f64 data, [%rd32772];
	}
	// end inline asm
	// begin inline asm
	bar.sync 0;
	// end inline asm
	// begin inline asm
	{	
.reg .f64 data;
	ld.global.ca.f64 data, [%rd32772];
	}
	// end inline asm
	// begin inline asm
	bar.sync 0;
	// end inline asm
	// begin inline asm
	{	
.reg .f64 data;
	ld.global.ca.f64 data, [%rd32772];
	}
	// end inline asm
	// begin inline asm
	bar.sync 0;
	// end inline asm
	// begin inline asm
	{	
.reg .f64 data;
	ld.global.ca.f64 data, [%rd32772];
	}
	// end inline asm
	// begin inline asm
	bar.sync 0;
	// end inline asm
	// begin inline asm
	{	
.reg .f64 data;
	ld.global.ca.f64 data, [%rd32772];
	}
	// end inline asm
	// begin inline asm
	bar.sync 0;
	// end inline asm
	// begin inline asm
	{	
.reg .f64 data;
	ld.global.ca.f64 data, [%rd32772];
	}
	// end inline asm
	// begin inline asm
	bar.sync 0;
	// end inline asm
	// begin inline asm
	{	
.reg .f64 data;
	ld.global.ca.f64 data, [%rd32772];
	}
	// end inline asm
	// begin inline asm
	bar.sync 0;
	// end inline asm
	// begin inline asm
	{	
.reg .f64 data;
	ld.global.ca.f64 data, [%rd32772];
	}
	// end inline asm
	// begin inline asm
	bar.sync 0;
	// end inline asm
	// begin inline asm
	{	
.reg .f64 data;
	ld.global.ca.f64 data, [%rd32772];
	}
	// end inline asm
	// begin inline asm
	bar.sync 0;
	// end inline asm
	// begin inline asm
	{	
.reg .f64 data;
	ld.global.ca.f64 data, [%rd32772];
	}
	// end inline asm
	// begin inline asm
	bar.sync 0;
	// end inline asm
	// begin inline asm
	{	
.reg .f64 data;
	ld.global.ca.f64 data, [%rd32772];
	}
	// end inline asm
	// begin inline asm
	bar.sync 0;
	// end inline asm
	// begin inline asm
	{	
.reg .f64 data;
	ld.global.ca.f64 data, [%rd32772];
	}
	// end inline asm
	// begin inline asm
	bar.sync 0;
	// end inline asm
	// begin inline asm
	{	
.reg .f64 data;
	ld.global.ca.f64 data, [%rd32772];
	}
	// end inline asm
	// begin inline asm
	bar.sync 0;
	// end inline asm
	// begin inline asm
	{	
.reg .f64 data;
	ld.global.ca.f64 data, [%rd32772];
	}
	// end inline asm
	// begin inline asm
	bar.sync 0;
	// end inline asm
	// begin inline asm
	{	
.reg .f64 data;
	ld.global.ca.f64 data, [%rd32772];
	}
	// end inline asm
	// begin inline asm
	bar.sync 0;
	// end inline asm
	// begin inline asm
	{	
.reg .f64 data;
	ld.global.ca.f64 data, [%rd32772];
	}
	// end inline asm
	// begin inline asm
	bar.sync 0;
	// end inline asm
	// begin inline asm
	{	
.reg .f64 data;
	ld.global.ca.f64 data, [%rd32772];
	}
	// end inline asm
	// begin inline asm
	bar.sync 0;
	// end inline asm
	// begin inline asm
	{	
.reg .f64 data;
	ld.global.ca.f64 data, [%rd32772];
	}
	// end inline asm
	// begin inline asm
	bar.sync 0;
	// end inline asm
	// begin inline asm
	{	
.reg .f64 data;
	ld.global.ca.f64 data, [%rd32772];
	}
	// end inline asm
	// begin inline asm
	bar.sync 0;
	// end inline asm
	// begin inline asm
	{	
.reg .f64 data;
	ld.global.ca.f64 data, [%rd32772];
	}
	// end inline asm
	// begin inline asm
	bar.sync 0;
	// end inline asm
	// begin inline asm
	{	
.reg .f64 data;
	ld.global.ca.f64 data, [%rd32772];
	}
	// end inline asm
	// begin inline asm
	bar.sync 0;
	// end inline asm
	// begin inline asm
	{	
.reg .f64 data;
	ld.global.ca.f64 data, [%rd32772];
	}
	// end inline asm
	// begin inline asm
	bar.sync 0;
	// end inline asm
	// begin inline asm
	{	
.reg .f64 data;
	ld.global.ca.f64 data, [%rd32772];
	}
	// end inline asm
	// begin inline asm
	bar.sync 0;
	// end inline asm
	// begin inline asm
	{	
.reg .f64 data;
	ld.global.ca.f64 data, [%rd32772];
	}
	// end inline asm
	// begin inline asm
	bar.sync 0;
	// end inline asm
	// begin inline asm
	{	
.reg .f64 data;
	ld.global.ca.f64 data, [%rd32772];
	}
	// end inline asm
	// begin inline asm
	bar.sync 0;
	// end inline asm
	// begin inline asm
	{	
.reg .f64 data;
	ld.global.ca.f64 data, [%rd32772];
	}
	// end inline asm
	// begin inline asm
	bar.sync 0;
	// end inline asm
	// begin inline asm
	{	
.reg .f64 data;
	ld.global.ca.f64 data, [%rd32772];
	}
	// end inline asm
	// begin inline asm
	bar.sync 0;
	// end inline asm
	// begin inline asm
	{	
.reg .f64 data;
	ld.global.ca.f64 data, [%rd32772];
	}
	// end inline asm
	// begin inline asm
	bar.sync 0;
	// end inline asm
	// begin inline asm
	{	
.reg .f64 data;
	ld.global.ca.f64 data, [%rd32772];
	}
	// end inline asm
	// begin inline asm
	bar.sync 0;
	// end inline asm
	// begin inline asm
	{	
.reg .f64 data;
	ld.global.ca.f64 data, [%rd32772];
	}
	// end inline asm
	// begin inline asm
	bar.sync 0;
	// end inline asm
	// begin inline asm
	{	
.reg .f64 data;
	ld.global.ca.f64 data, [%rd32772];
	}
	// end inline asm
	// begin inline asm
	bar.sync 0;
	// end inline asm
	// begin inline asm
	{	
.reg .f64 data;
	ld.global.ca.f64 data, [%rd32772];
	}
	// end inline asm
	// begin inline asm
	bar.sync 0;
	// end inline asm
	// begin inline asm
	{	
.reg .f64 data;
	ld.global.ca.f64 data, [%rd32772];
	}
	// end inline asm
	// begin inline asm
	bar.sync 0;
	// end inline asm
	// begin inline asm
	{	
.reg .f64 data;
	ld.global.ca.f64 data, [%rd32772];
	}
	// end inline asm
	// begin inline asm
	bar.sync 0;
	// end inline asm
	// begin inline asm
	{	
.reg .f64 data;
	ld.global.ca.f64 data, [%rd32772];
	}
	// end inline asm
	// begin inline asm
	bar.sync 0;
	// end inline asm
	// begin inline asm
	{	
.reg .f64 data;
	ld.global.ca.f64 data, [%rd32772];
	}
	// end inline asm
	// begin inline asm
	bar.sync 0;
	// end inline asm
	// begin inline asm
	{	
.reg .f64 data;
	ld.global.ca.f64 data, [%rd32772];
	}
	// end inline asm
	// begin inline asm
	bar.sync 0;
	// end inline asm
	// begin inline asm
	{	
.reg .f64 data;
	ld.global.ca.f64 data, [%rd32772];
	}
	// end inline asm
	// begin inline asm
	bar.sync 0;
	// end inline asm
	// begin inline asm
	{	
.reg .f64 data;
	ld.global.ca.f64 data, [%rd32772];
	}
	// end inline asm
	// begin inline asm
	bar.sync 0;
	// end inline asm
	// begin inline asm
	{	
.reg .f64 data;
	ld.global.ca.f64 data, [%rd32772];
	}
	// end inline asm
	// begin inline asm
	bar.sync 0;
	// end inline asm
	// begin inline asm
	{	
.reg .f64 data;
	ld.global.ca.f64 data, [%rd32772];
	}
	// end inline asm
	// begin inline asm
	bar.sync 0;
	// end inline asm
	// begin inline asm
	{	
.reg .f64 data;
	ld.global.ca.f64 data, [%rd32772];
	}
	// end inline asm
	// begin inline asm
	bar.sync 0;
	// end inline asm
	// begin inline asm
	{	
.reg .f64 data;
	ld.global.ca.f64 data, [%rd32772];
	}
	// end inline asm
	// begin inline asm
	bar.sync 0;
	// end inline asm
	// begin inline asm
	{	
.reg .f64 data;
	ld.global.ca.f64 data, [%rd32772];
	}
	// end inline asm
	// begin inline asm
	bar.sync 0;
	// end inline asm
	// begin inline asm
	{	
.reg .f64 data;
	ld.global.ca.f64 data, [%rd32772];
	}
	// end inline asm
	// begin inline asm
	bar.sync 0;
	// end inline asm
	// begin inline asm
	{	
.reg .f64 data;
	ld.global.ca.f64 data, [%rd32772];
	}
	// end inline asm
	// begin inline asm
	bar.sync 0;
	// end inline asm
	// begin inline asm
	{	
.reg .f64 data;
	ld.global.ca.f64 data, [%rd32772];
	}
	// end inline asm
	// begin inline asm
	bar.sync 0;
	// end inline asm
	// begin inline asm
	{	
.reg .f64 data;
	ld.global.ca.f64 data, [%rd32772];
	}
	// end inline asm
	// begin inline asm
	bar.sync 0;
	// end inline asm
	// begin inline asm
	{	
.reg .f64 data;
	ld.global.ca.f64 data, [%rd32772];
	}
	// end inline asm
	// begin inline asm
	bar.sync 0;
	// end inline asm
	// begin inline asm
	{	
.reg .f64 data;
	ld.global.ca.f64 data, [%rd32772];
	}
	// end inline asm
	// begin inline asm
	bar.sync 0;
	// end inline asm
	// begin inline asm
	{	
.reg .f64 data;
	ld.global.ca.f64 data, [%rd32772];
	}
	// end inline asm
	// begin inline asm
	bar.sync 0;
	// end inline asm
	// begin inline asm
	{	
.reg .f64 data;
	ld.global.ca.f64 data, [%rd32772];
	}
	// end inline asm
	// begin inline asm
	bar.sync 0;
	// end inline asm
	// begin inline asm
	{	
.reg .f64 data;
	ld.global.ca.f64 data, [%rd32772];
	}
	// end inline asm
	// begin inline asm
	bar.sync 0;
	// end inline asm
	// begin inline asm
	{	
.reg .f64 data;
	ld.global.ca.f64 data, [%rd32772];
	}
	// end inline asm
	// begin inline asm
	bar.sync 0;
	// end inline asm
	// begin inline asm
	{	
.reg .f64 data;
	ld.global.ca.f64 data, [%rd32772];
	}
	// end inline asm
	// begin inline asm
	bar.sync 0;
	// end inline asm
	// begin inline asm
	{	
.reg .f64 data;
	ld.global.ca.f64 data, [%rd32772];
	}
	// end inline asm
	// begin inline asm
	bar.sync 0;
	// end inline asm
	// begin inline asm
	{	
.reg .f64 data;
	ld.global.ca.f64 data, [%rd32772];
	}
	// end inline asm
	// begin inline asm
	bar.sync 0;
	// end inline asm
	// begin inline asm
	{	
.reg .f64 data;
	ld.global.ca.f64 data, [%rd32772];
	}
	// end inline asm
	// begin inline asm
	bar.sync 0;
	// end inline asm
	// begin inline asm
	{	
.reg .f64 data;
	ld.global.ca.f64 data, [%rd32772];
	}
	// end inline asm
	// begin inline asm
	bar.sync 0;
	// end inline asm
	// begin inline asm
	{	
.reg .f64 data;
	ld.global.ca.f64 data, [%rd32772];
	}
	// end inline asm
	// begin inline asm
	bar.sync 0;
	// end inline asm
	// begin inline asm
	{	
.reg .f64 data;
	ld.global.ca.f64 data, [%rd32772];
	}
	// end inline asm
	// begin inline asm
	bar.sync 0;
	// end inline asm
	// begin inline asm
	{	
.reg .f64 data;
	ld.global.ca.f64 data, [%rd32772];
	}
	// end inline asm
	// begin inline asm
	bar.sync 0;
	// end inline asm
	// begin inline asm
	{	
.reg .f64 data;
	ld.global.ca.f64 data, [%rd32772];
	}
	// end inline asm
	// begin inline asm
	bar.sync 0;
	// end inline asm
	// begin inline asm
	{	
.reg .f64 data;
	ld.global.ca.f64 data, [%rd32772];
	}
	// end inline asm
	// begin inline asm
	bar.sync 0;
	// end inline asm
	// begin inline asm
	{	
.reg .f64 data;
	ld.global.ca.f64 data, [%rd32772];
	}
	// end inline asm
	// begin inline asm
	bar.sync 0;
	// end inline asm
	// begin inline asm
	{	
.reg .f64 data;
	ld.global.ca.f64 data, [%rd32772];
	}
	// end inline asm
	// begin inline asm
	bar.sync 0;
	// end inline asm
	// begin inline asm
	{	
.reg .f64 data;
	ld.global.ca.f64 data, [%rd32772];
	}
	// end inline asm
	// begin inline asm
	bar.sync 0;
	// end inline asm
	// begin inline asm
	{	
.reg .f64 data;
	ld.global.ca.f64 data, [%rd32772];
	}
	// end inline asm
	// begin inline asm
	bar.sync 0;
	// end inline asm
	// begin inline asm
	{	
.reg .f64 data;
	ld.global.ca.f64 data, [%rd32772];
	}
	// end inline asm
	// begin inline asm
	bar.sync 0;
	// end inline asm
	// begin inline asm
	{	
.reg .f64 data;
	ld.global.ca.f64 data, [%rd32772];
	}
	// end inline asm
	// begin inline asm
	bar.sync 0;
	// end inline asm
	// begin inline asm
	{	
.reg .f64 data;
	ld.global.ca.f64 data, [%rd32772];
	}
	// end inline asm
	// begin inline asm
	bar.sync 0;
	// end inline asm
	// begin inline asm
	{	
.reg .f64 data;
	ld.global.ca.f64 data, [%rd32772];
	}
	// end inline asm
	// begin inline asm
	bar.sync 0;
	// end inline asm
	// begin inline asm
	{	
.reg .f64 data;
	ld.global.ca.f64 data, [%rd32772];
	}
	// end inline asm
	// begin inline asm
	bar.sync 0;
	// end inline asm
	// begin inline asm
	{	
.reg .f64 data;
	ld.global.ca.f64 data, [%rd32772];
	}
	// end inline asm
	// begin inline asm
	bar.sync 0;
	// end inline asm
	// begin inline asm
	{	
.reg .f64 data;
	ld.global.ca.f64 data, [%rd32772];
	}
	// end inline asm
	// begin inline asm
	bar.sync 0;
	// end inline asm
	// begin inline asm
	{	
.reg .f64 data;
	ld.global.ca.f64 data, [%rd32772];
	}
	// end inline asm
	// begin inline asm
	bar.sync 0;
	// end inline asm
	// begin inline asm
	{	
.reg .f64 data;
	ld.global.ca.f64 data, [%rd32772];
	}
	// end inline asm
	// begin inline asm
	bar.sync 0;
	// end inline asm
	// begin inline asm
	{	
.reg .f64 data;
	ld.global.ca.f64 data, [%rd32772];
	}
	// end inline asm
	// begin inline asm
	bar.sync 0;
	// end inline asm
	// begin inline asm
	{	
.reg .f64 data;
	ld.global.ca.f64 data, [%rd32772];
	}
	// end inline asm
	// begin inline asm
	bar.sync 0;
	// end inline asm
	// begin inline asm
	{	
.reg .f64 data;
	ld.global.ca.f64 data, [%rd32772];
	}
	// end inline asm
	// begin inline asm
	bar.sync 0;
	// end inline asm
	// begin inline asm
	{	
.reg .f64 data;
	ld.global.ca.f64 data, [%rd32772];
	}
	// end inline asm
	// begin inline asm
	bar.sync 0;
	// end inline asm
	// begin inline asm
	{	
.reg .f64 data;
	ld.global.ca.f64 data, [%rd32772];
	}
	// end inline asm
	// begin inline asm
	bar.sync 0;
	// end inline asm
	// begin inline asm
	{	
.reg .f64 data;
	ld.global.ca.f64 data, [%rd32772];
	}
	// end inline asm
	// begin inline asm
	bar.sync 0;
	// end inline asm
	// begin inline asm
	{	
.reg .f64 data;
	ld.global.ca.f64 data, [%rd32772];
	}
	// end inline asm
	// begin inline asm
	bar.sync 0;
	// end inline asm
	// begin inline asm
	{	
.reg .f64 data;
	ld.global.ca.f64 data, [%rd32772];
	}
	// end inline asm
	// begin inline asm
	bar.sync 0;
	// end inline asm
	// begin inline asm
	{	
.reg .f64 data;
	ld.global.ca.f64 data, [%rd32772];
	}
	// end inline asm
	// begin inline asm
	bar.sync 0;
	// end inline asm
	// begin inline asm
	{	
.reg .f64 data;
	ld.global.ca.f64 data, [%rd32772];
	}
	// end inline asm
	// begin inline asm
	bar.sync 0;
	// end inline asm
	// begin inline asm
	{	
.reg .f64 data;
	ld.global.ca.f64 data, [%rd32772];
	}
	// end inline asm
	// begin inline asm
	bar.sync 0;
	// end inline asm
	// begin inline asm
	{	
.reg .f64 data;
	ld.global.ca.f64 data, [%rd32772];
	}
	// end inline asm
	// begin inline asm
	bar.sync 0;
	// end inline asm
	// begin inline asm
	{	
.reg .f64 data;
	ld.global.ca.f64 data, [%rd32772];
	}
	// end inline asm
	// begin inline asm
	bar.sync 0;
	// end inline asm
	// begin inline asm
	{	
.reg .f64 data;
	ld.global.ca.f64 data, [%rd32772];
	}
	// end inline asm
	// begin inline asm
	bar.sync 0;
	// end inline asm
	// begin inline asm
	{	
.reg .f64 data;
	ld.global.ca.f64 data, [%rd32772];
	}
	// end inline asm
	// begin inline asm
	bar.sync 0;
	// end inline asm
	// begin inline asm
	{	
.reg .f64 data;
	ld.global.ca.f64 data, [%rd32772];
	}
	// end inline asm
	// begin inline asm
	bar.sync 0;
	// end inline asm
	// begin inline asm
	{	
.reg .f64 data;
	ld.global.ca.f64 data, [%rd32772];
	}
	// end inline asm
	// begin inline asm
	bar.sync 0;
	// end inline asm
	// begin inline asm
	{	
.reg .f64 data;
	ld.global.ca.f64 data, [%rd32772];
	}
	// end inline asm
	// begin inline asm
	bar.sync 0;
	// end inline asm
	// begin inline asm
	{	
.reg .f64 data;
	ld.global.ca.f64 data, [%rd32772];
	}
	// end inline asm
	// begin inline asm
	bar.sync 0;
	// end inline asm
	// begin inline asm
	{	
.reg .f64 data;
	ld.global.ca.f64 data, [%rd32772];
	}
	// end inline asm
	// begin inline asm
	bar.sync 0;
	// end inline asm
	// begin inline asm
	{	
.reg .f64 data;
	ld.global.ca.f64 data, [%rd32772];
	}
	// end inline asm
	// begin inline asm
	bar.sync 0;
	// end inline asm
	// begin inline asm
	{	
.reg .f64 data;
	ld.global.ca.f64 data, [%rd32772];
	}
	// end inline asm
	// begin inline asm
	bar.sync 0;
	// end inline asm
	// begin inline asm
	{	
.reg .f64 data;
	ld.global.ca.f64 data, [%rd32772];
	}
	// end inline asm
	// begin inline asm
	bar.sync 0;
	// end inline asm
	// begin inline asm
	{	
.reg .f64 data;
	ld.global.ca.f64 data, [%rd32772];
	}
	// end inline asm
	// begin inline asm
	bar.sync 0;
	// end inline asm
	// begin inline asm
	{	
.reg .f64 data;
	ld.global.ca.f64 data, [%rd32772];
	}
	// end inline asm
	// begin inline asm
	bar.sync 0;
	// end inline asm
	// begin inline asm
	{	
.reg .f64 data;
	ld.global.ca.f64 data, [%rd32772];
	}
	// end inline asm
	// begin inline asm
	bar.sync 0;
	// end inline asm
	// begin inline asm
	{	
.reg .f64 data;
	ld.global.ca.f64 data, [%rd32772];
	}
	// end inline asm
	// begin inline asm
	bar.sync 0;
	// end inline asm
	// begin inline asm
	{	
.reg .f64 data;
	ld.global.ca.f64 data, [%rd32772];
	}
	// end inline asm
	// begin inline asm
	bar.sync 0;
	// end inline asm
	// begin inline asm
	{	
.reg .f64 data;
	ld.global.ca.f64 data, [%rd32772];
	}
	// end inline asm
	// begin inline asm
	bar.sync 0;
	// end inline asm
	// begin inline asm
	{	
.reg .f64 data;
	ld.global.ca.f64 data, [%rd32772];
	}
	// end inline asm
	// begin inline asm
	bar.sync 0;
	// end inline asm
	// begin inline asm
	{	
.reg .f64 data;
	ld.global.ca.f64 data, [%rd32772];
	}
	// end inline asm
	// begin inline asm
	bar.sync 0;
	// end inline asm
	// begin inline asm
	{	
.reg .f64 data;
	ld.global.ca.f64 data, [%rd32772];
	}
	// end inline asm
	// begin inline asm
	bar.sync 0;
	// end inline asm
	// begin inline asm
	{	
.reg .f64 data;
	ld.global.ca.f64 data, [%rd32772];
	}
	// end inline asm
	// begin inline asm
	bar.sync 0;
	// end inline asm
	// begin inline asm
	{	
.reg .f64 data;
	ld.global.ca.f64 data, [%rd32772];
	}
	// end inline asm
	// begin inline asm
	bar.sync 0;
	// end inline asm
	// begin inline asm
	{	
.reg .f64 data;
	ld.global.ca.f64 data, [%rd32772];
	}
	// end inline asm
	// begin inline asm
	bar.sync 0;
	// end inline asm
	// begin inline asm
	{	
.reg .f64 data;
	ld.global.ca.f64 data, [%rd32772];
	}
	// end inline asm
	// begin inline asm
	bar.sync 0;
	// end inline asm
	// begin inline asm
	{	
.reg .f64 data;
	ld.global.ca.f64 data, [%rd32772];
	}
	// end inline asm
	// begin inline asm
	bar.sync 0;
	// end inline asm
	// begin inline asm
	{	
.reg .f64 data;
	ld.global.ca.f64 data, [%rd32772];
	}
	// end inline asm
	// begin inline asm
	bar.sync 0;
	// end inline asm
	// begin inline asm
	{	
.reg .f64 data;
	ld.global.ca.f64 data, [%rd32772];
	}
	// end inline asm
	// begin inline asm
	bar.sync 0;
	// end inline asm
	// begin inline asm
	{	
.reg .f64 data;
	ld.global.ca.f64 data, [%rd32772];
	}
	// end inline asm
	// begin inline asm
	bar.sync 0;
	// end inline asm
	// begin inline asm
	{	
.reg .f64 data;
	ld.global.ca.f64 data, [%rd32772];
	}
	// end inline asm
	// begin inline asm
	bar.sync 0;
	// end inline asm
	// begin inline asm
	{	
.reg .f64 data;
	ld.global.ca.f64 data, [%rd32772];
	}
	// end inline asm
	// begin inline asm
	bar.sync 0;
	// end inline asm
	// begin inline asm
	{	
.reg .f64 data;
	ld.global.ca.f64 data, [%rd32772];
	}
	// end inline asm
	// begin inline asm
	bar.sync 0;
	// end inline asm
	// begin inline asm
	{	
.reg .f64 data;
	ld.global.ca.f64 data, [%rd32772];
	}
	// end inline asm
	// begin inline asm
	bar.sync 0;
	// end inline asm
	// begin inline asm
	{	
.reg .f64 data;
	ld.global.ca.f64 data, [%rd32772];
	}
	// end inline asm
	// begin inline asm
	bar.sync 0;
	// end inline asm
	// begin inline asm
	{	
.reg .f64 data;
	ld.global.ca.f64 data, [%rd32772];
	}
	// end inline asm
	// begin inline asm
	bar.sync 0;
	// end inline asm
	// begin inline asm
	{	
.reg .f64 data;
	ld.global.ca.f64 data, [%rd32772];
	}
	// end inline asm
	// begin inline asm
	bar.sync 0;
	// end inline asm
	// begin inline asm
	{	
.reg .f64 data;
	ld.global.ca.f64 data, [%rd32772];
	}
	// end inline asm
	// begin inline asm
	bar.sync 0;
	// end inline asm
	// begin inline asm
	{	
.reg .f64 data;
	ld.global.ca.f64 data, [%rd32772];
	}
	// end inline asm
	// begin inline asm
	bar.sync 0;
	// end inline asm
	// begin inline asm
	{	
.reg .f64 data;
	ld.global.ca.f64 data, [%rd32772];
	}
	// end inline asm
	// begin inline asm
	bar.sync 0;
	// end inline asm
	// begin inline asm
	{	
.reg .f64 data;
	ld.global.ca.f64 data, [%rd32772];
	}
	// end inline asm
	// begin inline asm
	bar.sync 0;
	// end inline asm
	// begin inline asm
	{	
.reg .f64 data;
	ld.global.ca.f64 data, [%rd32772];
	}
	// end inline asm
	// begin inline asm
	bar.sync 0;
	// end inline asm
	// begin inline asm
	{	
.reg .f64 data;
	ld.global.ca.f64 data, [%rd32772];
	}
	// end inline asm
	// begin inline asm
	bar.sync 0;
	// end inline asm
	// begin inline asm
	{	
.reg .f64 data;
	ld.global.ca.f64 data, [%rd32772];
	}
	// end inline asm
	// begin inline asm
	bar.sync 0;
	// end inline asm
	// begin inline asm
	{	
.reg .f64 data;
	ld.global.ca.f64 data, [%rd32772];
	}
	// end inline asm
	// begin inline asm
	bar.sync 0;
	// end inline asm
	// begin inline asm
	{	
.reg .f64 data;
	ld.global.ca.f64 data, [%rd32772];
	}
	// end inline asm
	// begin inline asm
	bar.sync 0;
	// end inline asm
	// begin inline asm
	{	
.reg .f64 data;
	ld.global.ca.f64 data, [%rd32772];
	}
	// end inline asm
	// begin inline asm
	bar.sync 0;
	// end inline asm
	// begin inline asm
	{	
.reg .f64 data;
	ld.global.ca.f64 data, [%rd32772];
	}
	// end inline asm
	// begin inline asm
	bar.sync 0;
	// end inline asm
	// begin inline asm
	{	
.reg .f64 data;
	ld.global.ca.f64 data, [%rd32772];
	}
	// end inline asm
	// begin inline asm
	bar.sync 0;
	// end inline asm
	// begin inline asm
	{	
.reg .f64 data;
	ld.global.ca.f64 data, [%rd32772];
	}
	// end inline asm
	// begin inline asm
	bar.sync 0;
	// end inline asm
	// begin inline asm
	{	
.reg .f64 data;
	ld.global.ca.f64 data, [%rd32772];
	}
	// end inline asm
	// begin inline asm
	bar.sync 0;
	// end inline asm
	// begin inline asm
	{	
.reg .f64 data;
	ld.global.ca.f64 data, [%rd32772];
	}
	// end inline asm
	// begin inline asm
	bar.sync 0;
	// end inline asm
	// begin inline asm
	{	
.reg .f64 data;
	ld.global.ca.f64 data, [%rd32772];
	}
	// end inline asm
	// begin inline asm
	bar.sync 0;
	// end inline asm
	// begin inline asm
	{	
.reg .f64 data;
	ld.global.ca.f64 data, [%rd32772];
	}
	// end inline asm
	// begin inline asm
	bar.sync 0;
	// end inline asm
	// begin inline asm
	{	
.reg .f64 data;
	ld.global.ca.f64 data, [%rd32772];
	}
	// end inline asm
	// begin inline asm
	bar.sync 0;
	// end inline asm
	// begin inline asm
	{	
.reg .f64 data;
	ld.global.ca.f64 data, [%rd32772];
	}
	// end inline asm
	// begin inline asm
	bar.sync 0;
	// end inline asm
	// begin inline asm
	{	
.reg .f64 data;
	ld.global.ca.f64 data, [%rd32772];
	}
	// end inline asm
	// begin inline asm
	bar.sync 0;
	// end inline asm
	// begin inline asm
	{	
.reg .f64 data;
	ld.global.ca.f64 data, [%rd32772];
	}
	// end inline asm
	// begin inline asm
	bar.sync 0;
	// end inline asm
	// begin inline asm
	{	
.reg .f64 data;
	ld.global.ca.f64 data, [%rd32772];
	}
	// end inline asm
	// begin inline asm
	bar.sync 0;
	// end inline asm
	// begin inline asm
	{	
.reg .f64 data;
	ld.global.ca.f64 data, [%rd32772];
	}
	// end inline asm
	// begin inline asm
	bar.sync 0;
	// end inline asm
	// begin inline asm
	{	
.reg .f64 data;
	ld.global.ca.f64 data, [%rd32772];
	}
	// end inline asm
	// begin inline asm
	bar.sync 0;
	// end inline asm
	// begin inline asm
	{	
.reg .f64 data;
	ld.global.ca.f64 data, [%rd32772];
	}
	// end inline asm
	// begin inline asm
	bar.sync 0;
	// end inline asm
	// begin inline asm
	{	
.reg .f64 data;
	ld.global.ca.f64 data, [%rd32772];
	}
	// end inline asm
	// begin inline asm
	bar.sync 0;
	// end inline asm
	// begin inline asm
	{	
.reg .f64 data;
	ld.global.ca.f64 data, [%rd32772];
	}
	// end inline asm
	// begin inline asm
	bar.sync 0;
	// end inline asm
	// begin inline asm
	{	
.reg .f64 data;
	ld.global.ca.f64 data, [%rd32772];
	}
	// end inline asm
	// begin inline asm
	bar.sync 0;
	// end inline asm
	// begin inline asm
	{	
.reg .f64 data;
	ld.global.ca.f64 data, [%rd32772];
	}
	// end inline asm
	// begin inline asm
	bar.sync 0;
	// end inline asm
	// begin inline asm
	{	
.reg .f64 data;
	ld.global.ca.f64 data, [%rd32772];
	}
	// end inline asm
	// begin inline asm
	bar.sync 0;
	// end inline asm
	// begin inline asm
	{	
.reg .f64 data;
	ld.global.ca.f64 data, [%rd32772];
	}
	// end inline asm
	// begin inline asm
	bar.sync 0;
	// end inline asm
	// begin inline asm
	{	
.reg .f64 data;
	ld.global.ca.f64 data, [%rd32772];
	}
	// end inline asm
	// begin inline asm
	bar.sync 0;
	// end inline asm
	// begin inline asm
	{	
.reg .f64 data;
	ld.global.ca.f64 data, [%rd32772];
	}
	// end inline asm
	// begin inline asm
	bar.sync 0;
	// end inline asm
	// begin inline asm
	{	
.reg .f64 data;
	ld.global.ca.f64 data, [%rd32772];
	}
	// end inline asm
	// begin inline asm
	bar.sync 0;
	// end inline asm
	// begin inline asm
	{	
.reg .f64 data;
	ld.global.ca.f64 data, [%rd32772];
	}
	// end inline asm
	// begin inline asm
	bar.sync 0;
	// end inline asm
	// begin inline asm
	{	
.reg .f64 data;
	ld.global.ca.f64 data, [%rd32772];
	}
	// end inline asm
	// begin inline asm
	bar.sync 0;
	// end inline asm
	// begin inline asm
	{	
.reg .f64 data;
	ld.global.ca.f64 data, [%rd32772];
	}
	// end inline asm
	// begin inline asm
	bar.sync 0;
	// end inline asm
	// begin inline asm
	{	
.reg .f64 data;
	ld.global.ca.f64 data, [%rd32772];
	}
	// end inline asm
	// begin inline asm
	bar.sync 0;
	// end inline asm
	// begin inline asm
	{	
.reg .f64 data;
	ld.global.ca.f64 data, [%rd32772];
	}
	// end inline asm
	// begin inline asm
	bar.sync 0;
	// end inline asm
	// begin inline asm
	{	
.reg .f64 data;
	ld.global.ca.f64 data, [%rd32772];
	}
	// end inline asm
	// begin inline asm
	bar.sync 0;
	// end inline asm
	// begin inline asm
	{	
.reg .f64 data;
	ld.global.ca.f64 data, [%rd32772];
	}
	// end inline asm
	// begin inline asm
	bar.sync 0;
	// end inline asm
	// begin inline asm
	{	
.reg .f64 data;
	ld.global.ca.f64 data, [%rd32772];
	}
	// end inline asm
	// begin inline asm
	bar.sync 0;
	// end inline asm
	// begin inline asm
	{	
.reg .f64 data;
	ld.global.ca.f64 data, [%rd32772];
	}
	// end inline asm
	// begin inline asm
	bar.sync 0;
	// end inline asm
	// begin inline asm
	{	
.reg .f64 data;
	ld.global.ca.f64 data, [%rd32772];
	}
	// end inline asm
	// begin inline asm
	bar.sync 0;
	// end inline asm
	// begin inline asm
	{	
.reg .f64 data;
	ld.global.ca.f64 data, [%rd32772];
	}
	// end inline asm
	// begin inline asm
	bar.sync 0;
	// end inline asm
	// begin inline asm
	{	
.reg .f64 data;
	ld.global.ca.f64 data, [%rd32772];
	}
	// end inline asm
	// begin inline asm
	bar.sync 0;
	// end inline asm
	// begin inline asm
	{	
.reg .f64 data;
	ld.global.ca.f64 data, [%rd32772];
	}
	// end inline asm
	// begin inline asm
	bar.sync 0;
	// end inline asm
	// begin inline asm
	{	
.reg .f64 data;
	ld.global.ca.f64 data, [%rd32772];
	}
	// end inline asm
	// begin inline asm
	bar.sync 0;
	// end inline asm
	// begin inline asm
	{	
.reg .f64 data;
	ld.global.ca.f64 data, [%rd32772];
	}
	// end inline asm
	// begin inline asm
	bar.sync 0;
	// end inline asm
	// begin inline asm
	{	
.reg .f64 data;
	ld.global.ca.f64 data, [%rd32772];
	}
	// end inline asm
	// begin inline asm
	bar.sync 0;
	// end inline asm
	// begin inline asm
	{	
.reg .f64 data;
	ld.global.ca.f64 data, [%rd32772];
	}
	// end inline asm
	// begin inline asm
	bar.sync 0;
	// end inline asm
	// begin inline asm
	{	
.reg .f64 data;
	ld.global.ca.f64 data, [%rd32772];
	}
	// end inline asm
	// begin inline asm
	bar.sync 0;
	// end inline asm
	// begin inline asm
	{	
.reg .f64 data;
	ld.global.ca.f64 data, [%rd32772];
	}
	// end inline asm
	// begin inline asm
	bar.sync 0;
	// end inline asm
	// begin inline asm
	{	
.reg .f64 data;
	ld.global.ca.f64 data, [%rd32772];
	}
	// end inline asm
	// begin inline asm
	bar.sync 0;
	// end inline asm
	// begin inline asm
	{	
.reg .f64 data;
	ld.global.ca.f64 data, [%rd32772];
	}
	// end inline asm
	// begin inline asm
	bar.sync 0;
	// end inline asm
	// begin inline asm
	{	
.reg .f64 data;
	ld.global.ca.f64 data, [%rd32772];
	}
	// end inline asm
	// begin inline asm
	bar.sync 0;
	// end inline asm
	// begin inline asm
	{	
.reg .f64 data;
	ld.global.ca.f64 data, [%rd32772];
	}
	// end inline asm
	// begin inline asm
	bar.sync 0;
	// end inline asm
	// begin inline asm
	{	
.reg .f64 data;
	ld.global.ca.f64 data, [%rd32772];
	}
	// end inline asm
	// begin inline asm
	bar.sync 0;
	// end inline asm
	// begin inline asm
	{	
.reg .f64 data;
	ld.global.ca.f64 data, [%rd32772];
	}
	// end inline asm
	// begin inline asm
	bar.sync 0;
	// end inline asm
	// begin inline asm
	{	
.reg .f64 data;
	ld.global.ca.f64 data, [%rd32772];
	}
	// end inline asm
	// begin inline asm
	bar.sync 0;
	// end inline asm
	// begin inline asm
	{	
.reg .f64 data;
	ld.global.ca.f64 data, [%rd32772];
	}
	// end inline asm
	// begin inline asm
	bar.sync 0;
	// end inline asm
	// begin inline asm
	{	
.reg .f64 data;
	ld.global.ca.f64 data, [%rd32772];
	}
	// end inline asm
	// begin inline asm
	bar.sync 0;
	// end inline asm
	// begin inline asm
	{	
.reg .f64 data;
	ld.global.ca.f64 data, [%rd32772];
	}
	// end inline asm
	// begin inline asm
	bar.sync 0;
	// end inline asm
	// begin inline asm
	{	
.reg .f64 data;
	ld.global.ca.f64 data, [%rd32772];
	}
	// end inline asm
	// begin inline asm
	bar.sync 0;
	// end inline asm
	// begin inline asm
	{	
.reg .f64 data;
	ld.global.ca.f64 data, [%rd32772];
	}
	// end inline asm
	// begin inline asm
	bar.sync 0;
	// end inline asm
	// begin inline asm
	{	
.reg .f64 data;
	ld.global.ca.f64 data, [%rd32772];
	}
	// end inline asm
	// begin inline asm
	bar.sync 0;
	// end inline asm
	// begin inline asm
	{	
.reg .f64 data;
	ld.global.ca.f64 data, [%rd32772];
	}
	// end inline asm
	// begin inline asm
	bar.sync 0;
	// end inline asm
	// begin inline asm
	{	
.reg .f64 data;
	ld.global.ca.f64 data, [%rd32772];
	}
	// end inline asm
	// begin inline asm
	bar.sync 0;
	// end inline asm
	// begin inline asm
	{	
.reg .f64 data;
	ld.global.ca.f64 data, [%rd32772];
	}
	// end inline asm
	// begin inline asm
	bar.sync 0;
	// end inline asm
	// begin inline asm
	{	
.reg .f64 data;
	ld.global.ca.f64 data, [%rd32772];
	}
	// end inline asm
	// begin inline asm
	bar.sync 0;
	// end inline asm
	// begin inline asm
	{	
.reg .f64 data;
	ld.global.ca.f64 data, [%rd32772];
	}
	// end inline asm
	// begin inline asm
	bar.sync 0;
	// end inline asm
	// begin inline asm
	{	
.reg .f64 data;
	ld.global.ca.f64 data, [%rd32772];
	}
	// end inline asm
	// begin inline asm
	bar.sync 0;
	// end inline asm
	// begin inline asm
	{	
.reg .f64 data;
	ld.global.ca.f64 data, [%rd32772];
	}
	// end inline asm
	// begin inline asm
	bar.sync 0;
	// end inline asm
	// begin inline asm
	{	
.reg .f64 data;
	ld.global.ca.f64 data, [%rd32772];
	}
	// end inline asm
	// begin inline asm
	bar.sync 0;
	// end inline asm
	// begin inline asm
	{	
.reg .f64 data;
	ld.global.ca.f64 data, [%rd32772];
	}
	// end inline asm
	// begin inline asm
	bar.sync 0;
	// end inline asm
	// begin inline asm
	{	
.reg .f64 data;
	ld.global.ca.f64 data, [%rd32772];
	}
	// end inline asm
	// begin inline asm
	bar.sync 0;
	// end inline asm
	// begin inline asm
	{	
.reg .f64 data;
	ld.global.ca.f64 data, [%rd32772];
	}
	// end inline asm
	// begin inline asm
	bar.sync 0;
	// end inline asm
	// begin inline asm
	{	
.reg .f64 data;
	ld.global.ca.f64 data, [%rd32772];
	}
	// end inline asm
	// begin inline asm
	bar.sync 0;
	// end inline asm
	// begin inline asm
	{	
.reg .f64 data;
	ld.global.ca.f64 data, [%rd32772];
	}
	// end inline asm
	// begin inline asm
	bar.sync 0;
	// end inline asm
	// begin inline asm
	{	
.reg .f64 data;
	ld.global.ca.f64 data, [%rd32772];
	}
	// end inline asm
	// begin inline asm
	bar.sync 0;
	// end inline asm
	// begin inline asm
	{	
.reg .f64 data;
	ld.global.ca.f64 data, [%rd32772];
	}
	// end inline asm
	// begin inline asm
	bar.sync 0;
	// end inline asm
	// begin inline asm
	{	
.reg .f64 data;
	ld.global.ca.f64 data, [%rd32772];
	}
	// end inline asm
	// begin inline asm
	bar.sync 0;
	// end inline asm
	// begin inline asm
	{	
.reg .f64 data;
	ld.global.ca.f64 data, [%rd32772];
	}
	// end inline asm
	// begin inline asm
	bar.sync 0;
	// end inline asm
	// begin inline asm
	{	
.reg .f64 data;
	ld.global.ca.f64 data, [%rd32772];
	}
	// end inline asm
	// begin inline asm
	bar.sync 0;
	// end inline asm
	// begin inline asm
	{	
.reg .f64 data;
	ld.global.ca.f64 data, [%rd32772];
	}
	// end inline asm
	// begin inline asm
	bar.sync 0;
	// end inline asm
	// begin inline asm
	{	
.reg .f64 data;
	ld.global.ca.f64 data, [%rd32772];
	}
	// end inline asm
	// begin inline asm
	bar.sync 0;
	// end inline asm
	// begin inline asm
	{	
.reg .f64 data;
	ld.global.ca.f64 data, [%rd32772];
	}
	// end inline asm
	// begin inline asm
	bar.sync 0;
	// end inline asm
	// begin inline asm
	{	
.reg .f64 data;
	ld.global.ca.f64 data, [%rd32772];
	}
	// end inline asm
	// begin inline asm
	bar.sync 0;
	// end inline asm
	// begin inline asm
	{	
.reg .f64 data;
	ld.global.ca.f64 data, [%rd32772];
	}
	// end inline asm
	// begin inline asm
	bar.sync 0;
	// end inline asm
	// begin inline asm
	{	
.reg .f64 data;
	ld.global.ca.f64 data, [%rd32772];
	}
	// end inline asm
	// begin inline asm
	bar.sync 0;
	// end inline asm
	// begin inline asm
	{	
.reg .f64 data;
	ld.global.ca.f64 data, [%rd32772];
	}
	// end inline asm
	// begin inline asm
	bar.sync 0;
	// end inline asm
	// begin inline asm
	{	
.reg .f64 data;
	ld.global.ca.f64 data, [%rd32772];
	}
	// end inline asm
	// begin inline asm
	bar.sync 0;
	// end inline asm
	// begin inline asm
	{	
.reg .f64 data;
	ld.global.ca.f64 data, [%rd32772];
	}
	// end inline asm
	// begin inline asm
	bar.sync 0;
	// end inline asm
	// begin inline asm
	{	
.reg .f64 data;
	ld.global.ca.f64 data, [%rd32772];
	}
	// end inline asm
	// begin inline asm
	bar.sync 0;
	// end inline asm
	// begin inline asm
	{	
.reg .f64 data;
	ld.global.ca.f64 data, [%rd32772];
	}
	// end inline asm
	// begin inline asm
	bar.sync 0;
	// end inline asm
	// begin inline asm
	{	
.reg .f64 data;
	ld.global.ca.f64 data, [%rd32772];
	}
	// end inline asm
	// begin inline asm
	bar.sync 0;
	// end inline asm
	// begin inline asm
	{	
.reg .f64 data;
	ld.global.ca.f64 data, [%rd32772];
	}
	// end inline asm
	// begin inline asm
	bar.sync 0;
	// end inline asm
	// begin inline asm
	{	
.reg .f64 data;
	ld.global.ca.f64 data, [%rd32772];
	}
	// end inline asm
	// begin inline asm
	bar.sync 0;
	// end inline asm
	// begin inline asm
	{	
.reg .f64 data;
	ld.global.ca.f64 data, [%rd32772];
	}
	// end inline asm
	// begin inline asm
	bar.sync 0;
	// end inline asm
	// begin inline asm
	{	
.reg .f64 data;
	ld.global.ca.f64 data, [%rd32772];
	}
	// end inline asm
	// begin inline asm
	bar.sync 0;
	// end inline asm
	// begin inline asm
	{	
.reg .f64 data;
	ld.global.ca.f64 data, [%rd32772];
	}
	// end inline asm
	// begin inline asm
	bar.sync 0;
	// end inline asm
	// begin inline asm
	{	
.reg .f64 data;
	ld.global.ca.f64 data, [%rd32772];
	}
	// end inline asm
	// begin inline asm
	bar.sync 0;
	// end inline asm
	// begin inline asm
	{	
.reg .f64 data;
	ld.global.ca.f64 data, [%rd32772];
	}
	// end inline asm
	// begin inline asm
	bar.sync 0;
	// end inline asm
	// begin inline asm
	{	
.reg .f64 data;
	ld.global.ca.f64 data, [%rd32772];
	}
	// end inline asm
	// begin inline asm
	bar.sync 0;
	// end inline asm
	// begin inline asm
	{	
.reg .f64 data;
	ld.global.ca.f64 data, [%rd32772];
	}
	// end inline asm
	// begin inline asm
	bar.sync 0;
	// end inline asm
	// begin inline asm
	{	
.reg .f64 data;
	ld.global.ca.f64 data, [%rd32772];
	}
	// end inline asm
	// begin inline asm
	bar.sync 0;
	// end inline asm
	// begin inline asm
	{	
.reg .f64 data;
	ld.global.ca.f64 data, [%rd32772];
	}
	// end inline asm
	// begin inline asm
	bar.sync 0;
	// end inline asm
	// begin inline asm
	{	
.reg .f64 data;
	ld.global.ca.f64 data, [%rd32772];
	}
	// end inline asm
	// begin inline asm
	bar.sync 0;
	// end inline asm
	// begin inline asm
	{	
.reg .f64 data;
	ld.global.ca.f64 data, [%rd32772];
	}
	// end inline asm
	// begin inline asm
	bar.sync 0;
	// end inline asm
	// begin inline asm
	{	
.reg .f64 data;
	ld.global.ca.f64 data, [%rd32772];
	}
	// end inline asm
	// begin inline asm
	bar.sync 0;
	// end inline asm
	// begin inline asm
	{	
.reg .f64 data;
	ld.global.ca.f64 data, [%rd32772];
	}
	// end inline asm
	// begin inline asm
	bar.sync 0;
	// end inline asm
	// begin inline asm
	{	
.reg .f64 data;
	ld.global.ca.f64 data, [%rd32772];
	}
	// end inline asm
	// begin inline asm
	bar.sync 0;
	// end inline asm
	// begin inline asm
	{	
.reg .f64 data;
	ld.global.ca.f64 data, [%rd32772];
	}
	// end inline asm
	// begin inline asm
	bar.sync 0;
	// end inline asm
	// begin inline asm
	{	
.reg .f64 data;
	ld.global.ca.f64 data, [%rd32772];
	}
	// end inline asm
	// begin inline asm
	bar.sync 0;
	// end inline asm
	// begin inline asm
	{	
.reg .f64 data;
	ld.global.ca.f64 data, [%rd32772];
	}
	// end inline asm
	// begin inline asm
	bar.sync 0;
	// end inline asm
	// begin inline asm
	{	
.reg .f64 data;
	ld.global.ca.f64 data, [%rd32772];
	}
	// end inline asm
	// begin inline asm
	bar.sync 0;
	// end inline asm
	// begin inline asm
	{	
.reg .f64 data;
	ld.global.ca.f64 data, [%rd32772];
	}
	// end inline asm
	// begin inline asm
	bar.sync 0;
	// end inline asm
	// begin inline asm
	{	
.reg .f64 data;
	ld.global.ca.f64 data, [%rd32772];
	}
	// end inline asm
	// begin inline asm
	bar.sync 0;
	// end inline asm
	// begin inline asm
	{	
.reg .f64 data;
	ld.global.ca.f64 data, [%rd32772];
	}
	// end inline asm
	// begin inline asm
	bar.sync 0;
	// end inline asm
	// begin inline asm
	{	
.reg .f64 data;
	ld.global.ca.f64 data, [%rd32772];
	}
	// end inline asm
	// begin inline asm
	bar.sync 0;
	// end inline asm
	// begin inline asm
	{	
.reg .f64 data;
	ld.global.ca.f64 data, [%rd32772];
	}
	// end inline asm
	// begin inline asm
	bar.sync 0;
	// end inline asm
	// begin inline asm
	{	
.reg .f64 data;
	ld.global.ca.f64 data, [%rd32772];
	}
	// end inline asm
	// begin inline asm
	bar.sync 0;
	// end inline asm
	// begin inline asm
	{	
.reg .f64 data;
	ld.global.ca.f64 data, [%rd32772];
	}
	// end inline asm
	// begin inline asm
	bar.sync 0;
	// end inline asm
	// begin inline asm
	{	
.reg .f64 data;
	ld.global.ca.f64 data, [%rd32772];
	}
	// end inline asm
	// begin inline asm
	bar.sync 0;
	// end inline asm
	// begin inline asm
	{	
.reg .f64 data;
	ld.global.ca.f64 data, [%rd32772];
	}
	// end inline asm
	// begin inline asm
	bar.sync 0;
	// end inline asm
	// begin inline asm
	{	
.reg .f64 data;
	ld.global.ca.f64 data, [%rd32772];
	}
	// end inline asm
	// begin inline asm
	bar.sync 0;
	// end inline asm
	// begin inline asm
	{	
.reg .f64 data;
	ld.global.ca.f64 data, [%rd32772];
	}
	// end inline asm
	// begin inline asm
	bar.sync 0;
	// end inline asm
	// begin inline asm
	{	
.reg .f64 data;
	ld.global.ca.f64 data, [%rd32772];
	}
	// end inline asm
	// begin inline asm
	bar.sync 0;
	// end inline asm
	// begin inline asm
	{	
.reg .f64 data;
	ld.global.ca.f64 data, [%rd32772];
	}
	// end inline asm
	// begin inline asm
	bar.sync 0;
	// end inline asm
	// begin inline asm
	{	
.reg .f64 data;
	ld.global.ca.f64 data, [%rd32772];
	}
	// end inline asm
	// begin inline asm
	bar.sync 0;
	// end inline asm
	// begin inline asm
	{	
.reg .f64 data;
	ld.global.ca.f64 data, [%rd32772];
	}
	// end inline asm
	// begin inline asm
	bar.sync 0;
	// end inline asm
	// begin inline asm
	{	
.reg .f64 data;
	ld.global.ca.f64 data, [%rd32772];
	}
	// end inline asm
	// begin inline asm
	bar.sync 0;
	// end inline asm
	// begin inline asm
	{	
.reg .f64 data;
	ld.global.ca.f64 data, [%rd32772];
	}
	// end inline asm
	// begin inline asm
	bar.sync 0;
	// end inline asm
	// begin inline asm
	{	
.reg .f64 data;
	ld.global.ca.f64 data, [%rd32772];
	}
	// end inline asm
	// begin inline asm
	bar.sync 0;
	// end inline asm
	// begin inline asm
	{	
.reg .f64 data;
	ld.global.ca.f64 data, [%rd32772];
	}
	// end inline asm
	// begin inline asm
	bar.sync 0;
	// end inline asm
	// begin inline asm
	{	
.reg .f64 data;
	ld.global.ca.f64 data, [%rd32772];
	}
	// end inline asm
	// begin inline asm
	bar.sync 0;
	// end inline asm
	// begin inline asm
	{	
.reg .f64 data;
	ld.global.ca.f64 data, [%rd32772];
	}
	// end inline asm
	// begin inline asm
	bar.sync 0;
	// end inline asm
	// begin inline asm
	{	
.reg .f64 data;
	ld.global.ca.f64 data, [%rd32772];
	}
	// end inline asm
	// begin inline asm
	bar.sync 0;
	// end inline asm
	// begin inline asm
	{	
.reg .f64 data;
	ld.global.ca.f64 data, [%rd32772];
	}
	// end inline asm
	// begin inline asm
	bar.sync 0;
	// end inline asm
	// begin inline asm
	{	
.reg .f64 data;
	ld.global.ca.f64 data, [%rd32772];
	}
	// end inline asm
	// begin inline asm
	bar.sync 0;
	// end inline asm
	// begin inline asm
	{	
.reg .f64 data;
	ld.global.ca.f64 data, [%rd32772];
	}
	// end inline asm
	// begin inline asm
	bar.sync 0;
	// end inline asm
	// begin inline asm
	{	
.reg .f64 data;
	ld.global.ca.f64 data, [%rd32772];
	}
	// end inline asm
	// begin inline asm
	bar.sync 0;
	// end inline asm
	// begin inline asm
	{	
.reg .f64 data;
	ld.global.ca.f64 data, [%rd32772];
	}
	// end inline asm
	// begin inline asm
	bar.sync 0;
	// end inline asm
	// begin inline asm
	{	
.reg .f64 data;
	ld.global.ca.f64 data, [%rd32772];
	}
	// end inline asm
	// begin inline asm
	bar.sync 0;
	// end inline asm
	// begin inline asm
	{	
.reg .f64 data;
	ld.global.ca.f64 data, [%rd32772];
	}
	// end inline asm
	// begin inline asm
	bar.sync 0;
	// end inline asm
	// begin inline asm
	{	
.reg .f64 data;
	ld.global.ca.f64 data, [%rd32772];
	}
	// end inline asm
	// begin inline asm
	bar.sync 0;
	// end inline asm
	// begin inline asm
	{	
.reg .f64 data;
	ld.global.ca.f64 data, [%rd32772];
	}
	// end inline asm
	// begin inline asm
	bar.sync 0;
	// end inline asm
	// begin inline asm
	{	
.reg .f64 data;
	ld.global.ca.f64 data, [%rd32772];
	}
	// end inline asm
	// begin inline asm
	bar.sync 0;
	// end inline asm
	// begin inline asm
	{	
.reg .f64 data;
	ld.global.ca.f64 data, [%rd32772];
	}
	// end inline asm
	// begin inline asm
	bar.sync 0;
	// end inline asm
	// begin inline asm
	{	
.reg .f64 data;
	ld.global.ca.f64 data, [%rd32772];
	}
	// end inline asm
	// begin inline asm
	bar.sync 0;
	// end inline asm
	// begin inline asm
	{	
.reg .f64 data;
	ld.global.ca.f64 data, [%rd32772];
	}
	// end inline asm
	// begin inline asm
	bar.sync 0;
	// end inline asm
	// begin inline asm
	{	
.reg .f64 data;
	ld.global.ca.f64 data, [%rd32772];
	}
	// end inline asm
	// begin inline asm
	bar.sync 0;
	// end inline asm
	// begin inline asm
	{	
.reg .f64 data;
	ld.global.ca.f64 data, [%rd32772];
	}
	// end inline asm
	// begin inline asm
	bar.sync 0;
	// end inline asm
	// begin inline asm
	{	
.reg .f64 data;
	ld.global.ca.f64 data, [%rd32772];
	}
	// end inline asm
	// begin inline asm
	bar.sync 0;
	// end inline asm
	// begin inline asm
	{	
.reg .f64 data;
	ld.global.ca.f64 data, [%rd32772];
	}
	// end inline asm
	// begin inline asm
	bar.sync 0;
	// end inline asm
	// begin inline asm
	{	
.reg .f64 data;
	ld.global.ca.f64 data, [%rd32772];
	}
	// end inline asm
	// begin inline asm
	bar.sync 0;
	// end inline asm
	// begin inline asm
	{	
.reg .f64 data;
	ld.global.ca.f64 data, [%rd32772];
	}
	// end inline asm
	// begin inline asm
	bar.sync 0;
	// end inline asm
	// begin inline asm
	{	
.reg .f64 data;
	ld.global.ca.f64 data, [%rd32772];
	}
	// end inline asm
	// begin inline asm
	bar.sync 0;
	// end inline asm
	// begin inline asm
	{	
.reg .f64 data;
	ld.global.ca.f64 data, [%rd32772];
	}
	// end inline asm
	// begin inline asm
	bar.sync 0;
	// end inline asm
	// begin inline asm
	{	
.reg .f64 data;
	ld.global.ca.f64 data, [%rd32772];
	}
	// end inline asm
	// begin inline asm
	bar.sync 0;
	// end inline asm
	// begin inline asm
	{	
.reg .f64 data;
	ld.global.ca.f64 data, [%rd32772];
	}
	// end inline asm
	// begin inline asm
	bar.sync 0;
	// end inline asm
	// begin inline asm
	{	
.reg .f64 data;
	ld.global.ca.f64 data, [%rd32772];
	}
	// end inline asm
	// begin inline asm
	bar.sync 0;
	// end inline asm
	// begin inline asm
	{	
.reg .f64 data;
	ld.global.ca.f64 data, [%rd32772];
	}
	// end inline asm
	// begin inline asm
	bar.sync 0;
	// end inline asm
	// begin inline asm
	{	
.reg .f64 data;
	ld.global.ca.f64 data, [%rd32772];
	}
	// end inline asm
	// begin inline asm
	bar.sync 0;
	// end inline asm
	// begin inline asm
	{	
.reg .f64 data;
	ld.global.ca.f64 data, [%rd32772];
	}
	// end inline asm
	// begin inline asm
	bar.sync 0;
	// end inline asm
	// begin inline asm
	{	
.reg .f64 data;
	ld.global.ca.f64 data, [%rd32772];
	}
	// end inline asm
	// begin inline asm
	bar.sync 0;
	// end inline asm
	// begin inline asm
	{	
.reg .f64 data;
	ld.global.ca.f64 data, [%rd32772];
	}
	// end inline asm
	// begin inline asm
	bar.sync 0;
	// end inline asm
	// begin inline asm
	{	
.reg .f64 data;
	ld.global.ca.f64 data, [%rd32772];
	}
	// end inline asm
	// begin inline asm
	bar.sync 0;
	// end inline asm
	// begin inline asm
	{	
.reg .f64 data;
	ld.global.ca.f64 data, [%rd32772];
	}
	// end inline asm
	// begin inline asm
	bar.sync 0;
	// end inline asm
	// begin inline asm
	{	
.reg .f64 data;
	ld.global.ca.f64 data, [%rd32772];
	}
	// end inline asm
	// begin inline asm
	bar.sync 0;
	// end inline asm
	// begin inline asm
	{	
.reg .f64 data;
	ld.global.ca.f64 data, [%rd32772];
	}
	// end inline asm
	// begin inline asm
	bar.sync 0;
	// end inline asm
	// begin inline asm
	{	
.reg .f64 data;
	ld.global.ca.f64 data, [%rd32772];
	}
	// end inline asm
	// begin inline asm
	bar.sync 0;
	// end inline asm
	// begin inline asm
	{	
.reg .f64 data;
	ld.global.ca.f64 data, [%rd32772];
	}
	// end inline asm
	// begin inline asm
	bar.sync 0;
	// end inline asm
	// begin inline asm
	{	
.reg .f64 data;
	ld.global.ca.f64 data, [%rd32772];
	}
	// end inline asm
	// begin inline asm
	bar.sync 0;
	// end inline asm
	// begin inline asm
	{	
.reg .f64 data;
	ld.global.ca.f64 data, [%rd32772];
	}
	// end inline asm
	// begin inline asm
	bar.sync 0;
	// end inline asm
	// begin inline asm
	{	
.reg .f64 data;
	ld.global.ca.f64 data, [%rd32772];
	}
	// end inline asm
	// begin inline asm
	bar.sync 0;
	// end inline asm
	// begin inline asm
	{	
.reg .f64 data;
	ld.global.ca.f64 data, [%rd32772];
	}
	// end inline asm
	// begin inline asm
	bar.sync 0;
	// end inline asm
	// begin inline asm
	{	
.reg .f64 data;
	ld.global.ca.f64 data, [%rd32772];
	}
	// end inline asm
	// begin inline asm
	bar.sync 0;
	// end inline asm
	// begin inline asm
	{	
.reg .f64 data;
	ld.global.ca.f64 data, [%rd32772];
	}
	// end inline asm
	// begin inline asm
	bar.sync 0;
	// end inline asm
	// begin inline asm
	{	
.reg .f64 data;
	ld.global.ca.f64 data, [%rd32772];
	}
	// end inline asm
	// begin inline asm
	bar.sync 0;
	// end inline asm
	// begin inline asm
	{	
.reg .f64 data;
	ld.global.ca.f64 data, [%rd32772];
	}
	// end inline asm
	// begin inline asm
	bar.sync 0;
	// end inline asm
	// begin inline asm
	{	
.reg .f64 data;
	ld.global.ca.f64 data, [%rd32772];
	}
	// end inline asm
	// begin inline asm
	bar.sync 0;
	// end inline asm
	// begin inline asm
	{	
.reg .f64 data;
	ld.global.ca.f64 data, [%rd32772];
	}
	// end inline asm
	// begin inline asm
	bar.sync 0;
	// end inline asm
	// begin inline asm
	{	
.reg .f64 data;
	ld.global.ca.f64 data, [%rd32772];
	}
	// end inline asm
	// begin inline asm
	bar.sync 0;
	// end inline asm
	// begin inline asm
	{	
.reg .f64 data;
	ld.global.ca.f64 data, [%rd32772];
	}
	// end inline asm
	// begin inline asm
	bar.sync 0;
	// end inline asm
	// begin inline asm
	{	
.reg .f64 data;
	ld.global.ca.f64 data, [%rd32772];
	}
	// end inline asm
	// begin inline asm
	bar.sync 0;
	// end inline asm
	// begin inline asm
	{	
.reg .f64 data;
	ld.global.ca.f64 data, [%rd32772];
	}
	// end inline asm
	// begin inline asm
	bar.sync 0;
	// end inline asm
	// begin inline asm
	{	
.reg .f64 data;
	ld.global.ca.f64 data, [%rd32772];
	}
	// end inline asm
	// begin inline asm
	bar.sync 0;
	// end inline asm
	// begin inline asm
	{	
.reg .f64 data;
	ld.global.ca.f64 data, [%rd32772];
	}
	// end inline asm
	// begin inline asm
	bar.sync 0;
	// end inline asm
	// begin inline asm
	{	
.reg .f64 data;
	ld.global.ca.f64 data, [%rd32772];
	}
	// end inline asm
	// begin inline asm
	bar.sync 0;
	// end inline asm
	// begin inline asm
	{	
.reg .f64 data;
	ld.global.ca.f64 data, [%rd32772];
	}
	// end inline asm
	// begin inline asm
	bar.sync 0;
	// end inline asm
	// begin inline asm
	{	
.reg .f64 data;
	ld.global.ca.f64 data, [%rd32772];
	}
	// end inline asm
	// begin inline asm
	bar.sync 0;
	// end inline asm
	// begin inline asm
	{	
.reg .f64 data;
	ld.global.ca.f64 data, [%rd32772];
	}
	// end inline asm
	// begin inline asm
	bar.sync 0;
	// end inline asm
	// begin inline asm
	{	
.reg .f64 data;
	ld.global.ca.f64 data, [%rd32772];
	}
	// end inline asm
	// begin inline asm
	bar.sync 0;
	// end inline asm
	// begin inline asm
	{	
.reg .f64 data;
	ld.global.ca.f64 data, [%rd32772];
	}
	// end inline asm
	// begin inline asm
	bar.sync 0;
	// end inline asm
	// begin inline asm
	{	
.reg .f64 data;
	ld.global.ca.f64 data, [%rd32772];
	}
	// end inline asm
	// begin inline asm
	bar.sync 0;
	// end inline asm
	// begin inline asm
	{	
.reg .f64 data;
	ld.global.ca.f64 data, [%rd32772];
	}
	// end inline asm
	// begin inline asm
	bar.sync 0;
	// end inline asm
	// begin inline asm
	{	
.reg .f64 data;
	ld.global.ca.f64 data, [%rd32772];
	}
	// end inline asm
	// begin inline asm
	bar.sync 0;
	// end inline asm
	// begin inline asm
	{	
.reg .f64 data;
	ld.global.ca.f64 data, [%rd32772];
	}
	// end inline asm
	// begin inline asm
	bar.sync 0;
	// end inline asm
	// begin inline asm
	{	
.reg .f64 data;
	ld.global.ca.f64 data, [%rd32772];
	}
	// end inline asm
	// begin inline asm
	bar.sync 0;
	// end inline asm
	// begin inline asm
	{	
.reg .f64 data;
	ld.global.ca.f64 data, [%rd32772];
	}
	// end inline asm
	// begin inline asm
	bar.sync 0;
	// end inline asm
	// begin inline asm
	{	
.reg .f64 data;
	ld.global.ca.f64 data, [%rd32772];
	}
	// end inline asm
	// begin inline asm
	bar.sync 0;
	// end inline asm
	// begin inline asm
	{	
.reg .f64 data;
	ld.global.ca.f64 data, [%rd32772];
	}
	// end inline asm
	// begin inline asm
	bar.sync 0;
	// end inline asm
	// begin inline asm
	{	
.reg .f64 data;
	ld.global.ca.f64 data, [%rd32772];
	}
	// end inline asm
	// begin inline asm
	bar.sync 0;
	// end inline asm
	// begin inline asm
	{	
.reg .f64 data;
	ld.global.ca.f64 data, [%rd32772];
	}
	// end inline asm
	// begin inline asm
	bar.sync 0;
	// end inline asm
	// begin inline asm
	{	
.reg .f64 data;
	ld.global.ca.f64 data, [%rd32772];
	}
	// end inline asm
	// begin inline asm
	bar.sync 0;
	// end inline asm
	// begin inline asm
	{	
.reg .f64 data;
	ld.global.ca.f64 data, [%rd32772];
	}
	// end inline asm
	// begin inline asm
	bar.sync 0;
	// end inline asm
	// begin inline asm
	{	
.reg .f64 data;
	ld.global.ca.f64 data, [%rd32772];
	}
	// end inline asm
	// begin inline asm
	bar.sync 0;
	// end inline asm
	// begin inline asm
	{	
.reg .f64 data;
	ld.global.ca.f64 data, [%rd32772];
	}
	// end inline asm
	// begin inline asm
	bar.sync 0;
	// end inline asm
	// begin inline asm
	{	
.reg .f64 data;
	ld.global.ca.f64 data, [%rd32772];
	}
	// end inline asm
	// begin inline asm
	bar.sync 0;
	// end inline asm
	// begin inline asm
	{	
.reg .f64 data;
	ld.global.ca.f64 data, [%rd32772];
	}
	// end inline asm
	// begin inline asm
	bar.sync 0;
	// end inline asm
	// begin inline asm
	{	
.reg .f64 data;
	ld.global.ca.f64 data, [%rd32772];
	}
	// end inline asm
	// begin inline asm
	bar.sync 0;
	// end inline asm
	// begin inline asm
	{	
.reg .f64 data;
	ld.global.ca.f64 data, [%rd32772];
	}
	// end inline asm
	// begin inline asm
	bar.sync 0;
	// end inline asm
	// begin inline asm
	{	
.reg .f64 data;
	ld.global.ca.f64 data, [%rd32772];
	}
	// end inline asm
	// begin inline asm
	bar.sync 0;
	// end inline asm
	// begin inline asm
	{	
.reg .f64 data;
	ld.global.ca.f64 data, [%rd32772];
	}
	// end inline asm
	// begin inline asm
	bar.sync 0;
	// end inline asm
	// begin inline asm
	{	
.reg .f64 data;
	ld.global.ca.f64 data, [%rd32772];
	}
	// end inline asm
	// begin inline asm
	bar.sync 0;
	// end inline asm
	// begin inline asm
	{	
.reg .f64 data;
	ld.global.ca.f64 data, [%rd32772];
	}
	// end inline asm
	// begin inline asm
	bar.sync 0;
	// end inline asm
	// begin inline asm
	{	
.reg .f64 data;
	ld.global.ca.f64 data, [%rd32772];
	}
	// end inline asm
	// begin inline asm
	bar.sync 0;
	// end inline asm
	// begin inline asm
	{	
.reg .f64 data;
	ld.global.ca.f64 data, [%rd32772];
	}
	// end inline asm
	// begin inline asm
	bar.sync 0;
	// end inline asm
	// begin inline asm
	{	
.reg .f64 data;
	ld.global.ca.f64 data, [%rd32772];
	}
	// end inline asm
	// begin inline asm
	bar.sync 0;
	// end inline asm
	// begin inline asm
	{	
.reg .f64 data;
	ld.global.ca.f64 data, [%rd32772];
	}
	// end inline asm
	// begin inline asm
	bar.sync 0;
	// end inline asm
	// begin inline asm
	{	
.reg .f64 data;
	ld.global.ca.f64 data, [%rd32772];
	}
	// end inline asm
	// begin inline asm
	bar.sync 0;
	// end inline asm
	// begin inline asm
	{	
.reg .f64 data;
	ld.global.ca.f64 data, [%rd32772];
	}
	// end inline asm
	// begin inline asm
	bar.sync 0;
	// end inline asm
	// begin inline asm
	{	
.reg .f64 data;
	ld.global.ca.f64 data, [%rd32772];
	}
	// end inline asm
	// begin inline asm
	bar.sync 0;
	// end inline asm
	// begin inline asm
	{	
.reg .f64 data;
	ld.global.ca.f64 data, [%rd32772];
	}
	// end inline asm
	// begin inline asm
	bar.sync 0;
	// end inline asm
	// begin inline asm
	{	
.reg .f64 data;
	ld.global.ca.f64 data, [%rd32772];
	}
	// end inline asm
	// begin inline asm
	bar.sync 0;
	// end inline asm
	// begin inline asm
	{	
.reg .f64 data;
	ld.global.ca.f64 data, [%rd32772];
	}
	// end inline asm
	// begin inline asm
	bar.sync 0;
	// end inline asm
	// begin inline asm
	{	
.reg .f64 data;
	ld.global.ca.f64 data, [%rd32772];
	}
	// end inline asm
	// begin inline asm
	bar.sync 0;
	// end inline asm
	// begin inline asm
	{	
.reg .f64 data;
	ld.global.ca.f64 data, [%rd32772];
	}
	// end inline asm
	// begin inline asm
	bar.sync 0;
	// end inline asm
	// begin inline asm
	{	
.reg .f64 data;
	ld.global.ca.f64 data, [%rd32772];
	}
	// end inline asm
	// begin inline asm
	bar.sync 0;
	// end inline asm
	// begin inline asm
	{	
.reg .f64 data;
	ld.global.ca.f64 data, [%rd32772];
	}
	// end inline asm
	// begin inline asm
	bar.sync 0;
	// end inline asm
	// begin inline asm
	{	
.reg .f64 data;
	ld.global.ca.f64 data, [%rd32772];
	}
	// end inline asm
	// begin inline asm
	bar.sync 0;
	// end inline asm
	// begin inline asm
	{	
.reg .f64 data;
	ld.global.ca.f64 data, [%rd32772];
	}
	// end inline asm
	// begin inline asm
	bar.sync 0;
	// end inline asm
	// begin inline asm
	{	
.reg .f64 data;
	ld.global.ca.f64 data, [%rd32772];
	}
	// end inline asm
	// begin inline asm
	bar.sync 0;
	// end inline asm
	// begin inline asm
	{	
.reg .f64 data;
	ld.global.ca.f64 data, [%rd32772];
	}
	// end inline asm
	// begin inline asm
	bar.sync 0;
	// end inline asm
	// begin inline asm
	{	
.reg .f64 data;
	ld.global.ca.f64 data, [%rd32772];
	}
	// end inline asm
	// begin inline asm
	bar.sync 0;
	// end inline asm
	// begin inline asm
	{	
.reg .f64 data;
	ld.global.ca.f64 data, [%rd32772];
	}
	// end inline asm
	// begin inline asm
	bar.sync 0;
	// end inline asm
	// begin inline asm
	{	
.reg .f64 data;
	ld.global.ca.f64 data, [%rd32772];
	}
	// end inline asm
	// begin inline asm
	bar.sync 0;
	// end inline asm
	// begin inline asm
	{	
.reg .f64 data;
	ld.global.ca.f64 data, [%rd32772];
	}
	// end inline asm
	// begin inline asm
	bar.sync 0;
	// end inline asm
	// begin inline asm
	{	
.reg .f64 data;
	ld.global.ca.f64 data, [%rd32772];
	}
	// end inline asm
	// begin inline asm
	bar.sync 0;
	// end inline asm
	// begin inline asm
	{	
.reg .f64 data;
	ld.global.ca.f64 data, [%rd32772];
	}
	// end inline asm
	// begin inline asm
	bar.sync 0;
	// end inline asm
	// begin inline asm
	{	
.reg .f64 data;
	ld.global.ca.f64 data, [%rd32772];
	}
	// end inline asm
	// begin inline asm
	bar.sync 0;
	// end inline asm
	// begin inline asm
	{	
.reg .f64 data;
	ld.global.ca.f64 data, [%rd32772];
	}
	// end inline asm
	// begin inline asm
	bar.sync 0;
	// end inline asm
	// begin inline asm
	{	
.reg .f64 data;
	ld.global.ca.f64 data, [%rd32772];
	}
	// end inline asm
	// begin inline asm
	bar.sync 0;
	// end inline asm
	// begin inline asm
	{	
.reg .f64 data;
	ld.global.ca.f64 data, [%rd32772];
	}
	// end inline asm
	// begin inline asm
	bar.sync 0;
	// end inline asm
	// begin inline asm
	{	
.reg .f64 data;
	ld.global.ca.f64 data, [%rd32772];
	}
	// end inline asm
	// begin inline asm
	bar.sync 0;
	// end inline asm
	// begin inline asm
	{	
.reg .f64 data;
	ld.global.ca.f64 data, [%rd32772];
	}
	// end inline asm
	// begin inline asm
	bar.sync 0;
	// end inline asm
	// begin inline asm
	{	
.reg .f64 data;
	ld.global.ca.f64 data, [%rd32772];
	}
	// end inline asm
	// begin inline asm
	bar.sync 0;
	// end inline asm
	// begin inline asm
	{	
.reg .f64 data;
	ld.global.ca.f64 data, [%rd32772];
	}
	// end inline asm
	// begin inline asm
	bar.sync 0;
	// end inline asm
	// begin inline asm
	{	
.reg .f64 data;
	ld.global.ca.f64 data, [%rd32772];
	}
	// end inline asm
	// begin inline asm
	bar.sync 0;
	// end inline asm
	// begin inline asm
	{	
.reg .f64 data;
	ld.global.ca.f64 data, [%rd32772];
	}
	// end inline asm
	// begin inline asm
	bar.sync 0;
	// end inline asm
	// begin inline asm
	{	
.reg .f64 data;
	ld.global.ca.f64 data, [%rd32772];
	}
	// end inline asm
	// begin inline asm
	bar.sync 0;
	// end inline asm
	// begin inline asm
	{	
.reg .f64 data;
	ld.global.ca.f64 data, [%rd32772];
	}
	// end inline asm
	// begin inline asm
	bar.sync 0;
	// end inline asm
	// begin inline asm
	{	
.reg .f64 data;
	ld.global.ca.f64 data, [%rd32772];
	}
	// end inline asm
	// begin inline asm
	bar.sync 0;
	// end inline asm
	// begin inline asm
	{	
.reg .f64 data;
	ld.global.ca.f64 data, [%rd32772];
	}
	// end inline asm
	// begin inline asm
	bar.sync 0;
	// end inline asm
	// begin inline asm
	{	
.reg .f64 data;
	ld.global.ca.f64 data, [%rd32772];
	}
	// end inline asm
	// begin inline asm
	bar.sync 0;
	// end inline asm
	// begin inline asm
	{	
.reg .f64 data;
	ld.global.ca.f64 data, [%rd32772];
	}
	// end inline asm
	// begin inline asm
	bar.sync 0;
	// end inline asm
	// begin inline asm
	{	
.reg .f64 data;
	ld.global.ca.f64 data, [%rd32772];
	}
	// end inline asm
	// begin inline asm
	bar.sync 0;
	// end inline asm
	// begin inline asm
	{	
.reg .f64 data;
	ld.global.ca.f64 data, [%rd32772];
	}
	// end inline asm
	// begin inline asm
	bar.sync 0;
	// end inline asm
	// begin inline asm
	{	
.reg .f64 data;
	ld.global.ca.f64 data, [%rd32772];
	}
	// end inline asm
	// begin inline asm
	bar.sync 0;
	// end inline asm
	// begin inline asm
	{	
.reg .f64 data;
	ld.global.ca.f64 data, [%rd32772];
	}
	// end inline asm
	// begin inline asm
	bar.sync 0;
	// end inline asm
	// begin inline asm
	{	
.reg .f64 data;
	ld.global.ca.f64 data, [%rd32772];
	}
	// end inline asm
	// begin inline asm
	bar.sync 0;
	// end inline asm
	// begin inline asm
	{	
.reg .f64 data;
	ld.global.ca.f64 data, [%rd32772];
	}
	// end inline asm
	// begin inline asm
	bar.sync 0;
	// end inline asm
	// begin inline asm
	{	
.reg .f64 data;
	ld.global.ca.f64 data, [%rd32772];
	}
	// end inline asm
	// begin inline asm
	bar.sync 0;
	// end inline asm
	// begin inline asm
	{	
.reg .f64 data;
	ld.global.ca.f64 data, [%rd32772];
	}
	// end inline asm
	// begin inline asm
	bar.sync 0;
	// end inline asm
	// begin inline asm
	{	
.reg .f64 data;
	ld.global.ca.f64 data, [%rd32772];
	}
	// end inline asm
	// begin inline asm
	bar.sync 0;
	// end inline asm
	// begin inline asm
	{	
.reg .f64 data;
	ld.global.ca.f64 data, [%rd32772];
	}
	// end inline asm
	// begin inline asm
	bar.sync 0;
	// end inline asm
	// begin inline asm
	{	
.reg .f64 data;
	ld.global.ca.f64 data, [%rd32772];
	}
	// end inline asm
	// begin inline asm
	bar.sync 0;
	// end inline asm
	// begin inline asm
	{	
.reg .f64 data;
	ld.global.ca.f64 data, [%rd32772];
	}
	// end inline asm
	// begin inline asm
	bar.sync 0;
	// end inline asm
	// begin inline asm
	{	
.reg .f64 data;
	ld.global.ca.f64 data, [%rd32772];
	}
	// end inline asm
	// begin inline asm
	bar.sync 0;
	// end inline asm
	// begin inline asm
	{	
.reg .f64 data;
	ld.global.ca.f64 data, [%rd32772];
	}
	// end inline asm
	// begin inline asm
	bar.sync 0;
	// end inline asm
	// begin inline asm
	{	
.reg .f64 data;
	ld.global.ca.f64 data, [%rd32772];
	}
	// end inline asm
	// begin inline asm
	bar.sync 0;
	// end inline asm
	// begin inline asm
	{	
.reg .f64 data;
	ld.global.ca.f64 data, [%rd32772];
	}
	// end inline asm
	// begin inline asm
	bar.sync 0;
	// end inline asm
	// begin inline asm
	{	
.reg .f64 data;
	ld.global.ca.f64 data, [%rd32772];
	}
	// end inline asm
	// begin inline asm
	bar.sync 0;
	// end inline asm
	// begin inline asm
	{	
.reg .f64 data;
	ld.global.ca.f64 data, [%rd32772];
	}
	// end inline asm
	// begin inline asm
	bar.sync 0;
	// end inline asm
	// begin inline asm
	{	
.reg .f64 data;
	ld.global.ca.f64 data, [%rd32772];
	}
	// end inline asm
	// begin inline asm
	bar.sync 0;
	// end inline asm
	// begin inline asm
	{	
.reg .f64 data;
	ld.global.ca.f64 data, [%rd32772];
	}
	// end inline asm
	// begin inline asm
	bar.sync 0;
	// end inline asm
	// begin inline asm
	{	
.reg .f64 data;
	ld.global.ca.f64 data, [%rd32772];
	}
	// end inline asm
	// begin inline asm
	bar.sync 0;
	// end inline asm
	// begin inline asm
	{	
.reg .f64 data;
	ld.global.ca.f64 data, [%rd32772];
	}
	// end inline asm
	// begin inline asm
	bar.sync 0;
	// end inline asm
	// begin inline asm
	{	
.reg .f64 data;
	ld.global.ca.f64 data, [%rd32772];
	}
	// end inline asm
	// begin inline asm
	bar.sync 0;
	// end inline asm
	// begin inline asm
	{	
.reg .f64 data;
	ld.global.ca.f64 data, [%rd32772];
	}
	// end inline asm
	// begin inline asm
	bar.sync 0;
	// end inline asm
	// begin inline asm
	{	
.reg .f64 data;
	ld.global.ca.f64 data, [%rd32772];
	}
	// end inline asm
	// begin inline asm
	bar.sync 0;
	// end inline asm
	// begin inline asm
	{	
.reg .f64 data;
	ld.global.ca.f64 data, [%rd32772];
	}
	// end inline asm
	// begin inline asm
	bar.sync 0;
	// end inline asm
	// begin inline asm
	{	
.reg .f64 data;
	ld.global.ca.f64 data, [%rd32772];
	}
	// end inline asm
	// begin inline asm
	bar.sync 0;
	// end inline asm
	// begin inline asm
	{	
.reg .f64 data;
	ld.global.ca.f64 data, [%rd32772];
	}
	// end inline asm
	// begin inline asm
	bar.sync 0;
	// end inline asm
	// begin inline asm
	{	
.reg .f64 data;
	ld.global.ca.f64 data, [%rd32772];
	}
	// end inline asm
	// begin inline asm
	bar.sync 0;
	// end inline asm
	// begin inline asm
	{	
.reg .f64 data;
	ld.global.ca.f64 data, [%rd32772];
	}
	// end inline asm
	// begin inline asm
	bar.sync 0;
	// end inline asm
	// begin inline asm
	{	
.reg .f64 data;
	ld.global.ca.f64 data, [%rd32772];
	}
	// end inline asm
	// begin inline asm
	bar.sync 0;
	// end inline asm
	// begin inline asm
	{	
.reg .f64 data;
	ld.global.ca.f64 data, [%rd32772];
	}
	// end inline asm
	// begin inline asm
	bar.sync 0;
	// end inline asm
	// begin inline asm
	{	
.reg .f64 data;
	ld.global.ca.f64 data, [%rd32772];
	}
	// end inline asm
	// begin inline asm
	bar.sync 0;
	// end inline asm
	// begin inline asm
	{	
.reg .f64 data;
	ld.global.ca.f64 data, [%rd32772];
	}
	// end inline asm
	// begin inline asm
	bar.sync 0;
	// end inline asm
	// begin inline asm
	{	
.reg .f64 data;
	ld.global.ca.f64 data, [%rd32772];
	}
	// end inline asm
	// begin inline asm
	bar.sync 0;
	// end inline asm
	// begin inline asm
	{	
.reg .f64 data;
	ld.global.ca.f64 data, [%rd32772];
	}
	// end inline asm
	// begin inline asm
	bar.sync 0;
	// end inline asm
	// begin inline asm
	{	
.reg .f64 data;
	ld.global.ca.f64 data, [%rd32772];
	}
	// end inline asm
	// begin inline asm
	bar.sync 0;
	// end inline asm
	// begin inline asm
	{	
.reg .f64 data;
	ld.global.ca.f64 data, [%rd32772];
	}
	// end inline asm
	// begin inline asm
	bar.sync 0;
	// end inline asm
	// begin inline asm
	{	
.reg .f64 data;
	ld.global.ca.f64 data, [%rd32772];
	}
	// end inline asm
	// begin inline asm
	bar.sync 0;
	// end inline asm
	// begin inline asm
	{	
.reg .f64 data;
	ld.global.ca.f64 data, [%rd32772];
	}
	// end inline asm
	// begin inline asm
	bar.sync 0;
	// end inline asm
	// begin inline asm
	{	
.reg .f64 data;
	ld.global.ca.f64 data, [%rd32772];
	}
	// end inline asm
	// begin inline asm
	bar.sync 0;
	// end inline asm
	// begin inline asm
	{	
.reg .f64 data;
	ld.global.ca.f64 data, [%rd32772];
	}
	// end inline asm
	// begin inline asm
	bar.sync 0;
	// end inline asm
	// begin inline asm
	{	
.reg .f64 data;
	ld.global.ca.f64 data, [%rd32772];
	}
	// end inline asm
	// begin inline asm
	bar.sync 0;
	// end inline asm
	// begin inline asm
	{	
.reg .f64 data;
	ld.global.ca.f64 data, [%rd32772];
	}
	// end inline asm
	// begin inline asm
	bar.sync 0;
	// end inline asm
	// begin inline asm
	{	
.reg .f64 data;
	ld.global.ca.f64 data, [%rd32772];
	}
	// end inline asm
	// begin inline asm
	bar.sync 0;
	// end inline asm
	// begin inline asm
	{	
.reg .f64 data;
	ld.global.ca.f64 data, [%rd32772];
	}
	// end inline asm
	// begin inline asm
	bar.sync 0;
	// end inline asm
	// begin inline asm
	{	
.reg .f64 data;
	ld.global.ca.f64 data, [%rd32772];
	}
	// end inline asm
	// begin inline asm
	bar.sync 0;
	// end inline asm
	// begin inline asm
	{	
.reg .f64 data;
	ld.global.ca.f64 data, [%rd32772];
	}
	// end inline asm
	// begin inline asm
	bar.sync 0;
	// end inline asm
	// begin inline asm
	{	
.reg .f64 data;
	ld.global.ca.f64 data, [%rd32772];
	}
	// end inline asm
	// begin inline asm
	bar.sync 0;
	// end inline asm
	// begin inline asm
	{	
.reg .f64 data;
	ld.global.ca.f64 data, [%rd32772];
	}
	// end inline asm
	// begin inline asm
	bar.sync 0;
	// end inline asm
	// begin inline asm
	{	
.reg .f64 data;
	ld.global.ca.f64 data, [%rd32772];
	}
	// end inline asm
	// begin inline asm
	bar.sync 0;
	// end inline asm
	// begin inline asm
	{	
.reg .f64 data;
	ld.global.ca.f64 data, [%rd32772];
	}
	// end inline asm
	// begin inline asm
	bar.sync 0;
	// end inline asm
	// begin inline asm
	{	
.reg .f64 data;
	ld.global.ca.f64 data, [%rd32772];
	}
	// end inline asm
	// begin inline asm
	bar.sync 0;
	// end inline asm
	// begin inline asm
	{	
.reg .f64 data;
	ld.global.ca.f64 data, [%rd32772];
	}
	// end inline asm
	// begin inline asm
	bar.sync 0;
	// end inline asm
	// begin inline asm
	{	
.reg .f64 data;
	ld.global.ca.f64 data, [%rd32772];
	}
	// end inline asm
	// begin inline asm
	bar.sync 0;
	// end inline asm
	// begin inline asm
	{	
.reg .f64 data;
	ld.global.ca.f64 data, [%rd32772];
	}
	// end inline asm
	// begin inline asm
	bar.sync 0;
	// end inline asm
	// begin inline asm
	{	
.reg .f64 data;
	ld.global.ca.f64 data, [%rd32772];
	}
	// end inline asm
	// begin inline asm
	bar.sync 0;
	// end inline asm
	// begin inline asm
	{	
.reg .f64 data;
	ld.global.ca.f64 data, [%rd32772];
	}
	// end inline asm
	// begin inline asm
	bar.sync 0;
	// end inline asm
	// begin inline asm
	{	
.reg .f64 data;
	ld.global.ca.f64 data, [%rd32772];
	}
	// end inline asm
	// begin inline asm
	bar.sync 0;
	// end inline asm
	// begin inline asm
	{	
.reg .f64 data;
	ld.global.ca.f64 data, [%rd32772];
	}
	// end inline asm
	// begin inline asm
	bar.sync 0;
	// end inline asm
	// begin inline asm
	{	
.reg .f64 data;
	ld.global.ca.f64 data, [%rd32772];
	}
	// end inline asm
	// begin inline asm
	bar.sync 0;
	// end inline asm
	// begin inline asm
	{	
.reg .f64 data;
	ld.global.ca.f64 data, [%rd32772];
	}
	// end inline asm
	// begin inline asm
	bar.sync 0;
	// end inline asm
	// begin inline asm
	{	
.reg .f64 data;
	ld.global.ca.f64 data, [%rd32772];
	}
	// end inline asm
	// begin inline asm
	bar.sync 0;
	// end inline asm
	// begin inline asm
	{	
.reg .f64 data;
	ld.global.ca.f64 data, [%rd32772];
	}
	// end inline asm
	// begin inline asm
	bar.sync 0;
	// end inline asm
	// begin inline asm
	{	
.reg .f64 data;
	ld.global.ca.f64 data, [%rd32772];
	}
	// end inline asm
	// begin inline asm
	bar.sync 0;
	// end inline asm
	// begin inline asm
	{	
.reg .f64 data;
	ld.global.ca.f64 data, [%rd32772];
	}
	// end inline asm
	// begin inline asm
	bar.sync 0;
	// end inline asm
	// begin inline asm
	{	
.reg .f64 data;
	ld.global.ca.f64 data, [%rd32772];
	}
	// end inline asm
	// begin inline asm
	bar.sync 0;
	// end inline asm
	// begin inline asm
	{	
.reg .f64 data;
	ld.global.ca.f64 data, [%rd32772];
	}
	// end inline asm
	// begin inline asm
	bar.sync 0;
	// end inline asm
	// begin inline asm
	{	
.reg .f64 data;
	ld.global.ca.f64 data, [%rd32772];
	}
	// end inline asm
	// begin inline asm
	bar.sync 0;
	// end inline asm
	// begin inline asm
	{	
.reg .f64 data;
	ld.global.ca.f64 data, [%rd32772];
	}
	// end inline asm
	// begin inline asm
	bar.sync 0;
	// end inline asm
	// begin inline asm
	{	
.reg .f64 data;
	ld.global.ca.f64 data, [%rd32772];
	}
	// end inline asm
	// begin inline asm
	bar.sync 0;
	// end inline asm
	// begin inline asm
	{	
.reg .f64 data;
	ld.global.ca.f64 data, [%rd32772];
	}
	// end inline asm
	// begin inline asm
	bar.sync 0;
	// end inline asm
	// begin inline asm
	{	
.reg .f64 data;
	ld.global.ca.f64 data, [%rd32772];
	}
	// end inline asm
	// begin inline asm
	bar.sync 0;
	// end inline asm
	// begin inline asm
	{	
.reg .f64 data;
	ld.global.ca.f64 data, [%rd32772];
	}
	// end inline asm
	// begin inline asm
	bar.sync 0;
	// end inline asm
	// begin inline asm
	{	
.reg .f64 data;
	ld.global.ca.f64 data, [%rd32772];
	}
	// end inline asm
	// begin inline asm
	bar.sync 0;
	// end inline asm
	// begin inline asm
	{	
.reg .f64 data;
	ld.global.ca.f64 data, [%rd32772];
	}
	// end inline asm
	// begin inline asm
	bar.sync 0;
	// end inline asm
	// begin inline asm
	{	
.reg .f64 data;
	ld.global.ca.f64 data, [%rd32772];
	}
	// end inline asm
	// begin inline asm
	bar.sync 0;
	// end inline asm
	// begin inline asm
	{	
.reg .f64 data;
	ld.global.ca.f64 data, [%rd32772];
	}
	// end inline asm
	// begin inline asm
	bar.sync 0;
	// end inline asm
	// begin inline asm
	{	
.reg .f64 data;
	ld.global.ca.f64 data, [%rd32772];
	}
	// end inline asm
	// begin inline asm
	bar.sync 0;
	// end inline asm
	// begin inline asm
	{	
.reg .f64 data;
	ld.global.ca.f64 data, [%rd32772];
	}
	// end inline asm
	// begin inline asm
	bar.sync 0;
	// end inline asm
	// begin inline asm
	{	
.reg .f64 data;
	ld.global.ca.f64 data, [%rd32772];
	}
	// end inline asm
	// begin inline asm
	bar.sync 0;
	// end inline asm
	// begin inline asm
	{	
.reg .f64 data;
	ld.global.ca.f64 data, [%rd32772];
	}
	// end inline asm
	// begin inline asm
	bar.sync 0;
	// end inline asm
	// begin inline asm
	{	
.reg .f64 data;
	ld.global.ca.f64 data, [%rd32772];
	}
	// end inline asm
	// begin inline asm
	bar.sync 0;
	// end inline asm
	// begin inline asm
	{	
.reg .f64 data;
	ld.global.ca.f64 data, [%rd32772];
	}
	// end inline asm
	// begin inline asm
	bar.sync 0;
	// end inline asm
	// begin inline asm
	{	
.reg .f64 data;
	ld.global.ca.f64 data, [%rd32772];
	}
	// end inline asm
	// begin inline asm
	bar.sync 0;
	// end inline asm
	// begin inline asm
	{	
.reg .f64 data;
	ld.global.ca.f64 data, [%rd32772];
	}
	// end inline asm
	// begin inline asm
	bar.sync 0;
	// end inline asm
	// begin inline asm
	{	
.reg .f64 data;
	ld.global.ca.f64 data, [%rd32772];
	}
	// end inline asm
	// begin inline asm
	bar.sync 0;
	// end inline asm
	// begin inline asm
	{	
.reg .f64 data;
	ld.global.ca.f64 data, [%rd32772];
	}
	// end inline asm
	// begin inline asm
	bar.sync 0;
	// end inline asm
	// begin inline asm
	{	
.reg .f64 data;
	ld.global.ca.f64 data, [%rd32772];
	}
	// end inline asm
	// begin inline asm
	bar.sync 0;
	// end inline asm
	// begin inline asm
	{	
.reg .f64 data;
	ld.global.ca.f64 data, [%rd32772];
	}
	// end inline asm
	// begin inline asm
	bar.sync 0;
	// end inline asm
	// begin inline asm
	{	
.reg .f64 data;
	ld.global.ca.f64 data, [%rd32772];
	}
	// end inline asm
	// begin inline asm
	bar.sync 0;
	// end inline asm
	// begin inline asm
	{	
.reg .f64 data;
	ld.global.ca.f64 data, [%rd32772];
	}
	// end inline asm
	// begin inline asm
	bar.sync 0;
	// end inline asm
	// begin inline asm
	{	
.reg .f64 data;
	ld.global.ca.f64 data, [%rd32772];
	}
	// end inline asm
	// begin inline asm
	bar.sync 0;
	// end inline asm
	// begin inline asm
	{	
.reg .f64 data;
	ld.global.ca.f64 data, [%rd32772];
	}
	// end inline asm
	// begin inline asm
	bar.sync 0;
	// end inline asm
	// begin inline asm
	{	
.reg .f64 data;
	ld.global.ca.f64 data, [%rd32772];
	}
	// end inline asm
	// begin inline asm
	bar.sync 0;
	// end inline asm
	// begin inline asm
	{	
.reg .f64 data;
	ld.global.ca.f64 data, [%rd32772];
	}
	// end inline asm
	// begin inline asm
	bar.sync 0;
	// end inline asm
	// begin inline asm
	{	
.reg .f64 data;
	ld.global.ca.f64 data, [%rd32772];
	}
	// end inline asm
	// begin inline asm
	bar.sync 0;
	// end inline asm
	// begin inline asm
	{	
.reg .f64 data;
	ld.global.ca.f64 data, [%rd32772];
	}
	// end inline asm
	// begin inline asm
	bar.sync 0;
	// end inline asm
	// begin inline asm
	{	
.reg .f64 data;
	ld.global.ca.f64 data, [%rd32772];
	}
	// end inline asm
	// begin inline asm
	bar.sync 0;
	// end inline asm
	// begin inline asm
	{	
.reg .f64 data;
	ld.global.ca.f64 data, [%rd32772];
	}
	// end inline asm
	// begin inline asm
	bar.sync 0;
	// end inline asm
	// begin inline asm
	{	
.reg .f64 data;
	ld.global.ca.f64 data, [%rd32772];
	}
	// end inline asm
	// begin inline asm
	bar.sync 0;
	// end inline asm
	// begin inline asm
	{	
.reg .f64 data;
	ld.global.ca.f64 data, [%rd32772];
	}
	// end inline asm
	// begin inline asm
	bar.sync 0;
	// end inline asm
	// begin inline asm
	{	
.reg .f64 data;
	ld.global.ca.f64 data, [%rd32772];
	}
	// end inline asm
	// begin inline asm
	bar.sync 0;
	// end inline asm
	// begin inline asm
	{	
.reg .f64 data;
	ld.global.ca.f64 data, [%rd32772];
	}
	// end inline asm
	// begin inline asm
	bar.sync 0;
	// end inline asm
	// begin inline asm
	{	
.reg .f64 data;
	ld.global.ca.f64 data, [%rd32772];
	}
	// end inline asm
	// begin inline asm
	bar.sync 0;
	// end inline asm
	// begin inline asm
	{	
.reg .f64 data;
	ld.global.ca.f64 data, [%rd32772];
	}
	// end inline asm
	// begin inline asm
	bar.sync 0;
	// end inline asm
	// begin inline asm
	{	
.reg .f64 data;
	ld.global.ca.f64 data, [%rd32772];
	}
	// end inline asm
	// begin inline asm
	bar.sync 0;
	// end inline asm
	// begin inline asm
	{	
.reg .f64 data;
	ld.global.ca.f64 data, [%rd32772];
	}
	// end inline asm
	// begin inline asm
	bar.sync 0;
	// end inline asm
	// begin inline asm
	{	
.reg .f64 data;
	ld.global.ca.f64 data, [%rd32772];
	}
	// end inline asm
	// begin inline asm
	bar.sync 0;
	// end inline asm
	// begin inline asm
	{	
.reg .f64 data;
	ld.global.ca.f64 data, [%rd32772];
	}
	// end inline asm
	// begin inline asm
	bar.sync 0;
	// end inline asm
	// begin inline asm
	{	
.reg .f64 data;
	ld.global.ca.f64 data, [%rd32772];
	}
	// end inline asm
	// begin inline asm
	bar.sync 0;
	// end inline asm
	// begin inline asm
	{	
.reg .f64 data;
	ld.global.ca.f64 data, [%rd32772];
	}
	// end inline asm
	// begin inline asm
	bar.sync 0;
	// end inline asm
	// begin inline asm
	{	
.reg .f64 data;
	ld.global.ca.f64 data, [%rd32772];
	}
	// end inline asm
	// begin inline asm
	bar.sync 0;
	// end inline asm
	// begin inline asm
	{	
.reg .f64 data;
	ld.global.ca.f64 data, [%rd32772];
	}
	// end inline asm
	// begin inline asm
	bar.sync 0;
	// end inline asm
	// begin inline asm
	{	
.reg .f64 data;
	ld.global.ca.f64 data, [%rd32772];
	}
	// end inline asm
	// begin inline asm
	bar.sync 0;
	// end inline asm
	// begin inline asm
	{	
.reg .f64 data;
	ld.global.ca.f64 data, [%rd32772];
	}
	// end inline asm
	// begin inline asm
	bar.sync 0;
	// end inline asm
	// begin inline asm
	{	
.reg .f64 data;
	ld.global.ca.f64 data, [%rd32772];
	}
	// end inline asm
	// begin inline asm
	bar.sync 0;
	// end inline asm
	// begin inline asm
	{	
.reg .f64 data;
	ld.global.ca.f64 data, [%rd32772];
	}
	// end inline asm
	// begin inline asm
	bar.sync 0;
	// end inline asm
	// begin inline asm
	{	
.reg .f64 data;
	ld.global.ca.f64 data, [%rd32772];
	}
	// end inline asm
	// begin inline asm
	bar.sync 0;
	// end inline asm
	// begin inline asm
	{	
.reg .f64 data;
	ld.global.ca.f64 data, [%rd32772];
	}
	// end inline asm
	// begin inline asm
	bar.sync 0;
	// end inline asm
	// begin inline asm
	{	
.reg .f64 data;
	ld.global.ca.f64 data, [%rd32772];
	}
	// end inline asm
	// begin inline asm
	bar.sync 0;
	// end inline asm
	// begin inline asm
	{	
.reg .f64 data;
	ld.global.ca.f64 data, [%rd32772];
	}
	// end inline asm
	// begin inline asm
	bar.sync 0;
	// end inline asm
	// begin inline asm
	{	
.reg .f64 data;
	ld.global.ca.f64 data, [%rd32772];
	}
	// end inline asm
	// begin inline asm
	bar.sync 0;
	// end inline asm
	// begin inline asm
	{	
.reg .f64 data;
	ld.global.ca.f64 data, [%rd32772];
	}
	// end inline asm
	// begin inline asm
	bar.sync 0;
	// end inline asm
	// begin inline asm
	{	
.reg .f64 data;
	ld.global.ca.f64 data, [%rd32772];
	}
	// end inline asm
	// begin inline asm
	bar.sync 0;
	// end inline asm
	// begin inline asm
	{	
.reg .f64 data;
	ld.global.ca.f64 data, [%rd32772];
	}
	// end inline asm
	// begin inline asm
	bar.sync 0;
	// end inline asm
	// begin inline asm
	{	
.reg .f64 data;
	ld.global.ca.f64 data, [%rd32772];
	}
	// end inline asm
	// begin inline asm
	bar.sync 0;
	// end inline asm
	// begin inline asm
	{	
.reg .f64 data;
	ld.global.ca.f64 data, [%rd32772];
	}
	// end inline asm
	// begin inline asm
	bar.sync 0;
	// end inline asm
	// begin inline asm
	{	
.reg .f64 data;
	ld.global.ca.f64 data, [%rd32772];
	}
	// end inline asm
	// begin inline asm
	bar.sync 0;
	// end inline asm
	// begin inline asm
	{	
.reg .f64 data;
	ld.global.ca.f64 data, [%rd32772];
	}
	// end inline asm
	// begin inline asm
	bar.sync 0;
	// end inline asm
	// begin inline asm
	{	
.reg .f64 data;
	ld.global.ca.f64 data, [%rd32772];
	}
	// end inline asm
	// begin inline asm
	bar.sync 0;
	// end inline asm
	// begin inline asm
	{	
.reg .f64 data;
	ld.global.ca.f64 data, [%rd32772];
	}
	// end inline asm
	// begin inline asm
	bar.sync 0;
	// end inline asm
	// begin inline asm
	{	
.reg .f64 data;
	ld.global.ca.f64 data, [%rd32772];
	}
	// end inline asm
	// begin inline asm
	bar.sync 0;
	// end inline asm
	// begin inline asm
	{	
.reg .f64 data;
	ld.global.ca.f64 data, [%rd32772];
	}
	// end inline asm
	// begin inline asm
	bar.sync 0;
	// end inline asm
	// begin inline asm
	{	
.reg .f64 data;
	ld.global.ca.f64 data, [%rd32772];
	}
	// end inline asm
	// begin inline asm
	bar.sync 0;
	// end inline asm
	// begin inline asm
	{	
.reg .f64 data;
	ld.global.ca.f64 data, [%rd32772];
	}
	// end inline asm
	// begin inline asm
	bar.sync 0;
	// end inline asm
	// begin inline asm
	{	
.reg .f64 data;
	ld.global.ca.f64 data, [%rd32772];
	}
	// end inline asm
	// begin inline asm
	bar.sync 0;
	// end inline asm
	// begin inline asm
	{	
.reg .f64 data;
	ld.global.ca.f64 data, [%rd32772];
	}
	// end inline asm
	// begin inline asm
	bar.sync 0;
	// end inline asm
	// begin inline asm
	{	
.reg .f64 data;
	ld.global.ca.f64 data, [%rd32772];
	}
	// end inline asm
	// begin inline asm
	bar.sync 0;
	// end inline asm
	// begin inline asm
	{	
.reg .f64 data;
	ld.global.ca.f64 data, [%rd32772];
	}
	// end inline asm
	// begin inline asm
	bar.sync 0;
	// end inline asm
	// begin inline asm
	{	
.reg .f64 data;
	ld.global.ca.f64 data, [%rd32772];
	}
	// end inline asm
	// begin inline asm
	bar.sync 0;
	// end inline asm
	// begin inline asm
	{	
.reg .f64 data;
	ld.global.ca.f64 data, [%rd32772];
	}
	// end inline asm
	// begin inline asm
	bar.sync 0;
	// end inline asm
	// begin inline asm
	{	
.reg .f64 data;
	ld.global.ca.f64 data, [%rd32772];
	}
	// end inline asm
	// begin inline asm
	bar.sync 0;
	// end inline asm
	// begin inline asm
	{	
.reg .f64 data;
	ld.global.ca.f64 data, [%rd32772];
	}
	// end inline asm
	// begin inline asm
	bar.sync 0;
	// end inline asm
	// begin inline asm
	{	
.reg .f64 data;
	ld.global.ca.f64 data, [%rd32772];
	}
	// end inline asm
	// begin inline asm
	bar.sync 0;
	// end inline asm
	// begin inline asm
	{	
.reg .f64 data;
	ld.global.ca.f64 data, [%rd32772];
	}
	// end inline asm
	// begin inline asm
	bar.sync 0;
	// end inline asm
	// begin inline asm
	{	
.reg .f64 data;
	ld.global.ca.f64 data, [%rd32772];
	}
	// end inline asm
	// begin inline asm
	bar.sync 0;
	// end inline asm
	// begin inline asm
	{	
.reg .f64 data;
	ld.global.ca.f64 data, [%rd32772];
	}
	// end inline asm
	// begin inline asm
	bar.sync 0;
	// end inline asm
	// begin inline asm
	{	
.reg .f64 data;
	ld.global.ca.f64 data, [%rd32772];
	}
	// end inline asm
	// begin inline asm
	bar.sync 0;
	// end inline asm
	// begin inline asm
	{	
.reg .f64 data;
	ld.global.ca.f64 data, [%rd32772];
	}
	// end inline asm
	// begin inline asm
	bar.sync 0;
	// end inline asm
	// begin inline asm
	{	
.reg .f64 data;
	ld.global.ca.f64 data, [%rd32772];
	}
	// end inline asm
	// begin inline asm
	bar.sync 0;
	// end inline asm
	// begin inline asm
	{	
.reg .f64 data;
	ld.global.ca.f64 data, [%rd32772];
	}
	// end inline asm
	// begin inline asm
	bar.sync 0;
	// end inline asm
	// begin inline asm
	{	
.reg .f64 data;
	ld.global.ca.f64 data, [%rd32772];
	}
	// end inline asm
	// begin inline asm
	bar.sync 0;
	// end inline asm
	// begin inline asm
	{	
.reg .f64 data;
	ld.global.ca.f64 data, [%rd32772];
	}
	// end inline asm
	// begin inline asm
	bar.sync 0;
	// end inline asm
	// begin inline asm
	{	
.reg .f64 data;
	ld.global.ca.f64 data, [%rd32772];
	}
	// end inline asm
	// begin inline asm
	bar.sync 0;
	// end inline asm
	// begin inline asm
	{	
.reg .f64 data;
	ld.global.ca.f64 data, [%rd32772];
	}
	// end inline asm
	// begin inline asm
	bar.sync 0;
	// end inline asm
	// begin inline asm
	{	
.reg .f64 data;
	ld.global.ca.f64 data, [%rd32772];
	}
	// end inline asm
	// begin inline asm
	bar.sync 0;
	// end inline asm
	// begin inline asm
	{	
.reg .f64 data;
	ld.global.ca.f64 data, [%rd32772];
	}
	// end inline asm
	// begin inline asm
	bar.sync 0;
	// end inline asm
	// begin inline asm
	{	
.reg .f64 data;
	ld.global.ca.f64 data, [%rd32772];
	}
	// end inline asm
	// begin inline asm
	bar.sync 0;
	// end inline asm
	// begin inline asm
	{	
.reg .f64 data;
	ld.global.ca.f64 data, [%rd32772];
	}
	// end inline asm
	// begin inline asm
	bar.sync 0;
	// end inline asm
	// begin inline asm
	{	
.reg .f64 data;
	ld.global.ca.f64 data, [%rd32772];
	}
	// end inline asm
	// begin inline asm
	bar.sync 0;
	// end inline asm
	// begin inline asm
	{	
.reg .f64 data;
	ld.global.ca.f64 data, [%rd32772];
	}
	// end inline asm
	// begin inline asm
	bar.sync 0;
	// end inline asm
	// begin inline asm
	{	
.reg .f64 data;
	ld.global.ca.f64 data, [%rd32772];
	}
	// end inline asm
	// begin inline asm
	bar.sync 0;
	// end inline asm
	// begin inline asm
	{	
.reg .f64 data;
	ld.global.ca.f64 data, [%rd32772];
	}
	// end inline asm
	// begin inline asm
	bar.sync 0;
	// end inline asm
	// begin inline asm
	{	
.reg .f64 data;
	ld.global.ca.f64 data, [%rd32772];
	}
	// end inline asm
	// begin inline asm
	bar.sync 0;
	// end inline asm
	// begin inline asm
	{	
.reg .f64 data;
	ld.global.ca.f64 data, [%rd32772];
	}
	// end inline asm
	// begin inline asm
	bar.sync 0;
	// end inline asm
	// begin inline asm
	{	
.reg .f64 data;
	ld.global.ca.f64 data, [%rd32772];
	}
	// end inline asm
	// begin inline asm
	bar.sync 0;
	// end inline asm
	// begin inline asm
	{	
.reg .f64 data;
	ld.global.ca.f64 data, [%rd32772];
	}
	// end inline asm
	// begin inline asm
	bar.sync 0;
	// end inline asm
	// begin inline asm
	{	
.reg .f64 data;
	ld.global.ca.f64 data, [%rd32772];
	}
	// end inline asm
	// begin inline asm
	bar.sync 0;
	// end inline asm
	// begin inline asm
	{	
.reg .f64 data;
	ld.global.ca.f64 data, [%rd32772];
	}
	// end inline asm
	// begin inline asm
	bar.sync 0;
	// end inline asm
	// begin inline asm
	{	
.reg .f64 data;
	ld.global.ca.f64 data, [%rd32772];
	}
	// end inline asm
	// begin inline asm
	bar.sync 0;
	// end inline asm
	// begin inline asm
	{	
.reg .f64 data;
	ld.global.ca.f64 data, [%rd32772];
	}
	// end inline asm
	// begin inline asm
	bar.sync 0;
	// end inline asm
	// begin inline asm
	{	
.reg .f64 data;
	ld.global.ca.f64 data, [%rd32772];
	}
	// end inline asm
	// begin inline asm
	bar.sync 0;
	// end inline asm
	// begin inline asm
	{	
.reg .f64 data;
	ld.global.ca.f64 data, [%rd32772];
	}
	// end inline asm
	// begin inline asm
	bar.sync 0;
	// end inline asm
	// begin inline asm
	{	
.reg .f64 data;
	ld.global.ca.f64 data, [%rd32772];
	}
	// end inline asm
	// begin inline asm
	bar.sync 0;
	// end inline asm
	// begin inline asm
	{	
.reg .f64 data;
	ld.global.ca.f64 data, [%rd32772];
	}
	// end inline asm
	// begin inline asm
	bar.sync 0;
	// end inline asm
	// begin inline asm
	{	
.reg .f64 data;
	ld.global.ca.f64 data, [%rd32772];
	}
	// end inline asm
	// begin inline asm
	bar.sync 0;
	// end inline asm
	// begin inline asm
	{	
.reg .f64 data;
	ld.global.ca.f64 data, [%rd32772];
	}
	// end inline asm
	// begin inline asm
	bar.sync 0;
	// end inline asm
	// begin inline asm
	{	
.reg .f64 data;
	ld.global.ca.f64 data, [%rd32772];
	}
	// end inline asm
	// begin inline asm
	bar.sync 0;
	// end inline asm
	// begin inline asm
	{	
.reg .f64 data;
	ld.global.ca.f64 data, [%rd32772];
	}
	// end inline asm
	// begin inline asm
	bar.sync 0;
	// end inline asm
	// begin inline asm
	{	
.reg .f64 data;
	ld.global.ca.f64 data, [%rd32772];
	}
	// end inline asm
	// begin inline asm
	bar.sync 0;
	// end inline asm
	// begin inline asm
	{	
.reg .f64 data;
	ld.global.ca.f64 data, [%rd32772];
	}
	// end inline asm
	// begin inline asm
	bar.sync 0;
	// end inline asm
	// begin inline asm
	{	
.reg .f64 data;
	ld.global.ca.f64 data, [%rd32772];
	}
	// end inline asm
	// begin inline asm
	bar.sync 0;
	// end inline asm
	// begin inline asm
	{	
.reg .f64 data;
	ld.global.ca.f64 data, [%rd32772];
	}
	// end inline asm
	// begin inline asm
	bar.sync 0;
	// end inline asm
	// begin inline asm
	{	
.reg .f64 data;
	ld.global.ca.f64 data, [%rd32772];
	}
	// end inline asm
	// begin inline asm
	bar.sync 0;
	// end inline asm
	// begin inline asm
	{	
.reg .f64 data;
	ld.global.ca.f64 data, [%rd32772];
	}
	// end inline asm
	// begin inline asm
	bar.sync 0;
	// end inline asm
	// begin inline asm
	{	
.reg .f64 data;
	ld.global.ca.f64 data, [%rd32772];
	}
	// end inline asm
	// begin inline asm
	bar.sync 0;
	// end inline asm
	// begin inline asm
	{	
.reg .f64 data;
	ld.global.ca.f64 data, [%rd32772];
	}
	// end inline asm
	// begin inline asm
	bar.sync 0;
	// end inline asm
	// begin inline asm
	{	
.reg .f64 data;
	ld.global.ca.f64 data, [%rd32772];
	}
	// end inline asm
	// begin inline asm
	bar.sync 0;
	// end inline asm
	// begin inline asm
	{	
.reg .f64 data;
	ld.global.ca.f64 data, [%rd32772];
	}
	// end inline asm
	// begin inline asm
	bar.sync 0;
	// end inline asm
	// begin inline asm
	{	
.reg .f64 data;
	ld.global.ca.f64 data, [%rd32772];
	}
	// end inline asm
	// begin inline asm
	bar.sync 0;
	// end inline asm
	// begin inline asm
	{	
.reg .f64 data;
	ld.global.ca.f64 data, [%rd32772];
	}
	// end inline asm
	// begin inline asm
	bar.sync 0;
	// end inline asm
	// begin inline asm
	{	
.reg .f64 data;
	ld.global.ca.f64 data, [%rd32772];
	}
	// end inline asm
	// begin inline asm
	bar.sync 0;
	// end inline asm
	// begin inline asm
	{	
.reg .f64 data;
	ld.global.ca.f64 data, [%rd32772];
	}
	// end inline asm
	// begin inline asm
	bar.sync 0;
	// end inline asm
	// begin inline asm
	{	
.reg .f64 data;
	ld.global.ca.f64 data, [%rd32772];
	}
	// end inline asm
	// begin inline asm
	bar.sync 0;
	// end inline asm
	// begin inline asm
	{	
.reg .f64 data;
	ld.global.ca.f64 data, [%rd32772];
	}
	// end inline asm
	// begin inline asm
	bar.sync 0;
	// end inline asm
	// begin inline asm
	{	
.reg .f64 data;
	ld.global.ca.f64 data, [%rd32772];
	}
	// end inline asm
	// begin inline asm
	bar.sync 0;
	// end inline asm
	// begin inline asm
	{	
.reg .f64 data;
	ld.global.ca.f64 data, [%rd32772];
	}
	// end inline asm
	// begin inline asm
	bar.sync 0;
	// end inline asm
	// begin inline asm
	{	
.reg .f64 data;
	ld.global.ca.f64 data, [%rd32772];
	}
	// end inline asm
	// begin inline asm
	bar.sync 0;
	// end inline asm
	// begin inline asm
	{	
.reg .f64 data;
	ld.global.ca.f64 data, [%rd32772];
	}
	// end inline asm
	// begin inline asm
	bar.sync 0;
	// end inline asm
	// begin inline asm
	{	
.reg .f64 data;
	ld.global.ca.f64 data, [%rd32772];
	}
	// end inline asm
	// begin inline asm
	bar.sync 0;
	// end inline asm
	// begin inline asm
	{	
.reg .f64 data;
	ld.global.ca.f64 data, [%rd32772];
	}
	// end inline asm
	// begin inline asm
	bar.sync 0;
	// end inline asm
	// begin inline asm
	{	
.reg .f64 data;
	ld.global.ca.f64 data, [%rd32772];
	}
	// end inline asm
	// begin inline asm
	bar.sync 0;
	// end inline asm
	// begin inline asm
	{	
.reg .f64 data;
	ld.global.ca.f64 data, [%rd32772];
	}
	// end inline asm
	// begin inline asm
	bar.sync 0;
	// end inline asm
	// begin inline asm
	{	
.reg .f64 data;
	ld.global.ca.f64 data, [%rd32772];
	}
	// end inline asm
	// begin inline asm
	bar.sync 0;
	// end inline asm
	// begin inline asm
	{	
.reg .f64 data;
	ld.global.ca.f64 data, [%rd32772];
	}
	// end inline asm
	// begin inline asm
	bar.sync 0;
	// end inline asm
	// begin inline asm
	{	
.reg .f64 data;
	ld.global.ca.f64 data, [%rd32772];
	}
	// end inline asm
	// begin inline asm
	bar.sync 0;
	// end inline asm
	// begin inline asm
	{	
.reg .f64 data;
	ld.global.ca.f64 data, [%rd32772];
	}
	// end inline asm
	// begin inline asm
	bar.sync 0;
	// end inline asm
	// begin inline asm
	{	
.reg .f64 data;
	ld.global.ca.f64 data, [%rd32772];
	}
	// end inline asm
	// begin inline asm
	bar.sync 0;
	// end inline asm
	// begin inline asm
	{	
.reg .f64 data;
	ld.global.ca.f64 data, [%rd32772];
	}
	// end inline asm
	// begin inline asm
	bar.sync 0;
	// end inline asm
	// begin inline asm
	{	
.reg .f64 data;
	ld.global.ca.f64 data, [%rd32772];
	}
	// end inline asm
	// begin inline asm
	bar.sync 0;
	// end inline asm
	// begin inline asm
	{	
.reg .f64 data;
	ld.global.ca.f64 data, [%rd32772];
	}
	// end inline asm
	// begin inline asm
	bar.sync 0;
	// end inline asm
	// begin inline asm
	{	
.reg .f64 data;
	ld.global.ca.f64 data, [%rd32772];
	}
	// end inline asm
	// begin inline asm
	bar.sync 0;
	// end inline asm
	// begin inline asm
	{	
.reg .f64 data;
	ld.global.ca.f64 data, [%rd32772];
	}
	// end inline asm
	// begin inline asm
	bar.sync 0;
	// end inline asm
	// begin inline asm
	{	
.reg .f64 data;
	ld.global.ca.f64 data, [%rd32772];
	}
	// end inline asm
	// begin inline asm
	bar.sync 0;
	// end inline asm
	// begin inline asm
	{	
.reg .f64 data;
	ld.global.ca.f64 data, [%rd32772];
	}
	// end inline asm
	// begin inline asm
	bar.sync 0;
	// end inline asm
	// begin inline asm
	{	
.reg .f64 data;
	ld.global.ca.f64 data, [%rd32772];
	}
	// end inline asm
	// begin inline asm
	bar.sync 0;
	// end inline asm
	// begin inline asm
	{	
.reg .f64 data;
	ld.global.ca.f64 data, [%rd32772];
	}
	// end inline asm
	// begin inline asm
	bar.sync 0;
	// end inline asm
	// begin inline asm
	{	
.reg .f64 data;
	ld.global.ca.f64 data, [%rd32772];
	}
	// end inline asm
	// begin inline asm
	bar.sync 0;
	// end inline asm
	// begin inline asm
	{	
.reg .f64 data;
	ld.global.ca.f64 data, [%rd32772];
	}
	// end inline asm
	// begin inline asm
	bar.sync 0;
	// end inline asm
	// begin inline asm
	{	
.reg .f64 data;
	ld.global.ca.f64 data, [%rd32772];
	}
	// end inline asm
	// begin inline asm
	bar.sync 0;
	// end inline asm
	// begin inline asm
	{	
.reg .f64 data;
	ld.global.ca.f64 data, [%rd32772];
	}
	// end inline asm
	// begin inline asm
	bar.sync 0;
	// end inline asm
	// begin inline asm
	{	
.reg .f64 data;
	ld.global.ca.f64 data, [%rd32772];
	}
	// end inline asm
	// begin inline asm
	bar.sync 0;
	// end inline asm
	// begin inline asm
	{	
.reg .f64 data;
	ld.global.ca.f64 data, [%rd32772];
	}
	// end inline asm
	// begin inline asm
	bar.sync 0;
	// end inline asm
	// begin inline asm
	{	
.reg .f64 data;
	ld.global.ca.f64 data, [%rd32772];
	}
	// end inline asm
	// begin inline asm
	bar.sync 0;
	// end inline asm
	// begin inline asm
	{	
.reg .f64 data;
	ld.global.ca.f64 data, [%rd32772];
	}
	// end inline asm
	// begin inline asm
	bar.sync 0;
	// end inline asm
	// begin inline asm
	{	
.reg .f64 data;
	ld.global.ca.f64 data, [%rd32772];
	}
	// end inline asm
	// begin inline asm
	bar.sync 0;
	// end inline asm
	// begin inline asm
	{	
.reg .f64 data;
	ld.global.ca.f64 data, [%rd32772];
	}
	// end inline asm
	// begin inline asm
	bar.sync 0;
	// end inline asm
	// begin inline asm
	{	
.reg .f64 data;
	ld.global.ca.f64 data, [%rd32772];
	}
	// end inline asm
	// begin inline asm
	bar.sync 0;
	// end inline asm
	// begin inline asm
	{	
.reg .f64 data;
	ld.global.ca.f64 data, [%rd32772];
	}
	// end inline asm
	// begin inline asm
	bar.sync 0;
	// end inline asm
	// begin inline asm
	{	
.reg .f64 data;
	ld.global.ca.f64 data, [%rd32772];
	}
	// end inline asm
	// begin inline asm
	bar.sync 0;
	// end inline asm
	// begin inline asm
	{	
.reg .f64 data;
	ld.global.ca.f64 data, [%rd32772];
	}
	// end inline asm
	// begin inline asm
	bar.sync 0;
	// end inline asm
	// begin inline asm
	{	
.reg .f64 data;
	ld.global.ca.f64 data, [%rd32772];
	}
	// end inline asm
	// begin inline asm
	bar.sync 0;
	// end inline asm
	// begin inline asm
	{	
.reg .f64 data;
	ld.global.ca.f64 data, [%rd32772];
	}
	// end inline asm
	// begin inline asm
	bar.sync 0;
	// end inline asm
	// begin inline asm
	{	
.reg .f64 data;
	ld.global.ca.f64 data, [%rd32772];
	}
	// end inline asm
	// begin inline asm
	bar.sync 0;
	// end inline asm
	// begin inline asm
	{	
.reg .f64 data;
	ld.global.ca.f64 data, [%rd32772];
	}
	// end inline asm
	// begin inline asm
	bar.sync 0;
	// end inline asm
	// begin inline asm
	{	
.reg .f64 data;
	ld.global.ca.f64 data, [%rd32772];
	}
	// end inline asm
	// begin inline asm
	bar.sync 0;
	// end inline asm
	// begin inline asm
	{	
.reg .f64 data;
	ld.global.ca.f64 data, [%rd32772];
	}
	// end inline asm
	// begin inline asm
	bar.sync 0;
	// end inline asm
	// begin inline asm
	{	
.reg .f64 data;
	ld.global.ca.f64 data, [%rd32772];
	}
	// end inline asm
	// begin inline asm
	bar.sync 0;
	// end inline asm
	// begin inline asm
	{	
.reg .f64 data;
	ld.global.ca.f64 data, [%rd32772];
	}
	// end inline asm
	// begin inline asm
	bar.sync 0;
	// end inline asm
	// begin inline asm
	{	
.reg .f64 data;
	ld.global.ca.f64 data, [%rd32772];
	}
	// end inline asm
	// begin inline asm
	bar.sync 0;
	// end inline asm
	// begin inline asm
	{	
.reg .f64 data;
	ld.global.ca.f64 data, [%rd32772];
	}
	// end inline asm
	// begin inline asm
	bar.sync 0;
	// end inline asm
	// begin inline asm
	{	
.reg .f64 data;
	ld.global.ca.f64 data, [%rd32772];
	}
	// end inline asm
	// begin inline asm
	bar.sync 0;
	// end inline asm
	// begin inline asm
	{	
.reg .f64 data;
	ld.global.ca.f64 data, [%rd32772];
	}
	// end inline asm
	// begin inline asm
	bar.sync 0;
	// end inline asm
	// begin inline asm
	{	
.reg .f64 data;
	ld.global.ca.f64 data, [%rd32772];
	}
	// end inline asm
	// begin inline asm
	bar.sync 0;
	// end inline asm
	// begin inline asm
	{	
.reg .f64 data;
	ld.global.ca.f64 data, [%rd32772];
	}
	// end inline asm
	// begin inline asm
	bar.sync 0;
	// end inline asm
	// begin inline asm
	{	
.reg .f64 data;
	ld.global.ca.f64 data, [%rd32772];
	}
	// end inline asm
	// begin inline asm
	bar.sync 0;
	// end inline asm
	// begin inline asm
	{	
.reg .f64 data;
	ld.global.ca.f64 data, [%rd32772];
	}
	// end inline asm
	// begin inline asm
	bar.sync 0;
	// end inline asm
	// begin inline asm
	{	
.reg .f64 data;
	ld.global.ca.f64 data, [%rd32772];
	}
	// end inline asm
	// begin inline asm
	bar.sync 0;
	// end inline asm
	// begin inline asm
	{	
.reg .f64 data;
	ld.global.ca.f64 data, [%rd32772];
	}
	// end inline asm
	// begin inline asm
	bar.sync 0;
	// end inline asm
	// begin inline asm
	{	
.reg .f64 data;
	ld.global.ca.f64 data, [%rd32772];
	}
	// end inline asm
	// begin inline asm
	bar.sync 0;
	// end inline asm
	// begin inline asm
	{	
.reg .f64 data;
	ld.global.ca.f64 data, [%rd32772];
	}
	// end inline asm
	// begin inline asm
	bar.sync 0;
	// end inline asm
	// begin inline asm
	{	
.reg .f64 data;
	ld.global.ca.f64 data, [%rd32772];
	}
	// end inline asm
	// begin inline asm
	bar.sync 0;
	// end inline asm
	// begin inline asm
	{	
.reg .f64 data;
	ld.global.ca.f64 data, [%rd32772];
	}
	// end inline asm
	// begin inline asm
	bar.sync 0;
	// end inline asm
	// begin inline asm
	{	
.reg .f64 data;
	ld.global.ca.f64 data, [%rd32772];
	}
	// end inline asm
	// begin inline asm
	bar.sync 0;
	// end inline asm
	// begin inline asm
	{	
.reg .f64 data;
	ld.global.ca.f64 data, [%rd32772];
	}
	// end inline asm
	// begin inline asm
	bar.sync 0;
	// end inline asm
	// begin inline asm
	{	
.reg .f64 data;
	ld.global.ca.f64 data, [%rd32772];
	}
	// end inline asm
	// begin inline asm
	bar.sync 0;
	// end inline asm
	// begin inline asm
	{	
.reg .f64 data;
	ld.global.ca.f64 data, [%rd32772];
	}
	// end inline asm
	// begin inline asm
	bar.sync 0;
	// end inline asm
	// begin inline asm
	{	
.reg .f64 data;
	ld.global.ca.f64 data, [%rd32772];
	}
	// end inline asm
	// begin inline asm
	bar.sync 0;
	// end inline asm
	// begin inline asm
	{	
.reg .f64 data;
	ld.global.ca.f64 data, [%rd32772];
	}
	// end inline asm
	// begin inline asm
	bar.sync 0;
	// end inline asm
	// begin inline asm
	{	
.reg .f64 data;
	ld.global.ca.f64 data, [%rd32772];
	}
	// end inline asm
	// begin inline asm
	bar.sync 0;
	// end inline asm
	// begin inline asm
	{	
.reg .f64 data;
	ld.global.ca.f64 data, [%rd32772];
	}
	// end inline asm
	// begin inline asm
	bar.sync 0;
	// end inline asm
	// begin inline asm
	{	
.reg .f64 data;
	ld.global.ca.f64 data, [%rd32772];
	}
	// end inline asm
	// begin inline asm
	bar.sync 0;
	// end inline asm
	// begin inline asm
	{	
.reg .f64 data;
	ld.global.ca.f64 data, [%rd32772];
	}
	// end inline asm
	// begin inline asm
	bar.sync 0;
	// end inline asm
	// begin inline asm
	{	
.reg .f64 data;
	ld.global.ca.f64 data, [%rd32772];
	}
	// end inline asm
	// begin inline asm
	bar.sync 0;
	// end inline asm
	// begin inline asm
	{	
.reg .f64 data;
	ld.global.ca.f64 data, [%rd32772];
	}
	// end inline asm
	// begin inline asm
	bar.sync 0;
	// end inline asm
	// begin inline asm
	{	
.reg .f64 data;
	ld.global.ca.f64 data, [%rd32772];
	}
	// end inline asm
	// begin inline asm
	bar.sync 0;
	// end inline asm
	// begin inline asm
	{	
.reg .f64 data;
	ld.global.ca.f64 data, [%rd32772];
	}
	// end inline asm
	// begin inline asm
	bar.sync 0;
	// end inline asm
	// begin inline asm
	{	
.reg .f64 data;
	ld.global.ca.f64 data, [%rd32772];
	}
	// end inline asm
	// begin inline asm
	bar.sync 0;
	// end inline asm
	// begin inline asm
	{	
.reg .f64 data;
	ld.global.ca.f64 data, [%rd32772];
	}
	// end inline asm
	// begin inline asm
	bar.sync 0;
	// end inline asm
	// begin inline asm
	{	
.reg .f64 data;
	ld.global.ca.f64 data, [%rd32772];
	}
	// end inline asm
	// begin inline asm
	bar.sync 0;
	// end inline asm
	// begin inline asm
	{	
.reg .f64 data;
	ld.global.ca.f64 data, [%rd32772];
	}
	// end inline asm
	// begin inline asm
	bar.sync 0;
	// end inline asm
	// begin inline asm
	{	
.reg .f64 data;
	ld.global.ca.f64 data, [%rd32772];
	}
	// end inline asm
	// begin inline asm
	bar.sync 0;
	// end inline asm
	// begin inline asm
	{	
.reg .f64 data;
	ld.global.ca.f64 data, [%rd32772];
	}
	// end inline asm
	// begin inline asm
	bar.sync 0;
	// end inline asm
	// begin inline asm
	{	
.reg .f64 data;
	ld.global.ca.f64 data, [%rd32772];
	}
	// end inline asm
	// begin inline asm
	bar.sync 0;
	// end inline asm
	// begin inline asm
	{	
.reg .f64 data;
	ld.global.ca.f64 data, [%rd32772];
	}
	// end inline asm
	// begin inline asm
	bar.sync 0;
	// end inline asm
	// begin inline asm
	{	
.reg .f64 data;
	ld.global.ca.f64 data, [%rd32772];
	}
	// end inline asm
	// begin inline asm
	bar.sync 0;
	// end inline asm
	// begin inline asm
	{	
.reg .f64 data;
	ld.global.ca.f64 data, [%rd32772];
	}
	// end inline asm
	// begin inline asm
	bar.sync 0;
	// end inline asm
	// begin inline asm
	{	
.reg .f64 data;
	ld.global.ca.f64 data, [%rd32772];
	}
	// end inline asm
	// begin inline asm
	bar.sync 0;
	// end inline asm
	// begin inline asm
	{	
.reg .f64 data;
	ld.global.ca.f64 data, [%rd32772];
	}
	// end inline asm
	// begin inline asm
	bar.sync 0;
	// end inline asm
	// begin inline asm
	{	
.reg .f64 data;
	ld.global.ca.f64 data, [%rd32772];
	}
	// end inline asm
	// begin inline asm
	bar.sync 0;
	// end inline asm
	// begin inline asm
	{	
.reg .f64 data;
	ld.global.ca.f64 data, [%rd32772];
	}
	// end inline asm
	// begin inline asm
	bar.sync 0;
	// end inline asm
	// begin inline asm
	{	
.reg .f64 data;
	ld.global.ca.f64 data, [%rd32772];
	}
	// end inline asm
	// begin inline asm
	bar.sync 0;
	// end inline asm
	// begin inline asm
	{	
.reg .f64 data;
	ld.global.ca.f64 data, [%rd32772];
	}
	// end inline asm
	// begin inline asm
	bar.sync 0;
	// end inline asm
	// begin inline asm
	{	
.reg .f64 data;
	ld.global.ca.f64 data, [%rd32772];
	}
	// end inline asm
	// begin inline asm
	bar.sync 0;
	// end inline asm
	// begin inline asm
	{	
.reg .f64 data;
	ld.global.ca.f64 data, [%rd32772];
	}
	// end inline asm
	// begin inline asm
	bar.sync 0;
	// end inline asm
	// begin inline asm
	{	
.reg .f64 data;
	ld.global.ca.f64 data, [%rd32772];
	}
	// end inline asm
	// begin inline asm
	bar.sync 0;
	// end inline asm
	// begin inline asm
	{	
.reg .f64 data;
	ld.global.ca.f64 data, [%rd32772];
	}
	// end inline asm
	// begin inline asm
	bar.sync 0;
	// end inline asm
	// begin inline asm
	{	
.reg .f64 data;
	ld.global.ca.f64 data, [%rd32772];
	}
	// end inline asm
	// begin inline asm
	bar.sync 0;
	// end inline asm
	// begin inline asm
	{	
.reg .f64 data;
	ld.global.ca.f64 data, [%rd32772];
	}
	// end inline asm
	// begin inline asm
	bar.sync 0;
	// end inline asm
	// begin inline asm
	{	
.reg .f64 data;
	ld.global.ca.f64 data, [%rd32772];
	}
	// end inline asm
	// begin inline asm
	bar.sync 0;
	// end inline asm
	// begin inline asm
	{	
.reg .f64 data;
	ld.global.ca.f64 data, [%rd32772];
	}
	// end inline asm
	// begin inline asm
	bar.sync 0;
	// end inline asm
	// begin inline asm
	{	
.reg .f64 data;
	ld.global.ca.f64 data, [%rd32772];
	}
	// end inline asm
	// begin inline asm
	bar.sync 0;
	// end inline asm
	// begin inline asm
	{	
.reg .f64 data;
	ld.global.ca.f64 data, [%rd32772];
	}
	// end inline asm
	// begin inline asm
	bar.sync 0;
	// end inline asm
	// begin inline asm
	{	
.reg .f64 data;
	ld.global.ca.f64 data, [%rd32772];
	}
	// end inline asm
	// begin inline asm
	bar.sync 0;
	// end inline asm
	// begin inline asm
	{	
.reg .f64 data;
	ld.global.ca.f64 data, [%rd32772];
	}
	// end inline asm
	// begin inline asm
	bar.sync 0;
	// end inline asm
	// begin inline asm
	{	
.reg .f64 data;
	ld.global.ca.f64 data, [%rd32772];
	}
	// end inline asm
	// begin inline asm
	bar.sync 0;
	// end inline asm
	// begin inline asm
	{	
.reg .f64 data;
	ld.global.ca.f64 data, [%rd32772];
	}
	// end inline asm
	// begin inline asm
	bar.sync 0;
	// end inline asm
	// begin inline asm
	{	
.reg .f64 data;
	ld.global.ca.f64 data, [%rd32772];
	}
	// end inline asm
	// begin inline asm
	bar.sync 0;
	// end inline asm
	// begin inline asm
	{	
.reg .f64 data;
	ld.global.ca.f64 data, [%rd32772];
	}
	// end inline asm
	// begin inline asm
	bar.sync 0;
	// end inline asm
	// begin inline asm
	{	
.reg .f64 data;
	ld.global.ca.f64 data, [%rd32772];
	}
	// end inline asm
	// begin inline asm
	bar.sync 0;
	// end inline asm
	// begin inline asm
	{	
.reg .f64 data;
	ld.global.ca.f64 data, [%rd32772];
	}
	// end inline asm
	// begin inline asm
	bar.sync 0;
	// end inline asm
	// begin inline asm
	{	
.reg .f64 data;
	ld.global.ca.f64 data, [%rd32772];
	}
	// end inline asm
	// begin inline asm
	bar.sync 0;
	// end inline asm
	// begin inline asm
	{	
.reg .f64 data;
	ld.global.ca.f64 data, [%rd32772];
	}
	// end inline asm
	// begin inline asm
	bar.sync 0;
	// end inline asm
	// begin inline asm
	{	
.reg .f64 data;
	ld.global.ca.f64 data, [%rd32772];
	}
	// end inline asm
	// begin inline asm
	bar.sync 0;
	// end inline asm
	// begin inline asm
	{	
.reg .f64 data;
	ld.global.ca.f64 data, [%rd32772];
	}
	// end inline asm
	// begin inline asm
	bar.sync 0;
	// end inline asm
	// begin inline asm
	{	
.reg .f64 data;
	ld.global.ca.f64 data, [%rd32772];
	}
	// end inline asm
	// begin inline asm
	bar.sync 0;
	// end inline asm
	// begin inline asm
	{	
.reg .f64 data;
	ld.global.ca.f64 data, [%rd32772];
	}
	// end inline asm
	// begin inline asm
	bar.sync 0;
	// end inline asm
	// begin inline asm
	{	
.reg .f64 data;
	ld.global.ca.f64 data, [%rd32772];
	}
	// end inline asm
	// begin inline asm
	bar.sync 0;
	// end inline asm
	// begin inline asm
	{	
.reg .f64 data;
	ld.global.ca.f64 data, [%rd32772];
	}
	// end inline asm
	// begin inline asm
	bar.sync 0;
	// end inline asm
	// begin inline asm
	{	
.reg .f64 data;
	ld.global.ca.f64 data, [%rd32772];
	}
	// end inline asm
	// begin inline asm
	bar.sync 0;
	// end inline asm
	// begin inline asm
	{	
.reg .f64 data;
	ld.global.ca.f64 data, [%rd32772];
	}
	// end inline asm
	// begin inline asm
	bar.sync 0;
	// end inline asm
	// begin inline asm
	{	
.reg .f64 data;
	ld.global.ca.f64 data, [%rd32772];
	}
	// end inline asm
	// begin inline asm
	bar.sync 0;
	// end inline asm
	// begin inline asm
	{	
.reg .f64 data;
	ld.global.ca.f64 data, [%rd32772];
	}
	// end inline asm
	// begin inline asm
	bar.sync 0;
	// end inline asm
	// begin inline asm
	{	
.reg .f64 data;
	ld.global.ca.f64 data, [%rd32772];
	}
	// end inline asm
	// begin inline asm
	bar.sync 0;
	// end inline asm
	// begin inline asm
	{	
.reg .f64 data;
	ld.global.ca.f64 data, [%rd32772];
	}
	// end inline asm
	// begin inline asm
	bar.sync 0;
	// end inline asm
	// begin inline asm
	{	
.reg .f64 data;
	ld.global.ca.f64 data, [%rd32772];
	}
	// end inline asm
	// begin inline asm
	bar.sync 0;
	// end inline asm
	// begin inline asm
	{	
.reg .f64 data;
	ld.global.ca.f64 data, [%rd32772];
	}
	// end inline asm
	// begin inline asm
	bar.sync 0;
	// end inline asm
	// begin inline asm
	{	
.reg .f64 data;
	ld.global.ca.f64 data, [%rd32772];
	}
	// end inline asm
	// begin inline asm
	bar.sync 0;
	// end inline asm
	// begin inline asm
	{	
.reg .f64 data;
	ld.global.ca.f64 data, [%rd32772];
	}
	// end inline asm
	// begin inline asm
	bar.sync 0;
	// end inline asm
	// begin inline asm
	{	
.reg .f64 data;
	ld.global.ca.f64 data, [%rd32772];
	}
	// end inline asm
	// begin inline asm
	bar.sync 0;
	// end inline asm
	// begin inline asm
	{	
.reg .f64 data;
	ld.global.ca.f64 data, [%rd32772];
	}
	// end inline asm
	// begin inline asm
	bar.sync 0;
	// end inline asm
	// begin inline asm
	{	
.reg .f64 data;
	ld.global.ca.f64 data, [%rd32772];
	}
	// end inline asm
	// begin inline asm
	bar.sync 0;
	// end inline asm
	// begin inline asm
	{	
.reg .f64 data;
	ld.global.ca.f64 data, [%rd32772];
	}
	// end inline asm
	// begin inline asm
	bar.sync 0;
	// end inline asm
	// begin inline asm
	{	
.reg .f64 data;
	ld.global.ca.f64 data, [%rd32772];
	}
	// end inline asm
	// begin inline asm
	bar.sync 0;
	// end inline asm
	// begin inline asm
	{	
.reg .f64 data;
	ld.global.ca.f64 data, [%rd32772];
	}
	// end inline asm
	// begin inline asm
	bar.sync 0;
	// end inline asm
	// begin inline asm
	{	
.reg .f64 data;
	ld.global.ca.f64 data, [%rd32772];
	}
	// end inline asm
	// begin inline asm
	bar.sync 0;
	// end inline asm
	// begin inline asm
	{	
.reg .f64 data;
	ld.global.ca.f64 data, [%rd32772];
	}
	// end inline asm
	// begin inline asm
	bar.sync 0;
	// end inline asm
	// begin inline asm
	{	
.reg .f64 data;
	ld.global.ca.f64 data, [%rd32772];
	}
	// end inline asm
	// begin inline asm
	bar.sync 0;
	// end inline asm
	// begin inline asm
	{	
.reg .f64 data;
	ld.global.ca.f64 data, [%rd32772];
	}
	// end inline asm
	// begin inline asm
	bar.sync 0;
	// end inline asm
	// begin inline asm
	{	
.reg .f64 data;
	ld.global.ca.f64 data, [%rd32772];
	}
	// end inline asm
	// begin inline asm
	bar.sync 0;
	// end inline asm
	// begin inline asm
	{	
.reg .f64 data;
	ld.global.ca.f64 data, [%rd32772];
	}
	// end inline asm
	// begin inline asm
	bar.sync 0;
	// end inline asm
	// begin inline asm
	{	
.reg .f64 data;
	ld.global.ca.f64 data, [%rd32772];
	}
	// end inline asm
	// begin inline asm
	bar.sync 0;
	// end inline asm
	// begin inline asm
	{	
.reg .f64 data;
	ld.global.ca.f64 data, [%rd32772];
	}
	// end inline asm
	// begin inline asm
	bar.sync 0;
	// end inline asm
	// begin inline asm
	{	
.reg .f64 data;
	ld.global.ca.f64 data, [%rd32772];
	}
	// end inline asm
	// begin inline asm
	bar.sync 0;
	// end inline asm
	// begin inline asm
	{	
.reg .f64 data;
	ld.global.ca.f64 data, [%rd32772];
	}
	// end inline asm
	// begin inline asm
	bar.sync 0;
	// end inline asm
	// begin inline asm
	{	
.reg .f64 data;
	ld.global.ca.f64 data, [%rd32772];
	}
	// end inline asm
	// begin inline asm
	bar.sync 0;
	// end inline asm
	// begin inline asm
	{	
.reg .f64 data;
	ld.global.ca.f64 data, [%rd32772];
	}
	// end inline asm
	// begin inline asm
	bar.sync 0;
	// end inline asm
	// begin inline asm
	{	
.reg .f64 data;
	ld.global.ca.f64 data, [%rd32772];
	}
	// end inline asm
	// begin inline asm
	bar.sync 0;
	// end inline asm
	// begin inline asm
	{	
.reg .f64 data;
	ld.global.ca.f64 data, [%rd32772];
	}
	// end inline asm
	// begin inline asm
	bar.sync 0;
	// end inline asm
	// begin inline asm
	{	
.reg .f64 data;
	ld.global.ca.f64 data, [%rd32772];
	}
	// end inline asm
	// begin inline asm
	bar.sync 0;
	// end inline asm
	// begin inline asm
	{	
.reg .f64 data;
	ld.global.ca.f64 data, [%rd32772];
	}
	// end inline asm
	// begin inline asm
	bar.sync 0;
	// end inline asm
	// begin inline asm
	{	
.reg .f64 data;
	ld.global.ca.f64 data, [%rd32772];
	}
	// end inline asm
	// begin inline asm
	bar.sync 0;
	// end inline asm
	// begin inline asm
	{	
.reg .f64 data;
	ld.global.ca.f64 data, [%rd32772];
	}
	// end inline asm
	// begin inline asm
	bar.sync 0;
	// end inline asm
	// begin inline asm
	{	
.reg .f64 data;
	ld.global.ca.f64 data, [%rd32772];
	}
	// end inline asm
	// begin inline asm
	bar.sync 0;
	// end inline asm
	// begin inline asm
	{	
.reg .f64 data;
	ld.global.ca.f64 data, [%rd32772];
	}
	// end inline asm
	// begin inline asm
	bar.sync 0;
	// end inline asm
	// begin inline asm
	{	
.reg .f64 data;
	ld.global.ca.f64 data, [%rd32772];
	}
	// end inline asm
	// begin inline asm
	bar.sync 0;
	// end inline asm
	// begin inline asm
	{	
.reg .f64 data;
	ld.global.ca.f64 data, [%rd32772];
	}
	// end inline asm
	// begin inline asm
	bar.sync 0;
	// end inline asm
	// begin inline asm
	{	
.reg .f64 data;
	ld.global.ca.f64 data, [%rd32772];
	}
	// end inline asm
	// begin inline asm
	bar.sync 0;
	// end inline asm
	// begin inline asm
	{	
.reg .f64 data;
	ld.global.ca.f64 data, [%rd32772];
	}
	// end inline asm
	// begin inline asm
	bar.sync 0;
	// end inline asm
	// begin inline asm
	{	
.reg .f64 data;
	ld.global.ca.f64 data, [%rd32772];
	}
	// end inline asm
	// begin inline asm
	bar.sync 0;
	// end inline asm
	// begin inline asm
	{	
.reg .f64 data;
	ld.global.ca.f64 data, [%rd32772];
	}
	// end inline asm
	// begin inline asm
	bar.sync 0;
	// end inline asm
	// begin inline asm
	{	
.reg .f64 data;
	ld.global.ca.f64 data, [%rd32772];
	}
	// end inline asm
	// begin inline asm
	bar.sync 0;
	// end inline asm
	// begin inline asm
	{	
.reg .f64 data;
	ld.global.ca.f64 data, [%rd32772];
	}
	// end inline asm
	// begin inline asm
	bar.sync 0;
	// end inline asm
	// begin inline asm
	{	
.reg .f64 data;
	ld.global.ca.f64 data, [%rd32772];
	}
	// end inline asm
	// begin inline asm
	bar.sync 0;
	// end inline asm
	// begin inline asm
	{	
.reg .f64 data;
	ld.global.ca.f64 data, [%rd32772];
	}
	// end inline asm
	// begin inline asm
	bar.sync 0;
	// end inline asm
	// begin inline asm
	{	
.reg .f64 data;
	ld.global.ca.f64 data, [%rd32772];
	}
	// end inline asm
	// begin inline asm
	bar.sync 0;
	// end inline asm
	// begin inline asm
	{	
.reg .f64 data;
	ld.global.ca.f64 data, [%rd32772];
	}
	// end inline asm
	// begin inline asm
	bar.sync 0;
	// end inline asm
	// begin inline asm
	{	
.reg .f64 data;
	ld.global.ca.f64 data, [%rd32772];
	}
	// end inline asm
	// begin inline asm
	bar.sync 0;
	// end inline asm
	// begin inline asm
	{	
.reg .f64 data;
	ld.global.ca.f64 data, [%rd32772];
	}
	// end inline asm
	// begin inline asm
	bar.sync 0;
	// end inline asm
	// begin inline asm
	{	
.reg .f64 data;
	ld.global.ca.f64 data, [%rd32772];
	}
	// end inline asm
	// begin inline asm
	bar.sync 0;
	// end inline asm
	// begin inline asm
	{	
.reg .f64 data;
	ld.global.ca.f64 data, [%rd32772];
	}
	// end inline asm
	// begin inline asm
	bar.sync 0;
	// end inline asm
	// begin inline asm
	{	
.reg .f64 data;
	ld.global.ca.f64 data, [%rd32772];
	}
	// end inline asm
	// begin inline asm
	bar.sync 0;
	// end inline asm
	// begin inline asm
	{	
.reg .f64 data;
	ld.global.ca.f64 data, [%rd32772];
	}
	// end inline asm
	// begin inline asm
	bar.sync 0;
	// end inline asm
	// begin inline asm
	{	
.reg .f64 data;
	ld.global.ca.f64 data, [%rd32772];
	}
	// end inline asm
	// begin inline asm
	bar.sync 0;
	// end inline asm
	// begin inline asm
	{	
.reg .f64 data;
	ld.global.ca.f64 data, [%rd32772];
	}
	// end inline asm
	// begin inline asm
	bar.sync 0;
	// end inline asm
	// begin inline asm
	{	
.reg .f64 data;
	ld.global.ca.f64 data, [%rd32772];
	}
	// end inline asm
	// begin inline asm
	bar.sync 0;
	// end inline asm
	// begin inline asm
	{	
.reg .f64 data;
	ld.global.ca.f64 data, [%rd32772];
	}
	// end inline asm
	// begin inline asm
	bar.sync 0;
	// end inline asm
	// begin inline asm
	{	
.reg .f64 data;
	ld.global.ca.f64 data, [%rd32772];
	}
	// end inline asm
	// begin inline asm
	bar.sync 0;
	// end inline asm
	// begin inline asm
	{	
.reg .f64 data;
	ld.global.ca.f64 data, [%rd32772];
	}
	// end inline asm
	// begin inline asm
	bar.sync 0;
	// end inline asm
	// begin inline asm
	{	
.reg .f64 data;
	ld.global.ca.f64 data, [%rd32772];
	}
	// end inline asm
	// begin inline asm
	bar.sync 0;
	// end inline asm
	// begin inline asm
	{	
.reg .f64 data;
	ld.global.ca.f64 data, [%rd32772];
	}
	// end inline asm
	// begin inline asm
	bar.sync 0;
	// end inline asm
	// begin inline asm
	{	
.reg .f64 data;
	ld.global.ca.f64 data, [%rd32772];
	}
	// end inline asm
	// begin inline asm
	bar.sync 0;
	// end inline asm
	// begin inline asm
	{	
.reg .f64 data;
	ld.global.ca.f64 data, [%rd32772];
	}
	// end inline asm
	// begin inline asm
	bar.sync 0;
	// end inline asm
	// begin inline asm
	{	
.reg .f64 data;
	ld.global.ca.f64 data, [%rd32772];
	}
	// end inline asm
	// begin inline asm
	bar.sync 0;
	// end inline asm
	// begin inline asm
	{	
.reg .f64 data;
	ld.global.ca.f64 data, [%rd32772];
	}
	// end inline asm
	// begin inline asm
	bar.sync 0;
	// end inline asm
	// begin inline asm
	{	
.reg .f64 data;
	ld.global.ca.f64 data, [%rd32772];
	}
	// end inline asm
	// begin inline asm
	bar.sync 0;
	// end inline asm
	// begin inline asm
	{	
.reg .f64 data;
	ld.global.ca.f64 data, [%rd32772];
	}
	// end inline asm
	// begin inline asm
	bar.sync 0;
	// end inline asm
	// begin inline asm
	{	
.reg .f64 data;
	ld.global.ca.f64 data, [%rd32772];
	}
	// end inline asm
	// begin inline asm
	bar.sync 0;
	// end inline asm
	// begin inline asm
	{	
.reg .f64 data;
	ld.global.ca.f64 data, [%rd32772];
	}
	// end inline asm
	// begin inline asm
	bar.sync 0;
	// end inline asm
	// begin inline asm
	{	
.reg .f64 data;
	ld.global.ca.f64 data, [%rd32772];
	}
	// end inline asm
	// begin inline asm
	bar.sync 0;
	// end inline asm
	// begin inline asm
	{	
.reg .f64 data;
	ld.global.ca.f64 data, [%rd32772];
	}
	// end inline asm
	// begin inline asm
	bar.sync 0;
	// end inline asm
	// begin inline asm
	{	
.reg .f64 data;
	ld.global.ca.f64 data, [%rd32772];
	}
	// end inline asm
	// begin inline asm
	bar.sync 0;
	// end inline asm
	// begin inline asm
	{	
.reg .f64 data;
	ld.global.ca.f64 data, [%rd32772];
	}
	// end inline asm
	// begin inline asm
	bar.sync 0;
	// end inline asm
	// begin inline asm
	{	
.reg .f64 data;
	ld.global.ca.f64 data, [%rd32772];
	}
	// end inline asm
	// begin inline asm
	bar.sync 0;
	// end inline asm
	// begin inline asm
	{	
.reg .f64 data;
	ld.global.ca.f64 data, [%rd32772];
	}
	// end inline asm
	// begin inline asm
	bar.sync 0;
	// end inline asm
	// begin inline asm
	{	
.reg .f64 data;
	ld.global.ca.f64 data, [%rd32772];
	}
	// end inline asm
	// begin inline asm
	bar.sync 0;
	// end inline asm
	// begin inline asm
	{	
.reg .f64 data;
	ld.global.ca.f64 data, [%rd32772];
	}
	// end inline asm
	// begin inline asm
	bar.sync 0;
	// end inline asm
	// begin inline asm
	{	
.reg .f64 data;
	ld.global.ca.f64 data, [%rd32772];
	}
	// end inline asm
	// begin inline asm
	bar.sync 0;
	// end inline asm
	// begin inline asm
	{	
.reg .f64 data;
	ld.global.ca.f64 data, [%rd32772];
	}
	// end inline asm
	// begin inline asm
	bar.sync 0;
	// end inline asm
	// begin inline asm
	{	
.reg .f64 data;
	ld.global.ca.f64 data, [%rd32772];
	}
	// end inline asm
	// begin inline asm
	bar.sync 0;
	// end inline asm
	// begin inline asm
	{	
.reg .f64 data;
	ld.global.ca.f64 data, [%rd32772];
	}
	// end inline asm
	// begin inline asm
	bar.sync 0;
	// end inline asm
	// begin inline asm
	{	
.reg .f64 data;
	ld.global.ca.f64 data, [%rd32772];
	}
	// end inline asm
	// begin inline asm
	bar.sync 0;
	// end inline asm
	// begin inline asm
	{	
.reg .f64 data;
	ld.global.ca.f64 data, [%rd32772];
	}
	// end inline asm
	// begin inline asm
	bar.sync 0;
	// end inline asm
	// begin inline asm
	{	
.reg .f64 data;
	ld.global.ca.f64 data, [%rd32772];
	}
	// end inline asm
	// begin inline asm
	bar.sync 0;
	// end inline asm
	// begin inline asm
	{	
.reg .f64 data;
	ld.global.ca.f64 data, [%rd32772];
	}
	// end inline asm
	// begin inline asm
	bar.sync 0;
	// end inline asm
	// begin inline asm
	{	
.reg .f64 data;
	ld.global.ca.f64 data, [%rd32772];
	}
	// end inline asm
	// begin inline asm
	bar.sync 0;
	// end inline asm
	// begin inline asm
	{	
.reg .f64 data;
	ld.global.ca.f64 data, [%rd32772];
	}
	// end inline asm
	// begin inline asm
	bar.sync 0;
	// end inline asm
	// begin inline asm
	{	
.reg .f64 data;
	ld.global.ca.f64 data, [%rd32772];
	}
	// end inline asm
	// begin inline asm
	bar.sync 0;
	// end inline asm
	// begin inline asm
	{	
.reg .f64 data;
	ld.global.ca.f64 data, [%rd32772];
	}
	// end inline asm
	// begin inline asm
	bar.sync 0;
	// end inline asm
	// begin inline asm
	{	
.reg .f64 data;
	ld.global.ca.f64 data, [%rd32772];
	}
	// end inline asm
	// begin inline asm
	bar.sync 0;
	// end inline asm
	// begin inline asm
	{	
.reg .f64 data;
	ld.global.ca.f64 data, [%rd32772];
	}
	// end inline asm
	// begin inline asm
	bar.sync 0;
	// end inline asm
	// begin inline asm
	{	
.reg .f64 data;
	ld.global.ca.f64 data, [%rd32772];
	}
	// end inline asm
	// begin inline asm
	bar.sync 0;
	// end inline asm
	// begin inline asm
	{	
.reg .f64 data;
	ld.global.ca.f64 data, [%rd32772];
	}
	// end inline asm
	// begin inline asm
	bar.sync 0;
	// end inline asm
	// begin inline asm
	{	
.reg .f64 data;
	ld.global.ca.f64 data, [%rd32772];
	}
	// end inline asm
	// begin inline asm
	bar.sync 0;
	// end inline asm
	// begin inline asm
	{	
.reg .f64 data;
	ld.global.ca.f64 data, [%rd32772];
	}
	// end inline asm
	// begin inline asm
	bar.sync 0;
	// end inline asm
	// begin inline asm
	{	
.reg .f64 data;
	ld.global.ca.f64 data, [%rd32772];
	}
	// end inline asm
	// begin inline asm
	bar.sync 0;
	// end inline asm
	// begin inline asm
	{	
.reg .f64 data;
	ld.global.ca.f64 data, [%rd32772];
	}
	// end inline asm
	// begin inline asm
	bar.sync 0;
	// end inline asm
	// begin inline asm
	{	
.reg .f64 data;
	ld.global.ca.f64 data, [%rd32772];
	}
	// end inline asm
	// begin inline asm
	bar.sync 0;
	// end inline asm
	// begin inline asm
	{	
.reg .f64 data;
	ld.global.ca.f64 data, [%rd32772];
	}
	// end inline asm
	// begin inline asm
	bar.sync 0;
	// end inline asm
	// begin inline asm
	{	
.reg .f64 data;
	ld.global.ca.f64 data, [%rd32772];
	}
	// end inline asm
	// begin inline asm
	bar.sync 0;
	// end inline asm
	// begin inline asm
	{	
.reg .f64 data;
	ld.global.ca.f64 data, [%rd32772];
	}
	// end inline asm
	// begin inline asm
	bar.sync 0;
	// end inline asm
	// begin inline asm
	{	
.reg .f64 data;
	ld.global.ca.f64 data, [%rd32772];
	}
	// end inline asm
	// begin inline asm
	bar.sync 0;
	// end inline asm
	// begin inline asm
	{	
.reg .f64 data;
	ld.global.ca.f64 data, [%rd32772];
	}
	// end inline asm
	// begin inline asm
	bar.sync 0;
	// end inline asm
	// begin inline asm
	{	
.reg .f64 data;
	ld.global.ca.f64 data, [%rd32772];
	}
	// end inline asm
	// begin inline asm
	bar.sync 0;
	// end inline asm
	// begin inline asm
	{	
.reg .f64 data;
	ld.global.ca.f64 data, [%rd32772];
	}
	// end inline asm
	// begin inline asm
	bar.sync 0;
	// end inline asm
	// begin inline asm
	{	
.reg .f64 data;
	ld.global.ca.f64 data, [%rd32772];
	}
	// end inline asm
	// begin inline asm
	bar.sync 0;
	// end inline asm
	// begin inline asm
	{	
.reg .f64 data;
	ld.global.ca.f64 data, [%rd32772];
	}
	// end inline asm
	// begin inline asm
	bar.sync 0;
	// end inline asm
	// begin inline asm
	{	
.reg .f64 data;
	ld.global.ca.f64 data, [%rd32772];
	}
	// end inline asm
	// begin inline asm
	bar.sync 0;
	// end inline asm
	// begin inline asm
	{	
.reg .f64 data;
	ld.global.ca.f64 data, [%rd32772];
	}
	// end inline asm
	// begin inline asm
	bar.sync 0;
	// end inline asm
	// begin inline asm
	{	
.reg .f64 data;
	ld.global.ca.f64 data, [%rd32772];
	}
	// end inline asm
	// begin inline asm
	bar.sync 0;
	// end inline asm
	// begin inline asm
	{	
.reg .f64 data;
	ld.global.ca.f64 data, [%rd32772];
	}
	// end inline asm
	// begin inline asm
	bar.sync 0;
	// end inline asm
	// begin inline asm
	{	
.reg .f64 data;
	ld.global.ca.f64 data, [%rd32772];
	}
	// end inline asm
	// begin inline asm
	bar.sync 0;
	// end inline asm
	// begin inline asm
	{	
.reg .f64 data;
	ld.global.ca.f64 data, [%rd32772];
	}
	// end inline asm
	// begin inline asm
	bar.sync 0;
	// end inline asm
	// begin inline asm
	{	
.reg .f64 data;
	ld.global.ca.f64 data, [%rd32772];
	}
	// end inline asm
	// begin inline asm
	bar.sync 0;
	// end inline asm
	// begin inline asm
	{	
.reg .f64 data;
	ld.global.ca.f64 data, [%rd32772];
	}
	// end inline asm
	// begin inline asm
	bar.sync 0;
	// end inline asm
	// begin inline asm
	{	
.reg .f64 data;
	ld.global.ca.f64 data, [%rd32772];
	}
	// end inline asm
	// begin inline asm
	bar.sync 0;
	// end inline asm
	// begin inline asm
	{	
.reg .f64 data;
	ld.global.ca.f64 data, [%rd32772];
	}
	// end inline asm
	// begin inline asm
	bar.sync 0;
	// end inline asm
	// begin inline asm
	{	
.reg .f64 data;
	ld.global.ca.f64 data, [%rd32772];
	}
	// end inline asm
	// begin inline asm
	bar.sync 0;
	// end inline asm
	// begin inline asm
	{	
.reg .f64 data;
	ld.global.ca.f64 data, [%rd32772];
	}
	// end inline asm
	// begin inline asm
	bar.sync 0;
	// end inline asm
	// begin inline asm
	{	
.reg .f64 data;
	ld.global.ca.f64 data, [%rd32772];
	}
	// end inline asm
	// begin inline asm
	bar.sync 0;
	// end inline asm
	// begin inline asm
	{	
.reg .f64 data;
	ld.global.ca.f64 data, [%rd32772];
	}
	// end inline asm
	// begin inline asm
	bar.sync 0;
	// end inline asm
	// begin inline asm
	{	
.reg .f64 data;
	ld.global.ca.f64 data, [%rd32772];
	}
	// end inline asm
	// begin inline asm
	bar.sync 0;
	// end inline asm
	// begin inline asm
	{	
.reg .f64 data;
	ld.global.ca.f64 data, [%rd32772];
	}
	// end inline asm
	// begin inline asm
	bar.sync 0;
	// end inline asm
	// begin inline asm
	{	
.reg .f64 data;
	ld.global.ca.f64 data, [%rd32772];
	}
	// end inline asm
	// begin inline asm
	bar.sync 0;
	// end inline asm
	// begin inline asm
	{	
.reg .f64 data;
	ld.global.ca.f64 data, [%rd32772];
	}
	// end inline asm
	// begin inline asm
	bar.sync 0;
	// end inline asm
	// begin inline asm
	{	
.reg .f64 data;
	ld.global.ca.f64 data, [%rd32772];
	}
	// end inline asm
	// begin inline asm
	bar.sync 0;
	// end inline asm
	// begin inline asm
	{	
.reg .f64 data;
	ld.global.ca.f64 data, [%rd32772];
	}
	// end inline asm
	// begin inline asm
	bar.sync 0;
	// end inline asm
	// begin inline asm
	{	
.reg .f64 data;
	ld.global.ca.f64 data, [%rd32772];
	}
	// end inline asm
	// begin inline asm
	bar.sync 0;
	// end inline asm
	// begin inline asm
	{	
.reg .f64 data;
	ld.global.ca.f64 data, [%rd32772];
	}
	// end inline asm
	// begin inline asm
	bar.sync 0;
	// end inline asm
	// begin inline asm
	{	
.reg .f64 data;
	ld.global.ca.f64 data, [%rd32772];
	}
	// end inline asm
	// begin inline asm
	bar.sync 0;
	// end inline asm
	// begin inline asm
	{	
.reg .f64 data;
	ld.global.ca.f64 data, [%rd32772];
	}
	// end inline asm
	// begin inline asm
	bar.sync 0;
	// end inline asm
	// begin inline asm
	{	
.reg .f64 data;
	ld.global.ca.f64 data, [%rd32772];
	}
	// end inline asm
	// begin inline asm
	bar.sync 0;
	// end inline asm
	// begin inline asm
	{	
.reg .f64 data;
	ld.global.ca.f64 data, [%rd32772];
	}
	// end inline asm
	// begin inline asm
	bar.sync 0;
	// end inline asm
	// begin inline asm
	{	
.reg .f64 data;
	ld.global.ca.f64 data, [%rd32772];
	}
	// end inline asm
	// begin inline asm
	bar.sync 0;
	// end inline asm
	// begin inline asm
	{	
.reg .f64 data;
	ld.global.ca.f64 data, [%rd32772];
	}
	// end inline asm
	// begin inline asm
	bar.sync 0;
	// end inline asm
	// begin inline asm
	{	
.reg .f64 data;
	ld.global.ca.f64 data, [%rd32772];
	}
	// end inline asm
	// begin inline asm
	bar.sync 0;
	// end inline asm
	// begin inline asm
	{	
.reg .f64 data;
	ld.global.ca.f64 data, [%rd32772];
	}
	// end inline asm
	// begin inline asm
	bar.sync 0;
	// end inline asm
	// begin inline asm
	{	
.reg .f64 data;
	ld.global.ca.f64 data, [%rd32772];
	}
	// end inline asm
	// begin inline asm
	bar.sync 0;
	// end inline asm
	// begin inline asm
	{	
.reg .f64 data;
	ld.global.ca.f64 data, [%rd32772];
	}
	// end inline asm
	// begin inline asm
	bar.sync 0;
	// end inline asm
	// begin inline asm
	{	
.reg .f64 data;
	ld.global.ca.f64 data, [%rd32772];
	}
	// end inline asm
	// begin inline asm
	bar.sync 0;
	// end inline asm
	// begin inline asm
	{	
.reg .f64 data;
	ld.global.ca.f64 data, [%rd32772];
	}
	// end inline asm
	// begin inline asm
	bar.sync 0;
	// end inline asm
	// begin inline asm
	{	
.reg .f64 data;
	ld.global.ca.f64 data, [%rd32772];
	}
	// end inline asm
	// begin inline asm
	bar.sync 0;
	// end inline asm
	// begin inline asm
	{	
.reg .f64 data;
	ld.global.ca.f64 data, [%rd32772];
	}
	// end inline asm
	// begin inline asm
	bar.sync 0;
	// end inline asm
	// begin inline asm
	{	
.reg .f64 data;
	ld.global.ca.f64 data, [%rd32772];
	}
	// end inline asm
	// begin inline asm
	bar.sync 0;
	// end inline asm
	// begin inline asm
	{	
.reg .f64 data;
	ld.global.ca.f64 data, [%rd32772];
	}
	// end inline asm
	// begin inline asm
	bar.sync 0;
	// end inline asm
	// begin inline asm
	{	
.reg .f64 data;
	ld.global.ca.f64 data, [%rd32772];
	}
	// end inline asm
	// begin inline asm
	bar.sync 0;
	// end inline asm
	// begin inline asm
	{	
.reg .f64 data;
	ld.global.ca.f64 data, [%rd32772];
	}
	// end inline asm
	// begin inline asm
	bar.sync 0;
	// end inline asm
	// begin inline asm
	{	
.reg .f64 data;
	ld.global.ca.f64 data, [%rd32772];
	}
	// end inline asm
	// begin inline asm
	bar.sync 0;
	// end inline asm
	// begin inline asm
	{	
.reg .f64 data;
	ld.global.ca.f64 data, [%rd32772];
	}
	// end inline asm
	// begin inline asm
	bar.sync 0;
	// end inline asm
	// begin inline asm
	{	
.reg .f64 data;
	ld.global.ca.f64 data, [%rd32772];
	}
	// end inline asm
	// begin inline asm
	bar.sync 0;
	// end inline asm
	// begin inline asm
	{	
.reg .f64 data;
	ld.global.ca.f64 data, [%rd32772];
	}
	// end inline asm
	// begin inline asm
	bar.sync 0;
	// end inline asm
	// begin inline asm
	{	
.reg .f64 data;
	ld.global.ca.f64 data, [%rd32772];
	}
	// end inline asm
	// begin inline asm
	bar.sync 0;
	// end inline asm
	// begin inline asm
	{	
.reg .f64 data;
	ld.global.ca.f64 data, [%rd32772];
	}
	// end inline asm
	// begin inline asm
	bar.sync 0;
	// end inline asm
	// begin inline asm
	{	
.reg .f64 data;
	ld.global.ca.f64 data, [%rd32772];
	}
	// end inline asm
	// begin inline asm
	bar.sync 0;
	// end inline asm
	// begin inline asm
	{	
.reg .f64 data;
	ld.global.ca.f64 data, [%rd32772];
	}
	// end inline asm
	// begin inline asm
	bar.sync 0;
	// end inline asm
	// begin inline asm
	{	
.reg .f64 data;
	ld.global.ca.f64 data, [%rd32772];
	}
	// end inline asm
	// begin inline asm
	bar.sync 0;
	// end inline asm
	// begin inline asm
	{	
.reg .f64 data;
	ld.global.ca.f64 data, [%rd32772];
	}
	// end inline asm
	// begin inline asm
	bar.sync 0;
	// end inline asm
	// begin inline asm
	{	
.reg .f64 data;
	ld.global.ca.f64 data, [%rd32772];
	}
	// end inline asm
	// begin inline asm
	bar.sync 0;
	// end inline asm
	// begin inline asm
	{	
.reg .f64 data;
	ld.global.ca.f64 data, [%rd32772];
	}
	// end inline asm
	// begin inline asm
	bar.sync 0;
	// end inline asm
	// begin inline asm
	{	
.reg .f64 data;
	ld.global.ca.f64 data, [%rd32772];
	}
	// end inline asm
	// begin inline asm
	bar.sync 0;
	// end inline asm
	// begin inline asm
	{	
.reg .f64 data;
	ld.global.ca.f64 data, [%rd32772];
	}
	// end inline asm
	// begin inline asm
	bar.sync 0;
	// end inline asm
	// begin inline asm
	{	
.reg .f64 data;
	ld.global.ca.f64 data, [%rd32772];
	}
	// end inline asm
	// begin inline asm
	bar.sync 0;
	// end inline asm
	// begin inline asm
	{	
.reg .f64 data;
	ld.global.ca.f64 data, [%rd32772];
	}
	// end inline asm
	// begin inline asm
	bar.sync 0;
	// end inline asm
	// begin inline asm
	{	
.reg .f64 data;
	ld.global.ca.f64 data, [%rd32772];
	}
	// end inline asm
	// begin inline asm
	bar.sync 0;
	// end inline asm
	// begin inline asm
	{	
.reg .f64 data;
	ld.global.ca.f64 data, [%rd32772];
	}
	// end inline asm
	// begin inline asm
	bar.sync 0;
	// end inline asm
	// begin inline asm
	{	
.reg .f64 data;
	ld.global.ca.f64 data, [%rd32772];
	}
	// end inline asm
	// begin inline asm
	bar.sync 0;
	// end inline asm
	// begin inline asm
	{	
.reg .f64 data;
	ld.global.ca.f64 data, [%rd32772];
	}
	// end inline asm
	// begin inline asm
	bar.sync 0;
	// end inline asm
	// begin inline asm
	{	
.reg .f64 data;
	ld.global.ca.f64 data, [%rd32772];
	}
	// end inline asm
	// begin inline asm
	bar.sync 0;
	// end inline asm
	// begin inline asm
	{	
.reg .f64 data;
	ld.global.ca.f64 data, [%rd32772];
	}
	// end inline asm
	// begin inline asm
	bar.sync 0;
	// end inline asm
	// begin inline asm
	{	
.reg .f64 data;
	ld.global.ca.f64 data, [%rd32772];
	}
	// end inline asm
	// begin inline asm
	bar.sync 0;
	// end inline asm
	// begin inline asm
	{	
.reg .f64 data;
	ld.global.ca.f64 data, [%rd32772];
	}
	// end inline asm
	// begin inline asm
	bar.sync 0;
	// end inline asm
	// begin inline asm
	{	
.reg .f64 data;
	ld.global.ca.f64 data, [%rd32772];
	}
	// end inline asm
	// begin inline asm
	bar.sync 0;
	// end inline asm
	// begin inline asm
	{	
.reg .f64 data;
	ld.global.ca.f64 data, [%rd32772];
	}
	// end inline asm
	// begin inline asm
	bar.sync 0;
	// end inline asm
	// begin inline asm
	{	
.reg .f64 data;
	ld.global.ca.f64 data, [%rd32772];
	}
	// end inline asm
	// begin inline asm
	bar.sync 0;
	// end inline asm
	// begin inline asm
	{	
.reg .f64 data;
	ld.global.ca.f64 data, [%rd32772];
	}
	// end inline asm
	// begin inline asm
	bar.sync 0;
	// end inline asm
	// begin inline asm
	{	
.reg .f64 data;
	ld.global.ca.f64 data, [%rd32772];
	}
	// end inline asm
	// begin inline asm
	bar.sync 0;
	// end inline asm
	// begin inline asm
	{	
.reg .f64 data;
	ld.global.ca.f64 data, [%rd32772];
	}
	// end inline asm
	// begin inline asm
	bar.sync 0;
	// end inline asm
	// begin inline asm
	{	
.reg .f64 data;
	ld.global.ca.f64 data, [%rd32772];
	}
	// end inline asm
	// begin inline asm
	bar.sync 0;
	// end inline asm
	// begin inline asm
	{	
.reg .f64 data;
	ld.global.ca.f64 data, [%rd32772];
	}
	// end inline asm
	// begin inline asm
	bar.sync 0;
	// end inline asm
	// begin inline asm
	{	
.reg .f64 data;
	ld.global.ca.f64 data, [%rd32772];
	}
	// end inline asm
	// begin inline asm
	bar.sync 0;
	// end inline asm
	// begin inline asm
	{	
.reg .f64 data;
	ld.global.ca.f64 data, [%rd32772];
	}
	// end inline asm
	// begin inline asm
	bar.sync 0;
	// end inline asm
	// begin inline asm
	{	
.reg .f64 data;
	ld.global.ca.f64 data, [%rd32772];
	}
	// end inline asm
	// begin inline asm
	bar.sync 0;
	// end inline asm
	// begin inline asm
	{	
.reg .f64 data;
	ld.global.ca.f64 data, [%rd32772];
	}
	// end inline asm
	// begin inline asm
	bar.sync 0;
	// end inline asm
	// begin inline asm
	{	
.reg .f64 data;
	ld.global.ca.f64 data, [%rd32772];
	}
	// end inline asm
	// begin inline asm
	bar.sync 0;
	// end inline asm
	// begin inline asm
	{	
.reg .f64 data;
	ld.global.ca.f64 data, [%rd32772];
	}
	// end inline asm
	// begin inline asm
	bar.sync 0;
	// end inline asm
	// begin inline asm
	{	
.reg .f64 data;
	ld.global.ca.f64 data, [%rd32772];
	}
	// end inline asm
	// begin inline asm
	bar.sync 0;
	// end inline asm
	// begin inline asm
	{	
.reg .f64 data;
	ld.global.ca.f64 data, [%rd32772];
	}
	// end inline asm
	// begin inline asm
	bar.sync 0;
	// end inline asm
	// begin inline asm
	{	
.reg .f64 data;
	ld.global.ca.f64 data, [%rd32772];
	}
	// end inline asm
	// begin inline asm
	bar.sync 0;
	// end inline asm
	// begin inline asm
	{	
.reg .f64 data;
	ld.global.ca.f64 data, [%rd32772];
	}
	// end inline asm
	// begin inline asm
	bar.sync 0;
	// end inline asm
	// begin inline asm
	{	
.reg .f64 data;
	ld.global.ca.f64 data, [%rd32772];
	}
	// end inline asm
	// begin inline asm
	bar.sync 0;
	// end inline asm
	// begin inline asm
	{	
.reg .f64 data;
	ld.global.ca.f64 data, [%rd32772];
	}
	// end inline asm
	// begin inline asm
	bar.sync 0;
	// end inline asm
	// begin inline asm
	{	
.reg .f64 data;
	ld.global.ca.f64 data, [%rd32772];
	}
	// end inline asm
	// begin inline asm
	bar.sync 0;
	// end inline asm
	// begin inline asm
	{	
.reg .f64 data;
	ld.global.ca.f64 data, [%rd32772];
	}
	// end inline asm
	// begin inline asm
	bar.sync 0;
	// end inline asm
	// begin inline asm
	{	
.reg .f64 data;
	ld.global.ca.f64 data, [%rd32772];
	}
	// end inline asm
	// begin inline asm
	bar.sync 0;
	// end inline asm
	// begin inline asm
	{	
.reg .f64 data;
	ld.global.ca.f64 data, [%rd32772];
	}
	// end inline asm
	// begin inline asm
	bar.sync 0;
	// end inline asm
	// begin inline asm
	{	
.reg .f64 data;
	ld.global.ca.f64 data, [%rd32772];
	}
	// end inline asm
	// begin inline asm
	bar.sync 0;
	// end inline asm
	// begin inline asm
	{	
.reg .f64 data;
	ld.global.ca.f64 data, [%rd32772];
	}
	// end inline asm
	// begin inline asm
	bar.sync 0;
	// end inline asm
	// begin inline asm
	{	
.reg .f64 data;
	ld.global.ca.f64 data, [%rd32772];
	}
	// end inline asm
	// begin inline asm
	bar.sync 0;
	// end inline asm
	// begin inline asm
	{	
.reg .f64 data;
	ld.global.ca.f64 data, [%rd32772];
	}
	// end inline asm
	// begin inline asm
	bar.sync 0;
	// end inline asm
	// begin inline asm
	{	
.reg .f64 data;
	ld.global.ca.f64 data, [%rd32772];
	}
	// end inline asm
	// begin inline asm
	bar.sync 0;
	// end inline asm
	// begin inline asm
	{	
.reg .f64 data;
	ld.global.ca.f64 data, [%rd32772];
	}
	// end inline asm
	// begin inline asm
	bar.sync 0;
	// end inline asm
	// begin inline asm
	{	
.reg .f64 data;
	ld.global.ca.f64 data, [%rd32772];
	}
	// end inline asm
	// begin inline asm
	bar.sync 0;
	// end inline asm
	// begin inline asm
	{	
.reg .f64 data;
	ld.global.ca.f64 data, [%rd32772];
	}
	// end inline asm
	// begin inline asm
	bar.sync 0;
	// end inline asm
	// begin inline asm
	{	
.reg .f64 data;
	ld.global.ca.f64 data, [%rd32772];
	}
	// end inline asm
	// begin inline asm
	bar.sync 0;
	// end inline asm
	// begin inline asm
	{	
.reg .f64 data;
	ld.global.ca.f64 data, [%rd32772];
	}
	// end inline asm
	// begin inline asm
	bar.sync 0;
	// end inline asm
	// begin inline asm
	{	
.reg .f64 data;
	ld.global.ca.f64 data, [%rd32772];
	}
	// end inline asm
	// begin inline asm
	bar.sync 0;
	// end inline asm
	// begin inline asm
	{	
.reg .f64 data;
	ld.global.ca.f64 data, [%rd32772];
	}
	// end inline asm
	// begin inline asm
	bar.sync 0;
	// end inline asm
	// begin inline asm
	{	
.reg .f64 data;
	ld.global.ca.f64 data, [%rd32772];
	}
	// end inline asm
	// begin inline asm
	bar.sync 0;
	// end inline asm
	// begin inline asm
	{	
.reg .f64 data;
	ld.global.ca.f64 data, [%rd32772];
	}
	// end inline asm
	// begin inline asm
	bar.sync 0;
	// end inline asm
	// begin inline asm
	{	
.reg .f64 data;
	ld.global.ca.f64 data, [%rd32772];
	}
	// end inline asm
	// begin inline asm
	bar.sync 0;
	// end inline asm
	// begin inline asm
	{	
.reg .f64 data;
	ld.global.ca.f64 data, [%rd32772];
	}
	// end inline asm
	// begin inline asm
	bar.sync 0;
	// end inline asm
	// begin inline asm
	{	
.reg .f64 data;
	ld.global.ca.f64 data, [%rd32772];
	}
	// end inline asm
	// begin inline asm
	bar.sync 0;
	// end inline asm
	// begin inline asm
	{	
.reg .f64 data;
	ld.global.ca.f64 data, [%rd32772];
	}
	// end inline asm
	// begin inline asm
	bar.sync 0;
	// end inline asm
	// begin inline asm
	{	
.reg .f64 data;
	ld.global.ca.f64 data, [%rd32772];
	}
	// end inline asm
	// begin inline asm
	bar.sync 0;
	// end inline asm
	// begin inline asm
	{	
.reg .f64 data;
	ld.global.ca.f64 data, [%rd32772];
	}
	// end inline asm
	// begin inline asm
	bar.sync 0;
	// end inline asm
	// begin inline asm
	{	
.reg .f64 data;
	ld.global.ca.f64 data, [%rd32772];
	}
	// end inline asm
	// begin inline asm
	bar.sync 0;
	// end inline asm
	// begin inline asm
	{	
.reg .f64 data;
	ld.global.ca.f64 data, [%rd32772];
	}
	// end inline asm
	// begin inline asm
	bar.sync 0;
	// end inline asm
	// begin inline asm
	{	
.reg .f64 data;
	ld.global.ca.f64 data, [%rd32772];
	}
	// end inline asm
	// begin inline asm
	bar.sync 0;
	// end inline asm
	// begin inline asm
	{	
.reg .f64 data;
	ld.global.ca.f64 data, [%rd32772];
	}
	// end inline asm
	// begin inline asm
	bar.sync 0;
	// end inline asm
	// begin inline asm
	{	
.reg .f64 data;
	ld.global.ca.f64 data, [%rd32772];
	}
	// end inline asm
	// begin inline asm
	bar.sync 0;
	// end inline asm
	// begin inline asm
	{	
.reg .f64 data;
	ld.global.ca.f64 data, [%rd32772];
	}
	// end inline asm
	// begin inline asm
	bar.sync 0;
	// end inline asm
	// begin inline asm
	{	
.reg .f64 data;
	ld.global.ca.f64 data, [%rd32772];
	}
	// end inline asm
	// begin inline asm
	bar.sync 0;
	// end inline asm
	// begin inline asm
	{	
.reg .f64 data;
	ld.global.ca.f64 data, [%rd32772];
	}
	// end inline asm
	// begin inline asm
	bar.sync 0;
	// end inline asm
	// begin inline asm
	{	
.reg .f64 data;
	ld.global.ca.f64 data, [%rd32772];
	}
	// end inline asm
	// begin inline asm
	bar.sync 0;
	// end inline asm
	// begin inline asm
	{	
.reg .f64 data;
	ld.global.ca.f64 data, [%rd32772];
	}
	// end inline asm
	// begin inline asm
	bar.sync 0;
	// end inline asm
	// begin inline asm
	{	
.reg .f64 data;
	ld.global.ca.f64 data, [%rd32772];
	}
	// end inline asm
	// begin inline asm
	bar.sync 0;
	// end inline asm
	// begin inline asm
	{	
.reg .f64 data;
	ld.global.ca.f64 data, [%rd32772];
	}
	// end inline asm
	// begin inline asm
	bar.sync 0;
	// end inline asm
	// begin inline asm
	{	
.reg .f64 data;
	ld.global.ca.f64 data, [%rd32772];
	}
	// end inline asm
	// begin inline asm
	bar.sync 0;
	// end inline asm
	// begin inline asm
	{	
.reg .f64 data;
	ld.global.ca.f64 data, [%rd32772];
	}
	// end inline asm
	// begin inline asm
	bar.sync 0;
	// end inline asm
	// begin inline asm
	{	
.reg .f64 data;
	ld.global.ca.f64 data, [%rd32772];
	}
	// end inline asm
	// begin inline asm
	bar.sync 0;
	// end inline asm
	// begin inline asm
	{	
.reg .f64 data;
	ld.global.ca.f64 data, [%rd32772];
	}
	// end inline asm
	// begin inline asm
	bar.sync 0;
	// end inline asm
	// begin inline asm
	{	
.reg .f64 data;
	ld.global.ca.f64 data, [%rd32772];
	}
	// end inline asm
	// begin inline asm
	bar.sync 0;
	// end inline asm
	// begin inline asm
	{	
.reg .f64 data;
	ld.global.ca.f64 data, [%rd32772];
	}
	// end inline asm
	// begin inline asm
	bar.sync 0;
	// end inline asm
	// begin inline asm
	{	
.reg .f64 data;
	ld.global.ca.f64 data, [%rd32772];
	}
	// end inline asm
	// begin inline asm
	bar.sync 0;
	// end inline asm
	// begin inline asm
	{	
.reg .f64 data;
	ld.global.ca.f64 data, [%rd32772];
	}
	// end inline asm
	// begin inline asm
	bar.sync 0;
	// end inline asm
	// begin inline asm
	{	
.reg .f64 data;
	ld.global.ca.f64 data, [%rd32772];
	}
	// end inline asm
	// begin inline asm
	bar.sync 0;
	// end inline asm
	// begin inline asm
	{	
.reg .f64 data;
	ld.global.ca.f64 data, [%rd32772];
	}
	// end inline asm
	// begin inline asm
	bar.sync 0;
	// end inline asm
	// begin inline asm
	{	
.reg .f64 data;
	ld.global.ca.f64 data, [%rd32772];
	}
	// end inline asm
	// begin inline asm
	bar.sync 0;
	// end inline asm
	// begin inline asm
	{	
.reg .f64 data;
	ld.global.ca.f64 data, [%rd32772];
	}
	// end inline asm
	// begin inline asm
	bar.sync 0;
	// end inline asm
	// begin inline asm
	{	
.reg .f64 data;
	ld.global.ca.f64 data, [%rd32772];
	}
	// end inline asm
	// begin inline asm
	bar.sync 0;
	// end inline asm
	// begin inline asm
	{	
.reg .f64 data;
	ld.global.ca.f64 data, [%rd32772];
	}
	// end inline asm
	// begin inline asm
	bar.sync 0;
	// end inline asm
	// begin inline asm
	{	
.reg .f64 data;
	ld.global.ca.f64 data, [%rd32772];
	}
	// end inline asm
	// begin inline asm
	bar.sync 0;
	// end inline asm
	// begin inline asm
	{	
.reg .f64 data;
	ld.global.ca.f64 data, [%rd32772];
	}
	// end inline asm
	// begin inline asm
	bar.sync 0;
	// end inline asm
	// begin inline asm
	{	
.reg .f64 data;
	ld.global.ca.f64 data, [%rd32772];
	}
	// end inline asm
	// begin inline asm
	bar.sync 0;
	// end inline asm
	// begin inline asm
	{	
.reg .f64 data;
	ld.global.ca.f64 data, [%rd32772];
	}
	// end inline asm
	// begin inline asm
	bar.sync 0;
	// end inline asm
	// begin inline asm
	{	
.reg .f64 data;
	ld.global.ca.f64 data, [%rd32772];
	}
	// end inline asm
	// begin inline asm
	bar.sync 0;
	// end inline asm
	// begin inline asm
	{	
.reg .f64 data;
	ld.global.ca.f64 data, [%rd32772];
	}
	// end inline asm
	// begin inline asm
	bar.sync 0;
	// end inline asm
	// begin inline asm
	{	
.reg .f64 data;
	ld.global.ca.f64 data, [%rd32772];
	}
	// end inline asm
	// begin inline asm
	bar.sync 0;
	// end inline asm
	// begin inline asm
	{	
.reg .f64 data;
	ld.global.ca.f64 data, [%rd32772];
	}
	// end inline asm
	// begin inline asm
	bar.sync 0;
	// end inline asm
	// begin inline asm
	{	
.reg .f64 data;
	ld.global.ca.f64 data, [%rd32772];
	}
	// end inline asm
	// begin inline asm
	bar.sync 0;
	// end inline asm
	// begin inline asm
	{	
.reg .f64 data;
	ld.global.ca.f64 data, [%rd32772];
	}
	// end inline asm
	// begin inline asm
	bar.sync 0;
	// end inline asm
	// begin inline asm
	{	
.reg .f64 data;
	ld.global.ca.f64 data, [%rd32772];
	}
	// end inline asm
	// begin inline asm
	bar.sync 0;
	// end inline asm
	// begin inline asm
	{	
.reg .f64 data;
	ld.global.ca.f64 data, [%rd32772];
	}
	// end inline asm
	// begin inline asm
	bar.sync 0;
	// end inline asm
	// begin inline asm
	{	
.reg .f64 data;
	ld.global.ca.f64 data, [%rd32772];
	}
	// end inline asm
	// begin inline asm
	bar.sync 0;
	// end inline asm
	// begin inline asm
	{	
.reg .f64 data;
	ld.global.ca.f64 data, [%rd32772];
	}
	// end inline asm
	// begin inline asm
	bar.sync 0;
	// end inline asm
	// begin inline asm
	{	
.reg .f64 data;
	ld.global.ca.f64 data, [%rd32772];
	}
	// end inline asm
	// begin inline asm
	bar.sync 0;
	// end inline asm
	// begin inline asm
	{	
.reg .f64 data;
	ld.global.ca.f64 data, [%rd32772];
	}
	// end inline asm
	// begin inline asm
	bar.sync 0;
	// end inline asm
	// begin inline asm
	{	
.reg .f64 data;
	ld.global.ca.f64 data, [%rd32772];
	}
	// end inline asm
	// begin inline asm
	bar.sync 0;
	// end inline asm
	// begin inline asm
	{	
.reg .f64 data;
	ld.global.ca.f64 data, [%rd32772];
	}
	// end inline asm
	// begin inline asm
	bar.sync 0;
	// end inline asm
	// begin inline asm
	{	
.reg .f64 data;
	ld.global.ca.f64 data, [%rd32772];
	}
	// end inline asm
	// begin inline asm
	bar.sync 0;
	// end inline asm
	// begin inline asm
	{	
.reg .f64 data;
	ld.global.ca.f64 data, [%rd32772];
	}
	// end inline asm
	// begin inline asm
	bar.sync 0;
	// end inline asm
	// begin inline asm
	{	
.reg .f64 data;
	ld.global.ca.f64 data, [%rd32772];
	}
	// end inline asm
	// begin inline asm
	bar.sync 0;
	// end inline asm
	// begin inline asm
	{	
.reg .f64 data;
	ld.global.ca.f64 data, [%rd32772];
	}
	// end inline asm
	// begin inline asm
	bar.sync 0;
	// end inline asm
	// begin inline asm
	{	
.reg .f64 data;
	ld.global.ca.f64 data, [%rd32772];
	}
	// end inline asm
	// begin inline asm
	bar.sync 0;
	// end inline asm
	// begin inline asm
	{	
.reg .f64 data;
	ld.global.ca.f64 data, [%rd32772];
	}
	// end inline asm
	// begin inline asm
	bar.sync 0;
	// end inline asm
	// begin inline asm
	{	
.reg .f64 data;
	ld.global.ca.f64 data, [%rd32772];
	}
	// end inline asm
	// begin inline asm
	bar.sync 0;
	// end inline asm
	// begin inline asm
	{	
.reg .f64 data;
	ld.global.ca.f64 data, [%rd32772];
	}
	// end inline asm
	// begin inline asm
	bar.sync 0;
	// end inline asm
	// begin inline asm
	{	
.reg .f64 data;
	ld.global.ca.f64 data, [%rd32772];
	}
	// end inline asm
	// begin inline asm
	bar.sync 0;
	// end inline asm
	// begin inline asm
	{	
.reg .f64 data;
	ld.global.ca.f64 data, [%rd32772];
	}
	// end inline asm
	// begin inline asm
	bar.sync 0;
	// end inline asm
	// begin inline asm
	{	
.reg .f64 data;
	ld.global.ca.f64 data, [%rd32772];
	}
	// end inline asm
	// begin inline asm
	bar.sync 0;
	// end inline asm
	// begin inline asm
	{	
.reg .f64 data;
	ld.global.ca.f64 data, [%rd32772];
	}
	// end inline asm
	// begin inline asm
	bar.sync 0;
	// end inline asm
	// begin inline asm
	{	
.reg .f64 data;
	ld.global.ca.f64 data, [%rd32772];
	}
	// end inline asm
	// begin inline asm
	bar.sync 0;
	// end inline asm
	// begin inline asm
	{	
.reg .f64 data;
	ld.global.ca.f64 data, [%rd32772];
	}
	// end inline asm
	// begin inline asm
	bar.sync 0;
	// end inline asm
	// begin inline asm
	{	
.reg .f64 data;
	ld.global.ca.f64 data, [%rd32772];
	}
	// end inline asm
	// begin inline asm
	bar.sync 0;
	// end inline asm
	// begin inline asm
	{	
.reg .f64 data;
	ld.global.ca.f64 data, [%rd32772];
	}
	// end inline asm
	// begin inline asm
	bar.sync 0;
	// end inline asm
	// begin inline asm
	{	
.reg .f64 data;
	ld.global.ca.f64 data, [%rd32772];
	}
	// end inline asm
	// begin inline asm
	bar.sync 0;
	// end inline asm
	// begin inline asm
	{	
.reg .f64 data;
	ld.global.ca.f64 data, [%rd32772];
	}
	// end inline asm
	// begin inline asm
	bar.sync 0;
	// end inline asm
	// begin inline asm
	{	
.reg .f64 data;
	ld.global.ca.f64 data, [%rd32772];
	}
	// end inline asm
	// begin inline asm
	bar.sync 0;
	// end inline asm
	// begin inline asm
	{	
.reg .f64 data;
	ld.global.ca.f64 data, [%rd32772];
	}
	// end inline asm
	// begin inline asm
	bar.sync 0;
	// end inline asm
	// begin inline asm
	{	
.reg .f64 data;
	ld.global.ca.f64 data, [%rd32772];
	}
	// end inline asm
	// begin inline asm
	bar.sync 0;
	// end inline asm
	// begin inline asm
	{	
.reg .f64 data;
	ld.global.ca.f64 data, [%rd32772];
	}
	// end inline asm
	// begin inline asm
	bar.sync 0;
	// end inline asm
	// begin inline asm
	{	
.reg .f64 data;
	ld.global.ca.f64 data, [%rd32772];
	}
	// end inline asm
	// begin inline asm
	bar.sync 0;
	// end inline asm
	// begin inline asm
	{	
.reg .f64 data;
	ld.global.ca.f64 data, [%rd32772];
	}
	// end inline asm
	// begin inline asm
	bar.sync 0;
	// end inline asm
	// begin inline asm
	{	
.reg .f64 data;
	ld.global.ca.f64 data, [%rd32772];
	}
	// end inline asm
	// begin inline asm
	bar.sync 0;
	// end inline asm
	// begin inline asm
	{	
.reg .f64 data;
	ld.global.ca.f64 data, [%rd32772];
	}
	// end inline asm
	// begin inline asm
	bar.sync 0;
	// end inline asm
	// begin inline asm
	{	
.reg .f64 data;
	ld.global.ca.f64 data, [%rd32772];
	}
	// end inline asm
	// begin inline asm
	bar.sync 0;
	// end inline asm
	// begin inline asm
	{	
.reg .f64 data;
	ld.global.ca.f64 data, [%rd32772];
	}
	// end inline asm
	// begin inline asm
	bar.sync 0;
	// end inline asm
	// begin inline asm
	{	
.reg .f64 data;
	ld.global.ca.f64 data, [%rd32772];
	}
	// end inline asm
	// begin inline asm
	bar.sync 0;
	// end inline asm
	// begin inline asm
	{	
.reg .f64 data;
	ld.global.ca.f64 data, [%rd32772];
	}
	// end inline asm
	// begin inline asm
	bar.sync 0;
	// end inline asm
	// begin inline asm
	{	
.reg .f64 data;
	ld.global.ca.f64 data, [%rd32772];
	}
	// end inline asm
	// begin inline asm
	bar.sync 0;
	// end inline asm
	// begin inline asm
	{	
.reg .f64 data;
	ld.global.ca.f64 data, [%rd32772];
	}
	// end inline asm
	// begin inline asm
	bar.sync 0;
	// end inline asm
	// begin inline asm
	{	
.reg .f64 data;
	ld.global.ca.f64 data, [%rd32772];
	}
	// end inline asm
	// begin inline asm
	bar.sync 0;
	// end inline asm
	// begin inline asm
	{	
.reg .f64 data;
	ld.global.ca.f64 data, [%rd32772];
	}
	// end inline asm
	// begin inline asm
	bar.sync 0;
	// end inline asm
	// begin inline asm
	{	
.reg .f64 data;
	ld.global.ca.f64 data, [%rd32772];
	}
	// end inline asm
	// begin inline asm
	bar.sync 0;
	// end inline asm
	// begin inline asm
	{	
.reg .f64 data;
	ld.global.ca.f64 data, [%rd32772];
	}
	// end inline asm
	// begin inline asm
	bar.sync 0;
	// end inline asm
	// begin inline asm
	{	
.reg .f64 data;
	ld.global.ca.f64 data, [%rd32772];
	}
	// end inline asm
	// begin inline asm
	bar.sync 0;
	// end inline asm
	// begin inline asm
	{	
.reg .f64 data;
	ld.global.ca.f64 data, [%rd32772];
	}
	// end inline asm
	// begin inline asm
	bar.sync 0;
	// end inline asm
	// begin inline asm
	{	
.reg .f64 data;
	ld.global.ca.f64 data, [%rd32772];
	}
	// end inline asm
	// begin inline asm
	bar.sync 0;
	// end inline asm
	// begin inline asm
	{	
.reg .f64 data;
	ld.global.ca.f64 data, [%rd32772];
	}
	// end inline asm
	// begin inline asm
	bar.sync 0;
	// end inline asm
	// begin inline asm
	{	
.reg .f64 data;
	ld.global.ca.f64 data, [%rd32772];
	}
	// end inline asm
	// begin inline asm
	bar.sync 0;
	// end inline asm
	// begin inline asm
	{	
.reg .f64 data;
	ld.global.ca.f64 data, [%rd32772];
	}
	// end inline asm
	// begin inline asm
	bar.sync 0;
	// end inline asm
	// begin inline asm
	{	
.reg .f64 data;
	ld.global.ca.f64 data, [%rd32772];
	}
	// end inline asm
	// begin inline asm
	bar.sync 0;
	// end inline asm
	// begin inline asm
	{	
.reg .f64 data;
	ld.global.ca.f64 data, [%rd32772];
	}
	// end inline asm
	// begin inline asm
	bar.sync 0;
	// end inline asm
	// begin inline asm
	{	
.reg .f64 data;
	ld.global.ca.f64 data, [%rd32772];
	}
	// end inline asm
	// begin inline asm
	bar.sync 0;
	// end inline asm
	// begin inline asm
	{	
.reg .f64 data;
	ld.global.ca.f64 data, [%rd32772];
	}
	// end inline asm
	// begin inline asm
	bar.sync 0;
	// end inline asm
	// begin inline asm
	{	
.reg .f64 data;
	ld.global.ca.f64 data, [%rd32772];
	}
	// end inline asm
	// begin inline asm
	bar.sync 0;
	// end inline asm
	// begin inline asm
	{	
.reg .f64 data;
	ld.global.ca.f64 data, [%rd32772];
	}
	// end inline asm
	// begin inline asm
	bar.sync 0;
	// end inline asm
	// begin inline asm
	{	
.reg .f64 data;
	ld.global.ca.f64 data, [%rd32772];
	}
	// end inline asm
	// begin inline asm
	bar.sync 0;
	// end inline asm
	// begin inline asm
	{	
.reg .f64 data;
	ld.global.ca.f64 data, [%rd32772];
	}
	// end inline asm
	// begin inline asm
	bar.sync 0;
	// end inline asm
	// begin inline asm
	{	
.reg .f64 data;
	ld.global.ca.f64 data, [%rd32772];
	}
	// end inline asm
	// begin inline asm
	bar.sync 0;
	// end inline asm
	// begin inline asm
	{	
.reg .f64 data;
	ld.global.ca.f64 data, [%rd32772];
	}
	// end inline asm
	// begin inline asm
	bar.sync 0;
	// end inline asm
	// begin inline asm
	{	
.reg .f64 data;
	ld.global.ca.f64 data, [%rd32772];
	}
	// end inline asm
	// begin inline asm
	bar.sync 0;
	// end inline asm
	// begin inline asm
	{	
.reg .f64 data;
	ld.global.ca.f64 data, [%rd32772];
	}
	// end inline asm
	// begin inline asm
	bar.sync 0;
	// end inline asm
	// begin inline asm
	{	
.reg .f64 data;
	ld.global.ca.f64 data, [%rd32772];
	}
	// end inline asm
	// begin inline asm
	bar.sync 0;
	// end inline asm
	// begin inline asm
	{	
.reg .f64 data;
	ld.global.ca.f64 data, [%rd32772];
	}
	// end inline asm
	// begin inline asm
	bar.sync 0;
	// end inline asm
	// begin inline asm
	{	
.reg .f64 data;
	ld.global.ca.f64 data, [%rd32772];
	}
	// end inline asm
	// begin inline asm
	bar.sync 0;
	// end inline asm
	// begin inline asm
	{	
.reg .f64 data;
	ld.global.ca.f64 data, [%rd32772];
	}
	// end inline asm
	// begin inline asm
	bar.sync 0;
	// end inline asm
	// begin inline asm
	{	
.reg .f64 data;
	ld.global.ca.f64 data, [%rd32772];
	}
	// end inline asm
	// begin inline asm
	bar.sync 0;
	// end inline asm
	// begin inline asm
	{	
.reg .f64 data;
	ld.global.ca.f64 data, [%rd32772];
	}
	// end inline asm
	// begin inline asm
	bar.sync 0;
	// end inline asm
	// begin inline asm
	{	
.reg .f64 data;
	ld.global.ca.f64 data, [%rd32772];
	}
	// end inline asm
	// begin inline asm
	bar.sync 0;
	// end inline asm
	// begin inline asm
	{	
.reg .f64 data;
	ld.global.ca.f64 data, [%rd32772];
	}
	// end inline asm
	// begin inline asm
	bar.sync 0;
	// end inline asm
	// begin inline asm
	{	
.reg .f64 data;
	ld.global.ca.f64 data, [%rd32772];
	}
	// end inline asm
	// begin inline asm
	bar.sync 0;
	// end inline asm
	// begin inline asm
	{	
.reg .f64 data;
	ld.global.ca.f64 data, [%rd32772];
	}
	// end inline asm
	// begin inline asm
	bar.sync 0;
	// end inline asm
	// begin inline asm
	{	
.reg .f64 data;
	ld.global.ca.f64 data, [%rd32772];
	}
	// end inline asm
	// begin inline asm
	bar.sync 0;
	// end inline asm
	// begin inline asm
	{	
.reg .f64 data;
	ld.global.ca.f64 data, [%rd32772];
	}
	// end inline asm
	// begin inline asm
	bar.sync 0;
	// end inline asm
	// begin inline asm
	{	
.reg .f64 data;
	ld.global.ca.f64 data, [%rd32772];
	}
	// end inline asm
	// begin inline asm
	bar.sync 0;
	// end inline asm
	// begin inline asm
	{	
.reg .f64 data;
	ld.global.ca.f64 data, [%rd32772];
	}
	// end inline asm
	// begin inline asm
	bar.sync 0;
	// end inline asm
	// begin inline asm
	{	
.reg .f64 data;
	ld.global.ca.f64 data, [%rd32772];
	}
	// end inline asm
	// begin inline asm
	bar.sync 0;
	// end inline asm
	// begin inline asm
	{	
.reg .f64 data;
	ld.global.ca.f64 data, [%rd32772];
	}
	// end inline asm
	// begin inline asm
	bar.sync 0;
	// end inline asm
	// begin inline asm
	{	
.reg .f64 data;
	ld.global.ca.f64 data, [%rd32772];
	}
	// end inline asm
	// begin inline asm
	bar.sync 0;
	// end inline asm
	// begin inline asm
	{	
.reg .f64 data;
	ld.global.ca.f64 data, [%rd32772];
	}
	// end inline asm
	// begin inline asm
	bar.sync 0;
	// end inline asm
	// begin inline asm
	{	
.reg .f64 data;
	ld.global.ca.f64 data, [%rd32772];
	}
	// end inline asm
	// begin inline asm
	bar.sync 0;
	// end inline asm
	// begin inline asm
	{	
.reg .f64 data;
	ld.global.ca.f64 data, [%rd32772];
	}
	// end inline asm
	// begin inline asm
	bar.sync 0;
	// end inline asm
	// begin inline asm
	{	
.reg .f64 data;
	ld.global.ca.f64 data, [%rd32772];
	}
	// end inline asm
	// begin inline asm
	bar.sync 0;
	// end inline asm
	// begin inline asm
	{	
.reg .f64 data;
	ld.global.ca.f64 data, [%rd32772];
	}
	// end inline asm
	// begin inline asm
	bar.sync 0;
	// end inline asm
	// begin inline asm
	{	
.reg .f64 data;
	ld.global.ca.f64 data, [%rd32772];
	}
	// end inline asm
	// begin inline asm
	bar.sync 0;
	// end inline asm
	// begin inline asm
	{	
.reg .f64 data;
	ld.global.ca.f64 data, [%rd32772];
	}
	// end inline asm
	// begin inline asm
	bar.sync 0;
	// end inline asm
	// begin inline asm
	{	
.reg .f64 data;
	ld.global.ca.f64 data, [%rd32772];
	}
	// end inline asm
	// begin inline asm
	bar.sync 0;
	// end inline asm
	// begin inline asm
	{	
.reg .f64 data;
	ld.global.ca.f64 data, [%rd32772];
	}
	// end inline asm
	// begin inline asm
	bar.sync 0;
	// end inline asm
	// begin inline asm
	{	
.reg .f64 data;
	ld.global.ca.f64 data, [%rd32772];
	}
	// end inline asm
	// begin inline asm
	bar.sync 0;
	// end inline asm
	// begin inline asm
	{	
.reg .f64 data;
	ld.global.ca.f64 data, [%rd32772];
	}
	// end inline asm
	// begin inline asm
	bar.sync 0;
	// end inline asm
	// begin inline asm
	{	
.reg .f64 data;
	ld.global.ca.f64 data, [%rd32772];
	}
	// end inline asm
	// begin inline asm
	bar.sync 0;
	// end inline asm
	// begin inline asm
	{	
.reg .f64 data;
	ld.global.ca.f64 data, [%rd32772];
	}
	// end inline asm
	// begin inline asm
	bar.sync 0;
	// end inline asm
	// begin inline asm
	{	
.reg .f64 data;
	ld.global.ca.f64 data, [%rd32772];
	}
	// end inline asm
	// begin inline asm
	bar.sync 0;
	// end inline asm
	// begin inline asm
	{	
.reg .f64 data;
	ld.global.ca.f64 data, [%rd32772];
	}
	// end inline asm
	// begin inline asm
	bar.sync 0;
	// end inline asm
	// begin inline asm
	{	
.reg .f64 data;
	ld.global.ca.f64 data, [%rd32772];
	}
	// end inline asm
	// begin inline asm
	bar.sync 0;
	// end inline asm
	// begin inline asm
	{	
.reg .f64 data;
	ld.global.ca.f64 data, [%rd32772];
	}
	// end inline asm
	// begin inline asm
	bar.sync 0;
	// end inline asm
	// begin inline asm
	{	
.reg .f64 data;
	ld.global.ca.f64 data, [%rd32772];
	}
	// end inline asm
	// begin inline asm
	bar.sync 0;
	// end inline asm
	// begin inline asm
	{	
.reg .f64 data;
	ld.global.ca.f64 data, [%rd32772];
	}
	// end inline asm
	// begin inline asm
	bar.sync 0;
	// end inline asm
	// begin inline asm
	{	
.reg .f64 data;
	ld.global.ca.f64 data, [%rd32772];
	}
	// end inline asm
	// begin inline asm
	bar.sync 0;
	// end inline asm
	// begin inline asm
	{	
.reg .f64 data;
	ld.global.ca.f64 data, [%rd32772];
	}
	// end inline asm
	// begin inline asm
	bar.sync 0;
	// end inline asm
	// begin inline asm
	{	
.reg .f64 data;
	ld.global.ca.f64 data, [%rd32772];
	}
	// end inline asm
	// begin inline asm
	bar.sync 0;
	// end inline asm
	// begin inline asm
	{	
.reg .f64 data;
	ld.global.ca.f64 data, [%rd32772];
	}
	// end inline asm
	// begin inline asm
	bar.sync 0;
	// end inline asm
	// begin inline asm
	{	
.reg .f64 data;
	ld.global.ca.f64 data, [%rd32772];
	}
	// end inline asm
	// begin inline asm
	bar.sync 0;
	// end inline asm
	// begin inline asm
	{	
.reg .f64 data;
	ld.global.ca.f64 data, [%rd32772];
	}
	// end inline asm
	// begin inline asm
	bar.sync 0;
	// end inline asm
	// begin inline asm
	{	
.reg .f64 data;
	ld.global.ca.f64 data, [%rd32772];
	}
	// end inline asm
	// begin inline asm
	bar.sync 0;
	// end inline asm
	// begin inline asm
	{	
.reg .f64 data;
	ld.global.ca.f64 data, [%rd32772];
	}
	// end inline asm
	// begin inline asm
	bar.sync 0;
	// end inline asm
	// begin inline asm
	{	
.reg .f64 data;
	ld.global.ca.f64 data, [%rd32772];
	}
	// end inline asm
	// begin inline asm
	bar.sync 0;
	// end inline asm
	// begin inline asm
	{	
.reg .f64 data;
	ld.global.ca.f64 data, [%rd32772];
	}
	// end inline asm
	// begin inline asm
	bar.sync 0;
	// end inline asm
	// begin inline asm
	{	
.reg .f64 data;
	ld.global.ca.f64 data, [%rd32772];
	}
	// end inline asm
	// begin inline asm
	bar.sync 0;
	// end inline asm
	// begin inline asm
	{	
.reg .f64 data;
	ld.global.ca.f64 data, [%rd32772];
	}
	// end inline asm
	// begin inline asm
	bar.sync 0;
	// end inline asm
	// begin inline asm
	{	
.reg .f64 data;
	ld.global.ca.f64 data, [%rd32772];
	}
	// end inline asm
	// begin inline asm
	bar.sync 0;
	// end inline asm
	// begin inline asm
	{	
.reg .f64 data;
	ld.global.ca.f64 data, [%rd32772];
	}
	// end inline asm
	// begin inline asm
	bar.sync 0;
	// end inline asm
	// begin inline asm
	{	
.reg .f64 data;
	ld.global.ca.f64 data, [%rd32772];
	}
	// end inline asm
	// begin inline asm
	bar.sync 0;
	// end inline asm
	// begin inline asm
	{	
.reg .f64 data;
	ld.global.ca.f64 data, [%rd32772];
	}
	// end inline asm
	// begin inline asm
	bar.sync 0;
	// end inline asm
	// begin inline asm
	{	
.reg .f64 data;
	ld.global.ca.f64 data, [%rd32772];
	}
	// end inline asm
	// begin inline asm
	bar.sync 0;
	// end inline asm
	// begin inline asm
	{	
.reg .f64 data;
	ld.global.ca.f64 data, [%rd32772];
	}
	// end inline asm
	// begin inline asm
	bar.sync 0;
	// end inline asm
	// begin inline asm
	{	
.reg .f64 data;
	ld.global.ca.f64 data, [%rd32772];
	}
	// end inline asm
	// begin inline asm
	bar.sync 0;
	// end inline asm
	// begin inline asm
	{	
.reg .f64 data;
	ld.global.ca.f64 data, [%rd32772];
	}
	// end inline asm
	// begin inline asm
	bar.sync 0;
	// end inline asm
	// begin inline asm
	{	
.reg .f64 data;
	ld.global.ca.f64 data, [%rd32772];
	}
	// end inline asm
	// begin inline asm
	bar.sync 0;
	// end inline asm
	// begin inline asm
	{	
.reg .f64 data;
	ld.global.ca.f64 data, [%rd32772];
	}
	// end inline asm
	// begin inline asm
	bar.sync 0;
	// end inline asm
	// begin inline asm
	{	
.reg .f64 data;
	ld.global.ca.f64 data, [%rd32772];
	}
	// end inline asm
	// begin inline asm
	bar.sync 0;
	// end inline asm
	// begin inline asm
	{	
.reg .f64 data;
	ld.global.ca.f64 data, [%rd32772];
	}
	// end inline asm
	// begin inline asm
	bar.sync 0;
	// end inline asm
	// begin inline asm
	{	
.reg .f64 data;
	ld.global.ca.f64 data, [%rd32772];
	}
	// end inline asm
	// begin inline asm
	bar.sync 0;
	// end inline asm
	// begin inline asm
	{	
.reg .f64 data;
	ld.global.ca.f64 data, [%rd32772];
	}
	// end inline asm
	// begin inline asm
	bar.sync 0;
	// end inline asm
	// begin inline asm
	{	
.reg .f64 data;
	ld.global.ca.f64 data, [%rd32772];
	}
	// end inline asm
	// begin inline asm
	bar.sync 0;
	// end inline asm
	// begin inline asm
	{	
.reg .f64 data;
	ld.global.ca.f64 data, [%rd32772];
	}
	// end inline asm
	// begin inline asm
	bar.sync 0;
	// end inline asm
	// begin inline asm
	{	
.reg .f64 data;
	ld.global.ca.f64 data, [%rd32772];
	}
	// end inline asm
	// begin inline asm
	bar.sync 0;
	// end inline asm
	// begin inline asm
	{	
.reg .f64 data;
	ld.global.ca.f64 data, [%rd32772];
	}
	// end inline asm
	// begin inline asm
	bar.sync 0;
	// end inline asm
	// begin inline asm
	{	
.reg .f64 data;
	ld.global.ca.f64 data, [%rd32772];
	}
	// end inline asm
	// begin inline asm
	bar.sync 0;
	// end inline asm
	// begin inline asm
	{	
.reg .f64 data;
	ld.global.ca.f64 data, [%rd32772];
	}
	// end inline asm
	// begin inline asm
	bar.sync 0;
	// end inline asm
	// begin inline asm
	{	
.reg .f64 data;
	ld.global.ca.f64 data, [%rd32772];
	}
	// end inline asm
	// begin inline asm
	bar.sync 0;
	// end inline asm
	// begin inline asm
	{	
.reg .f64 data;
	ld.global.ca.f64 data, [%rd32772];
	}
	// end inline asm
	// begin inline asm
	bar.sync 0;
	// end inline asm
	// begin inline asm
	{	
.reg .f64 data;
	ld.global.ca.f64 data, [%rd32772];
	}
	// end inline asm
	// begin inline asm
	bar.sync 0;
	// end inline asm
	// begin inline asm
	{	
.reg .f64 data;
	ld.global.ca.f64 data, [%rd32772];
	}
	// end inline asm
	// begin inline asm
	bar.sync 0;
	// end inline asm
	// begin inline asm
	{	
.reg .f64 data;
	ld.global.ca.f64 data, [%rd32772];
	}
	// end inline asm
	// begin inline asm
	bar.sync 0;
	// end inline asm
	// begin inline asm
	{	
.reg .f64 data;
	ld.global.ca.f64 data, [%rd32772];
	}
	// end inline asm
	// begin inline asm
	bar.sync 0;
	// end inline asm
	// begin inline asm
	{	
.reg .f64 data;
	ld.global.ca.f64 data, [%rd32772];
	}
	// end inline asm
	// begin inline asm
	bar.sync 0;
	// end inline asm
	// begin inline asm
	{	
.reg .f64 data;
	ld.global.ca.f64 data, [%rd32772];
	}
	// end inline asm
	// begin inline asm
	bar.sync 0;
	// end inline asm
	// begin inline asm
	{	
.reg .f64 data;
	ld.global.ca.f64 data, [%rd32772];
	}
	// end inline asm
	// begin inline asm
	bar.sync 0;
	// end inline asm
	// begin inline asm
	{	
.reg .f64 data;
	ld.global.ca.f64 data, [%rd32772];
	}
	// end inline asm
	// begin inline asm
	bar.sync 0;
	// end inline asm
	// begin inline asm
	{	
.reg .f64 data;
	ld.global.ca.f64 data, [%rd32772];
	}
	// end inline asm
	// begin inline asm
	bar.sync 0;
	// end inline asm
	// begin inline asm
	{	
.reg .f64 data;
	ld.global.ca.f64 data, [%rd32772];
	}
	// end inline asm
	// begin inline asm
	bar.sync 0;
	// end inline asm
	// begin inline asm
	{	
.reg .f64 data;
	ld.global.ca.f64 data, [%rd32772];
	}
	// end inline asm
	// begin inline asm
	bar.sync 0;
	// end inline asm
	// begin inline asm
	{	
.reg .f64 data;
	ld.global.ca.f64 data, [%rd32772];
	}
	// end inline asm
	// begin inline asm
	bar.sync 0;
	// end inline asm
	// begin inline asm
	{	
.reg .f64 data;
	ld.global.ca.f64 data, [%rd32772];
	}
	// end inline asm
	// begin inline asm
	bar.sync 0;
	// end inline asm
	// begin inline asm
	{	
.reg .f64 data;
	ld.global.ca.f64 data, [%rd32772];
	}
	// end inline asm
	// begin inline asm
	bar.sync 0;
	// end inline asm
	// begin inline asm
	{	
.reg .f64 data;
	ld.global.ca.f64 data, [%rd32772];
	}
	// end inline asm
	// begin inline asm
	bar.sync 0;
	// end inline asm
	// begin inline asm
	{	
.reg .f64 data;
	ld.global.ca.f64 data, [%rd32772];
	}
	// end inline asm
	// begin inline asm
	bar.sync 0;
	// end inline asm
	// begin inline asm
	{	
.reg .f64 data;
	ld.global.ca.f64 data, [%rd32772];
	}
	// end inline asm
	// begin inline asm
	bar.sync 0;
	// end inline asm
	// begin inline asm
	{	
.reg .f64 data;
	ld.global.ca.f64 data, [%rd32772];
	}
	// end inline asm
	// begin inline asm
	bar.sync 0;
	// end inline asm
	// begin inline asm
	{	
.reg .f64 data;
	ld.global.ca.f64 data, [%rd32772];
	}
	// end inline asm
	// begin inline asm
	bar.sync 0;
	// end inline asm
	// begin inline asm
	{	
.reg .f64 data;
	ld.global.ca.f64 data, [%rd32772];
	}
	// end inline asm
	// begin inline asm
	bar.sync 0;
	// end inline asm
	// begin inline asm
	{	
.reg .f64 data;
	ld.global.ca.f64 data, [%rd32772];
	}
	// end inline asm
	// begin inline asm
	bar.sync 0;
	// end inline asm
	// begin inline asm
	{	
.reg .f64 data;
	ld.global.ca.f64 data, [%rd32772];
	}
	// end inline asm
	// begin inline asm
	bar.sync 0;
	// end inline asm
	// begin inline asm
	{	
.reg .f64 data;
	ld.global.ca.f64 data, [%rd32772];
	}
	// end inline asm
	// begin inline asm
	bar.sync 0;
	// end inline asm
	// begin inline asm
	{	
.reg .f64 data;
	ld.global.ca.f64 data, [%rd32772];
	}
	// end inline asm
	// begin inline asm
	bar.sync 0;
	// end inline asm
	// begin inline asm
	{	
.reg .f64 data;
	ld.global.ca.f64 data, [%rd32772];
	}
	// end inline asm
	// begin inline asm
	bar.sync 0;
	// end inline asm
	// begin inline asm
	{	
.reg .f64 data;
	ld.global.ca.f64 data, [%rd32772];
	}
	// end inline asm
	// begin inline asm
	bar.sync 0;
	// end inline asm
	// begin inline asm
	{	
.reg .f64 data;
	ld.global.ca.f64 data, [%rd32772];
	}
	// end inline asm
	// begin inline asm
	bar.sync 0;
	// end inline asm
	// begin inline asm
	{	
.reg .f64 data;
	ld.global.ca.f64 data, [%rd32772];
	}
	// end inline asm
	// begin inline asm
	bar.sync 0;
	// end inline asm
	// begin inline asm
	{	
.reg .f64 data;
	ld.global.ca.f64 data, [%rd32772];
	}
	// end inline asm
	// begin inline asm
	bar.sync 0;
	// end inline asm
	// begin inline asm
	{	
.reg .f64 data;
	ld.global.ca.f64 data, [%rd32772];
	}
	// end inline asm
	// begin inline asm
	bar.sync 0;
	// end inline asm
	// begin inline asm
	{	
.reg .f64 data;
	ld.global.ca.f64 data, [%rd32772];
	}
	// end inline asm
	// begin inline asm
	bar.sync 0;
	// end inline asm
	// begin inline asm
	{	
.reg .f64 data;
	ld.global.ca.f64 data, [%rd32772];
	}
	// end inline asm
	// begin inline asm
	bar.sync 0;
	// end inline asm
	// begin inline asm
	{	
.reg .f64 data;
	ld.global.ca.f64 data, [%rd32772];
	}
	// end inline asm
	// begin inline asm
	bar.sync 0;
	// end inline asm
	// begin inline asm
	{	
.reg .f64 data;
	ld.global.ca.f64 data, [%rd32772];
	}
	// end inline asm
	// begin inline asm
	bar.sync 0;
	// end inline asm
	// begin inline asm
	{	
.reg .f64 data;
	ld.global.ca.f64 data, [%rd32772];
	}
	// end inline asm
	// begin inline asm
	bar.sync 0;
	// end inline asm
	// begin inline asm
	{	
.reg .f64 data;
	ld.global.ca.f64 data, [%rd32772];
	}
	// end inline asm
	// begin inline asm
	bar.sync 0;
	// end inline asm
	// begin inline asm
	{	
.reg .f64 data;
	ld.global.ca.f64 data, [%rd32772];
	}
	// end inline asm
	// begin inline asm
	bar.sync 0;
	// end inline asm
	// begin inline asm
	{	
.reg .f64 data;
	ld.global.ca.f64 data, [%rd32772];
	}
	// end inline asm
	// begin inline asm
	bar.sync 0;
	// end inline asm
	// begin inline asm
	{	
.reg .f64 data;
	ld.global.ca.f64 data, [%rd32772];
	}
	// end inline asm
	// begin inline asm
	bar.sync 0;
	// end inline asm
	// begin inline asm
	{	
.reg .f64 data;
	ld.global.ca.f64 data, [%rd32772];
	}
	// end inline asm
	// begin inline asm
	bar.sync 0;
	// end inline asm
	// begin inline asm
	{	
.reg .f64 data;
	ld.global.ca.f64 data, [%rd32772];
	}
	// end inline asm
	// begin inline asm
	bar.sync 0;
	// end inline asm
	// begin inline asm
	{	
.reg .f64 data;
	ld.global.ca.f64 data, [%rd32772];
	}
	// end inline asm
	// begin inline asm
	bar.sync 0;
	// end inline asm
	// begin inline asm
	{	
.reg .f64 data;
	ld.global.ca.f64 data, [%rd32772];
	}
	// end inline asm
	// begin inline asm
	bar.sync 0;
	// end inline asm
	// begin inline asm
	{	
.reg .f64 data;
	ld.global.ca.f64 data, [%rd32772];
	}
	// end inline asm
	// begin inline asm
	bar.sync 0;
	// end inline asm
	// begin inline asm
	{	
.reg .f64 data;
	ld.global.ca.f64 data, [%rd32772];
	}
	// end inline asm
	// begin inline asm
	bar.sync 0;
	// end inline asm
	// begin inline asm
	{	
.reg .f64 data;
	ld.global.ca.f64 data, [%rd32772];
	}
	// end inline asm
	// begin inline asm
	bar.sync 0;
	// end inline asm
	// begin inline asm
	{	
.reg .f64 data;
	ld.global.ca.f64 data, [%rd32772];
	}
	// end inline asm
	// begin inline asm
	bar.sync 0;
	// end inline asm
	// begin inline asm
	{	
.reg .f64 data;
	ld.global.ca.f64 data, [%rd32772];
	}
	// end inline asm
	// begin inline asm
	bar.sync 0;
	// end inline asm
	// begin inline asm
	{	
.reg .f64 data;
	ld.global.ca.f64 data, [%rd32772];
	}
	// end inline asm
	// begin inline asm
	bar.sync 0;
	// end inline asm
	// begin inline asm
	{	
.reg .f64 data;
	ld.global.ca.f64 data, [%rd32772];
	}
	// end inline asm
	// begin inline asm
	bar.sync 0;
	// end inline asm
	// begin inline asm
	{	
.reg .f64 data;
	ld.global.ca.f64 data, [%rd32772];
	}
	// end inline asm
	// begin inline asm
	bar.sync 0;
	// end inline asm
	// begin inline asm
	{	
.reg .f64 data;
	ld.global.ca.f64 data, [%rd32772];
	}
	// end inline asm
	// begin inline asm
	bar.sync 0;
	// end inline asm
	// begin inline asm
	{	
.reg .f64 data;
	ld.global.ca.f64 data, [%rd32772];
	}
	// end inline asm
	// begin inline asm
	bar.sync 0;
	// end inline asm
	// begin inline asm
	{	
.reg .f64 data;
	ld.global.ca.f64 data, [%rd32772];
	}
	// end inline asm
	// begin inline asm
	bar.sync 0;
	// end inline asm
	// begin inline asm
	{	
.reg .f64 data;
	ld.global.ca.f64 data, [%rd32772];
	}
	// end inline asm
	// begin inline asm
	bar.sync 0;
	// end inline asm
	// begin inline asm
	{	
.reg .f64 data;
	ld.global.ca.f64 data, [%rd32772];
	}
	// end inline asm
	// begin inline asm
	bar.sync 0;
	// end inline asm
	// begin inline asm
	{	
.reg .f64 data;
	ld.global.ca.f64 data, [%rd32772];
	}
	// end inline asm
	// begin inline asm
	bar.sync 0;
	// end inline asm
	// begin inline asm
	{	
.reg .f64 data;
	ld.global.ca.f64 data, [%rd32772];
	}
	// end inline asm
	// begin inline asm
	bar.sync 0;
	// end inline asm
	// begin inline asm
	{	
.reg .f64 data;
	ld.global.ca.f64 data, [%rd32772];
	}
	// end inline asm
	// begin inline asm
	bar.sync 0;
	// end inline asm
	// begin inline asm
	{	
.reg .f64 data;
	ld.global.ca.f64 data, [%rd32772];
	}
	// end inline asm
	// begin inline asm
	bar.sync 0;
	// end inline asm
	// begin inline asm
	{	
.reg .f64 data;
	ld.global.ca.f64 data, [%rd32772];
	}
	// end inline asm
	// begin inline asm
	bar.sync 0;
	// end inline asm
	// begin inline asm
	{	
.reg .f64 data;
	ld.global.ca.f64 data, [%rd32772];
	}
	// end inline asm
	// begin inline asm
	bar.sync 0;
	// end inline asm
	// begin inline asm
	{	
.reg .f64 data;
	ld.global.ca.f64 data, [%rd32772];
	}
	// end inline asm
	// begin inline asm
	bar.sync 0;
	// end inline asm
	// begin inline asm
	{	
.reg .f64 data;
	ld.global.ca.f64 data, [%rd32772];
	}
	// end inline asm
	// begin inline asm
	bar.sync 0;
	// end inline asm
	// begin inline asm
	{	
.reg .f64 data;
	ld.global.ca.f64 data, [%rd32772];
	}
	// end inline asm
	// begin inline asm
	bar.sync 0;
	// end inline asm
	// begin inline asm
	{	
.reg .f64 data;
	ld.global.ca.f64 data, [%rd32772];
	}
	// end inline asm
	// begin inline asm
	bar.sync 0;
	// end inline asm
	// begin inline asm
	{	
.reg .f64 data;
	ld.global.ca.f64 data, [%rd32772];
	}
	// end inline asm
	// begin inline asm
	bar.sync 0;
	// end inline asm
	// begin inline asm
	{	
.reg .f64 data;
	ld.global.ca.f64 data, [%rd32772];
	}
	// end inline asm
	// begin inline asm
	bar.sync 0;
	// end inline asm
	// begin inline asm
	{	
.reg .f64 data;
	ld.global.ca.f64 data, [%rd32772];
	}
	// end inline asm
	// begin inline asm
	bar.sync 0;
	// end inline asm
	// begin inline asm
	{	
.reg .f64 data;
	ld.global.ca.f64 data, [%rd32772];
	}
	// end inline asm
	// begin inline asm
	bar.sync 0;
	// end inline asm
	// begin inline asm
	{	
.reg .f64 data;
	ld.global.ca.f64 data, [%rd32772];
	}
	// end inline asm
	// begin inline asm
	bar.sync 0;
	// end inline asm
	// begin inline asm
	{	
.reg .f64 data;
	ld.global.ca.f64 data, [%rd32772];
	}
	// end inline asm
	// begin inline asm
	bar.sync 0;
	// end inline asm
	// begin inline asm
	{	
.reg .f64 data;
	ld.global.ca.f64 data, [%rd32772];
	}
	// end inline asm
	// begin inline asm
	bar.sync 0;
	// end inline asm
	// begin inline asm
	{	
.reg .f64 data;
	ld.global.ca.f64 data, [%rd32772];
	}
	// end inline asm
	// begin inline asm
	bar.sync 0;
	// end inline asm
	// begin inline asm
	{	
.reg .f64 data;
	ld.global.ca.f64 data, [%rd32772];
	}
	// end inline asm
	// begin inline asm
	bar.sync 0;
	// end inline asm
	// begin inline asm
	{	
.reg .f64 data;
	ld.global.ca.f64 data, [%rd32772];
	}
	// end inline asm
	// begin inline asm
	bar.sync 0;
	// end inline asm
	// begin inline asm
	{	
.reg .f64 data;
	ld.global.ca.f64 data, [%rd32772];
	}
	// end inline asm
	// begin inline asm
	bar.sync 0;
	// end inline asm
	// begin inline asm
	{	
.reg .f64 data;
	ld.global.ca.f64 data, [%rd32772];
	}
	// end inline asm
	// begin inline asm
	bar.sync 0;
	// end inline asm
	// begin inline asm
	{	
.reg .f64 data;
	ld.global.ca.f64 data, [%rd32772];
	}
	// end inline asm
	// begin inline asm
	bar.sync 0;
	// end inline asm
	// begin inline asm
	{	
.reg .f64 data;
	ld.global.ca.f64 data, [%rd32772];
	}
	// end inline asm
	// begin inline asm
	bar.sync 0;
	// end inline asm
	// begin inline asm
	{	
.reg .f64 data;
	ld.global.ca.f64 data, [%rd32772];
	}
	// end inline asm
	// begin inline asm
	bar.sync 0;
	// end inline asm
	// begin inline asm
	{	
.reg .f64 data;
	ld.global.ca.f64 data, [%rd32772];
	}
	// end inline asm
	// begin inline asm
	bar.sync 0;
	// end inline asm
	// begin inline asm
	{	
.reg .f64 data;
	ld.global.ca.f64 data, [%rd32772];
	}
	// end inline asm
	// begin inline asm
	bar.sync 0;
	// end inline asm
	// begin inline asm
	{	
.reg .f64 data;
	ld.global.ca.f64 data, [%rd32772];
	}
	// end inline asm
	// begin inline asm
	bar.sync 0;
	// end inline asm
	// begin inline asm
	{	
.reg .f64 data;
	ld.global.ca.f64 data, [%rd32772];
	}
	// end inline asm
	// begin inline asm
	bar.sync 0;
	// end inline asm
	// begin inline asm
	{	
.reg .f64 data;
	ld.global.ca.f64 data, [%rd32772];
	}
	// end inline asm
	// begin inline asm
	bar.sync 0;
	// end inline asm
	// begin inline asm
	{	
.reg .f64 data;
	ld.global.ca.f64 data, [%rd32772];
	}
	// end inline asm
	// begin inline asm
	bar.sync 0;
	// end inline asm
	// begin inline asm
	{	
.reg .f64 data;
	ld.global.ca.f64 data, [%rd32772];
	}
	// end inline asm
	// begin inline asm
	bar.sync 0;
	// end inline asm
	// begin inline asm
	{	
.reg .f64 data;
	ld.global.ca.f64 data, [%rd32772];
	}
	// end inline asm
	// begin inline asm
	bar.sync 0;
	// end inline asm
	// begin inline asm
	{	
.reg .f64 data;
	ld.global.ca.f64 data, [%rd32772];
	}
	// end inline asm
	// begin inline asm
	bar.sync 0;
	// end inline asm
	// begin inline asm
	{	
.reg .f64 data;
	ld.global.ca.f64 data, [%rd32772];
	}
	// end inline asm
	// begin inline asm
	bar.sync 0;
	// end inline asm
	// begin inline asm
	{	
.reg .f64 data;
	ld.global.ca.f64 data, [%rd32772];
	}
	// end inline asm
	// begin inline asm
	bar.sync 0;
	// end inline asm
	// begin inline asm
	{	
.reg .f64 data;
	ld.global.ca.f64 data, [%rd32772];
	}
	// end inline asm
	// begin inline asm
	bar.sync 0;
	// end inline asm
	// begin inline asm
	{	
.reg .f64 data;
	ld.global.ca.f64 data, [%rd32772];
	}
	// end inline asm
	// begin inline asm
	bar.sync 0;
	// end inline asm
	// begin inline asm
	{	
.reg .f64 data;
	ld.global.ca.f64 data, [%rd32772];
	}
	// end inline asm
	// begin inline asm
	bar.sync 0;
	// end inline asm
	// begin inline asm
	{	
.reg .f64 data;
	ld.global.ca.f64 data, [%rd32772];
	}
	// end inline asm
	// begin inline asm
	bar.sync 0;
	// end inline asm
	// begin inline asm
	{	
.reg .f64 data;
	ld.global.ca.f64 data, [%rd32772];
	}
	// end inline asm
	// begin inline asm
	bar.sync 0;
	// end inline asm
	// begin inline asm
	{	
.reg .f64 data;
	ld.global.ca.f64 data, [%rd32772];
	}
	// end inline asm
	// begin inline asm
	bar.sync 0;
	// end inline asm
	// begin inline asm
	{	
.reg .f64 data;
	ld.global.ca.f64 data, [%rd32772];
	}
	// end inline asm
	// begin inline asm
	bar.sync 0;
	// end inline asm
	// begin inline asm
	{	
.reg .f64 data;
	ld.global.ca.f64 data, [%rd32772];
	}
	// end inline asm
	// begin inline asm
	bar.sync 0;
	// end inline asm
	// begin inline asm
	{	
.reg .f64 data;
	ld.global.ca.f64 data, [%rd32772];
	}
	// end inline asm
	// begin inline asm
	bar.sync 0;
	// end inline asm
	// begin inline asm
	{	
.reg .f64 data;
	ld.global.ca.f64 data, [%rd32772];
	}
	// end inline asm
	// begin inline asm
	bar.sync 0;
	// end inline asm
	// begin inline asm
	{	
.reg .f64 data;
	ld.global.ca.f64 data, [%rd32772];
	}
	// end inline asm
	// begin inline asm
	bar.sync 0;
	// end inline asm
	// begin inline asm
	{	
.reg .f64 data;
	ld.global.ca.f64 data, [%rd32772];
	}
	// end inline asm
	// begin inline asm
	bar.sync 0;
	// end inline asm
	// begin inline asm
	{	
.reg .f64 data;
	ld.global.ca.f64 data, [%rd32772];
	}
	// end inline asm
	// begin inline asm
	bar.sync 0;
	// end inline asm
	// begin inline asm
	{	
.reg .f64 data;
	ld.global.ca.f64 data, [%rd32772];
	}
	// end inline asm
	// begin inline asm
	bar.sync 0;
	// end inline asm
	// begin inline asm
	{	
.reg .f64 data;
	ld.global.ca.f64 data, [%rd32772];
	}
	// end inline asm
	// begin inline asm
	bar.sync 0;
	// end inline asm
	// begin inline asm
	{	
.reg .f64 data;
	ld.global.ca.f64 data, [%rd32772];
	}
	// end inline asm
	// begin inline asm
	bar.sync 0;
	// end inline asm
	// begin inline asm
	{	
.reg .f64 data;
	ld.global.ca.f64 data, [%rd32772];
	}
	// end inline asm
	// begin inline asm
	bar.sync 0;
	// end inline asm
	// begin inline asm
	{	
.reg .f64 data;
	ld.global.ca.f64 data, [%rd32772];
	}
	// end inline asm
	// begin inline asm
	bar.sync 0;
	// end inline asm
	// begin inline asm
	{	
.reg .f64 data;
	ld.global.ca.f64 data, [%rd32772];
	}
	// end inline asm
	// begin inline asm
	bar.sync 0;
	// end inline asm
	// begin inline asm
	{	
.reg .f64 data;
	ld.global.ca.f64 data, [%rd32772];
	}
	// end inline asm
	// begin inline asm
	bar.sync 0;
	// end inline asm
	// begin inline asm
	{	
.reg .f64 data;
	ld.global.ca.f64 data, [%rd32772];
	}
	// end inline asm
	// begin inline asm
	bar.sync 0;
	// end inline asm
	// begin inline asm
	{	
.reg .f64 data;
	ld.global.ca.f64 data, [%rd32772];
	}
	// end inline asm
	// begin inline asm
	bar.sync 0;
	// end inline asm
	// begin inline asm
	{	
.reg .f64 data;
	ld.global.ca.f64 data, [%rd32772];
	}
	// end inline asm
	// begin inline asm
	bar.sync 0;
	// end inline asm
	// begin inline asm
	{	
.reg .f64 data;
	ld.global.ca.f64 data, [%rd32772];
	}
	// end inline asm
	// begin inline asm
	bar.sync 0;
	// end inline asm
	// begin inline asm
	{	
.reg .f64 data;
	ld.global.ca.f64 data, [%rd32772];
	}
	// end inline asm
	// begin inline asm
	bar.sync 0;
	// end inline asm
	// begin inline asm
	{	
.reg .f64 data;
	ld.global.ca.f64 data, [%rd32772];
	}
	// end inline asm
	// begin inline asm
	bar.sync 0;
	// end inline asm
	// begin inline asm
	{	
.reg .f64 data;
	ld.global.ca.f64 data, [%rd32772];
	}
	// end inline asm
	// begin inline asm
	bar.sync 0;
	// end inline asm
	// begin inline asm
	{	
.reg .f64 data;
	ld.global.ca.f64 data, [%rd32772];
	}
	// end inline asm
	// begin inline asm
	bar.sync 0;
	// end inline asm
	// begin inline asm
	{	
.reg .f64 data;
	ld.global.ca.f64 data, [%rd32772];
	}
	// end inline asm
	// begin inline asm
	bar.sync 0;
	// end inline asm
	// begin inline asm
	{	
.reg .f64 data;
	ld.global.ca.f64 data, [%rd32772];
	}
	// end inline asm
	// begin inline asm
	bar.sync 0;
	// end inline asm
	// begin inline asm
	{	
.reg .f64 data;
	ld.global.ca.f64 data, [%rd32772];
	}
	// end inline asm
	// begin inline asm
	bar.sync 0;
	// end inline asm
	// begin inline asm
	{	
.reg .f64 data;
	ld.global.ca.f64 data, [%rd32772];
	}
	// end inline asm
	// begin inline asm
	bar.sync 0;
	// end inline asm
	// begin inline asm
	{	
.reg .f64 data;
	ld.global.ca.f64 data, [%rd32772];
	}
	// end inline asm
	// begin inline asm
	bar.sync 0;
	// end inline asm
	// begin inline asm
	{	
.reg .f64 data;
	ld.global.ca.f64 data, [%rd32772];
	}
	// end inline asm
	// begin inline asm
	bar.sync 0;
	// end inline asm
	// begin inline asm
	{	
.reg .f64 data;
	ld.global.ca.f64 data, [%rd32772];
	}
	// end inline asm
	// begin inline asm
	bar.sync 0;
	// end inline asm
	// begin inline asm
	{	
.reg .f64 data;
	ld.global.ca.f64 data, [%rd32772];
	}
	// end inline asm
	// begin inline asm
	bar.sync 0;
	// end inline asm
	// begin inline asm
	{	
.reg .f64 data;
	ld.global.ca.f64 data, [%rd32772];
	}
	// end inline asm
	// begin inline asm
	bar.sync 0;
	// end inline asm
	// begin inline asm
	{	
.reg .f64 data;
	ld.global.ca.f64 data, [%rd32772];
	}
	// end inline asm
	// begin inline asm
	bar.sync 0;
	// end inline asm
	// begin inline asm
	{	
.reg .f64 data;
	ld.global.ca.f64 data, [%rd32772];
	}
	// end inline asm
	// begin inline asm
	bar.sync 0;
	// end inline asm
	// begin inline asm
	{	
.reg .f64 data;
	ld.global.ca.f64 data, [%rd32772];
	}
	// end inline asm
	// begin inline asm
	bar.sync 0;
	// end inline asm
	// begin inline asm
	{	
.reg .f64 data;
	ld.global.ca.f64 data, [%rd32772];
	}
	// end inline asm
	// begin inline asm
	bar.sync 0;
	// end inline asm
	// begin inline asm
	{	
.reg .f64 data;
	ld.global.ca.f64 data, [%rd32772];
	}
	// end inline asm
	// begin inline asm
	bar.sync 0;
	// end inline asm
	// begin inline asm
	{	
.reg .f64 data;
	ld.global.ca.f64 data, [%rd32772];
	}
	// end inline asm
	// begin inline asm
	bar.sync 0;
	// end inline asm
	// begin inline asm
	{	
.reg .f64 data;
	ld.global.ca.f64 data, [%rd32772];
	}
	// end inline asm
	// begin inline asm
	bar.sync 0;
	// end inline asm
	// begin inline asm
	{	
.reg .f64 data;
	ld.global.ca.f64 data, [%rd32772];
	}
	// end inline asm
	// begin inline asm
	bar.sync 0;
	// end inline asm
	// begin inline asm
	{	
.reg .f64 data;
	ld.global.ca.f64 data, [%rd32772];
	}
	// end inline asm
	// begin inline asm
	bar.sync 0;
	// end inline asm
	// begin inline asm
	{	
.reg .f64 data;
	ld.global.ca.f64 data, [%rd32772];
	}
	// end inline asm
	// begin inline asm
	bar.sync 0;
	// end inline asm
	// begin inline asm
	{	
.reg .f64 data;
	ld.global.ca.f64 data, [%rd32772];
	}
	// end inline asm
	// begin inline asm
	bar.sync 0;
	// end inline asm
	// begin inline asm
	{	
.reg .f64 data;
	ld.global.ca.f64 data, [%rd32772];
	}
	// end inline asm
	// begin inline asm
	bar.sync 0;
	// end inline asm
	// begin inline asm
	{	
.reg .f64 data;
	ld.global.ca.f64 data, [%rd32772];
	}
	// end inline asm
	// begin inline asm
	bar.sync 0;
	// end inline asm
	// begin inline asm
	{	
.reg .f64 data;
	ld.global.ca.f64 data, [%rd32772];
	}
	// end inline asm
	// begin inline asm
	bar.sync 0;
	// end inline asm
	// begin inline asm
	{	
.reg .f64 data;
	ld.global.ca.f64 data, [%rd32772];
	}
	// end inline asm
	// begin inline asm
	bar.sync 0;
	// end inline asm
	// begin inline asm
	{	
.reg .f64 data;
	ld.global.ca.f64 data, [%rd32772];
	}
	// end inline asm
	// begin inline asm
	bar.sync 0;
	// end inline asm
	// begin inline asm
	{	
.reg .f64 data;
	ld.global.ca.f64 data, [%rd32772];
	}
	// end inline asm
	// begin inline asm
	bar.sync 0;
	// end inline asm
	// begin inline asm
	{	
.reg .f64 data;
	ld.global.ca.f64 data, [%rd32772];
	}
	// end inline asm
	// begin inline asm
	bar.sync 0;
	// end inline asm
	// begin inline asm
	{	
.reg .f64 data;
	ld.global.ca.f64 data, [%rd32772];
	}
	// end inline asm
	// begin inline asm
	bar.sync 0;
	// end inline asm
	// begin inline asm
	{	
.reg .f64 data;
	ld.global.ca.f64 data, [%rd32772];
	}
	// end inline asm
	// begin inline asm
	bar.sync 0;
	// end inline asm
	// begin inline asm
	{	
.reg .f64 data;
	ld.global.ca.f64 data, [%rd32772];
	}
	// end inline asm
	// begin inline asm
	bar.sync 0;
	// end inline asm
	// begin inline asm
	{	
.reg .f64 data;
	ld.global.ca.f64 data, [%rd32772];
	}
	// end inline asm
	// begin inline asm
	bar.sync 0;
	// end inline asm
	// begin inline asm
	{	
.reg .f64 data;
	ld.global.ca.f64 data, [%rd32772];
	}
	// end inline asm
	// begin inline asm
	bar.sync 0;
	// end inline asm
	// begin inline asm
	{	
.reg .f64 data;
	ld.global.ca.f64 data, [%rd32772];
	}
	// end inline asm
	// begin inline asm
	bar.sync 0;
	// end inline asm
	// begin inline asm
	{	
.reg .f64 data;
	ld.global.ca.f64 data, [%rd32772];
	}
	// end inline asm
	// begin inline asm
	bar.sync 0;
	// end inline asm
	// begin inline asm
	{	
.reg .f64 data;
	ld.global.ca.f64 data, [%rd32772];
	}
	// end inline asm
	// begin inline asm
	bar.sync 0;
	// end inline asm
	// begin inline asm
	{	
.reg .f64 data;
	ld.global.ca.f64 data, [%rd32772];
	}
	// end inline asm
	// begin inline asm
	bar.sync 0;
	// end inline asm
	// begin inline asm
	{	
.reg .f64 data;
	ld.global.ca.f64 data, [%rd32772];
	}
	// end inline asm
	// begin inline asm
	bar.sync 0;
	// end inline asm
	// begin inline asm
	{	
.reg .f64 data;
	ld.global.ca.f64 data, [%rd32772];
	}
	// end inline asm
	// begin inline asm
	bar.sync 0;
	// end inline asm
	// begin inline asm
	{	
.reg .f64 data;
	ld.global.ca.f64 data, [%rd32772];
	}
	// end inline asm
	// begin inline asm
	bar.sync 0;
	// end inline asm
	// begin inline asm
	{	
.reg .f64 data;
	ld.global.ca.f64 data, [%rd32772];
	}
	// end inline asm
	// begin inline asm
	bar.sync 0;
	// end inline asm
	// begin inline asm
	{	
.reg .f64 data;
	ld.global.ca.f64 data, [%rd32772];
	}
	// end inline asm
	// begin inline asm
	bar.sync 0;
	// end inline asm
	// begin inline asm
	{	
.reg .f64 data;
	ld.global.ca.f64 data, [%rd32772];
	}
	// end inline asm
	// begin inline asm
	bar.sync 0;
	// end inline asm
	// begin inline asm
	{	
.reg .f64 data;
	ld.global.ca.f64 data, [%rd32772];
	}
	// end inline asm
	// begin inline asm
	bar.sync 0;
	// end inline asm
	// begin inline asm
	{	
.reg .f64 data;
	ld.global.ca.f64 data, [%rd32772];
	}
	// end inline asm
	// begin inline asm
	bar.sync 0;
	// end inline asm
	// begin inline asm
	{	
.reg .f64 data;
	ld.global.ca.f64 data, [%rd32772];
	}
	// end inline asm
	// begin inline asm
	bar.sync 0;
	// end inline asm
	// begin inline asm
	{	
.reg .f64 data;
	ld.global.ca.f64 data, [%rd32772];
	}
	// end inline asm
	// begin inline asm
	bar.sync 0;
	// end inline asm
	// begin inline asm
	{	
.reg .f64 data;
	ld.global.ca.f64 data, [%rd32772];
	}
	// end inline asm
	// begin inline asm
	bar.sync 0;
	// end inline asm
	// begin inline asm
	{	
.reg .f64 data;
	ld.global.ca.f64 data, [%rd32772];
	}
	// end inline asm
	// begin inline asm
	bar.sync 0;
	// end inline asm
	// begin inline asm
	{	
.reg .f64 data;
	ld.global.ca.f64 data, [%rd32772];
	}
	// end inline asm
	// begin inline asm
	bar.sync 0;
	// end inline asm
	// begin inline asm
	{	
.reg .f64 data;
	ld.global.ca.f64 data, [%rd32772];
	}
	// end inline asm
	// begin inline asm
	bar.sync 0;
	// end inline asm
	// begin inline asm
	{	
.reg .f64 data;
	ld.global.ca.f64 data, [%rd32772];
	}
	// end inline asm
	// begin inline asm
	bar.sync 0;
	// end inline asm
	// begin inline asm
	{	
.reg .f64 data;
	ld.global.ca.f64 data, [%rd32772];
	}
	// end inline asm
	// begin inline asm
	bar.sync 0;
	// end inline asm
	// begin inline asm
	{	
.reg .f64 data;
	ld.global.ca.f64 data, [%rd32772];
	}
	// end inline asm
	// begin inline asm
	bar.sync 0;
	// end inline asm
	// begin inline asm
	{	
.reg .f64 data;
	ld.global.ca.f64 data, [%rd32772];
	}
	// end inline asm
	// begin inline asm
	bar.sync 0;
	// end inline asm
	// begin inline asm
	{	
.reg .f64 data;
	ld.global.ca.f64 data, [%rd32772];
	}
	// end inline asm
	// begin inline asm
	bar.sync 0;
	// end inline asm
	// begin inline asm
	{	
.reg .f64 data;
	ld.global.ca.f64 data, [%rd32772];
	}
	// end inline asm
	// begin inline asm
	bar.sync 0;
	// end inline asm
	// begin inline asm
	{	
.reg .f64 data;
	ld.global.ca.f64 data, [%rd32772];
	}
	// end inline asm
	// begin inline asm
	bar.sync 0;
	// end inline asm
	// begin inline asm
	{	
.reg .f64 data;
	ld.global.ca.f64 data, [%rd32772];
	}
	// end inline asm
	// begin inline asm
	bar.sync 0;
	// end inline asm
	// begin inline asm
	{	
.reg .f64 data;
	ld.global.ca.f64 data, [%rd32772];
	}
	// end inline asm
	// begin inline asm
	bar.sync 0;
	// end inline asm
	// begin inline asm
	{	
.reg .f64 data;
	ld.global.ca.f64 data, [%rd32772];
	}
	// end inline asm
	// begin inline asm
	bar.sync 0;
	// end inline asm
	// begin inline asm
	{	
.reg .f64 data;
	ld.global.ca.f64 data, [%rd32772];
	}
	// end inline asm
	// begin inline asm
	bar.sync 0;
	// end inline asm
	// begin inline asm
	{	
.reg .f64 data;
	ld.global.ca.f64 data, [%rd32772];
	}
	// end inline asm
	// begin inline asm
	bar.sync 0;
	// end inline asm
	// begin inline asm
	{	
.reg .f64 data;
	ld.global.ca.f64 data, [%rd32772];
	}
	// end inline asm
	// begin inline asm
	bar.sync 0;
	// end inline asm
	// begin inline asm
	{	
.reg .f64 data;
	ld.global.ca.f64 data, [%rd32772];
	}
	// end inline asm
	// begin inline asm
	bar.sync 0;
	// end inline asm
	// begin inline asm
	{	
.reg .f64 data;
	ld.global.ca.f64 data, [%rd32772];
	}
	// end inline asm
	// begin inline asm
	bar.sync 0;
	// end inline asm
	// begin inline asm
	{	
.reg .f64 data;
	ld.global.ca.f64 data, [%rd32772];
	}
	// end inline asm
	// begin inline asm
	bar.sync 0;
	// end inline asm
	// begin inline asm
	{	
.reg .f64 data;
	ld.global.ca.f64 data, [%rd32772];
	}
	// end inline asm
	// begin inline asm
	bar.sync 0;
	// end inline asm
	// begin inline asm
	{	
.reg .f64 data;
	ld.global.ca.f64 data, [%rd32772];
	}
	// end inline asm
	// begin inline asm
	bar.sync 0;
	// end inline asm
	// begin inline asm
	{	
.reg .f64 data;
	ld.global.ca.f64 data, [%rd32772];
	}
	// end inline asm
	// begin inline asm
	bar.sync 0;
	// end inline asm
	// begin inline asm
	{	
.reg .f64 data;
	ld.global.ca.f64 data, [%rd32772];
	}
	// end inline asm
	// begin inline asm
	bar.sync 0;
	// end inline asm
	// begin inline asm
	{	
.reg .f64 data;
	ld.global.ca.f64 data, [%rd32772];
	}
	// end inline asm
	// begin inline asm
	bar.sync 0;
	// end inline asm
	// begin inline asm
	{	
.reg .f64 data;
	ld.global.ca.f64 data, [%rd32772];
	}
	// end inline asm
	// begin inline asm
	bar.sync 0;
	// end inline asm
	// begin inline asm
	{	
.reg .f64 data;
	ld.global.ca.f64 data, [%rd32772];
	}
	// end inline asm
	// begin inline asm
	bar.sync 0;
	// end inline asm
	// begin inline asm
	{	
.reg .f64 data;
	ld.global.ca.f64 data, [%rd32772];
	}
	// end inline asm
	// begin inline asm
	bar.sync 0;
	// end inline asm
	// begin inline asm
	{	
.reg .f64 data;
	ld.global.ca.f64 data, [%rd32772];
	}
	// end inline asm
	// begin inline asm
	bar.sync 0;
	// end inline asm
	// begin inline asm
	{	
.reg .f64 data;
	ld.global.ca.f64 data, [%rd32772];
	}
	// end inline asm
	// begin inline asm
	bar.sync 0;
	// end inline asm
	// begin inline asm
	{	
.reg .f64 data;
	ld.global.ca.f64 data, [%rd32772];
	}
	// end inline asm
	// begin inline asm
	bar.sync 0;
	// end inline asm
	// begin inline asm
	{	
.reg .f64 data;
	ld.global.ca.f64 data, [%rd32772];
	}
	// end inline asm
	// begin inline asm
	bar.sync 0;
	// end inline asm
	// begin inline asm
	{	
.reg .f64 data;
	ld.global.ca.f64 data, [%rd32772];
	}
	// end inline asm
	// begin inline asm
	bar.sync 0;
	// end inline asm
	// begin inline asm
	{	
.reg .f64 data;
	ld.global.ca.f64 data, [%rd32772];
	}
	// end inline asm
	// begin inline asm
	bar.sync 0;
	// end inline asm
	// begin inline asm
	{	
.reg .f64 data;
	ld.global.ca.f64 data, [%rd32772];
	}
	// end inline asm
	// begin inline asm
	bar.sync 0;
	// end inline asm
	// begin inline asm
	{	
.reg .f64 data;
	ld.global.ca.f64 data, [%rd32772];
	}
	// end inline asm
	// begin inline asm
	bar.sync 0;
	// end inline asm
	// begin inline asm
	{	
.reg .f64 data;
	ld.global.ca.f64 data, [%rd32772];
	}
	// end inline asm
	// begin inline asm
	bar.sync 0;
	// end inline asm
	// begin inline asm
	{	
.reg .f64 data;
	ld.global.ca.f64 data, [%rd32772];
	}
	// end inline asm
	// begin inline asm
	bar.sync 0;
	// end inline asm
	// begin inline asm
	{	
.reg .f64 data;
	ld.global.ca.f64 data, [%rd32772];
	}
	// end inline asm
	// begin inline asm
	bar.sync 0;
	// end inline asm
	// begin inline asm
	{	
.reg .f64 data;
	ld.global.ca.f64 data, [%rd32772];
	}
	// end inline asm
	// begin inline asm
	bar.sync 0;
	// end inline asm
	// begin inline asm
	{	
.reg .f64 data;
	ld.global.ca.f64 data, [%rd32772];
	}
	// end inline asm
	// begin inline asm
	bar.sync 0;
	// end inline asm
	// begin inline asm
	{	
.reg .f64 data;
	ld.global.ca.f64 data, [%rd32772];
	}
	// end inline asm
	// begin inline asm
	bar.sync 0;
	// end inline asm
	// begin inline asm
	{	
.reg .f64 data;
	ld.global.ca.f64 data, [%rd32772];
	}
	// end inline asm
	// begin inline asm
	bar.sync 0;
	// end inline asm
	// begin inline asm
	{	
.reg .f64 data;
	ld.global.ca.f64 data, [%rd32772];
	}
	// end inline asm
	// begin inline asm
	bar.sync 0;
	// end inline asm
	// begin inline asm
	{	
.reg .f64 data;
	ld.global.ca.f64 data, [%rd32772];
	}
	// end inline asm
	// begin inline asm
	bar.sync 0;
	// end inline asm
	// begin inline asm
	{	
.reg .f64 data;
	ld.global.ca.f64 data, [%rd32772];
	}
	// end inline asm
	// begin inline asm
	bar.sync 0;
	// end inline asm
	// begin inline asm
	{	
.reg .f64 data;
	ld.global.ca.f64 data, [%rd32772];
	}
	// end inline asm
	// begin inline asm
	bar.sync 0;
	// end inline asm
	// begin inline asm
	{	
.reg .f64 data;
	ld.global.ca.f64 data, [%rd32772];
	}
	// end inline asm
	// begin inline asm
	bar.sync 0;
	// end inline asm
	// begin inline asm
	{	
.reg .f64 data;
	ld.global.ca.f64 data, [%rd32772];
	}
	// end inline asm
	// begin inline asm
	bar.sync 0;
	// end inline asm
	// begin inline asm
	{	
.reg .f64 data;
	ld.global.ca.f64 data, [%rd32772];
	}
	// end inline asm
	// begin inline asm
	bar.sync 0;
	// end inline asm
	// begin inline asm
	{	
.reg .f64 data;
	ld.global.ca.f64 data, [%rd32772];
	}
	// end inline asm
	// begin inline asm
	bar.sync 0;
	// end inline asm
	// begin inline asm
	{	
.reg .f64 data;
	ld.global.ca.f64 data, [%rd32772];
	}
	// end inline asm
	// begin inline asm
	bar.sync 0;
	// end inline asm
	// begin inline asm
	{	
.reg .f64 data;
	ld.global.ca.f64 data, [%rd32772];
	}
	// end inline asm
	// begin inline asm
	bar.sync 0;
	// end inline asm
	// begin inline asm
	{	
.reg .f64 data;
	ld.global.ca.f64 data, [%rd32772];
	}
	// end inline asm
	// begin inline asm
	bar.sync 0;
	// end inline asm
	// begin inline asm
	{	
.reg .f64 data;
	ld.global.ca.f64 data, [%rd32772];
	}
	// end inline asm
	// begin inline asm
	bar.sync 0;
	// end inline asm
	// begin inline asm
	{	
.reg .f64 data;
	ld.global.ca.f64 data, [%rd32772];
	}
	// end inline asm
	// begin inline asm
	bar.sync 0;
	// end inline asm
	// begin inline asm
	{	
.reg .f64 data;
	ld.global.ca.f64 data, [%rd32772];
	}
	// end inline asm
	// begin inline asm
	bar.sync 0;
	// end inline asm
	// begin inline asm
	{	
.reg .f64 data;
	ld.global.ca.f64 data, [%rd32772];
	}
	// end inline asm
	// begin inline asm
	bar.sync 0;
	// end inline asm
	// begin inline asm
	{	
.reg .f64 data;
	ld.global.ca.f64 data, [%rd32772];
	}
	// end inline asm
	// begin inline asm
	bar.sync 0;
	// end inline asm
	// begin inline asm
	{	
.reg .f64 data;
	ld.global.ca.f64 data, [%rd32772];
	}
	// end inline asm
	// begin inline asm
	bar.sync 0;
	// end inline asm
	// begin inline asm
	{	
.reg .f64 data;
	ld.global.ca.f64 data, [%rd32772];
	}
	// end inline asm
	// begin inline asm
	bar.sync 0;
	// end inline asm
	// begin inline asm
	{	
.reg .f64 data;
	ld.global.ca.f64 data, [%rd32772];
	}
	// end inline asm
	// begin inline asm
	bar.sync 0;
	// end inline asm
	// begin inline asm
	{	
.reg .f64 data;
	ld.global.ca.f64 data, [%rd32772];
	}
	// end inline asm
	// begin inline asm
	bar.sync 0;
	// end inline asm
	// begin inline asm
	{	
.reg .f64 data;
	ld.global.ca.f64 data, [%rd32772];
	}
	// end inline asm
	// begin inline asm
	bar.sync 0;
	// end inline asm
	// begin inline asm
	{	
.reg .f64 data;
	ld.global.ca.f64 data, [%rd32772];
	}
	// end inline asm
	// begin inline asm
	bar.sync 0;
	// end inline asm
	// begin inline asm
	{	
.reg .f64 data;
	ld.global.ca.f64 data, [%rd32772];
	}
	// end inline asm
	// begin inline asm
	bar.sync 0;
	// end inline asm
	// begin inline asm
	{	
.reg .f64 data;
	ld.global.ca.f64 data, [%rd32772];
	}
	// end inline asm
	// begin inline asm
	bar.sync 0;
	// end inline asm
	// begin inline asm
	{	
.reg .f64 data;
	ld.global.ca.f64 data, [%rd32772];
	}
	// end inline asm
	// begin inline asm
	bar.sync 0;
	// end inline asm
	// begin inline asm
	{	
.reg .f64 data;
	ld.global.ca.f64 data, [%rd32772];
	}
	// end inline asm
	// begin inline asm
	bar.sync 0;
	// end inline asm
	// begin inline asm
	{	
.reg .f64 data;
	ld.global.ca.f64 data, [%rd32772];
	}
	// end inline asm
	// begin inline asm
	bar.sync 0;
	// end inline asm
	// begin inline asm
	{	
.reg .f64 data;
	ld.global.ca.f64 data, [%rd32772];
	}
	// end inline asm
	// begin inline asm
	bar.sync 0;
	// end inline asm
	// begin inline asm
	{	
.reg .f64 data;
	ld.global.ca.f64 data, [%rd32772];
	}
	// end inline asm
	// begin inline asm
	bar.sync 0;
	// end inline asm
	// begin inline asm
	{	
.reg .f64 data;
	ld.global.ca.f64 data, [%rd32772];
	}
	// end inline asm
	// begin inline asm
	bar.sync 0;
	// end inline asm
	// begin inline asm
	{	
.reg .f64 data;
	ld.global.ca.f64 data, [%rd32772];
	}
	// end inline asm
	// begin inline asm
	bar.sync 0;
	// end inline asm
	// begin inline asm
	{	
.reg .f64 data;
	ld.global.ca.f64 data, [%rd32772];
	}
	// end inline asm
	// begin inline asm
	bar.sync 0;
	// end inline asm
	// begin inline asm
	{	
.reg .f64 data;
	ld.global.ca.f64 data, [%rd32772];
	}
	// end inline asm
	// begin inline asm
	bar.sync 0;
	// end inline asm
	// begin inline asm
	{	
.reg .f64 data;
	ld.global.ca.f64 data, [%rd32772];
	}
	// end inline asm
	// begin inline asm
	bar.sync 0;
	// end inline asm
	// begin inline asm
	{	
.reg .f64 data;
	ld.global.ca.f64 data, [%rd32772];
	}
	// end inline asm
	// begin inline asm
	bar.sync 0;
	// end inline asm
	// begin inline asm
	{	
.reg .f64 data;
	ld.global.ca.f64 data, [%rd32772];
	}
	// end inline asm
	// begin inline asm
	bar.sync 0;
	// end inline asm
	// begin inline asm
	{	
.reg .f64 data;
	ld.global.ca.f64 data, [%rd32772];
	}
	// end inline asm
	// begin inline asm
	bar.sync 0;
	// end inline asm
	// begin inline asm
	{	
.reg .f64 data;
	ld.global.ca.f64 data, [%rd32772];
	}
	// end inline asm
	// begin inline asm
	bar.sync 0;
	// end inline asm
	// begin inline asm
	{	
.reg .f64 data;
	ld.global.ca.f64 data, [%rd32772];
	}
	// end inline asm
	// begin inline asm
	bar.sync 0;
	// end inline asm
	// begin inline asm
	{	
.reg .f64 data;
	ld.global.ca.f64 data, [%rd32772];
	}
	// end inline asm
	// begin inline asm
	bar.sync 0;
	// end inline asm
	// begin inline asm
	{	
.reg .f64 data;
	ld.global.ca.f64 data, [%rd32772];
	}
	// end inline asm
	// begin inline asm
	bar.sync 0;
	// end inline asm
	// begin inline asm
	{	
.reg .f64 data;
	ld.global.ca.f64 data, [%rd32772];
	}
	// end inline asm
	// begin inline asm
	bar.sync 0;
	// end inline asm
	// begin inline asm
	{	
.reg .f64 data;
	ld.global.ca.f64 data, [%rd32772];
	}
	// end inline asm
	// begin inline asm
	bar.sync 0;
	// end inline asm
	// begin inline asm
	{	
.reg .f64 data;
	ld.global.ca.f64 data, [%rd32772];
	}
	// end inline asm
	// begin inline asm
	bar.sync 0;
	// end inline asm
	// begin inline asm
	{	
.reg .f64 data;
	ld.global.ca.f64 data, [%rd32772];
	}
	// end inline asm
	// begin inline asm
	bar.sync 0;
	// end inline asm
	// begin inline asm
	{	
.reg .f64 data;
	ld.global.ca.f64 data, [%rd32772];
	}
	// end inline asm
	// begin inline asm
	bar.sync 0;
	// end inline asm
	// begin inline asm
	{	
.reg .f64 data;
	ld.global.ca.f64 data, [%rd32772];
	}
	// end inline asm
	// begin inline asm
	bar.sync 0;
	// end inline asm
	// begin inline asm
	{	
.reg .f64 data;
	ld.global.ca.f64 data, [%rd32772];
	}
	// end inline asm
	// begin inline asm
	bar.sync 0;
	// end inline asm
	// begin inline asm
	{	
.reg .f64 data;
	ld.global.ca.f64 data, [%rd32772];
	}
	// end inline asm
	// begin inline asm
	bar.sync 0;
	// end inline asm
	// begin inline asm
	{	
.reg .f64 data;
	ld.global.ca.f64 data, [%rd32772];
	}
	// end inline asm
	// begin inline asm
	bar.sync 0;
	// end inline asm
	// begin inline asm
	{	
.reg .f64 data;
	ld.global.ca.f64 data, [%rd32772];
	}
	// end inline asm
	// begin inline asm
	bar.sync 0;
	// end inline asm
	// begin inline asm
	{	
.reg .f64 data;
	ld.global.ca.f64 data, [%rd32772];
	}
	// end inline asm
	// begin inline asm
	bar.sync 0;
	// end inline asm
	// begin inline asm
	{	
.reg .f64 data;
	ld.global.ca.f64 data, [%rd32772];
	}
	// end inline asm
	// begin inline asm
	bar.sync 0;
	// end inline asm
	// begin inline asm
	{	
.reg .f64 data;
	ld.global.ca.f64 data, [%rd32772];
	}
	// end inline asm
	// begin inline asm
	bar.sync 0;
	// end inline asm
	// begin inline asm
	{	
.reg .f64 data;
	ld.global.ca.f64 data, [%rd32772];
	}
	// end inline asm
	// begin inline asm
	bar.sync 0;
	// end inline asm
	// begin inline asm
	{	
.reg .f64 data;
	ld.global.ca.f64 data, [%rd32772];
	}
	// end inline asm
	// begin inline asm
	bar.sync 0;
	// end inline asm
	// begin inline asm
	{	
.reg .f64 data;
	ld.global.ca.f64 data, [%rd32772];
	}
	// end inline asm
	// begin inline asm
	bar.sync 0;
	// end inline asm
	// begin inline asm
	{	
.reg .f64 data;
	ld.global.ca.f64 data, [%rd32772];
	}
	// end inline asm
	// begin inline asm
	bar.sync 0;
	// end inline asm
	// begin inline asm
	{	
.reg .f64 data;
	ld.global.ca.f64 data, [%rd32772];
	}
	// end inline asm
	// begin inline asm
	bar.sync 0;
	// end inline asm
	// begin inline asm
	{	
.reg .f64 data;
	ld.global.ca.f64 data, [%rd32772];
	}
	// end inline asm
	// begin inline asm
	bar.sync 0;
	// end inline asm
	// begin inline asm
	{	
.reg .f64 data;
	ld.global.ca.f64 data, [%rd32772];
	}
	// end inline asm
	// begin inline asm
	bar.sync 0;
	// end inline asm
	// begin inline asm
	{	
.reg .f64 data;
	ld.global.ca.f64 data, [%rd32772];
	}
	// end inline asm
	// begin inline asm
	bar.sync 0;
	// end inline asm
	// begin inline asm
	{	
.reg .f64 data;
	ld.global.ca.f64 data, [%rd32772];
	}
	// end inline asm
	// begin inline asm
	bar.sync 0;
	// end inline asm
	// begin inline asm
	{	
.reg .f64 data;
	ld.global.ca.f64 data, [%rd32772];
	}
	// end inline asm
	// begin inline asm
	bar.sync 0;
	// end inline asm
	// begin inline asm
	{	
.reg .f64 data;
	ld.global.ca.f64 data, [%rd32772];
	}
	// end inline asm
	// begin inline asm
	bar.sync 0;
	// end inline asm
	// begin inline asm
	{	
.reg .f64 data;
	ld.global.ca.f64 data, [%rd32772];
	}
	// end inline asm
	// begin inline asm
	bar.sync 0;
	// end inline asm
	// begin inline asm
	{	
.reg .f64 data;
	ld.global.ca.f64 data, [%rd32772];
	}
	// end inline asm
	// begin inline asm
	bar.sync 0;
	// end inline asm
	// begin inline asm
	{	
.reg .f64 data;
	ld.global.ca.f64 data, [%rd32772];
	}
	// end inline asm
	// begin inline asm
	bar.sync 0;
	// end inline asm
	// begin inline asm
	{	
.reg .f64 data;
	ld.global.ca.f64 data, [%rd32772];
	}
	// end inline asm
	// begin inline asm
	bar.sync 0;
	// end inline asm
	// begin inline asm
	{	
.reg .f64 data;
	ld.global.ca.f64 data, [%rd32772];
	}
	// end inline asm
	// begin inline asm
	bar.sync 0;
	// end inline asm
	// begin inline asm
	{	
.reg .f64 data;
	ld.global.ca.f64 data, [%rd32772];
	}
	// end inline asm
	// begin inline asm
	bar.sync 0;
	// end inline asm
	// begin inline asm
	{	
.reg .f64 data;
	ld.global.ca.f64 data, [%rd32772];
	}
	// end inline asm
	// begin inline asm
	bar.sync 0;
	// end inline asm
	// begin inline asm
	{	
.reg .f64 data;
	ld.global.ca.f64 data, [%rd32772];
	}
	// end inline asm
	// begin inline asm
	bar.sync 0;
	// end inline asm
	// begin inline asm
	{	
.reg .f64 data;
	ld.global.ca.f64 data, [%rd32772];
	}
	// end inline asm
	// begin inline asm
	bar.sync 0;
	// end inline asm
	// begin inline asm
	{	
.reg .f64 data;
	ld.global.ca.f64 data, [%rd32772];
	}
	// end inline asm
	// begin inline asm
	bar.sync 0;
	// end inline asm
	// begin inline asm
	{	
.reg .f64 data;
	ld.global.ca.f64 data, [%rd32772];
	}
	// end inline asm
	// begin inline asm
	bar.sync 0;
	// end inline asm
	// begin inline asm
	{	
.reg .f64 data;
	ld.global.ca.f64 data, [%rd32772];
	}
	// end inline asm
	// begin inline asm
	bar.sync 0;
	// end inline asm
	// begin inline asm
	{	
.reg .f64 data;
	ld.global.ca.f64 data, [%rd32772];
	}
	// end inline asm
	// begin inline asm
	bar.sync 0;
	// end inline asm
	// begin inline asm
	{	
.reg .f64 data;
	ld.global.ca.f64 data, [%rd32772];
	}
	// end inline asm
	// begin inline asm
	bar.sync 0;
	// end inline asm
	// begin inline asm
	{	
.reg .f64 data;
	ld.global.ca.f64 data, [%rd32772];
	}
	// end inline asm
	// begin inline asm
	bar.sync 0;
	// end inline asm
	// begin inline asm
	{	
.reg .f64 data;
	ld.global.ca.f64 data, [%rd32772];
	}
	// end inline asm
	// begin inline asm
	bar.sync 0;
	// end inline asm
	// begin inline asm
	{	
.reg .f64 data;
	ld.global.ca.f64 data, [%rd32772];
	}
	// end inline asm
	// begin inline asm
	bar.sync 0;
	// end inline asm
	// begin inline asm
	{	
.reg .f64 data;
	ld.global.ca.f64 data, [%rd32772];
	}
	// end inline asm
	// begin inline asm
	bar.sync 0;
	// end inline asm
	// begin inline asm
	{	
.reg .f64 data;
	ld.global.ca.f64 data, [%rd32772];
	}
	// end inline asm
	// begin inline asm
	bar.sync 0;
	// end inline asm
	// begin inline asm
	{	
.reg .f64 data;
	ld.global.ca.f64 data, [%rd32772];
	}
	// end inline asm
	// begin inline asm
	bar.sync 0;
	// end inline asm
	// begin inline asm
	{	
.reg .f64 data;
	ld.global.ca.f64 data, [%rd32772];
	}
	// end inline asm
	// begin inline asm
	bar.sync 0;
	// end inline asm
	// begin inline asm
	{	
.reg .f64 data;
	ld.global.ca.f64 data, [%rd32772];
	}
	// end inline asm
	// begin inline asm
	bar.sync 0;
	// end inline asm
	// begin inline asm
	{	
.reg .f64 data;
	ld.global.ca.f64 data, [%rd32772];
	}
	// end inline asm
	// begin inline asm
	bar.sync 0;
	// end inline asm
	// begin inline asm
	{	
.reg .f64 data;
	ld.global.ca.f64 data, [%rd32772];
	}
	// end inline asm
	// begin inline asm
	bar.sync 0;
	// end inline asm
	// begin inline asm
	{	
.reg .f64 data;
	ld.global.ca.f64 data, [%rd32772];
	}
	// end inline asm
	// begin inline asm
	bar.sync 0;
	// end inline asm
	// begin inline asm
	{	
.reg .f64 data;
	ld.global.ca.f64 data, [%rd32772];
	}
	// end inline asm
	// begin inline asm
	bar.sync 0;
	// end inline asm
	// begin inline asm
	{	
.reg .f64 data;
	ld.global.ca.f64 data, [%rd32772];
	}
	// end inline asm
	// begin inline asm
	bar.sync 0;
	// end inline asm
	// begin inline asm
	{	
.reg .f64 data;
	ld.global.ca.f64 data, [%rd32772];
	}
	// end inline asm
	// begin inline asm
	bar.sync 0;
	// end inline asm
	// begin inline asm
	{	
.reg .f64 data;
	ld.global.ca.f64 data, [%rd32772];
	}
	// end inline asm
	// begin inline asm
	bar.sync 0;
	// end inline asm
	// begin inline asm
	{	
.reg .f64 data;
	ld.global.ca.f64 data, [%rd32772];
	}
	// end inline asm
	// begin inline asm
	bar.sync 0;
	// end inline asm
	// begin inline asm
	{	
.reg .f64 data;
	ld.global.ca.f64 data, [%rd32772];
	}
	// end inline asm
	// begin inline asm
	bar.sync 0;
	// end inline asm
	// begin inline asm
	{	
.reg .f64 data;
	ld.global.ca.f64 data, [%rd32772];
	}
	// end inline asm
	// begin inline asm
	bar.sync 0;
	// end inline asm
	// begin inline asm
	{	
.reg .f64 data;
	ld.global.ca.f64 data, [%rd32772];
	}
	// end inline asm
	// begin inline asm
	bar.sync 0;
	// end inline asm
	// begin inline asm
	{	
.reg .f64 data;
	ld.global.ca.f64 data, [%rd32772];
	}
	// end inline asm
	// begin inline asm
	bar.sync 0;
	// end inline asm
	// begin inline asm
	{	
.reg .f64 data;
	ld.global.ca.f64 data, [%rd32772];
	}
	// end inline asm
	// begin inline asm
	bar.sync 0;
	// end inline asm
	// begin inline asm
	{	
.reg .f64 data;
	ld.global.ca.f64 data, [%rd32772];
	}
	// end inline asm
	// begin inline asm
	bar.sync 0;
	// end inline asm
	// begin inline asm
	{	
.reg .f64 data;
	ld.global.ca.f64 data, [%rd32772];
	}
	// end inline asm
	// begin inline asm
	bar.sync 0;
	// end inline asm
	// begin inline asm
	{	
.reg .f64 data;
	ld.global.ca.f64 data, [%rd32772];
	}
	// end inline asm
	// begin inline asm
	bar.sync 0;
	// end inline asm
	// begin inline asm
	{	
.reg .f64 data;
	ld.global.ca.f64 data, [%rd32772];
	}
	// end inline asm
	// begin inline asm
	bar.sync 0;
	// end inline asm
	// begin inline asm
	{	
.reg .f64 data;
	ld.global.ca.f64 data, [%rd32772];
	}
	// end inline asm
	// begin inline asm
	bar.sync 0;
	// end inline asm
	// begin inline asm
	{	
.reg .f64 data;
	ld.global.ca.f64 data, [%rd32772];
	}
	// end inline asm
	// begin inline asm
	bar.sync 0;
	// end inline asm
	// begin inline asm
	{	
.reg .f64 data;
	ld.global.ca.f64 data, [%rd32772];
	}
	// end inline asm
	// begin inline asm
	bar.sync 0;
	// end inline asm
	// begin inline asm
	{	
.reg .f64 data;
	ld.global.ca.f64 data, [%rd32772];
	}
	// end inline asm
	// begin inline asm
	bar.sync 0;
	// end inline asm
	// begin inline asm
	{	
.reg .f64 data;
	ld.global.ca.f64 data, [%rd32772];
	}
	// end inline asm
	// begin inline asm
	bar.sync 0;
	// end inline asm
	// begin inline asm
	{	
.reg .f64 data;
	ld.global.ca.f64 data, [%rd32772];
	}
	// end inline asm
	// begin inline asm
	bar.sync 0;
	// end inline asm
	// begin inline asm
	{	
.reg .f64 data;
	ld.global.ca.f64 data, [%rd32772];
	}
	// end inline asm
	// begin inline asm
	bar.sync 0;
	// end inline asm
	// begin inline asm
	{	
.reg .f64 data;
	ld.global.ca.f64 data, [%rd32772];
	}
	// end inline asm
	// begin inline asm
	bar.sync 0;
	// end inline asm
	// begin inline asm
	{	
.reg .f64 data;
	ld.global.ca.f64 data, [%rd32772];
	}
	// end inline asm
	// begin inline asm
	bar.sync 0;
	// end inline asm
	// begin inline asm
	{	
.reg .f64 data;
	ld.global.ca.f64 data, [%rd32772];
	}
	// end inline asm
	// begin inline asm
	bar.sync 0;
	// end inline asm
	// begin inline asm
	{	
.reg .f64 data;
	ld.global.ca.f64 data, [%rd32772];
	}
	// end inline asm
	// begin inline asm
	bar.sync 0;
	// end inline asm
	// begin inline asm
	{	
.reg .f64 data;
	ld.global.ca.f64 data, [%rd32772];
	}
	// end inline asm
	// begin inline asm
	bar.sync 0;
	// end inline asm
	// begin inline asm
	{	
.reg .f64 data;
	ld.global.ca.f64 data, [%rd32772];
	}
	// end inline asm
	// begin inline asm
	bar.sync 0;
	// end inline asm
	// begin inline asm
	{	
.reg .f64 data;
	ld.global.ca.f64 data, [%rd32772];
	}
	// end inline asm
	// begin inline asm
	bar.sync 0;
	// end inline asm
	// begin inline asm
	{	
.reg .f64 data;
	ld.global.ca.f64 data, [%rd32772];
	}
	// end inline asm
	// begin inline asm
	bar.sync 0;
	// end inline asm
	// begin inline asm
	{	
.reg .f64 data;
	ld.global.ca.f64 data, [%rd32772];
	}
	// end inline asm
	// begin inline asm
	bar.sync 0;
	// end inline asm
	// begin inline asm
	{	
.reg .f64 data;
	ld.global.ca.f64 data, [%rd32772];
	}
	// end inline asm
	// begin inline asm
	bar.sync 0;
	// end inline asm
	// begin inline asm
	{	
.reg .f64 data;
	ld.global.ca.f64 data, [%rd32772];
	}
	// end inline asm
	// begin inline asm
	bar.sync 0;
	// end inline asm
	// begin inline asm
	{	
.reg .f64 data;
	ld.global.ca.f64 data, [%rd32772];
	}
	// end inline asm
	// begin inline asm
	bar.sync 0;
	// end inline asm
	// begin inline asm
	{	
.reg .f64 data;
	ld.global.ca.f64 data, [%rd32772];
	}
	// end inline asm
	// begin inline asm
	bar.sync 0;
	// end inline asm
	// begin inline asm
	{	
.reg .f64 data;
	ld.global.ca.f64 data, [%rd32772];
	}
	// end inline asm
	// begin inline asm
	bar.sync 0;
	// end inline asm
	// begin inline asm
	{	
.reg .f64 data;
	ld.global.ca.f64 data, [%rd32772];
	}
	// end inline asm
	// begin inline asm
	bar.sync 0;
	// end inline asm
	// begin inline asm
	{	
.reg .f64 data;
	ld.global.ca.f64 data, [%rd32772];
	}
	// end inline asm
	// begin inline asm
	bar.sync 0;
	// end inline asm
	// begin inline asm
	{	
.reg .f64 data;
	ld.global.ca.f64 data, [%rd32772];
	}
	// end inline asm
	// begin inline asm
	bar.sync 0;
	// end inline asm
	// begin inline asm
	{	
.reg .f64 data;
	ld.global.ca.f64 data, [%rd32772];
	}
	// end inline asm
	// begin inline asm
	bar.sync 0;
	// end inline asm
	// begin inline asm
	{	
.reg .f64 data;
	ld.global.ca.f64 data, [%rd32772];
	}
	// end inline asm
	// begin inline asm
	bar.sync 0;
	// end inline asm
	// begin inline asm
	{	
.reg .f64 data;
	ld.global.ca.f64 data, [%rd32772];
	}
	// end inline asm
	// begin inline asm
	bar.sync 0;
	// end inline asm
	// begin inline asm
	{	
.reg .f64 data;
	ld.global.ca.f64 data, [%rd32772];
	}
	// end inline asm
	// begin inline asm
	bar.sync 0;
	// end inline asm
	// begin inline asm
	{	
.reg .f64 data;
	ld.global.ca.f64 data, [%rd32772];
	}
	// end inline asm
	// begin inline asm
	bar.sync 0;
	// end inline asm
	// begin inline asm
	{	
.reg .f64 data;
	ld.global.ca.f64 data, [%rd32772];
	}
	// end inline asm
	// begin inline asm
	bar.sync 0;
	// end inline asm
	// begin inline asm
	{	
.reg .f64 data;
	ld.global.ca.f64 data, [%rd32772];
	}
	// end inline asm
	// begin inline asm
	bar.sync 0;
	// end inline asm
	// begin inline asm
	{	
.reg .f64 data;
	ld.global.ca.f64 data, [%rd32772];
	}
	// end inline asm
	// begin inline asm
	bar.sync 0;
	// end inline asm
	// begin inline asm
	{	
.reg .f64 data;
	ld.global.ca.f64 data, [%rd32772];
	}
	// end inline asm
	// begin inline asm
	bar.sync 0;
	// end inline asm
	// begin inline asm
	{	
.reg .f64 data;
	ld.global.ca.f64 data, [%rd32772];
	}
	// end inline asm
	// begin inline asm
	bar.sync 0;
	// end inline asm
	// begin inline asm
	{	
.reg .f64 data;
	ld.global.ca.f64 data, [%rd32772];
	}
	// end inline asm
	// begin inline asm
	bar.sync 0;
	// end inline asm
	// begin inline asm
	{	
.reg .f64 data;
	ld.global.ca.f64 data, [%rd32772];
	}
	// end inline asm
	// begin inline asm
	bar.sync 0;
	// end inline asm
	// begin inline asm
	{	
.reg .f64 data;
	ld.global.ca.f64 data, [%rd32772];
	}
	// end inline asm
	// begin inline asm
	bar.sync 0;
	// end inline asm
	// begin inline asm
	{	
.reg .f64 data;
	ld.global.ca.f64 data, [%rd32772];
	}
	// end inline asm
	// begin inline asm
	bar.sync 0;
	// end inline asm
	// begin inline asm
	{	
.reg .f64 data;
	ld.global.ca.f64 data, [%rd32772];
	}
	// end inline asm
	// begin inline asm
	bar.sync 0;
	// end inline asm
	// begin inline asm
	{	
.reg .f64 data;
	ld.global.ca.f64 data, [%rd32772];
	}
	// end inline asm
	// begin inline asm
	bar.sync 0;
	// end inline asm
	// begin inline asm
	{	
.reg .f64 data;
	ld.global.ca.f64 data, [%rd32772];
	}
	// end inline asm
	// begin inline asm
	bar.sync 0;
	// end inline asm
	// begin inline asm
	{	
.reg .f64 data;
	ld.global.ca.f64 data, [%rd32772];
	}
	// end inline asm
	// begin inline asm
	bar.sync 0;
	// end inline asm
	// begin inline asm
	{	
.reg .f64 data;
	ld.global.ca.f64 data, [%rd32772];
	}
	// end inline asm
	// begin inline asm
	bar.sync 0;
	// end inline asm
	// begin inline asm
	{	
.reg .f64 data;
	ld.global.ca.f64 data, [%rd32772];
	}
	// end inline asm
	// begin inline asm
	bar.sync 0;
	// end inline asm
	// begin inline asm
	{	
.reg .f64 data;
	ld.global.ca.f64 data, [%rd32772];
	}
	// end inline asm
	// begin inline asm
	bar.sync 0;
	// end inline asm
	// begin inline asm
	{	
.reg .f64 data;
	ld.global.ca.f64 data, [%rd32772];
	}
	// end inline asm
	// begin inline asm
	bar.sync 0;
	// end inline asm
	// begin inline asm
	{	
.reg .f64 data;
	ld.global.ca.f64 data, [%rd32772];
	}
	// end inline asm
	// begin inline asm
	bar.sync 0;
	// end inline asm
	// begin inline asm
	{	
.reg .f64 data;
	ld.global.ca.f64 data, [%rd32772];
	}
	// end inline asm
	// begin inline asm
	bar.sync 0;
	// end inline asm
	// begin inline asm
	{	
.reg .f64 data;
	ld.global.ca.f64 data, [%rd32772];
	}
	// end inline asm
	// begin inline asm
	bar.sync 0;
	// end inline asm
	// begin inline asm
	{	
.reg .f64 data;
	ld.global.ca.f64 data, [%rd32772];
	}
	// end inline asm
	// begin inline asm
	bar.sync 0;
	// end inline asm
	// begin inline asm
	{	
.reg .f64 data;
	ld.global.ca.f64 data, [%rd32772];
	}
	// end inline asm
	// begin inline asm
	bar.sync 0;
	// end inline asm
	// begin inline asm
	{	
.reg .f64 data;
	ld.global.ca.f64 data, [%rd32772];
	}
	// end inline asm
	// begin inline asm
	bar.sync 0;
	// end inline asm
	// begin inline asm
	{	
.reg .f64 data;
	ld.global.ca.f64 data, [%rd32772];
	}
	// end inline asm
	// begin inline asm
	bar.sync 0;
	// end inline asm
	// begin inline asm
	{	
.reg .f64 data;
	ld.global.ca.f64 data, [%rd32772];
	}
	// end inline asm
	// begin inline asm
	bar.sync 0;
	// end inline asm
	// begin inline asm
	{	
.reg .f64 data;
	ld.global.ca.f64 data, [%rd32772];
	}
	// end inline asm
	// begin inline asm
	bar.sync 0;
	// end inline asm
	// begin inline asm
	{	
.reg .f64 data;
	ld.global.ca.f64 data, [%rd32772];
	}
	// end inline asm
	// begin inline asm
	bar.sync 0;
	// end inline asm
	// begin inline asm
	{	
.reg .f64 data;
	ld.global.ca.f64 data, [%rd32772];
	}
	// end inline asm
	// begin inline asm
	bar.sync 0;
	// end inline asm
	// begin inline asm
	{	
.reg .f64 data;
	ld.global.ca.f64 data, [%rd32772];
	}
	// end inline asm
	// begin inline asm
	bar.sync 0;
	// end inline asm
	// begin inline asm
	{	
.reg .f64 data;
	ld.global.ca.f64 data, [%rd32772];
	}
	// end inline asm
	// begin inline asm
	bar.sync 0;
	// end inline asm
	// begin inline asm
	{	
.reg .f64 data;
	ld.global.ca.f64 data, [%rd32772];
	}
	// end inline asm
	// begin inline asm
	bar.sync 0;
	// end inline asm
	// begin inline asm
	{	
.reg .f64 data;
	ld.global.ca.f64 data, [%rd32772];
	}
	// end inline asm
	// begin inline asm
	bar.sync 0;
	// end inline asm
	// begin inline asm
	{	
.reg .f64 data;
	ld.global.ca.f64 data, [%rd32772];
	}
	// end inline asm
	// begin inline asm
	bar.sync 0;
	// end inline asm
	// begin inline asm
	{	
.reg .f64 data;
	ld.global.ca.f64 data, [%rd32772];
	}
	// end inline asm
	// begin inline asm
	bar.sync 0;
	// end inline asm
	// begin inline asm
	{	
.reg .f64 data;
	ld.global.ca.f64 data, [%rd32772];
	}
	// end inline asm
	// begin inline asm
	bar.sync 0;
	// end inline asm
	// begin inline asm
	{	
.reg .f64 data;
	ld.global.ca.f64 data, [%rd32772];
	}
	// end inline asm
	// begin inline asm
	bar.sync 0;
	// end inline asm
	// begin inline asm
	{	
.reg .f64 data;
	ld.global.ca.f64 data, [%rd32772];
	}
	// end inline asm
	// begin inline asm
	bar.sync 0;
	// end inline asm
	// begin inline asm
	{	
.reg .f64 data;
	ld.global.ca.f64 data, [%rd32772];
	}
	// end inline asm
	// begin inline asm
	bar.sync 0;
	// end inline asm
	// begin inline asm
	{	
.reg .f64 data;
	ld.global.ca.f64 data, [%rd32772];
	}
	// end inline asm
	// begin inline asm
	bar.sync 0;
	// end inline asm
	// begin inline asm
	{	
.reg .f64 data;
	ld.global.ca.f64 data, [%rd32772];
	}
	// end inline asm
	// begin inline asm
	bar.sync 0;
	// end inline asm
	// begin inline asm
	{	
.reg .f64 data;
	ld.global.ca.f64 data, [%rd32772];
	}
	// end inline asm
	// begin inline asm
	bar.sync 0;
	// end inline asm
	// begin inline asm
	{	
.reg .f64 data;
	ld.global.ca.f64 data, [%rd32772];
	}
	// end inline asm
	// begin inline asm
	bar.sync 0;
	// end inline asm
	// begin inline asm
	{	
.reg .f64 data;
	ld.global.ca.f64 data, [%rd32772];
	}
	// end inline asm
	// begin inline asm
	bar.sync 0;
	// end inline asm
	// begin inline asm
	{	
.reg .f64 data;
	ld.global.ca.f64 data, [%rd32772];
	}
	// end inline asm
	// begin inline asm
	bar.sync 0;
	// end inline asm
	// begin inline asm
	{	
.reg .f64 data;
	ld.global.ca.f64 data, [%rd32772];
	}
	// end inline asm
	// begin inline asm
	bar.sync 0;
	// end inline asm
	// begin inline asm
	{	
.reg .f64 data;
	ld.global.ca.f64 data, [%rd32772];
	}
	// end inline asm
	// begin inline asm
	bar.sync 0;
	// end inline asm
	// begin inline asm
	{	
.reg .f64 data;
	ld.global.ca.f64 data, [%rd32772];
	}
	// end inline asm
	// begin inline asm
	bar.sync 0;
	// end inline asm
	// begin inline asm
	{	
.reg .f64 data;
	ld.global.ca.f64 data, [%rd32772];
	}
	// end inline asm
	// begin inline asm
	bar.sync 0;
	// end inline asm
	// begin inline asm
	{	
.reg .f64 data;
	ld.global.ca.f64 data, [%rd32772];
	}
	// end inline asm
	// begin inline asm
	bar.sync 0;
	// end inline asm
	// begin inline asm
	{	
.reg .f64 data;
	ld.global.ca.f64 data, [%rd32772];
	}
	// end inline asm
	// begin inline asm
	bar.sync 0;
	// end inline asm
	// begin inline asm
	{	
.reg .f64 data;
	ld.global.ca.f64 data, [%rd32772];
	}
	// end inline asm
	// begin inline asm
	bar.sync 0;
	// end inline asm
	// begin inline asm
	{	
.reg .f64 data;
	ld.global.ca.f64 data, [%rd32772];
	}
	// end inline asm
	// begin inline asm
	bar.sync 0;
	// end inline asm
	// begin inline asm
	{	
.reg .f64 data;
	ld.global.ca.f64 data, [%rd32772];
	}
	// end inline asm
	// begin inline asm
	bar.sync 0;
	// end inline asm
	// begin inline asm
	{	
.reg .f64 data;
	ld.global.ca.f64 data, [%rd32772];
	}
	// end inline asm
	// begin inline asm
	bar.sync 0;
	// end inline asm
	// begin inline asm
	{	
.reg .f64 data;
	ld.global.ca.f64 data, [%rd32772];
	}
	// end inline asm
	// begin inline asm
	bar.sync 0;
	// end inline asm
	// begin inline asm
	{	
.reg .f64 data;
	ld.global.ca.f64 data, [%rd32772];
	}
	// end inline asm
	// begin inline asm
	bar.sync 0;
	// end inline asm
	// begin inline asm
	{	
.reg .f64 data;
	ld.global.ca.f64 data, [%rd32772];
	}
	// end inline asm
	// begin inline asm
	bar.sync 0;
	// end inline asm
	// begin inline asm
	{	
.reg .f64 data;
	ld.global.ca.f64 data, [%rd32772];
	}
	// end inline asm
	// begin inline asm
	bar.sync 0;
	// end inline asm
	// begin inline asm
	{	
.reg .f64 data;
	ld.global.ca.f64 data, [%rd32772];
	}
	// end inline asm
	// begin inline asm
	bar.sync 0;
	// end inline asm
	// begin inline asm
	{	
.reg .f64 data;
	ld.global.ca.f64 data, [%rd32772];
	}
	// end inline asm
	// begin inline asm
	bar.sync 0;
	// end inline asm
	// begin inline asm
	{	
.reg .f64 data;
	ld.global.ca.f64 data, [%rd32772];
	}
	// end inline asm
	// begin inline asm
	bar.sync 0;
	// end inline asm
	// begin inline asm
	{	
.reg .f64 data;
	ld.global.ca.f64 data, [%rd32772];
	}
	// end inline asm
	// begin inline asm
	bar.sync 0;
	// end inline asm
	// begin inline asm
	{	
.reg .f64 data;
	ld.global.ca.f64 data, [%rd32772];
	}
	// end inline asm
	// begin inline asm
	bar.sync 0;
	// end inline asm
	// begin inline asm
	{	
.reg .f64 data;
	ld.global.ca.f64 data, [%rd32772];
	}
	// end inline asm
	// begin inline asm
	bar.sync 0;
	// end inline asm
	// begin inline asm
	{	
.reg .f64 data;
	ld.global.ca.f64 data, [%rd32772];
	}
	// end inline asm
	// begin inline asm
	bar.sync 0;
	// end inline asm
	// begin inline asm
	{	
.reg .f64 data;
	ld.global.ca.f64 data, [%rd32772];
	}
	// end inline asm
	// begin inline asm
	bar.sync 0;
	// end inline asm
	// begin inline asm
	{	
.reg .f64 data;
	ld.global.ca.f64 data, [%rd32772];
	}
	// end inline asm
	// begin inline asm
	bar.sync 0;
	// end inline asm
	// begin inline asm
	{	
.reg .f64 data;
	ld.global.ca.f64 data, [%rd32772];
	}
	// end inline asm
	// begin inline asm
	bar.sync 0;
	// end inline asm
	// begin inline asm
	{	
.reg .f64 data;
	ld.global.ca.f64 data, [%rd32772];
	}
	// end inline asm
	// begin inline asm
	bar.sync 0;
	// end inline asm
	// begin inline asm
	{	
.reg .f64 data;
	ld.global.ca.f64 data, [%rd32772];
	}
	// end inline asm
	// begin inline asm
	bar.sync 0;
	// end inline asm
	// begin inline asm
	{	
.reg .f64 data;
	ld.global.ca.f64 data, [%rd32772];
	}
	// end inline asm
	// begin inline asm
	bar.sync 0;
	// end inline asm
	// begin inline asm
	{	
.reg .f64 data;
	ld.global.ca.f64 data, [%rd32772];
	}
	// end inline asm
	// begin inline asm
	bar.sync 0;
	// end inline asm
	// begin inline asm
	{	
.reg .f64 data;
	ld.global.ca.f64 data, [%rd32772];
	}
	// end inline asm
	// begin inline asm
	bar.sync 0;
	// end inline asm
	// begin inline asm
	{	
.reg .f64 data;
	ld.global.ca.f64 data, [%rd32772];
	}
	// end inline asm
	// begin inline asm
	bar.sync 0;
	// end inline asm
	// begin inline asm
	{	
.reg .f64 data;
	ld.global.ca.f64 data, [%rd32772];
	}
	// end inline asm
	// begin inline asm
	bar.sync 0;
	// end inline asm
	// begin inline asm
	{	
.reg .f64 data;
	ld.global.ca.f64 data, [%rd32772];
	}
	// end inline asm
	// begin inline asm
	bar.sync 0;
	// end inline asm
	// begin inline asm
	{	
.reg .f64 data;
	ld.global.ca.f64 data, [%rd32772];
	}
	// end inline asm
	// begin inline asm
	bar.sync 0;
	// end inline asm
	// begin inline asm
	{	
.reg .f64 data;
	ld.global.ca.f64 data, [%rd32772];
	}
	// end inline asm
	// begin inline asm
	bar.sync 0;
	// end inline asm
	// begin inline asm
	{	
.reg .f64 data;
	ld.global.ca.f64 data, [%rd32772];
	}
	// end inline asm
	// begin inline asm
	bar.sync 0;
	// end inline asm
	// begin inline asm
	{	
.reg .f64 data;
	ld.global.ca.f64 data, [%rd32772];
	}
	// end inline asm
	// begin inline asm
	bar.sync 0;
	// end inline asm
	// begin inline asm
	{	
.reg .f64 data;
	ld.global.ca.f64 data, [%rd32772];
	}
	// end inline asm
	// begin inline asm
	bar.sync 0;
	// end inline asm
	// begin inline asm
	{	
.reg .f64 data;
	ld.global.ca.f64 data, [%rd32772];
	}
	// end inline asm
	// begin inline asm
	bar.sync 0;
	// end inline asm
	// begin inline asm
	{	
.reg .f64 data;
	ld.global.ca.f64 data, [%rd32772];
	}
	// end inline asm
	// begin inline asm
	bar.sync 0;
	// end inline asm
	// begin inline asm
	{	
.reg .f64 data;
	ld.global.ca.f64 data, [%rd32772];
	}
	// end inline asm
	// begin inline asm
	bar.sync 0;
	// end inline asm
	// begin inline asm
	{	
.reg .f64 data;
	ld.global.ca.f64 data, [%rd32772];
	}
	// end inline asm
	// begin inline asm
	bar.sync 0;
	// end inline asm
	// begin inline asm
	{	
.reg .f64 data;
	ld.global.ca.f64 data, [%rd32772];
	}
	// end inline asm
	// begin inline asm
	bar.sync 0;
	// end inline asm
	// begin inline asm
	{	
.reg .f64 data;
	ld.global.ca.f64 data, [%rd32772];
	}
	// end inline asm
	// begin inline asm
	bar.sync 0;
	// end inline asm
	// begin inline asm
	{	
.reg .f64 data;
	ld.global.ca.f64 data, [%rd32772];
	}
	// end inline asm
	// begin inline asm
	bar.sync 0;
	// end inline asm
	// begin inline asm
	{	
.reg .f64 data;
	ld.global.ca.f64 data, [%rd32772];
	}
	// end inline asm
	// begin inline asm
	bar.sync 0;
	// end inline asm
	// begin inline asm
	{	
.reg .f64 data;
	ld.global.ca.f64 data, [%rd32772];
	}
	// end inline asm
	// begin inline asm
	bar.sync 0;
	// end inline asm
	// begin inline asm
	{	
.reg .f64 data;
	ld.global.ca.f64 data, [%rd32772];
	}
	// end inline asm
	// begin inline asm
	bar.sync 0;
	// end inline asm
	// begin inline asm
	{	
.reg .f64 data;
	ld.global.ca.f64 data, [%rd32772];
	}
	// end inline asm
	// begin inline asm
	bar.sync 0;
	// end inline asm
	// begin inline asm
	{	
.reg .f64 data;
	ld.global.ca.f64 data, [%rd32772];
	}
	// end inline asm
	// begin inline asm
	bar.sync 0;
	// end inline asm
	// begin inline asm
	{	
.reg .f64 data;
	ld.global.ca.f64 data, [%rd32772];
	}
	// end inline asm
	// begin inline asm
	bar.sync 0;
	// end inline asm
	// begin inline asm
	{	
.reg .f64 data;
	ld.global.ca.f64 data, [%rd32772];
	}
	// end inline asm
	// begin inline asm
	bar.sync 0;
	// end inline asm
	// begin inline asm
	{	
.reg .f64 data;
	ld.global.ca.f64 data, [%rd32772];
	}
	// end inline asm
	// begin inline asm
	bar.sync 0;
	// end inline asm
	// begin inline asm
	{	
.reg .f64 data;
	ld.global.ca.f64 data, [%rd32772];
	}
	// end inline asm
	// begin inline asm
	bar.sync 0;
	// end inline asm
	// begin inline asm
	{	
.reg .f64 data;
	ld.global.ca.f64 data, [%rd32772];
	}
	// end inline asm
	// begin inline asm
	bar.sync 0;
	// end inline asm
	// begin inline asm
	{	
.reg .f64 data;
	ld.global.ca.f64 data, [%rd32772];
	}
	// end inline asm
	// begin inline asm
	bar.sync 0;
	// end inline asm
	// begin inline asm
	{	
.reg .f64 data;
	ld.global.ca.f64 data, [%rd32772];
	}
	// end inline asm
	// begin inline asm
	bar.sync 0;
	// end inline asm
	// begin inline asm
	{	
.reg .f64 data;
	ld.global.ca.f64 data, [%rd32772];
	}
	// end inline asm
	// begin inline asm
	bar.sync 0;
	// end inline asm
	// begin inline asm
	{	
.reg .f64 data;
	ld.global.ca.f64 data, [%rd32772];
	}
	// end inline asm
	// begin inline asm
	bar.sync 0;
	// end inline asm
	// begin inline asm
	{	
.reg .f64 data;
	ld.global.ca.f64 data, [%rd32772];
	}
	// end inline asm
	// begin inline asm
	bar.sync 0;
	// end inline asm
	// begin inline asm
	{	
.reg .f64 data;
	ld.global.ca.f64 data, [%rd32772];
	}
	// end inline asm
	// begin inline asm
	bar.sync 0;
	// end inline asm
	// begin inline asm
	{	
.reg .f64 data;
	ld.global.ca.f64 data, [%rd32772];
	}
	// end inline asm
	// begin inline asm
	bar.sync 0;
	// end inline asm
	// begin inline asm
	{	
.reg .f64 data;
	ld.global.ca.f64 data, [%rd32772];
	}
	// end inline asm
	// begin inline asm
	bar.sync 0;
	// end inline asm
	// begin inline asm
	{	
.reg .f64 data;
	ld.global.ca.f64 data, [%rd32772];
	}
	// end inline asm
	// begin inline asm
	bar.sync 0;
	// end inline asm
	// begin inline asm
	{	
.reg .f64 data;
	ld.global.ca.f64 data, [%rd32772];
	}
	// end inline asm
	// begin inline asm
	bar.sync 0;
	// end inline asm
	// begin inline asm
	{	
.reg .f64 data;
	ld.global.ca.f64 data, [%rd32772];
	}
	// end inline asm
	// begin inline asm
	bar.sync 0;
	// end inline asm
	// begin inline asm
	{	
.reg .f64 data;
	ld.global.ca.f64 data, [%rd32772];
	}
	// end inline asm
	// begin inline asm
	bar.sync 0;
	// end inline asm
	// begin inline asm
	{	
.reg .f64 data;
	ld.global.ca.f64 data, [%rd32772];
	}
	// end inline asm
	// begin inline asm
	bar.sync 0;
	// end inline asm
	// begin inline asm
	{	
.reg .f64 data;
	ld.global.ca.f64 data, [%rd32772];
	}
	// end inline asm
	// begin inline asm
	bar.sync 0;
	// end inline asm
	// begin inline asm
	{	
.reg .f64 data;
	ld.global.ca.f64 data, [%rd32772];
	}
	// end inline asm
	// begin inline asm
	bar.sync 0;
	// end inline asm
	// begin inline asm
	{	
.reg .f64 data;
	ld.global.ca.f64 data, [%rd32772];
	}
	// end inline asm
	// begin inline asm
	bar.sync 0;
	// end inline asm
	// begin inline asm
	{	
.reg .f64 data;
	ld.global.ca.f64 data, [%rd32772];
	}
	// end inline asm
	// begin inline asm
	bar.sync 0;
	// end inline asm
	// begin inline asm
	{	
.reg .f64 data;
	ld.global.ca.f64 data, [%rd32772];
	}
	// end inline asm
	// begin inline asm
	bar.sync 0;
	// end inline asm
	// begin inline asm
	{	
.reg .f64 data;
	ld.global.ca.f64 data, [%rd32772];
	}
	// end inline asm
	// begin inline asm
	bar.sync 0;
	// end inline asm
	// begin inline asm
	{	
.reg .f64 data;
	ld.global.ca.f64 data, [%rd32772];
	}
	// end inline asm
	// begin inline asm
	bar.sync 0;
	// end inline asm
	// begin inline asm
	{	
.reg .f64 data;
	ld.global.ca.f64 data, [%rd32772];
	}
	// end inline asm
	// begin inline asm
	bar.sync 0;
	// end inline asm
	// begin inline asm
	{	
.reg .f64 data;
	ld.global.ca.f64 data, [%rd32772];
	}
	// end inline asm
	// begin inline asm
	bar.sync 0;
	// end inline asm
	// begin inline asm
	{	
.reg .f64 data;
	ld.global.ca.f64 data, [%rd32772];
	}
	// end inline asm
	// begin inline asm
	bar.sync 0;
	// end inline asm
	// begin inline asm
	{	
.reg .f64 data;
	ld.global.ca.f64 data, [%rd32772];
	}
	// end inline asm
	// begin inline asm
	bar.sync 0;
	// end inline asm
	// begin inline asm
	{	
.reg .f64 data;
	ld.global.ca.f64 data, [%rd32772];
	}
	// end inline asm
	// begin inline asm
	bar.sync 0;
	// end inline asm
	// begin inline asm
	{	
.reg .f64 data;
	ld.global.ca.f64 data, [%rd32772];
	}
	// end inline asm
	// begin inline asm
	bar.sync 0;
	// end inline asm
	// begin inline asm
	{	
.reg .f64 data;
	ld.global.ca.f64 data, [%rd32772];
	}
	// end inline asm
	// begin inline asm
	bar.sync 0;
	// end inline asm
	// begin inline asm
	{	
.reg .f64 data;
	ld.global.ca.f64 data, [%rd32772];
	}
	// end inline asm
	// begin inline asm
	bar.sync 0;
	// end inline asm
	// begin inline asm
	{	
.reg .f64 data;
	ld.global.ca.f64 data, [%rd32772];
	}
	// end inline asm
	// begin inline asm
	bar.sync 0;
	// end inline asm
	// begin inline asm
	{	
.reg .f64 data;
	ld.global.ca.f64 data, [%rd32772];
	}
	// end inline asm
	// begin inline asm
	bar.sync 0;
	// end inline asm
	// begin inline asm
	{	
.reg .f64 data;
	ld.global.ca.f64 data, [%rd32772];
	}
	// end inline asm
	// begin inline asm
	bar.sync 0;
	// end inline asm
	// begin inline asm
	{	
.reg .f64 data;
	ld.global.ca.f64 data, [%rd32772];
	}
	// end inline asm
	// begin inline asm
	bar.sync 0;
	// end inline asm
	// begin inline asm
	{	
.reg .f64 data;
	ld.global.ca.f64 data, [%rd32772];
	}
	// end inline asm
	// begin inline asm
	bar.sync 0;
	// end inline asm
	// begin inline asm
	{	
.reg .f64 data;
	ld.global.ca.f64 data, [%rd32772];
	}
	// end inline asm
	// begin inline asm
	bar.sync 0;
	// end inline asm
	// begin inline asm
	{	
.reg .f64 data;
	ld.global.ca.f64 data, [%rd32772];
	}
	// end inline asm
	// begin inline asm
	bar.sync 0;
	// end inline asm
	// begin inline asm
	{	
.reg .f64 data;
	ld.global.ca.f64 data, [%rd32772];
	}
	// end inline asm
	// begin inline asm
	bar.sync 0;
	// end inline asm
	// begin inline asm
	{	
.reg .f64 data;
	ld.global.ca.f64 data, [%rd32772];
	}
	// end inline asm
	// begin inline asm
	bar.sync 0;
	// end inline asm
	// begin inline asm
	{	
.reg .f64 data;
	ld.global.ca.f64 data, [%rd32772];
	}
	// end inline asm
	// begin inline asm
	bar.sync 0;
	// end inline asm
	// begin inline asm
	{	
.reg .f64 data;
	ld.global.ca.f64 data, [%rd32772];
	}
	// end inline asm
	// begin inline asm
	bar.sync 0;
	// end inline asm
	// begin inline asm
	{	
.reg .f64 data;
	ld.global.ca.f64 data, [%rd32772];
	}
	// end inline asm
	// begin inline asm
	bar.sync 0;
	// end inline asm
	// begin inline asm
	{	
.reg .f64 data;
	ld.global.ca.f64 data, [%rd32772];
	}
	// end inline asm
	// begin inline asm
	bar.sync 0;
	// end inline asm
	// begin inline asm
	{	
.reg .f64 data;
	ld.global.ca.f64 data, [%rd32772];
	}
	// end inline asm
	// begin inline asm
	bar.sync 0;
	// end inline asm
	// begin inline asm
	{	
.reg .f64 data;
	ld.global.ca.f64 data, [%rd32772];
	}
	// end inline asm
	// begin inline asm
	bar.sync 0;
	// end inline asm
	// begin inline asm
	{	
.reg .f64 data;
	ld.global.ca.f64 data, [%rd32772];
	}
	// end inline asm
	// begin inline asm
	bar.sync 0;
	// end inline asm
	// begin inline asm
	{	
.reg .f64 data;
	ld.global.ca.f64 data, [%rd32772];
	}
	// end inline asm
	// begin inline asm
	bar.sync 0;
	// end inline asm
	// begin inline asm
	{	
.reg .f64 data;
	ld.global.ca.f64 data, [%rd32772];
	}
	// end inline asm
	// begin inline asm
	bar.sync 0;
	// end inline asm
	// begin inline asm
	{	
.reg .f64 data;
	ld.global.ca.f64 data, [%rd32772];
	}
	// end inline asm
	// begin inline asm
	bar.sync 0;
	// end inline asm
	// begin inline asm
	{	
.reg .f64 data;
	ld.global.ca.f64 data, [%rd32772];
	}
	// end inline asm
	// begin inline asm
	bar.sync 0;
	// end inline asm
	// begin inline asm
	{	
.reg .f64 data;
	ld.global.ca.f64 data, [%rd32772];
	}
	// end inline asm
	// begin inline asm
	bar.sync 0;
	// end inline asm
	// begin inline asm
	{	
.reg .f64 data;
	ld.global.ca.f64 data, [%rd32772];
	}
	// end inline asm
	// begin inline asm
	bar.sync 0;
	// end inline asm
	// begin inline asm
	{	
.reg .f64 data;
	ld.global.ca.f64 data, [%rd32772];
	}
	// end inline asm
	// begin inline asm
	bar.sync 0;
	// end inline asm
	// begin inline asm
	{	
.reg .f64 data;
	ld.global.ca.f64 data, [%rd32772];
	}
	// end inline asm
	// begin inline asm
	bar.sync 0;
	// end inline asm
	// begin inline asm
	{	
.reg .f64 data;
	ld.global.ca.f64 data, [%rd32772];
	}
	// end inline asm
	// begin inline asm
	bar.sync 0;
	// end inline asm
	// begin inline asm
	{	
.reg .f64 data;
	ld.global.ca.f64 data, [%rd32772];
	}
	// end inline asm
	// begin inline asm
	bar.sync 0;
	// end inline asm
	// begin inline asm
	{	
.reg .f64 data;
	ld.global.ca.f64 data, [%rd32772];
	}
	// end inline asm
	// begin inline asm
	bar.sync 0;
	// end inline asm
	// begin inline asm
	{	
.reg .f64 data;
	ld.global.ca.f64 data, [%rd32772];
	}
	// end inline asm
	// begin inline asm
	bar.sync 0;
	// end inline asm
	// begin inline asm
	{	
.reg .f64 data;
	ld.global.ca.f64 data, [%rd32772];
	}
	// end inline asm
	// begin inline asm
	bar.sync 0;
	// end inline asm
	// begin inline asm
	{	
.reg .f64 data;
	ld.global.ca.f64 data, [%rd32772];
	}
	// end inline asm
	// begin inline asm
	bar.sync 0;
	// end inline asm
	// begin inline asm
	{	
.reg .f64 data;
	ld.global.ca.f64 data, [%rd32772];
	}
	// end inline asm
	// begin inline asm
	bar.sync 0;
	// end inline asm
	// begin inline asm
	{	
.reg .f64 data;
	ld.global.ca.f64 data, [%rd32772];
	}
	// end inline asm
	// begin inline asm
	bar.sync 0;
	// end inline asm
	// begin inline asm
	{	
.reg .f64 data;
	ld.global.ca.f64 data, [%rd32772];
	}
	// end inline asm
	// begin inline asm
	bar.sync 0;
	// end inline asm
	// begin inline asm
	{	
.reg .f64 data;
	ld.global.ca.f64 data, [%rd32772];
	}
	// end inline asm
	// begin inline asm
	bar.sync 0;
	// end inline asm
	// begin inline asm
	{	
.reg .f64 data;
	ld.global.ca.f64 data, [%rd32772];
	}
	// end inline asm
	// begin inline asm
	bar.sync 0;
	// end inline asm
	// begin inline asm
	{	
.reg .f64 data;
	ld.global.ca.f64 data, [%rd32772];
	}
	// end inline asm
	// begin inline asm
	bar.sync 0;
	// end inline asm
	// begin inline asm
	{	
.reg .f64 data;
	ld.global.ca.f64 data, [%rd32772];
	}
	// end inline asm
	// begin inline asm
	bar.sync 0;
	// end inline asm
	// begin inline asm
	{	
.reg .f64 data;
	ld.global.ca.f64 data, [%rd32772];
	}
	// end inline asm
	// begin inline asm
	bar.sync 0;
	// end inline asm
	// begin inline asm
	{	
.reg .f64 data;
	ld.global.ca.f64 data, [%rd32772];
	}
	// end inline asm
	// begin inline asm
	bar.sync 0;
	// end inline asm
	// begin inline asm
	{	
.reg .f64 data;
	ld.global.ca.f64 data, [%rd32772];
	}
	// end inline asm
	// begin inline asm
	bar.sync 0;
	// end inline asm
	// begin inline asm
	{	
.reg .f64 data;
	ld.global.ca.f64 data, [%rd32772];
	}
	// end inline asm
	// begin inline asm
	bar.sync 0;
	// end inline asm
	// begin inline asm
	{	
.reg .f64 data;
	ld.global.ca.f64 data, [%rd32772];
	}
	// end inline asm
	// begin inline asm
	bar.sync 0;
	// end inline asm
	// begin inline asm
	{	
.reg .f64 data;
	ld.global.ca.f64 data, [%rd32772];
	}
	// end inline asm
	// begin inline asm
	bar.sync 0;
	// end inline asm
	// begin inline asm
	{	
.reg .f64 data;
	ld.global.ca.f64 data, [%rd32772];
	}
	// end inline asm
	// begin inline asm
	bar.sync 0;
	// end inline asm
	// begin inline asm
	{	
.reg .f64 data;
	ld.global.ca.f64 data, [%rd32772];
	}
	// end inline asm
	// begin inline asm
	bar.sync 0;
	// end inline asm
	// begin inline asm
	{	
.reg .f64 data;
	ld.global.ca.f64 data, [%rd32772];
	}
	// end inline asm
	// begin inline asm
	bar.sync 0;
	// end inline asm
	// begin inline asm
	{	
.reg .f64 data;
	ld.global.ca.f64 data, [%rd32772];
	}
	// end inline asm
	// begin inline asm
	bar.sync 0;
	// end inline asm
	// begin inline asm
	{	
.reg .f64 data;
	ld.global.ca.f64 data, [%rd32772];
	}
	// end inline asm
	// begin inline asm
	bar.sync 0;
	// end inline asm
	// begin inline asm
	{	
.reg .f64 data;
	ld.global.ca.f64 data, [%rd32772];
	}
	// end inline asm
	// begin inline asm
	bar.sync 0;
	// end inline asm
	// begin inline asm
	{	
.reg .f64 data;
	ld.global.ca.f64 data, [%rd32772];
	}
	// end inline asm
	// begin inline asm
	bar.sync 0;
	// end inline asm
	// begin inline asm
	{	
.reg .f64 data;
	ld.global.ca.f64 data, [%rd32772];
	}
	// end inline asm
	// begin inline asm
	bar.sync 0;
	// end inline asm
	// begin inline asm
	{	
.reg .f64 data;
	ld.global.ca.f64 data, [%rd32772];
	}
	// end inline asm
	// begin inline asm
	bar.sync 0;
	// end inline asm
	// begin inline asm
	{	
.reg .f64 data;
	ld.global.ca.f64 data, [%rd32772];
	}
	// end inline asm
	// begin inline asm
	bar.sync 0;
	// end inline asm
	// begin inline asm
	{	
.reg .f64 data;
	ld.global.ca.f64 data, [%rd32772];
	}
	// end inline asm
	// begin inline asm
	bar.sync 0;
	// end inline asm
	// begin inline asm
	{	
.reg .f64 data;
	ld.global.ca.f64 data, [%rd32772];
	}
	// end inline asm
	// begin inline asm
	bar.sync 0;
	// end inline asm
	// begin inline asm
	{	
.reg .f64 data;
	ld.global.ca.f64 data, [%rd32772];
	}
	// end inline asm
	// begin inline asm
	bar.sync 0;
	// end inline asm
	// begin inline asm
	{	
.reg .f64 data;
	ld.global.ca.f64 data, [%rd32772];
	}
	// end inline asm
	// begin inline asm
	bar.sync 0;
	// end inline asm
	// begin inline asm
	{	
.reg .f64 data;
	ld.global.ca.f64 data, [%rd32772];
	}
	// end inline asm
	// begin inline asm
	bar.sync 0;
	// end inline asm
	// begin inline asm
	{	
.reg .f64 data;
	ld.global.ca.f64 data, [%rd32772];
	}
	// end inline asm
	// begin inline asm
	bar.sync 0;
	// end inline asm
	// begin inline asm
	{	
.reg .f64 data;
	ld.global.ca.f64 data, [%rd32772];
	}
	// end inline asm
	// begin inline asm
	bar.sync 0;
	// end inline asm
	// begin inline asm
	{	
.reg .f64 data;
	ld.global.ca.f64 data, [%rd32772];
	}
	// end inline asm
	// begin inline asm
	bar.sync 0;
	// end inline asm
	// begin inline asm
	{	
.reg .f64 data;
	ld.global.ca.f64 data, [%rd32772];
	}
	// end inline asm
	// begin inline asm
	bar.sync 0;
	// end inline asm
	// begin inline asm
	{	
.reg .f64 data;
	ld.global.ca.f64 data, [%rd32772];
	}
	// end inline asm
	// begin inline asm
	bar.sync 0;
	// end inline asm
	// begin inline asm
	{	
.reg .f64 data;
	ld.global.ca.f64 data, [%rd32772];
	}
	// end inline asm
	// begin inline asm
	bar.sync 0;
	// end inline asm
	// begin inline asm
	{	
.reg .f64 data;
	ld.global.ca.f64 data, [%rd32772];
	}
	// end inline asm
	// begin inline asm
	bar.sync 0;
	// end inline asm
	// begin inline asm
	{	
.reg .f64 data;
	ld.global.ca.f64 data, [%rd32772];
	}
	// end inline asm
	// begin inline asm
	bar.sync 0;
	// end inline asm
	// begin inline asm
	{	
.reg .f64 data;
	ld.global.ca.f64 data, [%rd32772];
	}
	// end inline asm
	// begin inline asm
	bar.sync 0;
	// end inline asm
	// begin inline asm
	{	
.reg .f64 data;
	ld.global.ca.f64 data, [%rd32772];
	}
	// end inline asm
	// begin inline asm
	bar.sync 0;
	// end inline asm
	// begin inline asm
	{	
.reg .f64 data;
	ld.global.ca.f64 data, [%rd32772];
	}
	// end inline asm
	// begin inline asm
	bar.sync 0;
	// end inline asm
	// begin inline asm
	{	
.reg .f64 data;
	ld.global.ca.f64 data, [%rd32772];
	}
	// end inline asm
	// begin inline asm
	bar.sync 0;
	// end inline asm
	// begin inline asm
	{	
.reg .f64 data;
	ld.global.ca.f64 data, [%rd32772];
	}
	// end inline asm
	// begin inline asm
	bar.sync 0;
	// end inline asm
	// begin inline asm
	{	
.reg .f64 data;
	ld.global.ca.f64 data, [%rd32772];
	}
	// end inline asm
	// begin inline asm
	bar.sync 0;
	// end inline asm
	// begin inline asm
	{	
.reg .f64 data;
	ld.global.ca.f64 data, [%rd32772];
	}
	// end inline asm
	// begin inline asm
	bar.sync 0;
	// end inline asm
	// begin inline asm
	{	
.reg .f64 data;
	ld.global.ca.f64 data, [%rd32772];
	}
	// end inline asm
	// begin inline asm
	bar.sync 0;
	// end inline asm
	// begin inline asm
	{	
.reg .f64 data;
	ld.global.ca.f64 data, [%rd32772];
	}
	// end inline asm
	// begin inline asm
	bar.sync 0;
	// end inline asm
	// begin inline asm
	{	
.reg .f64 data;
	ld.global.ca.f64 data, [%rd32772];
	}
	// end inline asm
	// begin inline asm
	bar.sync 0;
	// end inline asm
	// begin inline asm
	{	
.reg .f64 data;
	ld.global.ca.f64 data, [%rd32772];
	}
	// end inline asm
	// begin inline asm
	bar.sync 0;
	// end inline asm
	// begin inline asm
	{	
.reg .f64 data;
	ld.global.ca.f64 data, [%rd32772];
	}
	// end inline asm
	// begin inline asm
	bar.sync 0;
	// end inline asm
	// begin inline asm
	{	
.reg .f64 data;
	ld.global.ca.f64 data, [%rd32772];
	}
	// end inline asm
	// begin inline asm
	bar.sync 0;
	// end inline asm
	// begin inline asm
	{	
.reg .f64 data;
	ld.global.ca.f64 data, [%rd32772];
	}
	// end inline asm
	// begin inline asm
	bar.sync 0;
	// end inline asm
	// begin inline asm
	{	
.reg .f64 data;
	ld.global.ca.f64 data, [%rd32772];
	}
	// end inline asm
	// begin inline asm
	bar.sync 0;
	// end inline asm
	// begin inline asm
	{	
.reg .f64 data;
	ld.global.ca.f64 data, [%rd32772];
	}
	// end inline asm
	// begin inline asm
	bar.sync 0;
	// end inline asm
	// begin inline asm
	{	
.reg .f64 data;
	ld.global.ca.f64 data, [%rd32772];
	}
	// end inline asm
	// begin inline asm
	bar.sync 0;
	// end inline asm
	// begin inline asm
	{	
.reg .f64 data;
	ld.global.ca.f64 data, [%rd32772];
	}
	// end inline asm
	// begin inline asm
	bar.sync 0;
	// end inline asm
	// begin inline asm
	{	
.reg .f64 data;
	ld.global.ca.f64 data, [%rd32772];
	}
	// end inline asm
	// begin inline asm
	bar.sync 0;
	// end inline asm
	// begin inline asm
	{	
.reg .f64 data;
	ld.global.ca.f64 data, [%rd32772];
	}
	// end inline asm
	// begin inline asm
	bar.sync 0;
	// end inline asm
	// begin inline asm
	{	
.reg .f64 data;
	ld.global.ca.f64 data, [%rd32772];
	}
	// end inline asm
	// begin inline asm
	bar.sync 0;
	// end inline asm
	// begin inline asm
	{	
.reg .f64 data;
	ld.global.ca.f64 data, [%rd32772];
	}
	// end inline asm
	// begin inline asm
	bar.sync 0;
	// end inline asm
	// begin inline asm
	{	
.reg .f64 data;
	ld.global.ca.f64 data, [%rd32772];
	}
	// end inline asm
	// begin inline asm
	bar.sync 0;
	// end inline asm
	// begin inline asm
	{	
.reg .f64 data;
	ld.global.ca.f64 data, [%rd32772];
	}
	// end inline asm
	// begin inline asm
	bar.sync 0;
	// end inline asm
	// begin inline asm
	{	
.reg .f64 data;
	ld.global.ca.f64 data, [%rd32772];
	}
	// end inline asm
	// begin inline asm
	bar.sync 0;
	// end inline asm
	// begin inline asm
	{	
.reg .f64 data;
	ld.global.ca.f64 data, [%rd32772];
	}
	// end inline asm
	// begin inline asm
	bar.sync 0;
	// end inline asm
	// begin inline asm
	{	
.reg .f64 data;
	ld.global.ca.f64 data, [%rd32772];
	}
	// end inline asm
	// begin inline asm
	bar.sync 0;
	// end inline asm
	// begin inline asm
	{	
.reg .f64 data;
	ld.global.ca.f64 data, [%rd32772];
	}
	// end inline asm
	// begin inline asm
	bar.sync 0;
	// end inline asm
	// begin inline asm
	{	
.reg .f64 data;
	ld.global.ca.f64 data, [%rd32772];
	}
	// end inline asm
	// begin inline asm
	bar.sync 0;
	// end inline asm
	// begin inline asm
	{	
.reg .f64 data;
	ld.global.ca.f64 data, [%rd32772];
	}
	// end inline asm
	// begin inline asm
	bar.sync 0;
	// end inline asm
	// begin inline asm
	{	
.reg .f64 data;
	ld.global.ca.f64 data, [%rd32772];
	}
	// end inline asm
	// begin inline asm
	bar.sync 0;
	// end inline asm
	// begin inline asm
	{	
.reg .f64 data;
	ld.global.ca.f64 data, [%rd32772];
	}
	// end inline asm
	// begin inline asm
	bar.sync 0;
	// end inline asm
	// begin inline asm
	{	
.reg .f64 data;
	ld.global.ca.f64 data, [%rd32772];
	}
	// end inline asm
	// begin inline asm
	bar.sync 0;
	// end inline asm
	// begin inline asm
	{	
.reg .f64 data;
	ld.global.ca.f64 data, [%rd32772];
	}
	// end inline asm
	// begin inline asm
	bar.sync 0;
	// end inline asm
	// begin inline asm
	{	
.reg .f64 data;
	ld.global.ca.f64 data, [%rd32772];
	}
	// end inline asm
	// begin inline asm
	bar.sync 0;
	// end inline asm
	// begin inline asm
	{	
.reg .f64 data;
	ld.global.ca.f64 data, [%rd32772];
	}
	// end inline asm
	// begin inline asm
	bar.sync 0;
	// end inline asm
	// begin inline asm
	{	
.reg .f64 data;
	ld.global.ca.f64 data, [%rd32772];
	}
	// end inline asm
	// begin inline asm
	bar.sync 0;
	// end inline asm
	// begin inline asm
	{	
.reg .f64 data;
	ld.global.ca.f64 data, [%rd32772];
	}
	// end inline asm
	// begin inline asm
	bar.sync 0;
	// end inline asm
	// begin inline asm
	{	
.reg .f64 data;
	ld.global.ca.f64 data, [%rd32772];
	}
	// end inline asm
	// begin inline asm
	bar.sync 0;
	// end inline asm
	// begin inline asm
	{	
.reg .f64 data;
	ld.global.ca.f64 data, [%rd32772];
	}
	// end inline asm
	// begin inline asm
	bar.sync 0;
	// end inline asm
	// begin inline asm
	{	
.reg .f64 data;
	ld.global.ca.f64 data, [%rd32772];
	}
	// end inline asm
	// begin inline asm
	bar.sync 0;
	// end inline asm
	// begin inline asm
	{	
.reg .f64 data;
	ld.global.ca.f64 data, [%rd32772];
	}
	// end inline asm
	// begin inline asm
	bar.sync 0;
	// end inline asm
	// begin inline asm
	{	
.reg .f64 data;
	ld.global.ca.f64 data, [%rd32772];
	}
	// end inline asm
	// begin inline asm
	bar.sync 0;
	// end inline asm
	// begin inline asm
	{	
.reg .f64 data;
	ld.global.ca.f64 data, [%rd32772];
	}
	// end inline asm
	// begin inline asm
	bar.sync 0;
	// end inline asm
	// begin inline asm
	{	
.reg .f64 data;
	ld.global.ca.f64 data, [%rd32772];
	}
	// end inline asm
	// begin inline asm
	bar.sync 0;
	// end inline asm
	// begin inline asm
	{	
.reg .f64 data;
	ld.global.ca.f64 data, [%rd32772];
	}
	// end inline asm
	// begin inline asm
	bar.sync 0;
	// end inline asm
	// begin inline asm
	{	
.reg .f64 data;
	ld.global.ca.f64 data, [%rd32772];
	}
	// end inline asm
	// begin inline asm
	bar.sync 0;
	// end inline asm
	// begin inline asm
	{	
.reg .f64 data;
	ld.global.ca.f64 data, [%rd32772];
	}
	// end inline asm
	// begin inline asm
	bar.sync 0;
	// end inline asm
	// begin inline asm
	{	
.reg .f64 data;
	ld.global.ca.f64 data, [%rd32772];
	}
	// end inline asm
	// begin inline asm
	bar.sync 0;
	// end inline asm
	// begin inline asm
	{	
.reg .f64 data;
	ld.global.ca.f64 data, [%rd32772];
	}
	// end inline asm
	// begin inline asm
	bar.sync 0;
	// end inline asm
	// begin inline asm
	{	
.reg .f64 data;
	ld.global.ca.f64 data, [%rd32772];
	}
	// end inline asm
	// begin inline asm
	bar.sync 0;
	// end inline asm
	// begin inline asm
	{	
.reg .f64 data;
	ld.global.ca.f64 data, [%rd32772];
	}
	// end inline asm
	// begin inline asm
	bar.sync 0;
	// end inline asm
	// begin inline asm
	{	
.reg .f64 data;
	ld.global.ca.f64 data, [%rd32772];
	}
	// end inline asm
	// begin inline asm
	bar.sync 0;
	// end inline asm
	// begin inline asm
	{	
.reg .f64 data;
	ld.global.ca.f64 data, [%rd32772];
	}
	// end inline asm
	// begin inline asm
	bar.sync 0;
	// end inline asm
	// begin inline asm
	{	
.reg .f64 data;
	ld.global.ca.f64 data, [%rd32772];
	}
	// end inline asm
	// begin inline asm
	bar.sync 0;
	// end inline asm
	// begin inline asm
	{	
.reg .f64 data;
	ld.global.ca.f64 data, [%rd32772];
	}
	// end inline asm
	// begin inline asm
	bar.sync 0;
	// end inline asm
	// begin inline asm
	{	
.reg .f64 data;
	ld.global.ca.f64 data, [%rd32772];
	}
	// end inline asm
	// begin inline asm
	bar.sync 0;
	// end inline asm
	// begin inline asm
	{	
.reg .f64 data;
	ld.global.ca.f64 data, [%rd32772];
	}
	// end inline asm
	// begin inline asm
	bar.sync 0;
	// end inline asm
	// begin inline asm
	{	
.reg .f64 data;
	ld.global.ca.f64 data, [%rd32772];
	}
	// end inline asm
	// begin inline asm
	bar.sync 0;
	// end inline asm
	// begin inline asm
	{	
.reg .f64 data;
	ld.global.ca.f64 data, [%rd32772];
	}
	// end inline asm
	// begin inline asm
	bar.sync 0;
	// end inline asm
	// begin inline asm
	{	
.reg .f64 data;
	ld.global.ca.f64 data, [%rd32772];
	}
	// end inline asm
	// begin inline asm
	bar.sync 0;
	// end inline asm
	// begin inline asm
	{	
.reg .f64 data;
	ld.global.ca.f64 data, [%rd32772];
	}
	// end inline asm
	// begin inline asm
	bar.sync 0;
	// end inline asm
	// begin inline asm
	{	
.reg .f64 data;
	ld.global.ca.f64 data, [%rd32772];
	}
	// end inline asm
	// begin inline asm
	bar.sync 0;
	// end inline asm
	// begin inline asm
	{	
.reg .f64 data;
	ld.global.ca.f64 data, [%rd32772];
	}
	// end inline asm
	// begin inline asm
	bar.sync 0;
	// end inline asm
	// begin inline asm
	{	
.reg .f64 data;
	ld.global.ca.f64 data, [%rd32772];
	}
	// end inline asm
	// begin inline asm
	bar.sync 0;
	// end inline asm
	// begin inline asm
	{	
.reg .f64 data;
	ld.global.ca.f64 data, [%rd32772];
	}
	// end inline asm
	// begin inline asm
	bar.sync 0;
	// end inline asm
	// begin inline asm
	{	
.reg .f64 data;
	ld.global.ca.f64 data, [%rd32772];
	}
	// end inline asm
	// begin inline asm
	bar.sync 0;
	// end inline asm
	// begin inline asm
	{	
.reg .f64 data;
	ld.global.ca.f64 data, [%rd32772];
	}
	// end inline asm
	// begin inline asm
	bar.sync 0;
	// end inline asm
	// begin inline asm
	{	
.reg .f64 data;
	ld.global.ca.f64 data, [%rd32772];
	}
	// end inline asm
	// begin inline asm
	bar.sync 0;
	// end inline asm
	// begin inline asm
	{	
.reg .f64 data;
	ld.global.ca.f64 data, [%rd32772];
	}
	// end inline asm
	// begin inline asm
	bar.sync 0;
	// end inline asm
	// begin inline asm
	{	
.reg .f64 data;
	ld.global.ca.f64 data, [%rd32772];
	}
	// end inline asm
	// begin inline asm
	bar.sync 0;
	// end inline asm
	// begin inline asm
	{	
.reg .f64 data;
	ld.global.ca.f64 data, [%rd32772];
	}
	// end inline asm
	// begin inline asm
	bar.sync 0;
	// end inline asm
	// begin inline asm
	{	
.reg .f64 data;
	ld.global.ca.f64 data, [%rd32772];
	}
	// end inline asm
	// begin inline asm
	bar.sync 0;
	// end inline asm
	// begin inline asm
	{	
.reg .f64 data;
	ld.global.ca.f64 data, [%rd32772];
	}
	// end inline asm
	// begin inline asm
	bar.sync 0;
	// end inline asm
	// begin inline asm
	{	
.reg .f64 data;
	ld.global.ca.f64 data, [%rd32772];
	}
	// end inline asm
	// begin inline asm
	bar.sync 0;
	// end inline asm
	// begin inline asm
	{	
.reg .f64 data;
	ld.global.ca.f64 data, [%rd32772];
	}
	// end inline asm
	// begin inline asm
	bar.sync 0;
	// end inline asm
	// begin inline asm
	{	
.reg .f64 data;
	ld.global.ca.f64 data, [%rd32772];
	}
	// end inline asm
	// begin inline asm
	bar.sync 0;
	// end inline asm
	// begin inline asm
	{	
.reg .f64 data;
	ld.global.ca.f64 data, [%rd32772];
	}
	// end inline asm
	// begin inline asm
	bar.sync 0;
	// end inline asm
	// begin inline asm
	{	
.reg .f64 data;
	ld.global.ca.f64 data, [%rd32772];
	}
	// end inline asm
	// begin inline asm
	bar.sync 0;
	// end inline asm
	// begin inline asm
	{	
.reg .f64 data;
	ld.global.ca.f64 data, [%rd32772];
	}
	// end inline asm
	// begin inline asm
	bar.sync 0;
	// end inline asm
	// begin inline asm
	{	
.reg .f64 data;
	ld.global.ca.f64 data, [%rd32772];
	}
	// end inline asm
	// begin inline asm
	bar.sync 0;
	// end inline asm
	// begin inline asm
	{	
.reg .f64 data;
	ld.global.ca.f64 data, [%rd32772];
	}
	// end inline asm
	// begin inline asm
	bar.sync 0;
	// end inline asm
	// begin inline asm
	{	
.reg .f64 data;
	ld.global.ca.f64 data, [%rd32772];
	}
	// end inline asm
	// begin inline asm
	bar.sync 0;
	// end inline asm
	// begin inline asm
	{	
.reg .f64 data;
	ld.global.ca.f64 data, [%rd32772];
	}
	// end inline asm
	// begin inline asm
	bar.sync 0;
	// end inline asm
	// begin inline asm
	{	
.reg .f64 data;
	ld.global.ca.f64 data, [%rd32772];
	}
	// end inline asm
	// begin inline asm
	bar.sync 0;
	// end inline asm
	// begin inline asm
	{	
.reg .f64 data;
	ld.global.ca.f64 data, [%rd32772];
	}
	// end inline asm
	// begin inline asm
	bar.sync 0;
	// end inline asm
	// begin inline asm
	{	
.reg .f64 data;
	ld.global.ca.f64 data, [%rd32772];
	}
	// end inline asm
	// begin inline asm
	bar.sync 0;
	// end inline asm
	// begin inline asm
	{	
.reg .f64 data;
	ld.global.ca.f64 data, [%rd32772];
	}
	// end inline asm
	// begin inline asm
	bar.sync 0;
	// end inline asm
	// begin inline asm
	{	
.reg .f64 data;
	ld.global.ca.f64 data, [%rd32772];
	}
	// end inline asm
	// begin inline asm
	bar.sync 0;
	// end inline asm
	// begin inline asm
	{	
.reg .f64 data;
	ld.global.ca.f64 data, [%rd32772];
	}
	// end inline asm
	// begin inline asm
	bar.sync 0;
	// end inline asm
	// begin inline asm
	{	
.reg .f64 data;
	ld.global.ca.f64 data, [%rd32772];
	}
	// end inline asm
	// begin inline asm
	bar.sync 0;
	// end inline asm
	// begin inline asm
	{	
.reg .f64 data;
	ld.global.ca.f64 data, [%rd32772];
	}
	// end inline asm
	// begin inline asm
	bar.sync 0;
	// end inline asm
	// begin inline asm
	{	
.reg .f64 data;
	ld.global.ca.f64 data, [%rd32772];
	}
	// end inline asm
	// begin inline asm
	bar.sync 0;
	// end inline asm
	// begin inline asm
	{	
.reg .f64 data;
	ld.global.ca.f64 data, [%rd32772];
	}
	// end inline asm
	// begin inline asm
	bar.sync 0;
	// end inline asm
	// begin inline asm
	{	
.reg .f64 data;
	ld.global.ca.f64 data, [%rd32772];
	}
	// end inline asm
	// begin inline asm
	bar.sync 0;
	// end inline asm
	// begin inline asm
	{	
.reg .f64 data;
	ld.global.ca.f64 data, [%rd32772];
	}
	// end inline asm
	// begin inline asm
	bar.sync 0;
	// end inline asm
	// begin inline asm
	{	
.reg .f64 data;
	ld.global.ca.f64 data, [%rd32772];
	}
	// end inline asm
	// begin inline asm
	bar.sync 0;
	// end inline asm
	// begin inline asm
	{	
.reg .f64 data;
	ld.global.ca.f64 data, [%rd32772];
	}
	// end inline asm
	// begin inline asm
	bar.sync 0;
	// end inline asm
	// begin inline asm
	{	
.reg .f64 data;
	ld.global.ca.f64 data, [%rd32772];
	}
	// end inline asm
	// begin inline asm
	bar.sync 0;
	// end inline asm
	// begin inline asm
	{	
.reg .f64 data;
	ld.global.ca.f64 data, [%rd32772];
	}
	// end inline asm
	// begin inline asm
	bar.sync 0;
	// end inline asm
	// begin inline asm
	{	
.reg .f64 data;
	ld.global.ca.f64 data, [%rd32772];
	}
	// end inline asm
	// begin inline asm
	bar.sync 0;
	// end inline asm
	// begin inline asm
	{	
.reg .f64 data;
	ld.global.ca.f64 data, [%rd32772];
	}
	// end inline asm
	// begin inline asm
	bar.sync 0;
	// end inline asm
	// begin inline asm
	{	
.reg .f64 data;
	ld.global.ca.f64 data, [%rd32772];
	}
	// end inline asm
	// begin inline asm
	bar.sync 0;
	// end inline asm
	// begin inline asm
	{	
.reg .f64 data;
	ld.global.ca.f64 data, [%rd32772];
	}
	// end inline asm
	// begin inline asm
	bar.sync 0;
	// end inline asm
	// begin inline asm
	{	
.reg .f64 data;
	ld.global.ca.f64 data, [%rd32772];
	}
	// end inline asm
	// begin inline asm
	bar.sync 0;
	// end inline asm
	// begin inline asm
	{	
.reg .f64 data;
	ld.global.ca.f64 data, [%rd32772];
	}
	// end inline asm
	// begin inline asm
	bar.sync 0;
	// end inline asm
	// begin inline asm
	{	
.reg .f64 data;
	ld.global.ca.f64 data, [%rd32772];
	}
	// end inline asm
	// begin inline asm
	bar.sync 0;
	// end inline asm
	// begin inline asm
	{	
.reg .f64 data;
	ld.global.ca.f64 data, [%rd32772];
	}
	// end inline asm
	// begin inline asm
	bar.sync 0;
	// end inline asm
	// begin inline asm
	{	
.reg .f64 data;
	ld.global.ca.f64 data, [%rd32772];
	}
	// end inline asm
	// begin inline asm
	bar.sync 0;
	// end inline asm
	// begin inline asm
	{	
.reg .f64 data;
	ld.global.ca.f64 data, [%rd32772];
	}
	// end inline asm
	// begin inline asm
	bar.sync 0;
	// end inline asm
	// begin inline asm
	{	
.reg .f64 data;
	ld.global.ca.f64 data, [%rd32772];
	}
	// end inline asm
	// begin inline asm
	bar.sync 0;
	// end inline asm
	// begin inline asm
	{	
.reg .f64 data;
	ld.global.ca.f64 data, [%rd32772];
	}
	// end inline asm
	// begin inline asm
	bar.sync 0;
	// end inline asm
	// begin inline asm
	{	
.reg .f64 data;
	ld.global.ca.f64 data, [%rd32772];
	}
	// end inline asm
	// begin inline asm
	bar.sync 0;
	// end inline asm
	// begin inline asm
	{	
.reg .f64 data;
	ld.global.ca.f64 data, [%rd32772];
	}
	// end inline asm
	// begin inline asm
	bar.sync 0;
	// end inline asm
	// begin inline asm
	{	
.reg .f64 data;
	ld.global.ca.f64 data, [%rd32772];
	}
	// end inline asm
	// begin inline asm
	bar.sync 0;
	// end inline asm
	// begin inline asm
	{	
.reg .f64 data;
	ld.global.ca.f64 data, [%rd32772];
	}
	// end inline asm
	// begin inline asm
	bar.sync 0;
	// end inline asm
	// begin inline asm
	{	
.reg .f64 data;
	ld.global.ca.f64 data, [%rd32772];
	}
	// end inline asm
	// begin inline asm
	bar.sync 0;
	// end inline asm
	// begin inline asm
	{	
.reg .f64 data;
	ld.global.ca.f64 data, [%rd32772];
	}
	// end inline asm
	// begin inline asm
	bar.sync 0;
	// end inline asm
	// begin inline asm
	{	
.reg .f64 data;
	ld.global.ca.f64 data, [%rd32772];
	}
	// end inline asm
	// begin inline asm
	bar.sync 0;
	// end inline asm
	// begin inline asm
	{	
.reg .f64 data;
	ld.global.ca.f64 data, [%rd32772];
	}
	// end inline asm
	// begin inline asm
	bar.sync 0;
	// end inline asm
	// begin inline asm
	{	
.reg .f64 data;
	ld.global.ca.f64 data, [%rd32772];
	}
	// end inline asm
	// begin inline asm
	bar.sync 0;
	// end inline asm
	// begin inline asm
	{	
.reg .f64 data;
	ld.global.ca.f64 data, [%rd32772];
	}
	// end inline asm
	// begin inline asm
	bar.sync 0;
	// end inline asm
	// begin inline asm
	{	
.reg .f64 data;
	ld.global.ca.f64 data, [%rd32772];
	}
	// end inline asm
	// begin inline asm
	bar.sync 0;
	// end inline asm
	// begin inline asm
	{	
.reg .f64 data;
	ld.global.ca.f64 data, [%rd32772];
	}
	// end inline asm
	// begin inline asm
	bar.sync 0;
	// end inline asm
	// begin inline asm
	{	
.reg .f64 data;
	ld.global.ca.f64 data, [%rd32772];
	}
	// end inline asm
	// begin inline asm
	bar.sync 0;
	// end inline asm
	// begin inline asm
	{	
.reg .f64 data;
	ld.global.ca.f64 data, [%rd32772];
	}
	// end inline asm
	// begin inline asm
	bar.sync 0;
	// end inline asm
	// begin inline asm
	{	
.reg .f64 data;
	ld.global.ca.f64 data, [%rd32772];
	}
	// end inline asm
	// begin inline asm
	bar.sync 0;
	// end inline asm
	// begin inline asm
	{	
.reg .f64 data;
	ld.global.ca.f64 data, [%rd32772];
	}
	// end inline asm
	// begin inline asm
	bar.sync 0;
	// end inline asm
	// begin inline asm
	{	
.reg .f64 data;
	ld.global.ca.f64 data, [%rd32772];
	}
	// end inline asm
	// begin inline asm
	bar.sync 0;
	// end inline asm
	// begin inline asm
	{	
.reg .f64 data;
	ld.global.ca.f64 data, [%rd32772];
	}
	// end inline asm
	// begin inline asm
	bar.sync 0;
	// end inline asm
	// begin inline asm
	{	
.reg .f64 data;
	ld.global.ca.f64 data, [%rd32772];
	}
	// end inline asm
	// begin inline asm
	bar.sync 0;
	// end inline asm
	// begin inline asm
	{	
.reg .f64 data;
	ld.global.ca.f64 data, [%rd32772];
	}
	// end inline asm
	// begin inline asm
	bar.sync 0;
	// end inline asm
	// begin inline asm
	{	
.reg .f64 data;
	ld.global.ca.f64 data, [%rd32772];
	}
	// end inline asm
	// begin inline asm
	bar.sync 0;
	// end inline asm
	// begin inline asm
	{	
.reg .f64 data;
	ld.global.ca.f64 data, [%rd32772];
	}
	// end inline asm
	// begin inline asm
	bar.sync 0;
	// end inline asm
	// begin inline asm
	{	
.reg .f64 data;
	ld.global.ca.f64 data, [%rd32772];
	}
	// end inline asm
	// begin inline asm
	bar.sync 0;
	// end inline asm
	// begin inline asm
	{	
.reg .f64 data;
	ld.global.ca.f64 data, [%rd32772];
	}
	// end inline asm
	// begin inline asm
	bar.sync 0;
	// end inline asm
	// begin inline asm
	{	
.reg .f64 data;
	ld.global.ca.f64 data, [%rd32772];
	}
	// end inline asm
	// begin inline asm
	bar.sync 0;
	// end inline asm
	// begin inline asm
	{	
.reg .f64 data;
	ld.global.ca.f64 data, [%rd32772];
	}
	// end inline asm
	// begin inline asm
	bar.sync 0;
	// end inline asm
	// begin inline asm
	{	
.reg .f64 data;
	ld.global.ca.f64 data, [%rd32772];
	}
	// end inline asm
	// begin inline asm
	bar.sync 0;
	// end inline asm
	// begin inline asm
	{	
.reg .f64 data;
	ld.global.ca.f64 data, [%rd32772];
	}
	// end inline asm
	// begin inline asm
	bar.sync 0;
	// end inline asm
	// begin inline asm
	{	
.reg .f64 data;
	ld.global.ca.f64 data, [%rd32772];
	}
	// end inline asm
	// begin inline asm
	bar.sync 0;
	// end inline asm
	// begin inline asm
	{	
.reg .f64 data;
	ld.global.ca.f64 data, [%rd32772];
	}
	// end inline asm
	// begin inline asm
	bar.sync 0;
	// end inline asm
	// begin inline asm
	{	
.reg .f64 data;
	ld.global.ca.f64 data, [%rd32772];
	}
	// end inline asm
	// begin inline asm
	bar.sync 0;
	// end inline asm
	// begin inline asm
	{	
.reg .f64 data;
	ld.global.ca.f64 data, [%rd32772];
	}
	// end inline asm
	// begin inline asm
	bar.sync 0;
	// end inline asm
	// begin inline asm
	{	
.reg .f64 data;
	ld.global.ca.f64 data, [%rd32772];
	}
	// end inline asm
	// begin inline asm
	bar.sync 0;
	// end inline asm
	// begin inline asm
	{	
.reg .f64 data;
	ld.global.ca.f64 data, [%rd32772];
	}
	// end inline asm
	// begin inline asm
	bar.sync 0;
	// end inline asm
	// begin inline asm
	{	
.reg .f64 data;
	ld.global.ca.f64 data, [%rd32772];
	}
	// end inline asm
	// begin inline asm
	bar.sync 0;
	// end inline asm
	// begin inline asm
	{	
.reg .f64 data;
	ld.global.ca.f64 data, [%rd32772];
	}
	// end inline asm
	// begin inline asm
	bar.sync 0;
	// end inline asm
	// begin inline asm
	{	
.reg .f64 data;
	ld.global.ca.f64 data, [%rd32772];
	}
	// end inline asm
	// begin inline asm
	bar.sync 0;
	// end inline asm
	// begin inline asm
	{	
.reg .f64 data;
	ld.global.ca.f64 data, [%rd32772];
	}
	// end inline asm
	// begin inline asm
	bar.sync 0;
	// end inline asm
	// begin inline asm
	{	
.reg .f64 data;
	ld.global.ca.f64 data, [%rd32772];
	}
	// end inline asm
	// begin inline asm
	bar.sync 0;
	// end inline asm
	// begin inline asm
	{	
.reg .f64 data;
	ld.global.ca.f64 data, [%rd32772];
	}
	// end inline asm
	// begin inline asm
	bar.sync 0;
	// end inline asm
	// begin inline asm
	{	
.reg .f64 data;
	ld.global.ca.f64 data, [%rd32772];
	}
	// end inline asm
	// begin inline asm
	bar.sync 0;
	// end inline asm
	// begin inline asm
	{	
.reg .f64 data;
	ld.global.ca.f64 data, [%rd32772];
	}
	// end inline asm
	// begin inline asm
	bar.sync 0;
	// end inline asm
	// begin inline asm
	{	
.reg .f64 data;
	ld.global.ca.f64 data, [%rd32772];
	}
	// end inline asm
	// begin inline asm
	bar.sync 0;
	// end inline asm
	// begin inline asm
	{	
.reg .f64 data;
	ld.global.ca.f64 data, [%rd32772];
	}
	// end inline asm
	// begin inline asm
	bar.sync 0;
	// end inline asm
	// begin inline asm
	{	
.reg .f64 data;
	ld.global.ca.f64 data, [%rd32772];
	}
	// end inline asm
	// begin inline asm
	bar.sync 0;
	// end inline asm
	// begin inline asm
	{	
.reg .f64 data;
	ld.global.ca.f64 data, [%rd32772];
	}
	// end inline asm
	// begin inline asm
	bar.sync 0;
	// end inline asm
	// begin inline asm
	{	
.reg .f64 data;
	ld.global.ca.f64 data, [%rd32772];
	}
	// end inline asm
	// begin inline asm
	bar.sync 0;
	// end inline asm
	// begin inline asm
	{	
.reg .f64 data;
	ld.global.ca.f64 data, [%rd32772];
	}
	// end inline asm
	// begin inline asm
	bar.sync 0;
	// end inline asm
	// begin inline asm
	{	
.reg .f64 data;
	ld.global.ca.f64 data, [%rd32772];
	}
	// end inline asm
	// begin inline asm
	bar.sync 0;
	// end inline asm
	// begin inline asm
	{	
.reg .f64 data;
	ld.global.ca.f64 data, [%rd32772];
	}
	// end inline asm
	// begin inline asm
	bar.sync 0;
	// end inline asm
	// begin inline asm
	{	
.reg .f64 data;
	ld.global.ca.f64 data, [%rd32772];
	}
	// end inline asm
	// begin inline asm
	bar.sync 0;
	// end inline asm
	// begin inline asm
	{	
.reg .f64 data;
	ld.global.ca.f64 data, [%rd32772];
	}
	// end inline asm
	// begin inline asm
	bar.sync 0;
	// end inline asm
	// begin inline asm
	{	
.reg .f64 data;
	ld.global.ca.f64 data, [%rd32772];
	}
	// end inline asm
	// begin inline asm
	bar.sync 0;
	// end inline asm
	// begin inline asm
	{	
.reg .f64 data;
	ld.global.ca.f64 data, [%rd32772];
	}
	// end inline asm
	// begin inline asm
	bar.sync 0;
	// end inline asm
	// begin inline asm
	{	
.reg .f64 data;
	ld.global.ca.f64 data, [%rd32772];
	}
	// end inline asm
	// begin inline asm
	bar.sync 0;
	// end inline asm
	// begin inline asm
	{	
.reg .f64 data;
	ld.global.ca.f64 data, [%rd32772];
	}
	// end inline asm
	// begin inline asm
	bar.sync 0;
	// end inline asm
	// begin inline asm
	{	
.reg .f64 data;
	ld.global.ca.f64 data, [%rd32772];
	}
	// end inline asm
	// begin inline asm
	bar.sync 0;
	// end inline asm
	// begin inline asm
	{	
.reg .f64 data;
	ld.global.ca.f64 data, [%rd32772];
	}
	// end inline asm
	// begin inline asm
	bar.sync 0;
	// end inline asm
	// begin inline asm
	{	
.reg .f64 data;
	ld.global.ca.f64 data, [%rd32772];
	}
	// end inline asm
	// begin inline asm
	bar.sync 0;
	// end inline asm
	// begin inline asm
	{	
.reg .f64 data;
	ld.global.ca.f64 data, [%rd32772];
	}
	// end inline asm
	// begin inline asm
	bar.sync 0;
	// end inline asm
	// begin inline asm
	{	
.reg .f64 data;
	ld.global.ca.f64 data, [%rd32772];
	}
	// end inline asm
	// begin inline asm
	bar.sync 0;
	// end inline asm
	// begin inline asm
	{	
.reg .f64 data;
	ld.global.ca.f64 data, [%rd32772];
	}
	// end inline asm
	// begin inline asm
	bar.sync 0;
	// end inline asm
	// begin inline asm
	{	
.reg .f64 data;
	ld.global.ca.f64 data, [%rd32772];
	}
	// end inline asm
	// begin inline asm
	bar.sync 0;
	// end inline asm
	// begin inline asm
	{	
.reg .f64 data;
	ld.global.ca.f64 data, [%rd32772];
	}
	// end inline asm
	// begin inline asm
	bar.sync 0;
	// end inline asm
	// begin inline asm
	{	
.reg .f64 data;
	ld.global.ca.f64 data, [%rd32772];
	}
	// end inline asm
	// begin inline asm
	bar.sync 0;
	// end inline asm
	// begin inline asm
	{	
.reg .f64 data;
	ld.global.ca.f64 data, [%rd32772];
	}
	// end inline asm
	// begin inline asm
	bar.sync 0;
	// end inline asm
	// begin inline asm
	{	
.reg .f64 data;
	ld.global.ca.f64 data, [%rd32772];
	}
	// end inline asm
	// begin inline asm
	bar.sync 0;
	// end inline asm
	// begin inline asm
	{	
.reg .f64 data;
	ld.global.ca.f64 data, [%rd32772];
	}
	// end inline asm
	// begin inline asm
	bar.sync 0;
	// end inline asm
	// begin inline asm
	{	
.reg .f64 data;
	ld.global.ca.f64 data, [%rd32772];
	}
	// end inline asm
	// begin inline asm
	bar.sync 0;
	// end inline asm
	// begin inline asm
	{	
.reg .f64 data;
	ld.global.ca.f64 data, [%rd32772];
	}
	// end inline asm
	// begin inline asm
	bar.sync 0;
	// end inline asm
	// begin inline asm
	{	
.reg .f64 data;
	ld.global.ca.f64 data, [%rd32772];
	}
	// end inline asm
	// begin inline asm
	bar.sync 0;
	// end inline asm
	// begin inline asm
	{	
.reg .f64 data;
	ld.global.ca.f64 data, [%rd32772];
	}
	// end inline asm
	// begin inline asm
	bar.sync 0;
	// end inline asm
	// begin inline asm
	{	
.reg .f64 data;
	ld.global.ca.f64 data, [%rd32772];
	}
	// end inline asm
	// begin inline asm
	bar.sync 0;
	// end inline asm
	// begin inline asm
	{	
.reg .f64 data;
	ld.global.ca.f64 data, [%rd32772];
	}
	// end inline asm
	// begin inline asm
	bar.sync 0;
	// end inline asm
	// begin inline asm
	{	
.reg .f64 data;
	ld.global.ca.f64 data, [%rd32772];
	}
	// end inline asm
	// begin inline asm
	bar.sync 0;
	// end inline asm
	// begin inline asm
	{	
.reg .f64 data;
	ld.global.ca.f64 data, [%rd32772];
	}
	// end inline asm
	// begin inline asm
	bar.sync 0;
	// end inline asm
	// begin inline asm
	{	
.reg .f64 data;
	ld.global.ca.f64 data, [%rd32772];
	}
	// end inline asm
	// begin inline asm
	bar.sync 0;
	// end inline asm
	// begin inline asm
	{	
.reg .f64 data;
	ld.global.ca.f64 data, [%rd32772];
	}
	// end inline asm
	// begin inline asm
	bar.sync 0;
	// end inline asm
	// begin inline asm
	{	
.reg .f64 data;
	ld.global.ca.f64 data, [%rd32772];
	}
	// end inline asm
	// begin inline asm
	bar.sync 0;
	// end inline asm
	// begin inline asm
	{	
.reg .f64 data;
	ld.global.ca.f64 data, [%rd32772];
	}
	// end inline asm
	// begin inline asm
	bar.sync 0;
	// end inline asm
	// begin inline asm
	{	
.reg .f64 data;
	ld.global.ca.f64 data, [%rd32772];
	}
	// end inline asm
	// begin inline asm
	bar.sync 0;
	// end inline asm
	// begin inline asm
	{	
.reg .f64 data;
	ld.global.ca.f64 data, [%rd32772];
	}
	// end inline asm
	// begin inline asm
	bar.sync 0;
	// end inline asm
	// begin inline asm
	{	
.reg .f64 data;
	ld.global.ca.f64 data, [%rd32772];
	}
	// end inline asm
	// begin inline asm
	bar.sync 0;
	// end inline asm
	// begin inline asm
	{	
.reg .f64 data;
	ld.global.ca.f64 data, [%rd32772];
	}
	// end inline asm
	// begin inline asm
	bar.sync 0;
	// end inline asm
	// begin inline asm
	{	
.reg .f64 data;
	ld.global.ca.f64 data, [%rd32772];
	}
	// end inline asm
	// begin inline asm
	bar.sync 0;
	// end inline asm
	// begin inline asm
	{	
.reg .f64 data;
	ld.global.ca.f64 data, [%rd32772];
	}
	// end inline asm
	// begin inline asm
	bar.sync 0;
	// end inline asm
	// begin inline asm
	{	
.reg .f64 data;
	ld.global.ca.f64 data, [%rd32772];
	}
	// end inline asm
	// begin inline asm
	bar.sync 0;
	// end inline asm
	// begin inline asm
	{	
.reg .f64 data;
	ld.global.ca.f64 data, [%rd32772];
	}
	// end inline asm
	// begin inline asm
	bar.sync 0;
	// end inline asm
	// begin inline asm
	{	
.reg .f64 data;
	ld.global.ca.f64 data, [%rd32772];
	}
	// end inline asm
	// begin inline asm
	bar.sync 0;
	// end inline asm
	// begin inline asm
	{	
.reg .f64 data;
	ld.global.ca.f64 data, [%rd32772];
	}
	// end inline asm
	// begin inline asm
	bar.sync 0;
	// end inline asm
	// begin inline asm
	{	
.reg .f64 data;
	ld.global.ca.f64 data, [%rd32772];
	}
	// end inline asm
	// begin inline asm
	bar.sync 0;
	// end inline asm
	// begin inline asm
	{	
.reg .f64 data;
	ld.global.ca.f64 data, [%rd32772];
	}
	// end inline asm
	// begin inline asm
	bar.sync 0;
	// end inline asm
	// begin inline asm
	{	
.reg .f64 data;
	ld.global.ca.f64 data, [%rd32772];
	}
	// end inline asm
	// begin inline asm
	bar.sync 0;
	// end inline asm
	// begin inline asm
	{	
.reg .f64 data;
	ld.global.ca.f64 data, [%rd32772];
	}
	// end inline asm
	// begin inline asm
	bar.sync 0;
	// end inline asm
	// begin inline asm
	{	
.reg .f64 data;
	ld.global.ca.f64 data, [%rd32772];
	}
	// end inline asm
	// begin inline asm
	bar.sync 0;
	// end inline asm
	// begin inline asm
	{	
.reg .f64 data;
	ld.global.ca.f64 data, [%rd32772];
	}
	// end inline asm
	// begin inline asm
	bar.sync 0;
	// end inline asm
	// begin inline asm
	{	
.reg .f64 data;
	ld.global.ca.f64 data, [%rd32772];
	}
	// end inline asm
	// begin inline asm
	bar.sync 0;
	// end inline asm
	// begin inline asm
	{	
.reg .f64 data;
	ld.global.ca.f64 data, [%rd32772];
	}
	// end inline asm
	// begin inline asm
	bar.sync 0;
	// end inline asm
	// begin inline asm
	{	
.reg .f64 data;
	ld.global.ca.f64 data, [%rd32772];
	}
	// end inline asm
	// begin inline asm
	bar.sync 0;
	// end inline asm
	// begin inline asm
	{	
.reg .f64 data;
	ld.global.ca.f64 data, [%rd32772];
	}
	// end inline asm
	// begin inline asm
	bar.sync 0;
	// end inline asm
	// begin inline asm
	{	
.reg .f64 data;
	ld.global.ca.f64 data, [%rd32772];
	}
	// end inline asm
	// begin inline asm
	bar.sync 0;
	// end inline asm
	// begin inline asm
	{	
.reg .f64 data;
	ld.global.ca.f64 data, [%rd32772];
	}
	// end inline asm
	// begin inline asm
	bar.sync 0;
	// end inline asm
	// begin inline asm
	{	
.reg .f64 data;
	ld.global.ca.f64 data, [%rd32772];
	}
	// end inline asm
	// begin inline asm
	bar.sync 0;
	// end inline asm
	// begin inline asm
	{	
.reg .f64 data;
	ld.global.ca.f64 data, [%rd32772];
	}
	// end inline asm
	// begin inline asm
	bar.sync 0;
	// end inline asm
	// begin inline asm
	{	
.reg .f64 data;
	ld.global.ca.f64 data, [%rd32772];
	}
	// end inline asm
	// begin inline asm
	bar.sync 0;
	// end inline asm
	// begin inline asm
	{	
.reg .f64 data;
	ld.global.ca.f64 data, [%rd32772];
	}
	// end inline asm
	// begin inline asm
	bar.sync 0;
	// end inline asm
	// begin inline asm
	{	
.reg .f64 data;
	ld.global.ca.f64 data, [%rd32772];
	}
	// end inline asm
	// begin inline asm
	bar.sync 0;
	// end inline asm
	// begin inline asm
	{	
.reg .f64 data;
	ld.global.ca.f64 data, [%rd32772];
	}
	// end inline asm
	// begin inline asm
	bar.sync 0;
	// end inline asm
	// begin inline asm
	{	
.reg .f64 data;
	ld.global.ca.f64 data, [%rd32772];
	}
	// end inline asm
	// begin inline asm
	bar.sync 0;
	// end inline asm
	// begin inline asm
	{	
.reg .f64 data;
	ld.global.ca.f64 data, [%rd32772];
	}
	// end inline asm
	// begin inline asm
	bar.sync 0;
	// end inline asm
	// begin inline asm
	{	
.reg .f64 data;
	ld.global.ca.f64 data, [%rd32772];
	}
	// end inline asm
	// begin inline asm
	bar.sync 0;
	// end inline asm
	// begin inline asm
	{	
.reg .f64 data;
	ld.global.ca.f64 data, [%rd32772];
	}
	// end inline asm
	// begin inline asm
	bar.sync 0;
	// end inline asm
	// begin inline asm
	{	
.reg .f64 data;
	ld.global.ca.f64 data, [%rd32772];
	}
	// end inline asm
	// begin inline asm
	bar.sync 0;
	// end inline asm
	// begin inline asm
	{	
.reg .f64 data;
	ld.global.ca.f64 data, [%rd32772];
	}
	// end inline asm
	// begin inline asm
	bar.sync 0;
	// end inline asm
	// begin inline asm
	{	
.reg .f64 data;
	ld.global.ca.f64 data, [%rd32772];
	}
	// end inline asm
	// begin inline asm
	bar.sync 0;
	// end inline asm
	// begin inline asm
	{	
.reg .f64 data;
	ld.global.ca.f64 data, [%rd32772];
	}
	// end inline asm
	// begin inline asm
	bar.sync 0;
	// end inline asm
	// begin inline asm
	{	
.reg .f64 data;
	ld.global.ca.f64 data, [%rd32772];
	}
	// end inline asm
	// begin inline asm
	bar.sync 0;
	// end inline asm
	// begin inline asm
	{	
.reg .f64 data;
	ld.global.ca.f64 data, [%rd32772];
	}
	// end inline asm
	// begin inline asm
	bar.sync 0;
	// end inline asm
	// begin inline asm
	{	
.reg .f64 data;
	ld.global.ca.f64 data, [%rd32772];
	}
	// end inline asm
	// begin inline asm
	bar.sync 0;
	// end inline asm
	// begin inline asm
	{	
.reg .f64 data;
	ld.global.ca.f64 data, [%rd32772];
	}
	// end inline asm
	// begin inline asm
	bar.sync 0;
	// end inline asm
	// begin inline asm
	{	
.reg .f64 data;
	ld.global.ca.f64 data, [%rd32772];
	}
	// end inline asm
	// begin inline asm
	bar.sync 0;
	// end inline asm
	// begin inline asm
	{	
.reg .f64 data;
	ld.global.ca.f64 data, [%rd32772];
	}
	// end inline asm
	// begin inline asm
	bar.sync 0;
	// end inline asm
	// begin inline asm
	{	
.reg .f64 data;
	ld.global.ca.f64 data, [%rd32772];
	}
	// end inline asm
	// begin inline asm
	bar.sync 0;
	// end inline asm
	// begin inline asm
	{	
.reg .f64 data;
	ld.global.ca.f64 data, [%rd32772];
	}
	// end inline asm
	// begin inline asm
	bar.sync 0;
	// end inline asm
	// begin inline asm
	{	
.reg .f64 data;
	ld.global.ca.f64 data, [%rd32772];
	}
	// end inline asm
	// begin inline asm
	bar.sync 0;
	// end inline asm
	// begin inline asm
	{	
.reg .f64 data;
	ld.global.ca.f64 data, [%rd32772];
	}
	// end inline asm
	// begin inline asm
	bar.sync 0;
	// end inline asm
	// begin inline asm
	{	
.reg .f64 data;
	ld.global.ca.f64 data, [%rd32772];
	}
	// end inline asm
	// begin inline asm
	bar.sync 0;
	// end inline asm
	// begin inline asm
	{	
.reg .f64 data;
	ld.global.ca.f64 data, [%rd32772];
	}
	// end inline asm
	// begin inline asm
	bar.sync 0;
	// end inline asm
	// begin inline asm
	{	
.reg .f64 data;
	ld.global.ca.f64 data, [%rd32772];
	}
	// end inline asm
	// begin inline asm
	bar.sync 0;
	// end inline asm
	// begin inline asm
	{	
.reg .f64 data;
	ld.global.ca.f64 data, [%rd32772];
	}
	// end inline asm
	// begin inline asm
	bar.sync 0;
	// end inline asm
	// begin inline asm
	{	
.reg .f64 data;
	ld.global.ca.f64 data, [%rd32772];
	}
	// end inline asm
	// begin inline asm
	bar.sync 0;
	// end inline asm
	// begin inline asm
	{	
.reg .f64 data;
	ld.global.ca.f64 data, [%rd32772];
	}
	// end inline asm
	// begin inline asm
	bar.sync 0;
	// end inline asm
	// begin inline asm
	{	
.reg .f64 data;
	ld.global.ca.f64 data, [%rd32772];
	}
	// end inline asm
	// begin inline asm
	bar.sync 0;
	// end inline asm
	// begin inline asm
	{	
.reg .f64 data;
	ld.global.ca.f64 data, [%rd32772];
	}
	// end inline asm
	// begin inline asm
	bar.sync 0;
	// end inline asm
	// begin inline asm
	{	
.reg .f64 data;
	ld.global.ca.f64 data, [%rd32772];
	}
	// end inline asm
	// begin inline asm
	bar.sync 0;
	// end inline asm
	// begin inline asm
	{	
.reg .f64 data;
	ld.global.ca.f64 data, [%rd32772];
	}
	// end inline asm
	// begin inline asm
	bar.sync 0;
	// end inline asm
	// begin inline asm
	{	
.reg .f64 data;
	ld.global.ca.f64 data, [%rd32772];
	}
	// end inline asm
	// begin inline asm
	bar.sync 0;
	// end inline asm
	// begin inline asm
	{	
.reg .f64 data;
	ld.global.ca.f64 data, [%rd32772];
	}
	// end inline asm
	// begin inline asm
	bar.sync 0;
	// end inline asm
	// begin inline asm
	{	
.reg .f64 data;
	ld.global.ca.f64 data, [%rd32772];
	}
	// end inline asm
	// begin inline asm
	bar.sync 0;
	// end inline asm
	// begin inline asm
	{	
.reg .f64 data;
	ld.global.ca.f64 data, [%rd32772];
	}
	// end inline asm
	// begin inline asm
	bar.sync 0;
	// end inline asm
	// begin inline asm
	{	
.reg .f64 data;
	ld.global.ca.f64 data, [%rd32772];
	}
	// end inline asm
	// begin inline asm
	bar.sync 0;
	// end inline asm
	// begin inline asm
	{	
.reg .f64 data;
	ld.global.ca.f64 data, [%rd32772];
	}
	// end inline asm
	// begin inline asm
	bar.sync 0;
	// end inline asm
	// begin inline asm
	{	
.reg .f64 data;
	ld.global.ca.f64 data, [%rd32772];
	}
	// end inline asm
	// begin inline asm
	bar.sync 0;
	// end inline asm
	// begin inline asm
	{	
.reg .f64 data;
	ld.global.ca.f64 data, [%rd32772];
	}
	// end inline asm
	// begin inline asm
	bar.sync 0;
	// end inline asm
	// begin inline asm
	{	
.reg .f64 data;
	ld.global.ca.f64 data, [%rd32772];
	}
	// end inline asm
	// begin inline asm
	bar.sync 0;
	// end inline asm
	// begin inline asm
	{	
.reg .f64 data;
	ld.global.ca.f64 data, [%rd32772];
	}
	// end inline asm
	// begin inline asm
	bar.sync 0;
	// end inline asm
	// begin inline asm
	{	
.reg .f64 data;
	ld.global.ca.f64 data, [%rd32772];
	}
	// end inline asm
	// begin inline asm
	bar.sync 0;
	// end inline asm
	// begin inline asm
	{	
.reg .f64 data;
	ld.global.ca.f64 data, [%rd32772];
	}
	// end inline asm
	// begin inline asm
	bar.sync 0;
	// end inline asm
	// begin inline asm
	{	
.reg .f64 data;
	ld.global.ca.f64 data, [%rd32772];
	}
	// end inline asm
	// begin inline asm
	bar.sync 0;
	// end inline asm
	// begin inline asm
	{	
.reg .f64 data;
	ld.global.ca.f64 data, [%rd32772];
	}
	// end inline asm
	// begin inline asm
	bar.sync 0;
	// end inline asm
	// begin inline asm
	{	
.reg .f64 data;
	ld.global.ca.f64 data, [%rd32772];
	}
	// end inline asm
	// begin inline asm
	bar.sync 0;
	// end inline asm
	// begin inline asm
	{	
.reg .f64 data;
	ld.global.ca.f64 data, [%rd32772];
	}
	// end inline asm
	// begin inline asm
	bar.sync 0;
	// end inline asm
	// begin inline asm
	{	
.reg .f64 data;
	ld.global.ca.f64 data, [%rd32772];
	}
	// end inline asm
	// begin inline asm
	bar.sync 0;
	// end inline asm
	// begin inline asm
	{	
.reg .f64 data;
	ld.global.ca.f64 data, [%rd32772];
	}
	// end inline asm
	// begin inline asm
	bar.sync 0;
	// end inline asm
	// begin inline asm
	{	
.reg .f64 data;
	ld.global.ca.f64 data, [%rd32772];
	}
	// end inline asm
	// begin inline asm
	bar.sync 0;
	// end inline asm
	// begin inline asm
	{	
.reg .f64 data;
	ld.global.ca.f64 data, [%rd32772];
	}
	// end inline asm
	// begin inline asm
	bar.sync 0;
	// end inline asm
	// begin inline asm
	{	
.reg .f64 data;
	ld.global.ca.f64 data, [%rd32772];
	}
	// end inline asm
	// begin inline asm
	bar.sync 0;
	// end inline asm
	// begin inline asm
	{	
.reg .f64 data;
	ld.global.ca.f64 data, [%rd32772];
	}
	// end inline asm
	// begin inline asm
	bar.sync 0;
	// end inline asm
	// begin inline asm
	{	
.reg .f64 data;
	ld.global.ca.f64 data, [%rd32772];
	}
	// end inline asm
	// begin inline asm
	bar.sync 0;
	// end inline asm
	// begin inline asm
	{	
.reg .f64 data;
	ld.global.ca.f64 data, [%rd32772];
	}
	// end inline asm
	// begin inline asm
	bar.sync 0;
	// end inline asm
	// begin inline asm
	{	
.reg .f64 data;
	ld.global.ca.f64 data, [%rd32772];
	}
	// end inline asm
	// begin inline asm
	bar.sync 0;
	// end inline asm
	// begin inline asm
	{	
.reg .f64 data;
	ld.global.ca.f64 data, [%rd32772];
	}
	// end inline asm
	// begin inline asm
	bar.sync 0;
	// end inline asm
	// begin inline asm
	{	
.reg .f64 data;
	ld.global.ca.f64 data, [%rd32772];
	}
	// end inline asm
	// begin inline asm
	bar.sync 0;
	// end inline asm
	// begin inline asm
	{	
.reg .f64 data;
	ld.global.ca.f64 data, [%rd32772];
	}
	// end inline asm
	// begin inline asm
	bar.sync 0;
	// end inline asm
	// begin inline asm
	{	
.reg .f64 data;
	ld.global.ca.f64 data, [%rd32772];
	}
	// end inline asm
	// begin inline asm
	bar.sync 0;
	// end inline asm
	// begin inline asm
	{	
.reg .f64 data;
	ld.global.ca.f64 data, [%rd32772];
	}
	// end inline asm
	// begin inline asm
	bar.sync 0;
	// end inline asm
	// begin inline asm
	{	
.reg .f64 data;
	ld.global.ca.f64 data, [%rd32772];
	}
	// end inline asm
	// begin inline asm
	bar.sync 0;
	// end inline asm
	// begin inline asm
	{	
.reg .f64 data;
	ld.global.ca.f64 data, [%rd32772];
	}
	// end inline asm
	// begin inline asm
	bar.sync 0;
	// end inline asm
	// begin inline asm
	{	
.reg .f64 data;
	ld.global.ca.f64 data, [%rd32772];
	}
	// end inline asm
	// begin inline asm
	bar.sync 0;
	// end inline asm
	// begin inline asm
	{	
.reg .f64 data;
	ld.global.ca.f64 data, [%rd32772];
	}
	// end inline asm
	// begin inline asm
	bar.sync 0;
	// end inline asm
	// begin inline asm
	{	
.reg .f64 data;
	ld.global.ca.f64 data, [%rd32772];
	}
	// end inline asm
	// begin inline asm
	bar.sync 0;
	// end inline asm
	// begin inline asm
	{	
.reg .f64 data;
	ld.global.ca.f64 data, [%rd32772];
	}
	// end inline asm
	// begin inline asm
	bar.sync 0;
	// end inline asm
	// begin inline asm
	{	
.reg .f64 data;
	ld.global.ca.f64 data, [%rd32772];
	}
	// end inline asm
	// begin inline asm
	bar.sync 0;
	// end inline asm
	// begin inline asm
	{	
.reg .f64 data;
	ld.global.ca.f64 data, [%rd32772];
	}
	// end inline asm
	// begin inline asm
	bar.sync 0;
	// end inline asm
	// begin inline asm
	{	
.reg .f64 data;
	ld.global.ca.f64 data, [%rd32772];
	}
	// end inline asm
	// begin inline asm
	bar.sync 0;
	// end inline asm
	// begin inline asm
	{	
.reg .f64 data;
	ld.global.ca.f64 data, [%rd32772];
	}
	// end inline asm
	// begin inline asm
	bar.sync 0;
	// end inline asm
	// begin inline asm
	{	
.reg .f64 data;
	ld.global.ca.f64 data, [%rd32772];
	}
	// end inline asm
	// begin inline asm
	bar.sync 0;
	// end inline asm
	// begin inline asm
	{	
.reg .f64 data;
	ld.global.ca.f64 data, [%rd32772];
	}
	// end inline asm
	// begin inline asm
	bar.sync 0;
	// end inline asm
	// begin inline asm
	{	
.reg .f64 data;
	ld.global.ca.f64 data, [%rd32772];
	}
	// end inline asm
	// begin inline asm
	bar.sync 0;
	// end inline asm
	// begin inline asm
	{	
.reg .f64 data;
	ld.global.ca.f64 data, [%rd32772];
	}
	// end inline asm
	// begin inline asm
	bar.sync 0;
	// end inline asm
	// begin inline asm
	{	
.reg .f64 data;
	ld.global.ca.f64 data, [%rd32772];
	}
	// end inline asm
	// begin inline asm
	bar.sync 0;
	// end inline asm
	// begin inline asm
	{	
.reg .f64 data;
	ld.global.ca.f64 data, [%rd32772];
	}
	// end inline asm
	// begin inline asm
	bar.sync 0;
	// end inline asm
	// begin inline asm
	{	
.reg .f64 data;
	ld.global.ca.f64 data, [%rd32772];
	}
	// end inline asm
	// begin inline asm
	bar.sync 0;
	// end inline asm
	// begin inline asm
	{	
.reg .f64 data;
	ld.global.ca.f64 data, [%rd32772];
	}
	// end inline asm
	// begin inline asm
	bar.sync 0;
	// end inline asm
	// begin inline asm
	{	
.reg .f64 data;
	ld.global.ca.f64 data, [%rd32772];
	}
	// end inline asm
	// begin inline asm
	bar.sync 0;
	// end inline asm
	// begin inline asm
	{	
.reg .f64 data;
	ld.global.ca.f64 data, [%rd32772];
	}
	// end inline asm
	// begin inline asm
	bar.sync 0;
	// end inline asm
	// begin inline asm
	{	
.reg .f64 data;
	ld.global.ca.f64 data, [%rd32772];
	}
	// end inline asm
	// begin inline asm
	bar.sync 0;
	// end inline asm
	// begin inline asm
	{	
.reg .f64 data;
	ld.global.ca.f64 data, [%rd32772];
	}
	// end inline asm
	// begin inline asm
	bar.sync 0;
	// end inline asm
	// begin inline asm
	{	
.reg .f64 data;
	ld.global.ca.f64 data, [%rd32772];
	}
	// end inline asm
	// begin inline asm
	bar.sync 0;
	// end inline asm
	// begin inline asm
	{	
.reg .f64 data;
	ld.global.ca.f64 data, [%rd32772];
	}
	// end inline asm
	// begin inline asm
	bar.sync 0;
	// end inline asm
	// begin inline asm
	{	
.reg .f64 data;
	ld.global.ca.f64 data, [%rd32772];
	}
	// end inline asm
	// begin inline asm
	bar.sync 0;
	// end inline asm
	// begin inline asm
	{	
.reg .f64 data;
	ld.global.ca.f64 data, [%rd32772];
	}
	// end inline asm
	// begin inline asm
	bar.sync 0;
	// end inline asm
	// begin inline asm
	{	
.reg .f64 data;
	ld.global.ca.f64 data, [%rd32772];
	}
	// end inline asm
	// begin inline asm
	bar.sync 0;
	// end inline asm
	// begin inline asm
	{	
.reg .f64 data;
	ld.global.ca.f64 data, [%rd32772];
	}
	// end inline asm
	// begin inline asm
	bar.sync 0;
	// end inline asm
	// begin inline asm
	{	
.reg .f64 data;
	ld.global.ca.f64 data, [%rd32772];
	}
	// end inline asm
	// begin inline asm
	bar.sync 0;
	// end inline asm
	// begin inline asm
	{	
.reg .f64 data;
	ld.global.ca.f64 data, [%rd32772];
	}
	// end inline asm
	// begin inline asm
	bar.sync 0;
	// end inline asm
	// begin inline asm
	{	
.reg .f64 data;
	ld.global.ca.f64 data, [%rd32772];
	}
	// end inline asm
	// begin inline asm
	bar.sync 0;
	// end inline asm
	// begin inline asm
	{	
.reg .f64 data;
	ld.global.ca.f64 data, [%rd32772];
	}
	// end inline asm
	// begin inline asm
	bar.sync 0;
	// end inline asm
	// begin inline asm
	{	
.reg .f64 data;
	ld.global.ca.f64 data, [%rd32772];
	}
	// end inline asm
	// begin inline asm
	bar.sync 0;
	// end inline asm
	// begin inline asm
	{	
.reg .f64 data;
	ld.global.ca.f64 data, [%rd32772];
	}
	// end inline asm
	// begin inline asm
	bar.sync 0;
	// end inline asm
	// begin inline asm
	{	
.reg .f64 data;
	ld.global.ca.f64 data, [%rd32772];
	}
	// end inline asm
	// begin inline asm
	bar.sync 0;
	// end inline asm
	// begin inline asm
	{	
.reg .f64 data;
	ld.global.ca.f64 data, [%rd32772];
	}
	// end inline asm
	// begin inline asm
	bar.sync 0;
	// end inline asm
	// begin inline asm
	{	
.reg .f64 data;
	ld.global.ca.f64 data, [%rd32772];
	}
	// end inline asm
	// begin inline asm
	bar.sync 0;
	// end inline asm
	// begin inline asm
	{	
.reg .f64 data;
	ld.global.ca.f64 data, [%rd32772];
	}
	// end inline asm
	// begin inline asm
	bar.sync 0;
	// end inline asm
	// begin inline asm
	{	
.reg .f64 data;
	ld.global.ca.f64 data, [%rd32772];
	}
	// end inline asm
	// begin inline asm
	bar.sync 0;
	// end inline asm
	// begin inline asm
	{	
.reg .f64 data;
	ld.global.ca.f64 data, [%rd32772];
	}
	// end inline asm
	// begin inline asm
	bar.sync 0;
	// end inline asm
	// begin inline asm
	{	
.reg .f64 data;
	ld.global.ca.f64 data, [%rd32772];
	}
	// end inline asm
	// begin inline asm
	bar.sync 0;
	// end inline asm
	// begin inline asm
	{	
.reg .f64 data;
	ld.global.ca.f64 data, [%rd32772];
	}
	// end inline asm
	// begin inline asm
	bar.sync 0;
	// end inline asm
	// begin inline asm
	{	
.reg .f64 data;
	ld.global.ca.f64 data, [%rd32772];
	}
	// end inline asm
	// begin inline asm
	bar.sync 0;
	// end inline asm
	// begin inline asm
	{	
.reg .f64 data;
	ld.global.ca.f64 data, [%rd32772];
	}
	// end inline asm
	// begin inline asm
	bar.sync 0;
	// end inline asm
	// begin inline asm
	{	
.reg .f64 data;
	ld.global.ca.f64 data, [%rd32772];
	}
	// end inline asm
	// begin inline asm
	bar.sync 0;
	// end inline asm
	// begin inline asm
	{	
.reg .f64 data;
	ld.global.ca.f64 data, [%rd32772];
	}
	// end inline asm
	// begin inline asm
	bar.sync 0;
	// end inline asm
	// begin inline asm
	{	
.reg .f64 data;
	ld.global.ca.f64 data, [%rd32772];
	}
	// end inline asm
	// begin inline asm
	bar.sync 0;
	// end inline asm
	// begin inline asm
	{	
.reg .f64 data;
	ld.global.ca.f64 data, [%rd32772];
	}
	// end inline asm
	// begin inline asm
	bar.sync 0;
	// end inline asm
	// begin inline asm
	{	
.reg .f64 data;
	ld.global.ca.f64 data, [%rd32772];
	}
	// end inline asm
	// begin inline asm
	bar.sync 0;
	// end inline asm
	// begin inline asm
	{	
.reg .f64 data;
	ld.global.ca.f64 data, [%rd32772];
	}
	// end inline asm
	// begin inline asm
	bar.sync 0;
	// end inline asm
	// begin inline asm
	{	
.reg .f64 data;
	ld.global.ca.f64 data, [%rd32772];
	}
	// end inline asm
	// begin inline asm
	bar.sync 0;
	// end inline asm
	// begin inline asm
	{	
.reg .f64 data;
	ld.global.ca.f64 data, [%rd32772];
	}
	// end inline asm
	// begin inline asm
	bar.sync 0;
	// end inline asm
	// begin inline asm
	{	
.reg .f64 data;
	ld.global.ca.f64 data, [%rd32772];
	}
	// end inline asm
	// begin inline asm
	bar.sync 0;
	// end inline asm
	// begin inline asm
	{	
.reg .f64 data;
	ld.global.ca.f64 data, [%rd32772];
	}
	// end inline asm
	// begin inline asm
	bar.sync 0;
	// end inline asm
	// begin inline asm
	{	
.reg .f64 data;
	ld.global.ca.f64 data, [%rd32772];
	}
	// end inline asm
	// begin inline asm
	bar.sync 0;
	// end inline asm
	// begin inline asm
	{	
.reg .f64 data;
	ld.global.ca.f64 data, [%rd32772];
	}
	// end inline asm
	// begin inline asm
	bar.sync 0;
	// end inline asm
	// begin inline asm
	{	
.reg .f64 data;
	ld.global.ca.f64 data, [%rd32772];
	}
	// end inline asm
	// begin inline asm
	bar.sync 0;
	// end inline asm
	// begin inline asm
	{	
.reg .f64 data;
	ld.global.ca.f64 data, [%rd32772];
	}
	// end inline asm
	// begin inline asm
	bar.sync 0;
	// end inline asm
	// begin inline asm
	{	
.reg .f64 data;
	ld.global.ca.f64 data, [%rd32772];
	}
	// end inline asm
	// begin inline asm
	bar.sync 0;
	// end inline asm
	// begin inline asm
	{	
.reg .f64 data;
	ld.global.ca.f64 data, [%rd32772];
	}
	// end inline asm
	// begin inline asm
	bar.sync 0;
	// end inline asm
	// begin inline asm
	{	
.reg .f64 data;
	ld.global.ca.f64 data, [%rd32772];
	}
	// end inline asm
	// begin inline asm
	bar.sync 0;
	// end inline asm
	// begin inline asm
	{	
.reg .f64 data;
	ld.global.ca.f64 data, [%rd32772];
	}
	// end inline asm
	// begin inline asm
	bar.sync 0;
	// end inline asm
	// begin inline asm
	{	
.reg .f64 data;
	ld.global.ca.f64 data, [%rd32772];
	}
	// end inline asm
	// begin inline asm
	bar.sync 0;
	// end inline asm
	// begin inline asm
	{	
.reg .f64 data;
	ld.global.ca.f64 data, [%rd32772];
	}
	// end inline asm
	// begin inline asm
	bar.sync 0;
	// end inline asm
	// begin inline asm
	{	
.reg .f64 data;
	ld.global.ca.f64 data, [%rd32772];
	}
	// end inline asm
	// begin inline asm
	bar.sync 0;
	// end inline asm
	// begin inline asm
	{	
.reg .f64 data;
	ld.global.ca.f64 data, [%rd32772];
	}
	// end inline asm
	// begin inline asm
	bar.sync 0;
	// end inline asm
	// begin inline asm
	{	
.reg .f64 data;
	ld.global.ca.f64 data, [%rd32772];
	}
	// end inline asm
	// begin inline asm
	bar.sync 0;
	// end inline asm
	// begin inline asm
	{	
.reg .f64 data;
	ld.global.ca.f64 data, [%rd32772];
	}
	// end inline asm
	// begin inline asm
	bar.sync 0;
	// end inline asm
	// begin inline asm
	{	
.reg .f64 data;
	ld.global.ca.f64 data, [%rd32772];
	}
	// end inline asm
	// begin inline asm
	bar.sync 0;
	// end inline asm
	// begin inline asm
	{	
.reg .f64 data;
	ld.global.ca.f64 data, [%rd32772];
	}
	// end inline asm
	// begin inline asm
	bar.sync 0;
	// end inline asm
	// begin inline asm
	{	
.reg .f64 data;
	ld.global.ca.f64 data, [%rd32772];
	}
	// end inline asm
	// begin inline asm
	bar.sync 0;
	// end inline asm
	// begin inline asm
	{	
.reg .f64 data;
	ld.global.ca.f64 data, [%rd32772];
	}
	// end inline asm
	// begin inline asm
	bar.sync 0;
	// end inline asm
	// begin inline asm
	{	
.reg .f64 data;
	ld.global.ca.f64 data, [%rd32772];
	}
	// end inline asm
	// begin inline asm
	bar.sync 0;
	// end inline asm
	// begin inline asm
	{	
.reg .f64 data;
	ld.global.ca.f64 data, [%rd32772];
	}
	// end inline asm
	// begin inline asm
	bar.sync 0;
	// end inline asm
	// begin inline asm
	{	
.reg .f64 data;
	ld.global.ca.f64 data, [%rd32772];
	}
	// end inline asm
	// begin inline asm
	bar.sync 0;
	// end inline asm
	// begin inline asm
	{	
.reg .f64 data;
	ld.global.ca.f64 data, [%rd32772];
	}
	// end inline asm
	// begin inline asm
	bar.sync 0;
	// end inline asm
	// begin inline asm
	{	
.reg .f64 data;
	ld.global.ca.f64 data, [%rd32772];
	}
	// end inline asm
	// begin inline asm
	bar.sync 0;
	// end inline asm
	// begin inline asm
	{	
.reg .f64 data;
	ld.global.ca.f64 data, [%rd32772];
	}
	// end inline asm
	// begin inline asm
	bar.sync 0;
	// end inline asm
	// begin inline asm
	{	
.reg .f64 data;
	ld.global.ca.f64 data, [%rd32772];
	}
	// end inline asm
	// begin inline asm
	bar.sync 0;
	// end inline asm
	// begin inline asm
	{	
.reg .f64 data;
	ld.global.ca.f64 data, [%rd32772];
	}
	// end inline asm
	// begin inline asm
	bar.sync 0;
	// end inline asm
	// begin inline asm
	{	
.reg .f64 data;
	ld.global.ca.f64 data, [%rd32772];
	}
	// end inline asm
	// begin inline asm
	bar.sync 0;
	// end inline asm
	// begin inline asm
	{	
.reg .f64 data;
	ld.global.ca.f64 data, [%rd32772];
	}
	// end inline asm
	// begin inline asm
	bar.sync 0;
	// end inline asm
	// begin inline asm
	{	
.reg .f64 data;
	ld.global.ca.f64 data, [%rd32772];
	}
	// end inline asm
	// begin inline asm
	bar.sync 0;
	// end inline asm
	// begin inline asm
	{	
.reg .f64 data;
	ld.global.ca.f64 data, [%rd32772];
	}
	// end inline asm
	// begin inline asm
	bar.sync 0;
	// end inline asm
	// begin inline asm
	{	
.reg .f64 data;
	ld.global.ca.f64 data, [%rd32772];
	}
	// end inline asm
	// begin inline asm
	bar.sync 0;
	// end inline asm
	// begin inline asm
	{	
.reg .f64 data;
	ld.global.ca.f64 data, [%rd32772];
	}
	// end inline asm
	// begin inline asm
	bar.sync 0;
	// end inline asm
	// begin inline asm
	{	
.reg .f64 data;
	ld.global.ca.f64 data, [%rd32772];
	}
	// end inline asm
	// begin inline asm
	bar.sync 0;
	// end inline asm
	// begin inline asm
	{	
.reg .f64 data;
	ld.global.ca.f64 data, [%rd32772];
	}
	// end inline asm
	// begin inline asm
	bar.sync 0;
	// end inline asm
	// begin inline asm
	{	
.reg .f64 data;
	ld.global.ca.f64 data, [%rd32772];
	}
	// end inline asm
	// begin inline asm
	bar.sync 0;
	// end inline asm
	// begin inline asm
	{	
.reg .f64 data;
	ld.global.ca.f64 data, [%rd32772];
	}
	// end inline asm
	// begin inline asm
	bar.sync 0;
	// end inline asm
	// begin inline asm
	{	
.reg .f64 data;
	ld.global.ca.f64 data, [%rd32772];
	}
	// end inline asm
	// begin inline asm
	bar.sync 0;
	// end inline asm
	// begin inline asm
	{	
.reg .f64 data;
	ld.global.ca.f64 data, [%rd32772];
	}
	// end inline asm
	// begin inline asm
	bar.sync 0;
	// end inline asm
	// begin inline asm
	{	
.reg .f64 data;
	ld.global.ca.f64 data, [%rd32772];
	}
	// end inline asm
	// begin inline asm
	bar.sync 0;
	// end inline asm
	// begin inline asm
	{	
.reg .f64 data;
	ld.global.ca.f64 data, [%rd32772];
	}
	// end inline asm
	// begin inline asm
	bar.sync 0;
	// end inline asm
	// begin inline asm
	{	
.reg .f64 data;
	ld.global.ca.f64 data, [%rd32772];
	}
	// end inline asm
	// begin inline asm
	bar.sync 0;
	// end inline asm
	// begin inline asm
	{	
.reg .f64 data;
	ld.global.ca.f64 data, [%rd32772];
	}
	// end inline asm
	// begin inline asm
	bar.sync 0;
	// end inline asm
	// begin inline asm
	{	
.reg .f64 data;
	ld.global.ca.f64 data, [%rd32772];
	}
	// end inline asm
	// begin inline asm
	bar.sync 0;
	// end inline asm
	// begin inline asm
	{	
.reg .f64 data;
	ld.global.ca.f64 data, [%rd32772];
	}
	// end inline asm
	// begin inline asm
	bar.sync 0;
	// end inline asm
	// begin inline asm
	{	
.reg .f64 data;
	ld.global.ca.f64 data, [%rd32772];
	}
	// end inline asm
	// begin inline asm
	bar.sync 0;
	// end inline asm
	// begin inline asm
	{	
.reg .f64 data;
	ld.global.ca.f64 data, [%rd32772];
	}
	// end inline asm
	// begin inline asm
	bar.sync 0;
	// end inline asm
	// begin inline asm
	{	
.reg .f64 data;
	ld.global.ca.f64 data, [%rd32772];
	}
	// end inline asm
	// begin inline asm
	bar.sync 0;
	// end inline asm
	// begin inline asm
	{	
.reg .f64 data;
	ld.global.ca.f64 data, [%rd32772];
	}
	// end inline asm
	// begin inline asm
	bar.sync 0;
	// end inline asm
	// begin inline asm
	{	
.reg .f64 data;
	ld.global.ca.f64 data, [%rd32772];
	}
	// end inline asm
	// begin inline asm
	bar.sync 0;
	// end inline asm
	// begin inline asm
	{	
.reg .f64 data;
	ld.global.ca.f64 data, [%rd32772];
	}
	// end inline asm
	// begin inline asm
	bar.sync 0;
	// end inline asm
	// begin inline asm
	{	
.reg .f64 data;
	ld.global.ca.f64 data, [%rd32772];
	}
	// end inline asm
	// begin inline asm
	bar.sync 0;
	// end inline asm
	// begin inline asm
	{	
.reg .f64 data;
	ld.global.ca.f64 data, [%rd32772];
	}
	// end inline asm
	// begin inline asm
	bar.sync 0;
	// end inline asm
	// begin inline asm
	{	
.reg .f64 data;
	ld.global.ca.f64 data, [%rd32772];
	}
	// end inline asm
	// begin inline asm
	bar.sync 0;
	// end inline asm
	// begin inline asm
	{	
.reg .f64 data;
	ld.global.ca.f64 data, [%rd32772];
	}
	// end inline asm
	// begin inline asm
	bar.sync 0;
	// end inline asm
	// begin inline asm
	{	
.reg .f64 data;
	ld.global.ca.f64 data, [%rd32772];
	}
	// end inline asm
	// begin inline asm
	bar.sync 0;
	// end inline asm
	// begin inline asm
	{	
.reg .f64 data;
	ld.global.ca.f64 data, [%rd32772];
	}
	// end inline asm
	// begin inline asm
	bar.sync 0;
	// end inline asm
	// begin inline asm
	{	
.reg .f64 data;
	ld.global.ca.f64 data, [%rd32772];
	}
	// end inline asm
	// begin inline asm
	bar.sync 0;
	// end inline asm
	// begin inline asm
	{	
.reg .f64 data;
	ld.global.ca.f64 data, [%rd32772];
	}
	// end inline asm
	// begin inline asm
	bar.sync 0;
	// end inline asm
	// begin inline asm
	{	
.reg .f64 data;
	ld.global.ca.f64 data, [%rd32772];
	}
	// end inline asm
	// begin inline asm
	bar.sync 0;
	// end inline asm
	// begin inline asm
	{	
.reg .f64 data;
	ld.global.ca.f64 data, [%rd32772];
	}
	// end inline asm
	// begin inline asm
	bar.sync 0;
	// end inline asm
	// begin inline asm
	{	
.reg .f64 data;
	ld.global.ca.f64 data, [%rd32772];
	}
	// end inline asm
	// begin inline asm
	bar.sync 0;
	// end inline asm
	// begin inline asm
	{	
.reg .f64 data;
	ld.global.ca.f64 data, [%rd32772];
	}
	// end inline asm
	// begin inline asm
	bar.sync 0;
	// end inline asm
	// begin inline asm
	{	
.reg .f64 data;
	ld.global.ca.f64 data, [%rd32772];
	}
	// end inline asm
	// begin inline asm
	bar.sync 0;
	// end inline asm
	// begin inline asm
	{	
.reg .f64 data;
	ld.global.ca.f64 data, [%rd32772];
	}
	// end inline asm
	// begin inline asm
	bar.sync 0;
	// end inline asm
	// begin inline asm
	{	
.reg .f64 data;
	ld.global.ca.f64 data, [%rd32772];
	}
	// end inline asm
	// begin inline asm
	bar.sync 0;
	// end inline asm
	// begin inline asm
	{	
.reg .f64 data;
	ld.global.ca.f64 data, [%rd32772];
	}
	// end inline asm
	// begin inline asm
	bar.sync 0;
	// end inline asm
	// begin inline asm
	{	
.reg .f64 data;
	ld.global.ca.f64 data, [%rd32772];
	}
	// end inline asm
	// begin inline asm
	bar.sync 0;
	// end inline asm
	// begin inline asm
	{	
.reg .f64 data;
	ld.global.ca.f64 data, [%rd32772];
	}
	// end inline asm
	// begin inline asm
	bar.sync 0;
	// end inline asm
	// begin inline asm
	{	
.reg .f64 data;
	ld.global.ca.f64 data, [%rd32772];
	}
	// end inline asm
	// begin inline asm
	bar.sync 0;
	// end inline asm
	// begin inline asm
	{	
.reg .f64 data;
	ld.global.ca.f64 data, [%rd32772];
	}
	// end inline asm
	// begin inline asm
	bar.sync 0;
	// end inline asm
	// begin inline asm
	{	
.reg .f64 data;
	ld.global.ca.f64 data, [%rd32772];
	}
	// end inline asm
	// begin inline asm
	bar.sync 0;
	// end inline asm
	// begin inline asm
	{	
.reg .f64 data;
	ld.global.ca.f64 data, [%rd32772];
	}
	// end inline asm
	// begin inline asm
	bar.sync 0;
	// end inline asm
	// begin inline asm
	{	
.reg .f64 data;
	ld.global.ca.f64 data, [%rd32772];
	}
	// end inline asm
	// begin inline asm
	bar.sync 0;
	// end inline asm
	// begin inline asm
	{	
.reg .f64 data;
	ld.global.ca.f64 data, [%rd32772];
	}
	// end inline asm
	// begin inline asm
	bar.sync 0;
	// end inline asm
	// begin inline asm
	{	
.reg .f64 data;
	ld.global.ca.f64 data, [%rd32772];
	}
	// end inline asm
	// begin inline asm
	bar.sync 0;
	// end inline asm
	// begin inline asm
	{	
.reg .f64 data;
	ld.global.ca.f64 data, [%rd32772];
	}
	// end inline asm
	// begin inline asm
	bar.sync 0;
	// end inline asm
	// begin inline asm
	{	
.reg .f64 data;
	ld.global.ca.f64 data, [%rd32772];
	}
	// end inline asm
	// begin inline asm
	bar.sync 0;
	// end inline asm
	// begin inline asm
	{	
.reg .f64 data;
	ld.global.ca.f64 data, [%rd32772];
	}
	// end inline asm
	// begin inline asm
	bar.sync 0;
	// end inline asm
	// begin inline asm
	{	
.reg .f64 data;
	ld.global.ca.f64 data, [%rd32772];
	}
	// end inline asm
	// begin inline asm
	bar.sync 0;
	// end inline asm
	// begin inline asm
	{	
.reg .f64 data;
	ld.global.ca.f64 data, [%rd32772];
	}
	// end inline asm
	// begin inline asm
	bar.sync 0;
	// end inline asm
	// begin inline asm
	{	
.reg .f64 data;
	ld.global.ca.f64 data, [%rd32772];
	}
	// end inline asm
	// begin inline asm
	bar.sync 0;
	// end inline asm
	// begin inline asm
	{	
.reg .f64 data;
	ld.global.ca.f64 data, [%rd32772];
	}
	// end inline asm
	// begin inline asm
	bar.sync 0;
	// end inline asm
	// begin inline asm
	{	
.reg .f64 data;
	ld.global.ca.f64 data, [%rd32772];
	}
	// end inline asm
	// begin inline asm
	bar.sync 0;
	// end inline asm
	// begin inline asm
	{	
.reg .f64 data;
	ld.global.ca.f64 data, [%rd32772];
	}
	// end inline asm
	// begin inline asm
	bar.sync 0;
	// end inline asm
	// begin inline asm
	{	
.reg .f64 data;
	ld.global.ca.f64 data, [%rd32772];
	}
	// end inline asm
	// begin inline asm
	bar.sync 0;
	// end inline asm
	// begin inline asm
	{	
.reg .f64 data;
	ld.global.ca.f64 data, [%rd32772];
	}
	// end inline asm
	// begin inline asm
	bar.sync 0;
	// end inline asm
	// begin inline asm
	{	
.reg .f64 data;
	ld.global.ca.f64 data, [%rd32772];
	}
	// end inline asm
	// begin inline asm
	bar.sync 0;
	// end inline asm
	// begin inline asm
	{	
.reg .f64 data;
	ld.global.ca.f64 data, [%rd32772];
	}
	// end inline asm
	// begin inline asm
	bar.sync 0;
	// end inline asm
	// begin inline asm
	{	
.reg .f64 data;
	ld.global.ca.f64 data, [%rd32772];
	}
	// end inline asm
	// begin inline asm
	bar.sync 0;
	// end inline asm
	// begin inline asm
	{	
.reg .f64 data;
	ld.global.ca.f64 data, [%rd32772];
	}
	// end inline asm
	// begin inline asm
	bar.sync 0;
	// end inline asm
	// begin inline asm
	{	
.reg .f64 data;
	ld.global.ca.f64 data, [%rd32772];
	}
	// end inline asm
	// begin inline asm
	bar.sync 0;
	// end inline asm
	// begin inline asm
	{	
.reg .f64 data;
	ld.global.ca.f64 data, [%rd32772];
	}
	// end inline asm
	// begin inline asm
	bar.sync 0;
	// end inline asm
	// begin inline asm
	{	
.reg .f64 data;
	ld.global.ca.f64 data, [%rd32772];
	}
	// end inline asm
	// begin inline asm
	bar.sync 0;
	// end inline asm
	// begin inline asm
	{	
.reg .f64 data;
	ld.global.ca.f64 data, [%rd32772];
	}
	// end inline asm
	// begin inline asm
	bar.sync 0;
	// end inline asm
	// begin inline asm
	{	
.reg .f64 data;
	ld.global.ca.f64 data, [%rd32772];
	}
	// end inline asm
	// begin inline asm
	bar.sync 0;
	// end inline asm
	// begin inline asm
	{	
.reg .f64 data;
	ld.global.ca.f64 data, [%rd32772];
	}
	// end inline asm
	// begin inline asm
	bar.sync 0;
	// end inline asm
	// begin inline asm
	{	
.reg .f64 data;
	ld.global.ca.f64 data, [%rd32772];
	}
	// end inline asm
	// begin inline asm
	bar.sync 0;
	// end inline asm
	// begin inline asm
	{	
.reg .f64 data;
	ld.global.ca.f64 data, [%rd32772];
	}
	// end inline asm
	// begin inline asm
	bar.sync 0;
	// end inline asm
	// begin inline asm
	{	
.reg .f64 data;
	ld.global.ca.f64 data, [%rd32772];
	}
	// end inline asm
	// begin inline asm
	bar.sync 0;
	// end inline asm
	// begin inline asm
	{	
.reg .f64 data;
	ld.global.ca.f64 data, [%rd32772];
	}
	// end inline asm
	// begin inline asm
	bar.sync 0;
	// end inline asm
	// begin inline asm
	{	
.reg .f64 data;
	ld.global.ca.f64 data, [%rd32772];
	}
	// end inline asm
	// begin inline asm
	bar.sync 0;
	// end inline asm
	// begin inline asm
	{	
.reg .f64 data;
	ld.global.ca.f64 data, [%rd32772];
	}
	// end inline asm
	// begin inline asm
	bar.sync 0;
	// end inline asm
	// begin inline asm
	{	
.reg .f64 data;
	ld.global.ca.f64 data, [%rd32772];
	}
	// end inline asm
	// begin inline asm
	bar.sync 0;
	// end inline asm
	// begin inline asm
	{	
.reg .f64 data;
	ld.global.ca.f64 data, [%rd32772];
	}
	// end inline asm
	// begin inline asm
	bar.sync 0;
	// end inline asm
	// begin inline asm
	{	
.reg .f64 data;
	ld.global.ca.f64 data, [%rd32772];
	}
	// end inline asm
	// begin inline asm
	bar.sync 0;
	// end inline asm
	// begin inline asm
	{	
.reg .f64 data;
	ld.global.ca.f64 data, [%rd32772];
	}
	// end inline asm
	// begin inline asm
	bar.sync 0;
	// end inline asm
	// begin inline asm
	{	
.reg .f64 data;
	ld.global.ca.f64 data, [%rd32772];
	}
	// end inline asm
	// begin inline asm
	bar.sync 0;
	// end inline asm
	// begin inline asm
	{	
.reg .f64 data;
	ld.global.ca.f64 data, [%rd32772];
	}
	// end inline asm
	// begin inline asm
	bar.sync 0;
	// end inline asm
	// begin inline asm
	{	
.reg .f64 data;
	ld.global.ca.f64 data, [%rd32772];
	}
	// end inline asm
	// begin inline asm
	bar.sync 0;
	// end inline asm
	// begin inline asm
	{	
.reg .f64 data;
	ld.global.ca.f64 data, [%rd32772];
	}
	// end inline asm
	// begin inline asm
	bar.sync 0;
	// end inline asm
	// begin inline asm
	{	
.reg .f64 data;
	ld.global.ca.f64 data, [%rd32772];
	}
	// end inline asm
	// begin inline asm
	bar.sync 0;
	// end inline asm
	// begin inline asm
	{	
.reg .f64 data;
	ld.global.ca.f64 data, [%rd32772];
	}
	// end inline asm
	// begin inline asm
	bar.sync 0;
	// end inline asm
	// begin inline asm
	{	
.reg .f64 data;
	ld.global.ca.f64 data, [%rd32772];
	}
	// end inline asm
	// begin inline asm
	bar.sync 0;
	// end inline asm
	// begin inline asm
	{	
.reg .f64 data;
	ld.global.ca.f64 data, [%rd32772];
	}
	// end inline asm
	// begin inline asm
	bar.sync 0;
	// end inline asm
	// begin inline asm
	{	
.reg .f64 data;
	ld.global.ca.f64 data, [%rd32772];
	}
	// end inline asm
	// begin inline asm
	bar.sync 0;
	// end inline asm
	// begin inline asm
	{	
.reg .f64 data;
	ld.global.ca.f64 data, [%rd32772];
	}
	// end inline asm
	// begin inline asm
	bar.sync 0;
	// end inline asm
	// begin inline asm
	{	
.reg .f64 data;
	ld.global.ca.f64 data, [%rd32772];
	}
	// end inline asm
	// begin inline asm
	bar.sync 0;
	// end inline asm
	// begin inline asm
	{	
.reg .f64 data;
	ld.global.ca.f64 data, [%rd32772];
	}
	// end inline asm
	// begin inline asm
	bar.sync 0;
	// end inline asm
	// begin inline asm
	{	
.reg .f64 data;
	ld.global.ca.f64 data, [%rd32772];
	}
	// end inline asm
	// begin inline asm
	bar.sync 0;
	// end inline asm
	// begin inline asm
	{	
.reg .f64 data;
	ld.global.ca.f64 data, [%rd32772];
	}
	// end inline asm
	// begin inline asm
	bar.sync 0;
	// end inline asm
	// begin inline asm
	{	
.reg .f64 data;
	ld.global.ca.f64 data, [%rd32772];
	}
	// end inline asm
	// begin inline asm
	bar.sync 0;
	// end inline asm
	// begin inline asm
	{	
.reg .f64 data;
	ld.global.ca.f64 data, [%rd32772];
	}
	// end inline asm
	// begin inline asm
	bar.sync 0;
	// end inline asm
	// begin inline asm
	{	
.reg .f64 data;
	ld.global.ca.f64 data, [%rd32772];
	}
	// end inline asm
	// begin inline asm
	bar.sync 0;
	// end inline asm
	// begin inline asm
	{	
.reg .f64 data;
	ld.global.ca.f64 data, [%rd32772];
	}
	// end inline asm
	// begin inline asm
	bar.sync 0;
	// end inline asm
	// begin inline asm
	{	
.reg .f64 data;
	ld.global.ca.f64 data, [%rd32772];
	}
	// end inline asm
	// begin inline asm
	bar.sync 0;
	// end inline asm
	// begin inline asm
	{	
.reg .f64 data;
	ld.global.ca.f64 data, [%rd32772];
	}
	// end inline asm
	// begin inline asm
	bar.sync 0;
	// end inline asm
	// begin inline asm
	{	
.reg .f64 data;
	ld.global.ca.f64 data, [%rd32772];
	}
	// end inline asm
	// begin inline asm
	bar.sync 0;
	// end inline asm
	// begin inline asm
	{	
.reg .f64 data;
	ld.global.ca.f64 data, [%rd32772];
	}
	// end inline asm
	// begin inline asm
	bar.sync 0;
	// end inline asm
	// begin inline asm
	{	
.reg .f64 data;
	ld.global.ca.f64 data, [%rd32772];
	}
	// end inline asm
	// begin inline asm
	bar.sync 0;
	// end inline asm
	// begin inline asm
	{	
.reg .f64 data;
	ld.global.ca.f64 data, [%rd32772];
	}
	// end inline asm
	// begin inline asm
	bar.sync 0;
	// end inline asm
	// begin inline asm
	{	
.reg .f64 data;
	ld.global.ca.f64 data, [%rd32772];
	}
	// end inline asm
	// begin inline asm
	bar.sync 0;
	// end inline asm
	// begin inline asm
	{	
.reg .f64 data;
	ld.global.ca.f64 data, [%rd32772];
	}
	// end inline asm
	// begin inline asm
	bar.sync 0;
	// end inline asm
	// begin inline asm
	{	
.reg .f64 data;
	ld.global.ca.f64 data, [%rd32772];
	}
	// end inline asm
	// begin inline asm
	bar.sync 0;
	// end inline asm
	// begin inline asm
	{	
.reg .f64 data;
	ld.global.ca.f64 data, [%rd32772];
	}
	// end inline asm
	// begin inline asm
	bar.sync 0;
	// end inline asm
	// begin inline asm
	{	
.reg .f64 data;
	ld.global.ca.f64 data, [%rd32772];
	}
	// end inline asm
	// begin inline asm
	bar.sync 0;
	// end inline asm
	// begin inline asm
	{	
.reg .f64 data;
	ld.global.ca.f64 data, [%rd32772];
	}
	// end inline asm
	// begin inline asm
	bar.sync 0;
	// end inline asm
	// begin inline asm
	{	
.reg .f64 data;
	ld.global.ca.f64 data, [%rd32772];
	}
	// end inline asm
	// begin inline asm
	bar.sync 0;
	// end inline asm
	// begin inline asm
	{	
.reg .f64 data;
	ld.global.ca.f64 data, [%rd32772];
	}
	// end inline asm
	// begin inline asm
	bar.sync 0;
	// end inline asm
	// begin inline asm
	{	
.reg .f64 data;
	ld.global.ca.f64 data, [%rd32772];
	}
	// end inline asm
	// begin inline asm
	bar.sync 0;
	// end inline asm
	// begin inline asm
	{	
.reg .f64 data;
	ld.global.ca.f64 data, [%rd32772];
	}
	// end inline asm
	// begin inline asm
	bar.sync 0;
	// end inline asm
	// begin inline asm
	{	
.reg .f64 data;
	ld.global.ca.f64 data, [%rd32772];
	}
	// end inline asm
	// begin inline asm
	bar.sync 0;
	// end inline asm
	// begin inline asm
	{	
.reg .f64 data;
	ld.global.ca.f64 data, [%rd32772];
	}
	// end inline asm
	// begin inline asm
	bar.sync 0;
	// end inline asm
	// begin inline asm
	{	
.reg .f64 data;
	ld.global.ca.f64 data, [%rd32772];
	}
	// end inline asm
	// begin inline asm
	bar.sync 0;
	// end inline asm
	// begin inline asm
	{	
.reg .f64 data;
	ld.global.ca.f64 data, [%rd32772];
	}
	// end inline asm
	// begin inline asm
	bar.sync 0;
	// end inline asm
	// begin inline asm
	{	
.reg .f64 data;
	ld.global.ca.f64 data, [%rd32772];
	}
	// end inline asm
	// begin inline asm
	bar.sync 0;
	// end inline asm
	// begin inline asm
	{	
.reg .f64 data;
	ld.global.ca.f64 data, [%rd32772];
	}
	// end inline asm
	// begin inline asm
	bar.sync 0;
	// end inline asm
	// begin inline asm
	{	
.reg .f64 data;
	ld.global.ca.f64 data, [%rd32772];
	}
	// end inline asm
	// begin inline asm
	bar.sync 0;
	// end inline asm
	// begin inline asm
	{	
.reg .f64 data;
	ld.global.ca.f64 data, [%rd32772];
	}
	// end inline asm
	// begin inline asm
	bar.sync 0;
	// end inline asm
	// begin inline asm
	{	
.reg .f64 data;
	ld.global.ca.f64 data, [%rd32772];
	}
	// end inline asm
	// begin inline asm
	bar.sync 0;
	// end inline asm
	// begin inline asm
	{	
.reg .f64 data;
	ld.global.ca.f64 data, [%rd32772];
	}
	// end inline asm
	// begin inline asm
	bar.sync 0;
	// end inline asm
	// begin inline asm
	{	
.reg .f64 data;
	ld.global.ca.f64 data, [%rd32772];
	}
	// end inline asm
	// begin inline asm
	bar.sync 0;
	// end inline asm
	// begin inline asm
	{	
.reg .f64 data;
	ld.global.ca.f64 data, [%rd32772];
	}
	// end inline asm
	// begin inline asm
	bar.sync 0;
	// end inline asm
	// begin inline asm
	{	
.reg .f64 data;
	ld.global.ca.f64 data, [%rd32772];
	}
	// end inline asm
	// begin inline asm
	bar.sync 0;
	// end inline asm
	// begin inline asm
	{	
.reg .f64 data;
	ld.global.ca.f64 data, [%rd32772];
	}
	// end inline asm
	// begin inline asm
	bar.sync 0;
	// end inline asm
	// begin inline asm
	{	
.reg .f64 data;
	ld.global.ca.f64 data, [%rd32772];
	}
	// end inline asm
	// begin inline asm
	bar.sync 0;
	// end inline asm
	// begin inline asm
	{	
.reg .f64 data;
	ld.global.ca.f64 data, [%rd32772];
	}
	// end inline asm
	// begin inline asm
	bar.sync 0;
	// end inline asm
	// begin inline asm
	{	
.reg .f64 data;
	ld.global.ca.f64 data, [%rd32772];
	}
	// end inline asm
	// begin inline asm
	bar.sync 0;
	// end inline asm
	// begin inline asm
	{	
.reg .f64 data;
	ld.global.ca.f64 data, [%rd32772];
	}
	// end inline asm
	// begin inline asm
	bar.sync 0;
	// end inline asm
	// begin inline asm
	{	
.reg .f64 data;
	ld.global.ca.f64 data, [%rd32772];
	}
	// end inline asm
	// begin inline asm
	bar.sync 0;
	// end inline asm
	// begin inline asm
	{	
.reg .f64 data;
	ld.global.ca.f64 data, [%rd32772];
	}
	// end inline asm
	// begin inline asm
	bar.sync 0;
	// end inline asm
	// begin inline asm
	{	
.reg .f64 data;
	ld.global.ca.f64 data, [%rd32772];
	}
	// end inline asm
	// begin inline asm
	bar.sync 0;
	// end inline asm
	// begin inline asm
	{	
.reg .f64 data;
	ld.global.ca.f64 data, [%rd32772];
	}
	// end inline asm
	// begin inline asm
	bar.sync 0;
	// end inline asm
	// begin inline asm
	{	
.reg .f64 data;
	ld.global.ca.f64 data, [%rd32772];
	}
	// end inline asm
	// begin inline asm
	bar.sync 0;
	// end inline asm
	// begin inline asm
	{	
.reg .f64 data;
	ld.global.ca.f64 data, [%rd32772];
	}
	// end inline asm
	// begin inline asm
	bar.sync 0;
	// end inline asm
	// begin inline asm
	{	
.reg .f64 data;
	ld.global.ca.f64 data, [%rd32772];
	}
	// end inline asm
	// begin inline asm
	bar.sync 0;
	// end inline asm
	// begin inline asm
	{	
.reg .f64 data;
	ld.global.ca.f64 data, [%rd32772];
	}
	// end inline asm
	// begin inline asm
	bar.sync 0;
	// end inline asm
	// begin inline asm
	{	
.reg .f64 data;
	ld.global.ca.f64 data, [%rd32772];
	}
	// end inline asm
	// begin inline asm
	bar.sync 0;
	// end inline asm
	// begin inline asm
	{	
.reg .f64 data;
	ld.global.ca.f64 data, [%rd32772];
	}
	// end inline asm
	// begin inline asm
	bar.sync 0;
	// end inline asm
	// begin inline asm
	{	
.reg .f64 data;
	ld.global.ca.f64 data, [%rd32772];
	}
	// end inline asm
	// begin inline asm
	bar.sync 0;
	// end inline asm
	// begin inline asm
	{	
.reg .f64 data;
	ld.global.ca.f64 data, [%rd32772];
	}
	// end inline asm
	// begin inline asm
	bar.sync 0;
	// end inline asm
	// begin inline asm
	{	
.reg .f64 data;
	ld.global.ca.f64 data, [%rd32772];
	}
	// end inline asm
	// begin inline asm
	bar.sync 0;
	// end inline asm
	// begin inline asm
	{	
.reg .f64 data;
	ld.global.ca.f64 data, [%rd32772];
	}
	// end inline asm
	// begin inline asm
	bar.sync 0;
	// end inline asm
	// begin inline asm
	{	
.reg .f64 data;
	ld.global.ca.f64 data, [%rd32772];
	}
	// end inline asm
	// begin inline asm
	bar.sync 0;
	// end inline asm
	// begin inline asm
	{	
.reg .f64 data;
	ld.global.ca.f64 data, [%rd32772];
	}
	// end inline asm
	// begin inline asm
	bar.sync 0;
	// end inline asm
	// begin inline asm
	{	
.reg .f64 data;
	ld.global.ca.f64 data, [%rd32772];
	}
	// end inline asm
	// begin inline asm
	bar.sync 0;
	// end inline asm
	// begin inline asm
	{	
.reg .f64 data;
	ld.global.ca.f64 data, [%rd32772];
	}
	// end inline asm
	// begin inline asm
	bar.sync 0;
	// end inline asm
	// begin inline asm
	{	
.reg .f64 data;
	ld.global.ca.f64 data, [%rd32772];
	}
	// end inline asm
	// begin inline asm
	bar.sync 0;
	// end inline asm
	// begin inline asm
	{	
.reg .f64 data;
	ld.global.ca.f64 data, [%rd32772];
	}
	// end inline asm
	// begin inline asm
	bar.sync 0;
	// end inline asm
	// begin inline asm
	{	
.reg .f64 data;
	ld.global.ca.f64 data, [%rd32772];
	}
	// end inline asm
	// begin inline asm
	bar.sync 0;
	// end inline asm
	// begin inline asm
	{	
.reg .f64 data;
	ld.global.ca.f64 data, [%rd32772];
	}
	// end inline asm
	// begin inline asm
	bar.sync 0;
	// end inline asm
	// begin inline asm
	{	
.reg .f64 data;
	ld.global.ca.f64 data, [%rd32772];
	}
	// end inline asm
	// begin inline asm
	bar.sync 0;
	// end inline asm
	// begin inline asm
	{	
.reg .f64 data;
	ld.global.ca.f64 data, [%rd32772];
	}
	// end inline asm
	// begin inline asm
	bar.sync 0;
	// end inline asm
	// begin inline asm
	{	
.reg .f64 data;
	ld.global.ca.f64 data, [%rd32772];
	}
	// end inline asm
	// begin inline asm
	bar.sync 0;
	// end inline asm
	// begin inline asm
	{	
.reg .f64 data;
	ld.global.ca.f64 data, [%rd32772];
	}
	// end inline asm
	// begin inline asm
	bar.sync 0;
	// end inline asm
	// begin inline asm
	{	
.reg .f64 data;
	ld.global.ca.f64 data, [%rd32772];
	}
	// end inline asm
	// begin inline asm
	bar.sync 0;
	// end inline asm
	// begin inline asm
	{	
.reg .f64 data;
	ld.global.ca.f64 data, [%rd32772];
	}
	// end inline asm
	// begin inline asm
	bar.sync 0;
	// end inline asm
	// begin inline asm
	{	
.reg .f64 data;
	ld.global.ca.f64 data, [%rd32772];
	}
	// end inline asm
	// begin inline asm
	bar.sync 0;
	// end inline asm
	// begin inline asm
	{	
.reg .f64 data;
	ld.global.ca.f64 data, [%rd32772];
	}
	// end inline asm
	// begin inline asm
	bar.sync 0;
	// end inline asm
	// begin inline asm
	{	
.reg .f64 data;
	ld.global.ca.f64 data, [%rd32772];
	}
	// end inline asm
	// begin inline asm
	bar.sync 0;
	// end inline asm
	// begin inline asm
	{	
.reg .f64 data;
	ld.global.ca.f64 data, [%rd32772];
	}
	// end inline asm
	// begin inline asm
	bar.sync 0;
	// end inline asm
	// begin inline asm
	{	
.reg .f64 data;
	ld.global.ca.f64 data, [%rd32772];
	}
	// end inline asm
	// begin inline asm
	bar.sync 0;
	// end inline asm
	// begin inline asm
	{	
.reg .f64 data;
	ld.global.ca.f64 data, [%rd32772];
	}
	// end inline asm
	// begin inline asm
	bar.sync 0;
	// end inline asm
	// begin inline asm
	{	
.reg .f64 data;
	ld.global.ca.f64 data, [%rd32772];
	}
	// end inline asm
	// begin inline asm
	bar.sync 0;
	// end inline asm
	// begin inline asm
	{	
.reg .f64 data;
	ld.global.ca.f64 data, [%rd32772];
	}
	// end inline asm
	// begin inline asm
	bar.sync 0;
	// end inline asm
	// begin inline asm
	{	
.reg .f64 data;
	ld.global.ca.f64 data, [%rd32772];
	}
	// end inline asm
	// begin inline asm
	bar.sync 0;
	// end inline asm
	// begin inline asm
	{	
.reg .f64 data;
	ld.global.ca.f64 data, [%rd32772];
	}
	// end inline asm
	// begin inline asm
	bar.sync 0;
	// end inline asm
	// begin inline asm
	{	
.reg .f64 data;
	ld.global.ca.f64 data, [%rd32772];
	}
	// end inline asm
	// begin inline asm
	bar.sync 0;
	// end inline asm
	// begin inline asm
	{	
.reg .f64 data;
	ld.global.ca.f64 data, [%rd32772];
	}
	// end inline asm
	// begin inline asm
	bar.sync 0;
	// end inline asm
	// begin inline asm
	{	
.reg .f64 data;
	ld.global.ca.f64 data, [%rd32772];
	}
	// end inline asm
	// begin inline asm
	bar.sync 0;
	// end inline asm
	// begin inline asm
	{	
.reg .f64 data;
	ld.global.ca.f64 data, [%rd32772];
	}
	// end inline asm
	// begin inline asm
	bar.sync 0;
	// end inline asm
	// begin inline asm
	{	
.reg .f64 data;
	ld.global.ca.f64 data, [%rd32772];
	}
	// end inline asm
	// begin inline asm
	bar.sync 0;
	// end inline asm
	// begin inline asm
	{	
.reg .f64 data;
	ld.global.ca.f64 data, [%rd32772];
	}
	// end inline asm
	// begin inline asm
	bar.sync 0;
	// end inline asm
	// begin inline asm
	{	
.reg .f64 data;
	ld.global.ca.f64 data, [%rd32772];
	}
	// end inline asm
	// begin inline asm
	bar.sync 0;
	// end inline asm
	// begin inline asm
	{	
.reg .f64 data;
	ld.global.ca.f64 data, [%rd32772];
	}
	// end inline asm
	// begin inline asm
	bar.sync 0;
	// end inline asm
	// begin inline asm
	{	
.reg .f64 data;
	ld.global.ca.f64 data, [%rd32772];
	}
	// end inline asm
	// begin inline asm
	bar.sync 0;
	// end inline asm
	// begin inline asm
	{	
.reg .f64 data;
	ld.global.ca.f64 data, [%rd32772];
	}
	// end inline asm
	// begin inline asm
	bar.sync 0;
	// end inline asm
	// begin inline asm
	{	
.reg .f64 data;
	ld.global.ca.f64 data, [%rd32772];
	}
	// end inline asm
	// begin inline asm
	bar.sync 0;
	// end inline asm
	// begin inline asm
	{	
.reg .f64 data;
	ld.global.ca.f64 data, [%rd32772];
	}
	// end inline asm
	// begin inline asm
	bar.sync 0;
	// end inline asm
	// begin inline asm
	{	
.reg .f64 data;
	ld.global.ca.f64 data, [%rd32772];
	}
	// end inline asm
	// begin inline asm
	bar.sync 0;
	// end inline asm
	// begin inline asm
	{	
.reg .f64 data;
	ld.global.ca.f64 data, [%rd32772];
	}
	// end inline asm
	// begin inline asm
	bar.sync 0;
	// end inline asm
	// begin inline asm
	{	
.reg .f64 data;
	ld.global.ca.f64 data, [%rd32772];
	}
	// end inline asm
	// begin inline asm
	bar.sync 0;
	// end inline asm
	// begin inline asm
	{	
.reg .f64 data;
	ld.global.ca.f64 data, [%rd32772];
	}
	// end inline asm
	// begin inline asm
	bar.sync 0;
	// end inline asm
	// begin inline asm
	{	
.reg .f64 data;
	ld.global.ca.f64 data, [%rd32772];
	}
	// end inline asm
	// begin inline asm
	bar.sync 0;
	// end inline asm
	// begin inline asm
	{	
.reg .f64 data;
	ld.global.ca.f64 data, [%rd32772];
	}
	// end inline asm
	// begin inline asm
	bar.sync 0;
	// end inline asm
	// begin inline asm
	{	
.reg .f64 data;
	ld.global.ca.f64 data, [%rd32772];
	}
	// end inline asm
	// begin inline asm
	bar.sync 0;
	// end inline asm
	// begin inline asm
	{	
.reg .f64 data;
	ld.global.ca.f64 data, [%rd32772];
	}
	// end inline asm
	// begin inline asm
	bar.sync 0;
	// end inline asm
	// begin inline asm
	{	
.reg .f64 data;
	ld.global.ca.f64 data, [%rd32772];
	}
	// end inline asm
	// begin inline asm
	bar.sync 0;
	// end inline asm
	// begin inline asm
	{	
.reg .f64 data;
	ld.global.ca.f64 data, [%rd32772];
	}
	// end inline asm
	// begin inline asm
	bar.sync 0;
	// end inline asm
	// begin inline asm
	{	
.reg .f64 data;
	ld.global.ca.f64 data, [%rd32772];
	}
	// end inline asm
	// begin inline asm
	bar.sync 0;
	// end inline asm
	// begin inline asm
	{	
.reg .f64 data;
	ld.global.ca.f64 data, [%rd32772];
	}
	// end inline asm
	// begin inline asm
	bar.sync 0;
	// end inline asm
	// begin inline asm
	{	
.reg .f64 data;
	ld.global.ca.f64 data, [%rd32772];
	}
	// end inline asm
	// begin inline asm
	bar.sync 0;
	// end inline asm
	// begin inline asm
	{	
.reg .f64 data;
	ld.global.ca.f64 data, [%rd32772];
	}
	// end inline asm
	// begin inline asm
	bar.sync 0;
	// end inline asm
	// begin inline asm
	{	
.reg .f64 data;
	ld.global.ca.f64 data, [%rd32772];
	}
	// end inline asm
	// begin inline asm
	bar.sync 0;
	// end inline asm
	// begin inline asm
	{	
.reg .f64 data;
	ld.global.ca.f64 data, [%rd32772];
	}
	// end inline asm
	// begin inline asm
	bar.sync 0;
	// end inline asm
	// begin inline asm
	{	
.reg .f64 data;
	ld.global.ca.f64 data, [%rd32772];
	}
	// end inline asm
	// begin inline asm
	bar.sync 0;
	// end inline asm
	// begin inline asm
	{	
.reg .f64 data;
	ld.global.ca.f64 data, [%rd32772];
	}
	// end inline asm
	// begin inline asm
	bar.sync 0;
	// end inline asm
	// begin inline asm
	{	
.reg .f64 data;
	ld.global.ca.f64 data, [%rd32772];
	}
	// end inline asm
	// begin inline asm
	bar.sync 0;
	// end inline asm
	// begin inline asm
	{	
.reg .f64 data;
	ld.global.ca.f64 data, [%rd32772];
	}
	// end inline asm
	// begin inline asm
	bar.sync 0;
	// end inline asm
	// begin inline asm
	{	
.reg .f64 data;
	ld.global.ca.f64 data, [%rd32772];
	}
	// end inline asm
	// begin inline asm
	bar.sync 0;
	// end inline asm
	// begin inline asm
	{	
.reg .f64 data;
	ld.global.ca.f64 data, [%rd32772];
	}
	// end inline asm
	// begin inline asm
	bar.sync 0;
	// end inline asm
	// begin inline asm
	{	
.reg .f64 data;
	ld.global.ca.f64 data, [%rd32772];
	}
	// end inline asm
	// begin inline asm
	bar.sync 0;
	// end inline asm
	// begin inline asm
	{	
.reg .f64 data;
	ld.global.ca.f64 data, [%rd32772];
	}
	// end inline asm
	// begin inline asm
	bar.sync 0;
	// end inline asm
	// begin inline asm
	{	
.reg .f64 data;
	ld.global.ca.f64 data, [%rd32772];
	}
	// end inline asm
	// begin inline asm
	bar.sync 0;
	// end inline asm
	// begin inline asm
	{	
.reg .f64 data;
	ld.global.ca.f64 data, [%rd32772];
	}
	// end inline asm
	// begin inline asm
	bar.sync 0;
	// end inline asm
	// begin inline asm
	{	
.reg .f64 data;
	ld.global.ca.f64 data, [%rd32772];
	}
	// end inline asm
	// begin inline asm
	bar.sync 0;
	// end inline asm
	// begin inline asm
	{	
.reg .f64 data;
	ld.global.ca.f64 data, [%rd32772];
	}
	// end inline asm
	// begin inline asm
	bar.sync 0;
	// end inline asm
	// begin inline asm
	{	
.reg .f64 data;
	ld.global.ca.f64 data, [%rd32772];
	}
	// end inline asm
	// begin inline asm
	bar.sync 0;
	// end inline asm
	// begin inline asm
	{	
.reg .f64 data;
	ld.global.ca.f64 data, [%rd32772];
	}
	// end inline asm
	// begin inline asm
	bar.sync 0;
	// end inline asm
	// begin inline asm
	{	
.reg .f64 data;
	ld.global.ca.f64 data, [%rd32772];
	}
	// end inline asm
	// begin inline asm
	bar.sync 0;
	// end inline asm
	// begin inline asm
	{	
.reg .f64 data;
	ld.global.ca.f64 data, [%rd32772];
	}
	// end inline asm
	// begin inline asm
	bar.sync 0;
	// end inline asm
	// begin inline asm
	{	
.reg .f64 data;
	ld.global.ca.f64 data, [%rd32772];
	}
	// end inline asm
	// begin inline asm
	bar.sync 0;
	// end inline asm
	// begin inline asm
	{	
.reg .f64 data;
	ld.global.ca.f64 data, [%rd32772];
	}
	// end inline asm
	// begin inline asm
	bar.sync 0;
	// end inline asm
	// begin inline asm
	{	
.reg .f64 data;
	ld.global.ca.f64 data, [%rd32772];
	}
	// end inline asm
	// begin inline asm
	bar.sync 0;
	// end inline asm
	// begin inline asm
	{	
.reg .f64 data;
	ld.global.ca.f64 data, [%rd32772];
	}
	// end inline asm
	// begin inline asm
	bar.sync 0;
	// end inline asm
	// begin inline asm
	{	
.reg .f64 data;
	ld.global.ca.f64 data, [%rd32772];
	}
	// end inline asm
	// begin inline asm
	bar.sync 0;
	// end inline asm
	// begin inline asm
	{	
.reg .f64 data;
	ld.global.ca.f64 data, [%rd32772];
	}
	// end inline asm
	// begin inline asm
	bar.sync 0;
	// end inline asm
	// begin inline asm
	{	
.reg .f64 data;
	ld.global.ca.f64 data, [%rd32772];
	}
	// end inline asm
	// begin inline asm
	bar.sync 0;
	// end inline asm
	// begin inline asm
	{	
.reg .f64 data;
	ld.global.ca.f64 data, [%rd32772];
	}
	// end inline asm
	// begin inline asm
	bar.sync 0;
	// end inline asm
	// begin inline asm
	{	
.reg .f64 data;
	ld.global.ca.f64 data, [%rd32772];
	}
	// end inline asm
	// begin inline asm
	bar.sync 0;
	// end inline asm
	// begin inline asm
	{	
.reg .f64 data;
	ld.global.ca.f64 data, [%rd32772];
	}
	// end inline asm
	// begin inline asm
	bar.sync 0;
	// end inline asm
	// begin inline asm
	{	
.reg .f64 data;
	ld.global.ca.f64 data, [%rd32772];
	}
	// end inline asm
	// begin inline asm
	bar.sync 0;
	// end inline asm
	// begin inline asm
	{	
.reg .f64 data;
	ld.global.ca.f64 data, [%rd32772];
	}
	// end inline asm
	// begin inline asm
	bar.sync 0;
	// end inline asm
	// begin inline asm
	{	
.reg .f64 data;
	ld.global.ca.f64 data, [%rd32772];
	}
	// end inline asm
	// begin inline asm
	bar.sync 0;
	// end inline asm
	// begin inline asm
	{	
.reg .f64 data;
	ld.global.ca.f64 data, [%rd32772];
	}
	// end inline asm
	// begin inline asm
	bar.sync 0;
	// end inline asm
	// begin inline asm
	{	
.reg .f64 data;
	ld.global.ca.f64 data, [%rd32772];
	}
	// end inline asm
	// begin inline asm
	bar.sync 0;
	// end inline asm
	// begin inline asm
	{	
.reg .f64 data;
	ld.global.ca.f64 data, [%rd32772];
	}
	// end inline asm
	// begin inline asm
	bar.sync 0;
	// end inline asm
	// begin inline asm
	{	
.reg .f64 data;
	ld.global.ca.f64 data, [%rd32772];
	}
	// end inline asm
	// begin inline asm
	bar.sync 0;
	// end inline asm
	// begin inline asm
	{	
.reg .f64 data;
	ld.global.ca.f64 data, [%rd32772];
	}
	// end inline asm
	// begin inline asm
	bar.sync 0;
	// end inline asm
	// begin inline asm
	{	
.reg .f64 data;
	ld.global.ca.f64 data, [%rd32772];
	}
	// end inline asm
	// begin inline asm
	bar.sync 0;
	// end inline asm
	// begin inline asm
	{	
.reg .f64 data;
	ld.global.ca.f64 data, [%rd32772];
	}
	// end inline asm
	// begin inline asm
	bar.sync 0;
	// end inline asm
	// begin inline asm
	{	
.reg .f64 data;
	ld.global.ca.f64 data, [%rd32772];
	}
	// end inline asm
	// begin inline asm
	bar.sync 0;
	// end inline asm
	// begin inline asm
	{	
.reg .f64 data;
	ld.global.ca.f64 data, [%rd32772];
	}
	// end inline asm
	// begin inline asm
	bar.sync 0;
	// end inline asm
	// begin inline asm
	{	
.reg .f64 data;
	ld.global.ca.f64 data, [%rd32772];
	}
	// end inline asm
	// begin inline asm
	bar.sync 0;
	// end inline asm
	// begin inline asm
	{	
.reg .f64 data;
	ld.global.ca.f64 data, [%rd32772];
	}
	// end inline asm
	// begin inline asm
	bar.sync 0;
	// end inline asm
	// begin inline asm
	{	
.reg .f64 data;
	ld.global.ca.f64 data, [%rd32772];
	}
	// end inline asm
	// begin inline asm
	bar.sync 0;
	// end inline asm
	// begin inline asm
	{	
.reg .f64 data;
	ld.global.ca.f64 data, [%rd32772];
	}
	// end inline asm
	// begin inline asm
	bar.sync 0;
	// end inline asm
	// begin inline asm
	{	
.reg .f64 data;
	ld.global.ca.f64 data, [%rd32772];
	}
	// end inline asm
	// begin inline asm
	bar.sync 0;
	// end inline asm
	// begin inline asm
	{	
.reg .f64 data;
	ld.global.ca.f64 data, [%rd32772];
	}
	// end inline asm
	// begin inline asm
	bar.sync 0;
	// end inline asm
	// begin inline asm
	{	
.reg .f64 data;
	ld.global.ca.f64 data, [%rd32772];
	}
	// end inline asm
	// begin inline asm
	bar.sync 0;
	// end inline asm
	// begin inline asm
	{	
.reg .f64 data;
	ld.global.ca.f64 data, [%rd32772];
	}
	// end inline asm
	// begin inline asm
	bar.sync 0;
	// end inline asm
	// begin inline asm
	{	
.reg .f64 data;
	ld.global.ca.f64 data, [%rd32772];
	}
	// end inline asm
	// begin inline asm
	bar.sync 0;
	// end inline asm
	// begin inline asm
	{	
.reg .f64 data;
	ld.global.ca.f64 data, [%rd32772];
	}
	// end inline asm
	// begin inline asm
	bar.sync 0;
	// end inline asm
	// begin inline asm
	{	
.reg .f64 data;
	ld.global.ca.f64 data, [%rd32772];
	}
	// end inline asm
	// begin inline asm
	bar.sync 0;
	// end inline asm
	// begin inline asm
	{	
.reg .f64 data;
	ld.global.ca.f64 data, [%rd32772];
	}
	// end inline asm
	// begin inline asm
	bar.sync 0;
	// end inline asm
	// begin inline asm
	{	
.reg .f64 data;
	ld.global.ca.f64 data, [%rd32772];
	}
	// end inline asm
	// begin inline asm
	bar.sync 0;
	// end inline asm
	// begin inline asm
	{	
.reg .f64 data;
	ld.global.ca.f64 data, [%rd32772];
	}
	// end inline asm
	// begin inline asm
	bar.sync 0;
	// end inline asm
	// begin inline asm
	{	
.reg .f64 data;
	ld.global.ca.f64 data, [%rd32772];
	}
	// end inline asm
	// begin inline asm
	bar.sync 0;
	// end inline asm
	// begin inline asm
	{	
.reg .f64 data;
	ld.global.ca.f64 data, [%rd32772];
	}
	// end inline asm
	// begin inline asm
	bar.sync 0;
	// end inline asm
	// begin inline asm
	{	
.reg .f64 data;
	ld.global.ca.f64 data, [%rd32772];
	}
	// end inline asm
	// begin inline asm
	bar.sync 0;
	// end inline asm
	// begin inline asm
	{	
.reg .f64 data;
	ld.global.ca.f64 data, [%rd32772];
	}
	// end inline asm
	// begin inline asm
	bar.sync 0;
	// end inline asm
	// begin inline asm
	{	
.reg .f64 data;
	ld.global.ca.f64 data, [%rd32772];
	}
	// end inline asm
	// begin inline asm
	bar.sync 0;
	// end inline asm
	// begin inline asm
	{	
.reg .f64 data;
	ld.global.ca.f64 data, [%rd32772];
	}
	// end inline asm
	// begin inline asm
	bar.sync 0;
	// end inline asm
	// begin inline asm
	{	
.reg .f64 data;
	ld.global.ca.f64 data, [%rd32772];
	}
	// end inline asm
	// begin inline asm
	bar.sync 0;
	// end inline asm
	// begin inline asm
	{	
.reg .f64 data;
	ld.global.ca.f64 data, [%rd32772];
	}
	// end inline asm
	// begin inline asm
	bar.sync 0;
	// end inline asm
	// begin inline asm
	{	
.reg .f64 data;
	ld.global.ca.f64 data, [%rd32772];
	}
	// end inline asm
	// begin inline asm
	bar.sync 0;
	// end inline asm
	// begin inline asm
	{	
.reg .f64 data;
	ld.global.ca.f64 data, [%rd32772];
	}
	// end inline asm
	// begin inline asm
	bar.sync 0;
	// end inline asm
	// begin inline asm
	{	
.reg .f64 data;
	ld.global.ca.f64 data, [%rd32772];
	}
	// end inline asm
	// begin inline asm
	bar.sync 0;
	// end inline asm
	// begin inline asm
	{	
.reg .f64 data;
	ld.global.ca.f64 data, [%rd32772];
	}
	// end inline asm
	// begin inline asm
	bar.sync 0;
	// end inline asm
	// begin inline asm
	{	
.reg .f64 data;
	ld.global.ca.f64 data, [%rd32772];
	}
	// end inline asm
	// begin inline asm
	bar.sync 0;
	// end inline asm
	// begin inline asm
	{	
.reg .f64 data;
	ld.global.ca.f64 data, [%rd32772];
	}
	// end inline asm
	// begin inline asm
	bar.sync 0;
	// end inline asm
	// begin inline asm
	{	
.reg .f64 data;
	ld.global.ca.f64 data, [%rd32772];
	}
	// end inline asm
	// begin inline asm
	bar.sync 0;
	// end inline asm
	// begin inline asm
	{	
.reg .f64 data;
	ld.global.ca.f64 data, [%rd32772];
	}
	// end inline asm
	// begin inline asm
	bar.sync 0;
	// end inline asm
	// begin inline asm
	{	
.reg .f64 data;
	ld.global.ca.f64 data, [%rd32772];
	}
	// end inline asm
	// begin inline asm
	bar.sync 0;
	// end inline asm
	// begin inline asm
	{	
.reg .f64 data;
	ld.global.ca.f64 data, [%rd32772];
	}
	// end inline asm
	// begin inline asm
	bar.sync 0;
	// end inline asm
	// begin inline asm
	{	
.reg .f64 data;
	ld.global.ca.f64 data, [%rd32772];
	}
	// end inline asm
	// begin inline asm
	bar.sync 0;
	// end inline asm
	// begin inline asm
	{	
.reg .f64 data;
	ld.global.ca.f64 data, [%rd32772];
	}
	// end inline asm
	// begin inline asm
	bar.sync 0;
	// end inline asm
	// begin inline asm
	{	
.reg .f64 data;
	ld.global.ca.f64 data, [%rd32772];
	}
	// end inline asm
	// begin inline asm
	bar.sync 0;
	// end inline asm
	// begin inline asm
	{	
.reg .f64 data;
	ld.global.ca.f64 data, [%rd32772];
	}
	// end inline asm
	// begin inline asm
	bar.sync 0;
	// end inline asm
	// begin inline asm
	{	
.reg .f64 data;
	ld.global.ca.f64 data, [%rd32772];
	}
	// end inline asm
	// begin inline asm
	bar.sync 0;
	// end inline asm
	// begin inline asm
	{	
.reg .f64 data;
	ld.global.ca.f64 data, [%rd32772];
	}
	// end inline asm
	// begin inline asm
	bar.sync 0;
	// end inline asm
	// begin inline asm
	{	
.reg .f64 data;
	ld.global.ca.f64 data, [%rd32772];
	}
	// end inline asm
	// begin inline asm
	bar.sync 0;
	// end inline asm
	// begin inline asm
	{	
.reg .f64 data;
	ld.global.ca.f64 data, [%rd32772];
	}
	// end inline asm
	// begin inline asm
	bar.sync 0;
	// end inline asm
	// begin inline asm
	{	
.reg .f64 data;
	ld.global.ca.f64 data, [%rd32772];
	}
	// end inline asm
	// begin inline asm
	bar.sync 0;
	// end inline asm
	// begin inline asm
	{	
.reg .f64 data;
	ld.global.ca.f64 data, [%rd32772];
	}
	// end inline asm
	// begin inline asm
	bar.sync 0;
	// end inline asm
	// begin inline asm
	{	
.reg .f64 data;
	ld.global.ca.f64 data, [%rd32772];
	}
	// end inline asm
	// begin inline asm
	bar.sync 0;
	// end inline asm
	// begin inline asm
	{	
.reg .f64 data;
	ld.global.ca.f64 data, [%rd32772];
	}
	// end inline asm
	// begin inline asm
	bar.sync 0;
	// end inline asm
	// begin inline asm
	{	
.reg .f64 data;
	ld.global.ca.f64 data, [%rd32772];
	}
	// end inline asm
	// begin inline asm
	bar.sync 0;
	// end inline asm
	// begin inline asm
	{	
.reg .f64 data;
	ld.global.ca.f64 data, [%rd32772];
	}
	// end inline asm
	// begin inline asm
	bar.sync 0;
	// end inline asm
	// begin inline asm
	{	
.reg .f64 data;
	ld.global.ca.f64 data, [%rd32772];
	}
	// end inline asm
	// begin inline asm
	bar.sync 0;
	// end inline asm
	// begin inline asm
	{	
.reg .f64 data;
	ld.global.ca.f64 data, [%rd32772];
	}
	// end inline asm
	// begin inline asm
	bar.sync 0;
	// end inline asm
	// begin inline asm
	{	
.reg .f64 data;
	ld.global.ca.f64 data, [%rd32772];
	}
	// end inline asm
	// begin inline asm
	bar.sync 0;
	// end inline asm
	// begin inline asm
	{	
.reg .f64 data;
	ld.global.ca.f64 data, [%rd32772];
	}
	// end inline asm
	// begin inline asm
	bar.sync 0;
	// end inline asm
	// begin inline asm
	{	
.reg .f64 data;
	ld.global.ca.f64 data, [%rd32772];
	}
	// end inline asm
	// begin inline asm
	bar.sync 0;
	// end inline asm
	// begin inline asm
	{	
.reg .f64 data;
	ld.global.ca.f64 data, [%rd32772];
	}
	// end inline asm
	// begin inline asm
	bar.sync 0;
	// end inline asm
	// begin inline asm
	{	
.reg .f64 data;
	ld.global.ca.f64 data, [%rd32772];
	}
	// end inline asm
	// begin inline asm
	bar.sync 0;
	// end inline asm
	// begin inline asm
	{	
.reg .f64 data;
	ld.global.ca.f64 data, [%rd32772];
	}
	// end inline asm
	// begin inline asm
	bar.sync 0;
	// end inline asm
	// begin inline asm
	{	
.reg .f64 data;
	ld.global.ca.f64 data, [%rd32772];
	}
	// end inline asm
	// begin inline asm
	bar.sync 0;
	// end inline asm
	// begin inline asm
	{	
.reg .f64 data;
	ld.global.ca.f64 data, [%rd32772];
	}
	// end inline asm
	// begin inline asm
	bar.sync 0;
	// end inline asm
	// begin inline asm
	{	
.reg .f64 data;
	ld.global.ca.f64 data, [%rd32772];
	}
	// end inline asm
	// begin inline asm
	bar.sync 0;
	// end inline asm
	// begin inline asm
	{	
.reg .f64 data;
	ld.global.ca.f64 data, [%rd32772];
	}
	// end inline asm
	// begin inline asm
	bar.sync 0;
	// end inline asm
	// begin inline asm
	{	
.reg .f64 data;
	ld.global.ca.f64 data, [%rd32772];
	}
	// end inline asm
	// begin inline asm
	bar.sync 0;
	// end inline asm
	// begin inline asm
	{	
.reg .f64 data;
	ld.global.ca.f64 data, [%rd32772];
	}
	// end inline asm
	// begin inline asm
	bar.sync 0;
	// end inline asm
	// begin inline asm
	{	
.reg .f64 data;
	ld.global.ca.f64 data, [%rd32772];
	}
	// end inline asm
	// begin inline asm
	bar.sync 0;
	// end inline asm
	// begin inline asm
	{	
.reg .f64 data;
	ld.global.ca.f64 data, [%rd32772];
	}
	// end inline asm
	// begin inline asm
	bar.sync 0;
	// end inline asm
	// begin inline asm
	{	
.reg .f64 data;
	ld.global.ca.f64 data, [%rd32772];
	}
	// end inline asm
	// begin inline asm
	bar.sync 0;
	// end inline asm
	// begin inline asm
	{	
.reg .f64 data;
	ld.global.ca.f64 data, [%rd32772];
	}
	// end inline asm
	// begin inline asm
	bar.sync 0;
	// end inline asm
	// begin inline asm
	{	
.reg .f64 data;
	ld.global.ca.f64 data, [%rd32772];
	}
	// end inline asm
	// begin inline asm
	bar.sync 0;
	// end inline asm
	// begin inline asm
	{	
.reg .f64 data;
	ld.global.ca.f64 data, [%rd32772];
	}
	// end inline asm
	// begin inline asm
	bar.sync 0;
	// end inline asm
	// begin inline asm
	{	
.reg .f64 data;
	ld.global.ca.f64 data, [%rd32772];
	}
	// end inline asm
	// begin inline asm
	bar.sync 0;
	// end inline asm
	// begin inline asm
	{	
.reg .f64 data;
	ld.global.ca.f64 data, [%rd32772];
	}
	// end inline asm
	// begin inline asm
	bar.sync 0;
	// end inline asm
	// begin inline asm
	{	
.reg .f64 data;
	ld.global.ca.f64 data, [%rd32772];
	}
	// end inline asm
	// begin inline asm
	bar.sync 0;
	// end inline asm
	// begin inline asm
	{	
.reg .f64 data;
	ld.global.ca.f64 data, [%rd32772];
	}
	// end inline asm
	// begin inline asm
	bar.sync 0;
	// end inline asm
	// begin inline asm
	{	
.reg .f64 data;
	ld.global.ca.f64 data, [%rd32772];
	}
	// end inline asm
	// begin inline asm
	bar.sync 0;
	// end inline asm
	// begin inline asm
	{	
.reg .f64 data;
	ld.global.ca.f64 data, [%rd32772];
	}
	// end inline asm
	// begin inline asm
	bar.sync 0;
	// end inline asm
	// begin inline asm
	{	
.reg .f64 data;
	ld.global.ca.f64 data, [%rd32772];
	}
	// end inline asm
	// begin inline asm
	bar.sync 0;
	// end inline asm
	// begin inline asm
	{	
.reg .f64 data;
	ld.global.ca.f64 data, [%rd32772];
	}
	// end inline asm
	// begin inline asm
	bar.sync 0;
	// end inline asm
	// begin inline asm
	{	
.reg .f64 data;
	ld.global.ca.f64 data, [%rd32772];
	}
	// end inline asm
	// begin inline asm
	bar.sync 0;
	// end inline asm
	// begin inline asm
	{	
.reg .f64 data;
	ld.global.ca.f64 data, [%rd32772];
	}
	// end inline asm
	// begin inline asm
	bar.sync 0;
	// end inline asm
	// begin inline asm
	{	
.reg .f64 data;
	ld.global.ca.f64 data, [%rd32772];
	}
	// end inline asm
	// begin inline asm
	bar.sync 0;
	// end inline asm
	// begin inline asm
	{	
.reg .f64 data;
	ld.global.ca.f64 data, [%rd32772];
	}
	// end inline asm
	// begin inline asm
	bar.sync 0;
	// end inline asm
	// begin inline asm
	{	
.reg .f64 data;
	ld.global.ca.f64 data, [%rd32772];
	}
	// end inline asm
	// begin inline asm
	bar.sync 0;
	// end inline asm
	// begin inline asm
	{	
.reg .f64 data;
	ld.global.ca.f64 data, [%rd32772];
	}
	// end inline asm
	// begin inline asm
	bar.sync 0;
	// end inline asm
	// begin inline asm
	{	
.reg .f64 data;
	ld.global.ca.f64 data, [%rd32772];
	}
	// end inline asm
	// begin inline asm
	bar.sync 0;
	// end inline asm
	// begin inline asm
	{	
.reg .f64 data;
	ld.global.ca.f64 data, [%rd32772];
	}
	// end inline asm
	// begin inline asm
	bar.sync 0;
	// end inline asm
	// begin inline asm
	{	
.reg .f64 data;
	ld.global.ca.f64 data, [%rd32772];
	}
	// end inline asm
	// begin inline asm
	bar.sync 0;
	// end inline asm
	// begin inline asm
	{	
.reg .f64 data;
	ld.global.ca.f64 data, [%rd32772];
	}
	// end inline asm
	// begin inline asm
	bar.sync 0;
	// end inline asm
	// begin inline asm
	{	
.reg .f64 data;
	ld.global.ca.f64 data, [%rd32772];
	}
	// end inline asm
	// begin inline asm
	bar.sync 0;
	// end inline asm
	// begin inline asm
	{	
.reg .f64 data;
	ld.global.ca.f64 data, [%rd32772];
	}
	// end inline asm
	// begin inline asm
	bar.sync 0;
	// end inline asm
	// begin inline asm
	{	
.reg .f64 data;
	ld.global.ca.f64 data, [%rd32772];
	}
	// end inline asm
	// begin inline asm
	bar.sync 0;
	// end inline asm
	// begin inline asm
	{	
.reg .f64 data;
	ld.global.ca.f64 data, [%rd32772];
	}
	// end inline asm
	// begin inline asm
	bar.sync 0;
	// end inline asm
	// begin inline asm
	{	
.reg .f64 data;
	ld.global.ca.f64 data, [%rd32772];
	}
	// end inline asm
	// begin inline asm
	bar.sync 0;
	// end inline asm
	// begin inline asm
	{	
.reg .f64 data;
	ld.global.ca.f64 data, [%rd32772];
	}
	// end inline asm
	// begin inline asm
	bar.sync 0;
	// end inline asm
	// begin inline asm
	{	
.reg .f64 data;
	ld.global.ca.f64 data, [%rd32772];
	}
	// end inline asm
	// begin inline asm
	bar.sync 0;
	// end inline asm
	// begin inline asm
	{	
.reg .f64 data;
	ld.global.ca.f64 data, [%rd32772];
	}
	// end inline asm
	// begin inline asm
	bar.sync 0;
	// end inline asm
	// begin inline asm
	{	
.reg .f64 data;
	ld.global.ca.f64 data, [%rd32772];
	}
	// end inline asm
	// begin inline asm
	bar.sync 0;
	// end inline asm
	// begin inline asm
	{	
.reg .f64 data;
	ld.global.ca.f64 data, [%rd32772];
	}
	// end inline asm
	// begin inline asm
	bar.sync 0;
	// end inline asm
	// begin inline asm
	{	
.reg .f64 data;
	ld.global.ca.f64 data, [%rd32772];
	}
	// end inline asm
	// begin inline asm
	bar.sync 0;
	// end inline asm
	// begin inline asm
	{	
.reg .f64 data;
	ld.global.ca.f64 data, [%rd32772];
	}
	// end inline asm
	// begin inline asm
	bar.sync 0;
	// end inline asm
	// begin inline asm
	{	
.reg .f64 data;
	ld.global.ca.f64 data, [%rd32772];
	}
	// end inline asm
	// begin inline asm
	bar.sync 0;
	// end inline asm
	// begin inline asm
	{	
.reg .f64 data;
	ld.global.ca.f64 data, [%rd32772];
	}
	// end inline asm
	// begin inline asm
	bar.sync 0;
	// end inline asm
	// begin inline asm
	{	
.reg .f64 data;
	ld.global.ca.f64 data, [%rd32772];
	}
	// end inline asm
	// begin inline asm
	bar.sync 0;
	// end inline asm
	// begin inline asm
	{	
.reg .f64 data;
	ld.global.ca.f64 data, [%rd32772];
	}
	// end inline asm
	// begin inline asm
	bar.sync 0;
	// end inline asm
	// begin inline asm
	{	
.reg .f64 data;
	ld.global.ca.f64 data, [%rd32772];
	}
	// end inline asm
	// begin inline asm
	bar.sync 0;
	// end inline asm
	// begin inline asm
	{	
.reg .f64 data;
	ld.global.ca.f64 data, [%rd32772];
	}
	// end inline asm
	// begin inline asm
	bar.sync 0;
	// end inline asm
	// begin inline asm
	{	
.reg .f64 data;
	ld.global.ca.f64 data, [%rd32772];
	}
	// end inline asm
	// begin inline asm
	bar.sync 0;
	// end inline asm
	// begin inline asm
	{	
.reg .f64 data;
	ld.global.ca.f64 data, [%rd32772];
	}
	// end inline asm
	// begin inline asm
	bar.sync 0;
	// end inline asm
	// begin inline asm
	{	
.reg .f64 data;
	ld.global.ca.f64 data, [%rd32772];
	}
	// end inline asm
	// begin inline asm
	bar.sync 0;
	// end inline asm
	// begin inline asm
	{	
.reg .f64 data;
	ld.global.ca.f64 data, [%rd32772];
	}
	// end inline asm
	// begin inline asm
	bar.sync 0;
	// end inline asm
	// begin inline asm
	{	
.reg .f64 data;
	ld.global.ca.f64 data, [%rd32772];
	}
	// end inline asm
	// begin inline asm
	bar.sync 0;
	// end inline asm
	// begin inline asm
	{	
.reg .f64 data;
	ld.global.ca.f64 data, [%rd32772];
	}
	// end inline asm
	// begin inline asm
	bar.sync 0;
	// end inline asm
	// begin inline asm
	{	
.reg .f64 data;
	ld.global.ca.f64 data, [%rd32772];
	}
	// end inline asm
	// begin inline asm
	bar.sync 0;
	// end inline asm
	// begin inline asm
	{	
.reg .f64 data;
	ld.global.ca.f64 data, [%rd32772];
	}
	// end inline asm
	// begin inline asm
	bar.sync 0;
	// end inline asm
	// begin inline asm
	{	
.reg .f64 data;
	ld.global.ca.f64 data, [%rd32772];
	}
	// end inline asm
	// begin inline asm
	bar.sync 0;
	// end inline asm
	// begin inline asm
	{	
.reg .f64 data;
	ld.global.ca.f64 data, [%rd32772];
	}
	// end inline asm
	// begin inline asm
	bar.sync 0;
	// end inline asm
	// begin inline asm
	{	
.reg .f64 data;
	ld.global.ca.f64 data, [%rd32772];
	}
	// end inline asm
	// begin inline asm
	bar.sync 0;
	// end inline asm
	// begin inline asm
	{	
.reg .f64 data;
	ld.global.ca.f64 data, [%rd32772];
	}
	// end inline asm
	// begin inline asm
	bar.sync 0;
	// end inline asm
	// begin inline asm
	{	
.reg .f64 data;
	ld.global.ca.f64 data, [%rd32772];
	}
	// end inline asm
	// begin inline asm
	bar.sync 0;
	// end inline asm
	// begin inline asm
	{	
.reg .f64 data;
	ld.global.ca.f64 data, [%rd32772];
	}
	// end inline asm
	// begin inline asm
	bar.sync 0;
	// end inline asm
	// begin inline asm
	{	
.reg .f64 data;
	ld.global.ca.f64 data, [%rd32772];
	}
	// end inline asm
	// begin inline asm
	bar.sync 0;
	// end inline asm
	// begin inline asm
	{	
.reg .f64 data;
	ld.global.ca.f64 data, [%rd32772];
	}
	// end inline asm
	// begin inline asm
	bar.sync 0;
	// end inline asm
	// begin inline asm
	{	
.reg .f64 data;
	ld.global.ca.f64 data, [%rd32772];
	}
	// end inline asm
	// begin inline asm
	bar.sync 0;
	// end inline asm
	// begin inline asm
	{	
.reg .f64 data;
	ld.global.ca.f64 data, [%rd32772];
	}
	// end inline asm
	// begin inline asm
	bar.sync 0;
	// end inline asm
	// begin inline asm
	{	
.reg .f64 data;
	ld.global.ca.f64 data, [%rd32772];
	}
	// end inline asm
	// begin inline asm
	bar.sync 0;
	// end inline asm
	// begin inline asm
	{	
.reg .f64 data;
	ld.global.ca.f64 data, [%rd32772];
	}
	// end inline asm
	// begin inline asm
	bar.sync 0;
	// end inline asm
	// begin inline asm
	{	
.reg .f64 data;
	ld.global.ca.f64 data, [%rd32772];
	}
	// end inline asm
	// begin inline asm
	bar.sync 0;
	// end inline asm
	// begin inline asm
	{	
.reg .f64 data;
	ld.global.ca.f64 data, [%rd32772];
	}
	// end inline asm
	// begin inline asm
	bar.sync 0;
	// end inline asm
	// begin inline asm
	{	
.reg .f64 data;
	ld.global.ca.f64 data, [%rd32772];
	}
	// end inline asm
	// begin inline asm
	bar.sync 0;
	// end inline asm
	// begin inline asm
	{	
.reg .f64 data;
	ld.global.ca.f64 data, [%rd32772];
	}
	// end inline asm
	// begin inline asm
	bar.sync 0;
	// end inline asm
	// begin inline asm
	{	
.reg .f64 data;
	ld.global.ca.f64 data, [%rd32772];
	}
	// end inline asm
	// begin inline asm
	bar.sync 0;
	// end inline asm
	// begin inline asm
	{	
.reg .f64 data;
	ld.global.ca.f64 data, [%rd32772];
	}
	// end inline asm
	// begin inline asm
	bar.sync 0;
	// end inline asm
	// begin inline asm
	{	
.reg .f64 data;
	ld.global.ca.f64 data, [%rd32772];
	}
	// end inline asm
	// begin inline asm
	bar.sync 0;
	// end inline asm
	// begin inline asm
	{	
.reg .f64 data;
	ld.global.ca.f64 data, [%rd32772];
	}
	// end inline asm
	// begin inline asm
	bar.sync 0;
	// end inline asm
	// begin inline asm
	{	
.reg .f64 data;
	ld.global.ca.f64 data, [%rd32772];
	}
	// end inline asm
	// begin inline asm
	bar.sync 0;
	// end inline asm
	// begin inline asm
	{	
.reg .f64 data;
	ld.global.ca.f64 data, [%rd32772];
	}
	// end inline asm
	// begin inline asm
	bar.sync 0;
	// end inline asm
	// begin inline asm
	{	
.reg .f64 data;
	ld.global.ca.f64 data, [%rd32772];
	}
	// end inline asm
	// begin inline asm
	bar.sync 0;
	// end inline asm
	// begin inline asm
	{	
.reg .f64 data;
	ld.global.ca.f64 data, [%rd32772];
	}
	// end inline asm
	// begin inline asm
	bar.sync 0;
	// end inline asm
	// begin inline asm
	{	
.reg .f64 data;
	ld.global.ca.f64 data, [%rd32772];
	}
	// end inline asm
	// begin inline asm
	bar.sync 0;
	// end inline asm
	// begin inline asm
	{	
.reg .f64 data;
	ld.global.ca.f64 data, [%rd32772];
	}
	// end inline asm
	// begin inline asm
	bar.sync 0;
	// end inline asm
	// begin inline asm
	{	
.reg .f64 data;
	ld.global.ca.f64 data, [%rd32772];
	}
	// end inline asm
	// begin inline asm
	bar.sync 0;
	// end inline asm
	// begin inline asm
	{	
.reg .f64 data;
	ld.global.ca.f64 data, [%rd32772];
	}
	// end inline asm
	// begin inline asm
	bar.sync 0;
	// end inline asm
	// begin inline asm
	{	
.reg .f64 data;
	ld.global.ca.f64 data, [%rd32772];
	}
	// end inline asm
	// begin inline asm
	bar.sync 0;
	// end inline asm
	// begin inline asm
	{	
.reg .f64 data;
	ld.global.ca.f64 data, [%rd32772];
	}
	// end inline asm
	// begin inline asm
	bar.sync 0;
	// end inline asm
	// begin inline asm
	{	
.reg .f64 data;
	ld.global.ca.f64 data, [%rd32772];
	}
	// end inline asm
	// begin inline asm
	bar.sync 0;
	// end inline asm
	// begin inline asm
	{	
.reg .f64 data;
	ld.global.ca.f64 data, [%rd32772];
	}
	// end inline asm
	// begin inline asm
	bar.sync 0;
	// end inline asm
	// begin inline asm
	{	
.reg .f64 data;
	ld.global.ca.f64 data, [%rd32772];
	}
	// end inline asm
	// begin inline asm
	bar.sync 0;
	// end inline asm
	// begin inline asm
	{	
.reg .f64 data;
	ld.global.ca.f64 data, [%rd32772];
	}
	// end inline asm
	// begin inline asm
	bar.sync 0;
	// end inline asm
	// begin inline asm
	{	
.reg .f64 data;
	ld.global.ca.f64 data, [%rd32772];
	}
	// end inline asm
	// begin inline asm
	bar.sync 0;
	// end inline asm
	// begin inline asm
	{	
.reg .f64 data;
	ld.global.ca.f64 data, [%rd32772];
	}
	// end inline asm
	// begin inline asm
	bar.sync 0;
	// end inline asm
	// begin inline asm
	{	
.reg .f64 data;
	ld.global.ca.f64 data, [%rd32772];
	}
	// end inline asm
	// begin inline asm
	bar.sync 0;
	// end inline asm
	// begin inline asm
	{	
.reg .f64 data;
	ld.global.ca.f64 data, [%rd32772];
	}
	// end inline asm
	// begin inline asm
	bar.sync 0;
	// end inline asm
	// begin inline asm
	{	
.reg .f64 data;
	ld.global.ca.f64 data, [%rd32772];
	}
	// end inline asm
	// begin inline asm
	bar.sync 0;
	// end inline asm
	// begin inline asm
	{	
.reg .f64 data;
	ld.global.ca.f64 data, [%rd32772];
	}
	// end inline asm
	// begin inline asm
	bar.sync 0;
	// end inline asm
	// begin inline asm
	{	
.reg .f64 data;
	ld.global.ca.f64 data, [%rd32772];
	}
	// end inline asm
	// begin inline asm
	bar.sync 0;
	// end inline asm
	// begin inline asm
	{	
.reg .f64 data;
	ld.global.ca.f64 data, [%rd32772];
	}
	// end inline asm
	// begin inline asm
	bar.sync 0;
	// end inline asm
	// begin inline asm
	{	
.reg .f64 data;
	ld.global.ca.f64 data, [%rd32772];
	}
	// end inline asm
	// begin inline asm
	bar.sync 0;
	// end inline asm
	// begin inline asm
	{	
.reg .f64 data;
	ld.global.ca.f64 data, [%rd32772];
	}
	// end inline asm
	// begin inline asm
	bar.sync 0;
	// end inline asm
	// begin inline asm
	{	
.reg .f64 data;
	ld.global.ca.f64 data, [%rd32772];
	}
	// end inline asm
	// begin inline asm
	bar.sync 0;
	// end inline asm
	// begin inline asm
	{	
.reg .f64 data;
	ld.global.ca.f64 data, [%rd32772];
	}
	// end inline asm
	// begin inline asm
	bar.sync 0;
	// end inline asm
	// begin inline asm
	{	
.reg .f64 data;
	ld.global.ca.f64 data, [%rd32772];
	}
	// end inline asm
	// begin inline asm
	bar.sync 0;
	// end inline asm
	// begin inline asm
	{	
.reg .f64 data;
	ld.global.ca.f64 data, [%rd32772];
	}
	// end inline asm
	// begin inline asm
	bar.sync 0;
	// end inline asm
	// begin inline asm
	{	
.reg .f64 data;
	ld.global.ca.f64 data, [%rd32772];
	}
	// end inline asm
	// begin inline asm
	bar.sync 0;
	// end inline asm
	// begin inline asm
	{	
.reg .f64 data;
	ld.global.ca.f64 data, [%rd32772];
	}
	// end inline asm
	// begin inline asm
	bar.sync 0;
	// end inline asm
	// begin inline asm
	{	
.reg .f64 data;
	ld.global.ca.f64 data, [%rd32772];
	}
	// end inline asm
	// begin inline asm
	bar.sync 0;
	// end inline asm
	// begin inline asm
	{	
.reg .f64 data;
	ld.global.ca.f64 data, [%rd32772];
	}
	// end inline asm
	// begin inline asm
	bar.sync 0;
	// end inline asm
	// begin inline asm
	{	
.reg .f64 data;
	ld.global.ca.f64 data, [%rd32772];
	}
	// end inline asm
	// begin inline asm
	bar.sync 0;
	// end inline asm
	// begin inline asm
	{	
.reg .f64 data;
	ld.global.ca.f64 data, [%rd32772];
	}
	// end inline asm
	// begin inline asm
	bar.sync 0;
	// end inline asm
	// begin inline asm
	{	
.reg .f64 data;
	ld.global.ca.f64 data, [%rd32772];
	}
	// end inline asm
	// begin inline asm
	bar.sync 0;
	// end inline asm
	// begin inline asm
	{	
.reg .f64 data;
	ld.global.ca.f64 data, [%rd32772];
	}
	// end inline asm
	// begin inline asm
	bar.sync 0;
	// end inline asm
	// begin inline asm
	{	
.reg .f64 data;
	ld.global.ca.f64 data, [%rd32772];
	}
	// end inline asm
	// begin inline asm
	bar.sync 0;
	// end inline asm
	// begin inline asm
	{	
.reg .f64 data;
	ld.global.ca.f64 data, [%rd32772];
	}
	// end inline asm
	// begin inline asm
	bar.sync 0;
	// end inline asm
	// begin inline asm
	{	
.reg .f64 data;
	ld.global.ca.f64 data, [%rd32772];
	}
	// end inline asm
	// begin inline asm
	bar.sync 0;
	// end inline asm
	// begin inline asm
	{	
.reg .f64 data;
	ld.global.ca.f64 data, [%rd32772];
	}
	// end inline asm
	// begin inline asm
	bar.sync 0;
	// end inline asm
	// begin inline asm
	{	
.reg .f64 data;
	ld.global.ca.f64 data, [%rd32772];
	}
	// end inline asm
	// begin inline asm
	bar.sync 0;
	// end inline asm
	// begin inline asm
	{	
.reg .f64 data;
	ld.global.ca.f64 data, [%rd32772];
	}
	// end inline asm
	// begin inline asm
	bar.sync 0;
	// end inline asm
	// begin inline asm
	{	
.reg .f64 data;
	ld.global.ca.f64 data, [%rd32772];
	}
	// end inline asm
	// begin inline asm
	bar.sync 0;
	// end inline asm
	// begin inline asm
	{	
.reg .f64 data;
	ld.global.ca.f64 data, [%rd32772];
	}
	// end inline asm
	// begin inline asm
	bar.sync 0;
	// end inline asm
	// begin inline asm
	{	
.reg .f64 data;
	ld.global.ca.f64 data, [%rd32772];
	}
	// end inline asm
	// begin inline asm
	bar.sync 0;
	// end inline asm
	// begin inline asm
	{	
.reg .f64 data;
	ld.global.ca.f64 data, [%rd32772];
	}
	// end inline asm
	// begin inline asm
	bar.sync 0;
	// end inline asm
	// begin inline asm
	{	
.reg .f64 data;
	ld.global.ca.f64 data, [%rd32772];
	}
	// end inline asm
	// begin inline asm
	bar.sync 0;
	// end inline asm
	// begin inline asm
	{	
.reg .f64 data;
	ld.global.ca.f64 data, [%rd32772];
	}
	// end inline asm
	// begin inline asm
	bar.sync 0;
	// end inline asm
	// begin inline asm
	{	
.reg .f64 data;
	ld.global.ca.f64 data, [%rd32772];
	}
	// end inline asm
	// begin inline asm
	bar.sync 0;
	// end inline asm
	// begin inline asm
	{	
.reg .f64 data;
	ld.global.ca.f64 data, [%rd32772];
	}
	// end inline asm
	// begin inline asm
	bar.sync 0;
	// end inline asm
	// begin inline asm
	{	
.reg .f64 data;
	ld.global.ca.f64 data, [%rd32772];
	}
	// end inline asm
	// begin inline asm
	bar.sync 0;
	// end inline asm
	// begin inline asm
	{	
.reg .f64 data;
	ld.global.ca.f64 data, [%rd32772];
	}
	// end inline asm
	// begin inline asm
	bar.sync 0;
	// end inline asm
	// begin inline asm
	{	
.reg .f64 data;
	ld.global.ca.f64 data, [%rd32772];
	}
	// end inline asm
	// begin inline asm
	bar.sync 0;
	// end inline asm
	// begin inline asm
	{	
.reg .f64 data;
	ld.global.ca.f64 data, [%rd32772];
	}
	// end inline asm
	// begin inline asm
	bar.sync 0;
	// end inline asm
	// begin inline asm
	{	
.reg .f64 data;
	ld.global.ca.f64 data, [%rd32772];
	}
	// end inline asm
	// begin inline asm
	bar.sync 0;
	// end inline asm
	// begin inline asm
	{	
.reg .f64 data;
	ld.global.ca.f64 data, [%rd32772];
	}
	// end inline asm
	// begin inline asm
	bar.sync 0;
	// end inline asm
	// begin inline asm
	{	
.reg .f64 data;
	ld.global.ca.f64 data, [%rd32772];
	}
	// end inline asm
	// begin inline asm
	bar.sync 0;
	// end inline asm
	// begin inline asm
	{	
.reg .f64 data;
	ld.global.ca.f64 data, [%rd32772];
	}
	// end inline asm
	// begin inline asm
	bar.sync 0;
	// end inline asm
	// begin inline asm
	{	
.reg .f64 data;
	ld.global.ca.f64 data, [%rd32772];
	}
	// end inline asm
	// begin inline asm
	bar.sync 0;
	// end inline asm
	// begin inline asm
	{	
.reg .f64 data;
	ld.global.ca.f64 data, [%rd32772];
	}
	// end inline asm
	// begin inline asm
	bar.sync 0;
	// end inline asm
	// begin inline asm
	{	
.reg .f64 data;
	ld.global.ca.f64 data, [%rd32772];
	}
	// end inline asm
	// begin inline asm
	bar.sync 0;
	// end inline asm
	// begin inline asm
	{	
.reg .f64 data;
	ld.global.ca.f64 data, [%rd32772];
	}
	// end inline asm
	// begin inline asm
	bar.sync 0;
	// end inline asm
	// begin inline asm
	{	
.reg .f64 data;
	ld.global.ca.f64 data, [%rd32772];
	}
	// end inline asm
	// begin inline asm
	bar.sync 0;
	// end inline asm
	// begin inline asm
	{	
.reg .f64 data;
	ld.global.ca.f64 data, [%rd32772];
	}
	// end inline asm
	// begin inline asm
	bar.sync 0;
	// end inline asm
	// begin inline asm
	{	
.reg .f64 data;
	ld.global.ca.f64 data, [%rd32772];
	}
	// end inline asm
	// begin inline asm
	bar.sync 0;
	// end inline asm
	// begin inline asm
	{	
.reg .f64 data;
	ld.global.ca.f64 data, [%rd32772];
	}
	// end inline asm
	// begin inline asm
	bar.sync 0;
	// end inline asm
	// begin inline asm
	{	
.reg .f64 data;
	ld.global.ca.f64 data, [%rd32772];
	}
	// end inline asm
	// begin inline asm
	bar.sync 0;
	// end inline asm
	// begin inline asm
	{	
.reg .f64 data;
	ld.global.ca.f64 data, [%rd32772];
	}
	// end inline asm
	// begin inline asm
	bar.sync 0;
	// end inline asm
	// begin inline asm
	{	
.reg .f64 data;
	ld.global.ca.f64 data, [%rd32772];
	}
	// end inline asm
	// begin inline asm
	bar.sync 0;
	// end inline asm
	// begin inline asm
	{	
.reg .f64 data;
	ld.global.ca.f64 data, [%rd32772];
	}
	// end inline asm
	// begin inline asm
	bar.sync 0;
	// end inline asm
	// begin inline asm
	{	
.reg .f64 data;
	ld.global.ca.f64 data, [%rd32772];
	}
	// end inline asm
	// begin inline asm
	bar.sync 0;
	// end inline asm
	// begin inline asm
	{	
.reg .f64 data;
	ld.global.ca.f64 data, [%rd32772];
	}
	// end inline asm
	// begin inline asm
	bar.sync 0;
	// end inline asm
	// begin inline asm
	{	
.reg .f64 data;
	ld.global.ca.f64 data, [%rd32772];
	}
	// end inline asm
	// begin inline asm
	bar.sync 0;
	// end inline asm
	// begin inline asm
	{	
.reg .f64 data;
	ld.global.ca.f64 data, [%rd32772];
	}
	// end inline asm
	// begin inline asm
	bar.sync 0;
	// end inline asm
	// begin inline asm
	{	
.reg .f64 data;
	ld.global.ca.f64 data, [%rd32772];
	}
	// end inline asm
	// begin inline asm
	bar.sync 0;
	// end inline asm
	// begin inline asm
	{	
.reg .f64 data;
	ld.global.ca.f64 data, [%rd32772];
	}
	// end inline asm
	// begin inline asm
	bar.sync 0;
	// end inline asm
	// begin inline asm
	{	
.reg .f64 data;
	ld.global.ca.f64 data, [%rd32772];
	}
	// end inline asm
	// begin inline asm
	bar.sync 0;
	// end inline asm
	// begin inline asm
	{	
.reg .f64 data;
	ld.global.ca.f64 data, [%rd32772];
	}
	// end inline asm
	// begin inline asm
	bar.sync 0;
	// end inline asm
	// begin inline asm
	{	
.reg .f64 data;
	ld.global.ca.f64 data, [%rd32772];
	}
	// end inline asm
	// begin inline asm
	bar.sync 0;
	// end inline asm
	// begin inline asm
	{	
.reg .f64 data;
	ld.global.ca.f64 data, [%rd32772];
	}
	// end inline asm
	// begin inline asm
	bar.sync 0;
	// end inline asm
	// begin inline asm
	{	
.reg .f64 data;
	ld.global.ca.f64 data, [%rd32772];
	}
	// end inline asm
	// begin inline asm
	bar.sync 0;
	// end inline asm
	// begin inline asm
	{	
.reg .f64 data;
	ld.global.ca.f64 data, [%rd32772];
	}
	// end inline asm
	// begin inline asm
	bar.sync 0;
	// end inline asm
	// begin inline asm
	{	
.reg .f64 data;
	ld.global.ca.f64 data, [%rd32772];
	}
	// end inline asm
	// begin inline asm
	bar.sync 0;
	// end inline asm
	// begin inline asm
	{	
.reg .f64 data;
	ld.global.ca.f64 data, [%rd32772];
	}
	// end inline asm
	// begin inline asm
	bar.sync 0;
	// end inline asm
	// begin inline asm
	{	
.reg .f64 data;
	ld.global.ca.f64 data, [%rd32772];
	}
	// end inline asm
	// begin inline asm
	bar.sync 0;
	// end inline asm
	// begin inline asm
	{	
.reg .f64 data;
	ld.global.ca.f64 data, [%rd32772];
	}
	// end inline asm
	// begin inline asm
	bar.sync 0;
	// end inline asm
	// begin inline asm
	{	
.reg .f64 data;
	ld.global.ca.f64 data, [%rd32772];
	}
	// end inline asm
	// begin inline asm
	bar.sync 0;
	// end inline asm
	// begin inline asm
	{	
.reg .f64 data;
	ld.global.ca.f64 data, [%rd32772];
	}
	// end inline asm
	// begin inline asm
	bar.sync 0;
	// end inline asm
	// begin inline asm
	{	
.reg .f64 data;
	ld.global.ca.f64 data, [%rd32772];
	}
	// end inline asm
	// begin inline asm
	bar.sync 0;
	// end inline asm
	// begin inline asm
	{	
.reg .f64 data;
	ld.global.ca.f64 data, [%rd32772];
	}
	// end inline asm
	// begin inline asm
	bar.sync 0;
	// end inline asm
	// begin inline asm
	{	
.reg .f64 data;
	ld.global.ca.f64 data, [%rd32772];
	}
	// end inline asm
	// begin inline asm
	bar.sync 0;
	// end inline asm
	// begin inline asm
	{	
.reg .f64 data;
	ld.global.ca.f64 data, [%rd32772];
	}
	// end inline asm
	// begin inline asm
	bar.sync 0;
	// end inline asm
	// begin inline asm
	{	
.reg .f64 data;
	ld.global.ca.f64 data, [%rd32772];
	}
	// end inline asm
	// begin inline asm
	bar.sync 0;
	// end inline asm
	// begin inline asm
	{	
.reg .f64 data;
	ld.global.ca.f64 data, [%rd32772];
	}
	// end inline asm
	// begin inline asm
	bar.sync 0;
	// end inline asm
	// begin inline asm
	{	
.reg .f64 data;
	ld.global.ca.f64 data, [%rd32772];
	}
	// end inline asm
	// begin inline asm
	bar.sync 0;
	// end inline asm
	// begin inline asm
	{	
.reg .f64 data;
	ld.global.ca.f64 data, [%rd32772];
	}
	// end inline asm
	// begin inline asm
	bar.sync 0;
	// end inline asm
	// begin inline asm
	{	
.reg .f64 data;
	ld.global.ca.f64 data, [%rd32772];
	}
	// end inline asm
	// begin inline asm
	bar.sync 0;
	// end inline asm
	// begin inline asm
	{	
.reg .f64 data;
	ld.global.ca.f64 data, [%rd32772];
	}
	// end inline asm
	// begin inline asm
	bar.sync 0;
	// end inline asm
	// begin inline asm
	{	
.reg .f64 data;
	ld.global.ca.f64 data, [%rd32772];
	}
	// end inline asm
	// begin inline asm
	bar.sync 0;
	// end inline asm
	// begin inline asm
	{	
.reg .f64 data;
	ld.global.ca.f64 data, [%rd32772];
	}
	// end inline asm
	// begin inline asm
	bar.sync 0;
	// end inline asm
	// begin inline asm
	{	
.reg .f64 data;
	ld.global.ca.f64 data, [%rd32772];
	}
	// end inline asm
	// begin inline asm
	bar.sync 0;
	// end inline asm
	// begin inline asm
	{	
.reg .f64 data;
	ld.global.ca.f64 data, [%rd32772];
	}
	// end inline asm
	// begin inline asm
	bar.sync 0;
	// end inline asm
	// begin inline asm
	{	
.reg .f64 data;
	ld.global.ca.f64 data, [%rd32772];
	}
	// end inline asm
	// begin inline asm
	bar.sync 0;
	// end inline asm
	// begin inline asm
	{	
.reg .f64 data;
	ld.global.ca.f64 data, [%rd32772];
	}
	// end inline asm
	// begin inline asm
	bar.sync 0;
	// end inline asm
	// begin inline asm
	{	
.reg .f64 data;
	ld.global.ca.f64 data, [%rd32772];
	}
	// end inline asm
	// begin inline asm
	bar.sync 0;
	// end inline asm
	// begin inline asm
	{	
.reg .f64 data;
	ld.global.ca.f64 data, [%rd32772];
	}
	// end inline asm
	// begin inline asm
	bar.sync 0;
	// end inline asm
	// begin inline asm
	{	
.reg .f64 data;
	ld.global.ca.f64 data, [%rd32772];
	}
	// end inline asm
	// begin inline asm
	bar.sync 0;
	// end inline asm
	// begin inline asm
	{	
.reg .f64 data;
	ld.global.ca.f64 data, [%rd32772];
	}
	// end inline asm
	// begin inline asm
	bar.sync 0;
	// end inline asm
	// begin inline asm
	{	
.reg .f64 data;
	ld.global.ca.f64 data, [%rd32772];
	}
	// end inline asm
	// begin inline asm
	bar.sync 0;
	// end inline asm
	// begin inline asm
	{	
.reg .f64 data;
	ld.global.ca.f64 data, [%rd32772];
	}
	// end inline asm
	// begin inline asm
	bar.sync 0;
	// end inline asm
	// begin inline asm
	{	
.reg .f64 data;
	ld.global.ca.f64 data, [%rd32772];
	}
	// end inline asm
	// begin inline asm
	bar.sync 0;
	// end inline asm
	// begin inline asm
	{	
.reg .f64 data;
	ld.global.ca.f64 data, [%rd32772];
	}
	// end inline asm
	// begin inline asm
	bar.sync 0;
	// end inline asm
	// begin inline asm
	{	
.reg .f64 data;
	ld.global.ca.f64 data, [%rd32772];
	}
	// end inline asm
	// begin inline asm
	bar.sync 0;
	// end inline asm
	// begin inline asm
	{	
.reg .f64 data;
	ld.global.ca.f64 data, [%rd32772];
	}
	// end inline asm
	// begin inline asm
	bar.sync 0;
	// end inline asm
	// begin inline asm
	{	
.reg .f64 data;
	ld.global.ca.f64 data, [%rd32772];
	}
	// end inline asm
	// begin inline asm
	bar.sync 0;
	// end inline asm
	// begin inline asm
	{	
.reg .f64 data;
	ld.global.ca.f64 data, [%rd32772];
	}
	// end inline asm
	// begin inline asm
	bar.sync 0;
	// end inline asm
	// begin inline asm
	{	
.reg .f64 data;
	ld.global.ca.f64 data, [%rd32772];
	}
	// end inline asm
	// begin inline asm
	bar.sync 0;
	// end inline asm
	// begin inline asm
	{	
.reg .f64 data;
	ld.global.ca.f64 data, [%rd32772];
	}
	// end inline asm
	// begin inline asm
	bar.sync 0;
	// end inline asm
	// begin inline asm
	{	
.reg .f64 data;
	ld.global.ca.f64 data, [%rd32772];
	}
	// end inline asm
	// begin inline asm
	bar.sync 0;
	// end inline asm
	// begin inline asm
	{	
.reg .f64 data;
	ld.global.ca.f64 data, [%rd32772];
	}
	// end inline asm
	// begin inline asm
	bar.sync 0;
	// end inline asm
	// begin inline asm
	{	
.reg .f64 data;
	ld.global.ca.f64 data, [%rd32772];
	}
	// end inline asm
	// begin inline asm
	bar.sync 0;
	// end inline asm
	// begin inline asm
	{	
.reg .f64 data;
	ld.global.ca.f64 data, [%rd32772];
	}
	// end inline asm
	// begin inline asm
	bar.sync 0;
	// end inline asm
	// begin inline asm
	{	
.reg .f64 data;
	ld.global.ca.f64 data, [%rd32772];
	}
	// end inline asm
	// begin inline asm
	bar.sync 0;
	// end inline asm
	// begin inline asm
	{	
.reg .f64 data;
	ld.global.ca.f64 data, [%rd32772];
	}
	// end inline asm
	// begin inline asm
	bar.sync 0;
	// end inline asm
	// begin inline asm
	{	
.reg .f64 data;
	ld.global.ca.f64 data, [%rd32772];
	}
	// end inline asm
	// begin inline asm
	bar.sync 0;
	// end inline asm
	// begin inline asm
	{	
.reg .f64 data;
	ld.global.ca.f64 data, [%rd32772];
	}
	// end inline asm
	// begin inline asm
	bar.sync 0;
	// end inline asm
	// begin inline asm
	{	
.reg .f64 data;
	ld.global.ca.f64 data, [%rd32772];
	}
	// end inline asm
	// begin inline asm
	bar.sync 0;
	// end inline asm
	// begin inline asm
	{	
.reg .f64 data;
	ld.global.ca.f64 data, [%rd32772];
	}
	// end inline asm
	// begin inline asm
	bar.sync 0;
	// end inline asm
	// begin inline asm
	{	
.reg .f64 data;
	ld.global.ca.f64 data, [%rd32772];
	}
	// end inline asm
	// begin inline asm
	bar.sync 0;
	// end inline asm
	// begin inline asm
	{	
.reg .f64 data;
	ld.global.ca.f64 data, [%rd32772];
	}
	// end inline asm
	// begin inline asm
	bar.sync 0;
	// end inline asm
	// begin inline asm
	{	
.reg .f64 data;
	ld.global.ca.f64 data, [%rd32772];
	}
	// end inline asm
	// begin inline asm
	bar.sync 0;
	// end inline asm
	// begin inline asm
	{	
.reg .f64 data;
	ld.global.ca.f64 data, [%rd32772];
	}
	// end inline asm
	// begin inline asm
	bar.sync 0;
	// end inline asm
	// begin inline asm
	{	
.reg .f64 data;
	ld.global.ca.f64 data, [%rd32772];
	}
	// end inline asm
	// begin inline asm
	bar.sync 0;
	// end inline asm
	// begin inline asm
	{	
.reg .f64 data;
	ld.global.ca.f64 data, [%rd32772];
	}
	// end inline asm
	// begin inline asm
	bar.sync 0;
	// end inline asm
	// begin inline asm
	{	
.reg .f64 data;
	ld.global.ca.f64 data, [%rd32772];
	}
	// end inline asm
	// begin inline asm
	bar.sync 0;
	// end inline asm
	// begin inline asm
	{	
.reg .f64 data;
	ld.global.ca.f64 data, [%rd32772];
	}
	// end inline asm
	// begin inline asm
	bar.sync 0;
	// end inline asm
	// begin inline asm
	{	
.reg .f64 data;
	ld.global.ca.f64 data, [%rd32772];
	}
	// end inline asm
	// begin inline asm
	bar.sync 0;
	// end inline asm
	// begin inline asm
	{	
.reg .f64 data;
	ld.global.ca.f64 data, [%rd32772];
	}
	// end inline asm
	// begin inline asm
	bar.sync 0;
	// end inline asm
	// begin inline asm
	{	
.reg .f64 data;
	ld.global.ca.f64 data, [%rd32772];
	}
	// end inline asm
	// begin inline asm
	bar.sync 0;
	// end inline asm
	// begin inline asm
	{	
.reg .f64 data;
	ld.global.ca.f64 data, [%rd32772];
	}
	// end inline asm
	// begin inline asm
	bar.sync 0;
	// end inline asm
	// begin inline asm
	{	
.reg .f64 data;
	ld.global.ca.f64 data, [%rd32772];
	}
	// end inline asm
	// begin inline asm
	bar.sync 0;
	// end inline asm
	// begin inline asm
	{	
.reg .f64 data;
	ld.global.ca.f64 data, [%rd32772];
	}
	// end inline asm
	// begin inline asm
	bar.sync 0;
	// end inline asm
	// begin inline asm
	{	
.reg .f64 data;
	ld.global.ca.f64 data, [%rd32772];
	}
	// end inline asm
	// begin inline asm
	bar.sync 0;
	// end inline asm
	// begin inline asm
	{	
.reg .f64 data;
	ld.global.ca.f64 data, [%rd32772];
	}
	// end inline asm
	// begin inline asm
	bar.sync 0;
	// end inline asm
	// begin inline asm
	{	
.reg .f64 data;
	ld.global.ca.f64 data, [%rd32772];
	}
	// end inline asm
	// begin inline asm
	bar.sync 0;
	// end inline asm
	// begin inline asm
	{	
.reg .f64 data;
	ld.global.ca.f64 data, [%rd32772];
	}
	// end inline asm
	// begin inline asm
	bar.sync 0;
	// end inline asm
	// begin inline asm
	{	
.reg .f64 data;
	ld.global.ca.f64 data, [%rd32772];
	}
	// end inline asm
	// begin inline asm
	bar.sync 0;
	// end inline asm
	// begin inline asm
	{	
.reg .f64 data;
	ld.global.ca.f64 data, [%rd32772];
	}
	// end inline asm
	// begin inline asm
	bar.sync 0;
	// end inline asm
	// begin inline asm
	{	
.reg .f64 data;
	ld.global.ca.f64 data, [%rd32772];
	}
	// end inline asm
	// begin inline asm
	bar.sync 0;
	// end inline asm
	// begin inline asm
	{	
.reg .f64 data;
	ld.global.ca.f64 data, [%rd32772];
	}
	// end inline asm
	// begin inline asm
	bar.sync 0;
	// end inline asm
	// begin inline asm
	{	
.reg .f64 data;
	ld.global.ca.f64 data, [%rd32772];
	}
	// end inline asm
	// begin inline asm
	bar.sync 0;
	// end inline asm
	// begin inline asm
	{	
.reg .f64 data;
	ld.global.ca.f64 data, [%rd32772];
	}
	// end inline asm
	// begin inline asm
	bar.sync 0;
	// end inline asm
	// begin inline asm
	{	
.reg .f64 data;
	ld.global.ca.f64 data, [%rd32772];
	}
	// end inline asm
	// begin inline asm
	bar.sync 0;
	// end inline asm
	// begin inline asm
	{	
.reg .f64 data;
	ld.global.ca.f64 data, [%rd32772];
	}
	// end inline asm
	// begin inline asm
	bar.sync 0;
	// end inline asm
	// begin inline asm
	{	
.reg .f64 data;
	ld.global.ca.f64 data, [%rd32772];
	}
	// end inline asm
	// begin inline asm
	bar.sync 0;
	// end inline asm
	// begin inline asm
	{	
.reg .f64 data;
	ld.global.ca.f64 data, [%rd32772];
	}
	// end inline asm
	// begin inline asm
	bar.sync 0;
	// end inline asm
	// begin inline asm
	{	
.reg .f64 data;
	ld.global.ca.f64 data, [%rd32772];
	}
	// end inline asm
	// begin inline asm
	bar.sync 0;
	// end inline asm
	// begin inline asm
	{	
.reg .f64 data;
	ld.global.ca.f64 data, [%rd32772];
	}
	// end inline asm
	// begin inline asm
	bar.sync 0;
	// end inline asm
	// begin inline asm
	{	
.reg .f64 data;
	ld.global.ca.f64 data, [%rd32772];
	}
	// end inline asm
	// begin inline asm
	bar.sync 0;
	// end inline asm
	// begin inline asm
	{	
.reg .f64 data;
	ld.global.ca.f64 data, [%rd32772];
	}
	// end inline asm
	// begin inline asm
	bar.sync 0;
	// end inline asm
	// begin inline asm
	{	
.reg .f64 data;
	ld.global.ca.f64 data, [%rd32772];
	}
	// end inline asm
	// begin inline asm
	bar.sync 0;
	// end inline asm
	// begin inline asm
	{	
.reg .f64 data;
	ld.global.ca.f64 data, [%rd32772];
	}
	// end inline asm
	// begin inline asm
	bar.sync 0;
	// end inline asm
	// begin inline asm
	{	
.reg .f64 data;
	ld.global.ca.f64 data, [%rd32772];
	}
	// end inline asm
	// begin inline asm
	bar.sync 0;
	// end inline asm
	// begin inline asm
	{	
.reg .f64 data;
	ld.global.ca.f64 data, [%rd32772];
	}
	// end inline asm
	// begin inline asm
	bar.sync 0;
	// end inline asm
	// begin inline asm
	{	
.reg .f64 data;
	ld.global.ca.f64 data, [%rd32772];
	}
	// end inline asm
	// begin inline asm
	bar.sync 0;
	// end inline asm
	// begin inline asm
	{	
.reg .f64 data;
	ld.global.ca.f64 data, [%rd32772];
	}
	// end inline asm
	// begin inline asm
	bar.sync 0;
	// end inline asm
	// begin inline asm
	{	
.reg .f64 data;
	ld.global.ca.f64 data, [%rd32772];
	}
	// end inline asm
	// begin inline asm
	bar.sync 0;
	// end inline asm
	// begin inline asm
	{	
.reg .f64 data;
	ld.global.ca.f64 data, [%rd32772];
	}
	// end inline asm
	// begin inline asm
	bar.sync 0;
	// end inline asm
	// begin inline asm
	{	
.reg .f64 data;
	ld.global.ca.f64 data, [%rd32772];
	}
	// end inline asm
	// begin inline asm
	bar.sync 0;
	// end inline asm
	// begin inline asm
	{	
.reg .f64 data;
	ld.global.ca.f64 data, [%rd32772];
	}
	// end inline asm
	// begin inline asm
	bar.sync 0;
	// end inline asm
	// begin inline asm
	{	
.reg .f64 data;
	ld.global.ca.f64 data, [%rd32772];
	}
	// end inline asm
	// begin inline asm
	bar.sync 0;
	// end inline asm
	// begin inline asm
	{	
.reg .f64 data;
	ld.global.ca.f64 data, [%rd32772];
	}
	// end inline asm
	// begin inline asm
	bar.sync 0;
	// end inline asm
	// begin inline asm
	{	
.reg .f64 data;
	ld.global.ca.f64 data, [%rd32772];
	}
	// end inline asm
	// begin inline asm
	bar.sync 0;
	// end inline asm
	// begin inline asm
	{	
.reg .f64 data;
	ld.global.ca.f64 data, [%rd32772];
	}
	// end inline asm
	// begin inline asm
	bar.sync 0;
	// end inline asm
	// begin inline asm
	{	
.reg .f64 data;
	ld.global.ca.f64 data, [%rd32772];
	}
	// end inline asm
	// begin inline asm
	bar.sync 0;
	// end inline asm
	// begin inline asm
	{	
.reg .f64 data;
	ld.global.ca.f64 data, [%rd32772];
	}
	// end inline asm
	// begin inline asm
	bar.sync 0;
	// end inline asm
	// begin inline asm
	{	
.reg .f64 data;
	ld.global.ca.f64 data, [%rd32772];
	}
	// end inline asm
	// begin inline asm
	bar.sync 0;
	// end inline asm
	// begin inline asm
	{	
.reg .f64 data;
	ld.global.ca.f64 data, [%rd32772];
	}
	// end inline asm
	// begin inline asm
	bar.sync 0;
	// end inline asm
	// begin inline asm
	{	
.reg .f64 data;
	ld.global.ca.f64 data, [%rd32772];
	}
	// end inline asm
	// begin inline asm
	bar.sync 0;
	// end inline asm
	// begin inline asm
	{	
.reg .f64 data;
	ld.global.ca.f64 data, [%rd32772];
	}
	// end inline asm
	// begin inline asm
	bar.sync 0;
	// end inline asm
	// begin inline asm
	{	
.reg .f64 data;
	ld.global.ca.f64 data, [%rd32772];
	}
	// end inline asm
	// begin inline asm
	bar.sync 0;
	// end inline asm
	// begin inline asm
	{	
.reg .f64 data;
	ld.global.ca.f64 data, [%rd32772];
	}
	// end inline asm
	// begin inline asm
	bar.sync 0;
	// end inline asm
	// begin inline asm
	{	
.reg .f64 data;
	ld.global.ca.f64 data, [%rd32772];
	}
	// end inline asm
	// begin inline asm
	bar.sync 0;
	// end inline asm
	// begin inline asm
	{	
.reg .f64 data;
	ld.global.ca.f64 data, [%rd32772];
	}
	// end inline asm
	// begin inline asm
	bar.sync 0;
	// end inline asm
	// begin inline asm
	{	
.reg .f64 data;
	ld.global.ca.f64 data, [%rd32772];
	}
	// end inline asm
	// begin inline asm
	bar.sync 0;
	// end inline asm
	// begin inline asm
	{	
.reg .f64 data;
	ld.global.ca.f64 data, [%rd32772];
	}
	// end inline asm
	// begin inline asm
	bar.sync 0;
	// end inline asm
	// begin inline asm
	{	
.reg .f64 data;
	ld.global.ca.f64 data, [%rd32772];
	}
	// end inline asm
	// begin inline asm
	bar.sync 0;
	// end inline asm
	// begin inline asm
	{	
.reg .f64 data;
	ld.global.ca.f64 data, [%rd32772];
	}
	// end inline asm
	// begin inline asm
	bar.sync 0;
	// end inline asm
	// begin inline asm
	{	
.reg .f64 data;
	ld.global.ca.f64 data, [%rd32772];
	}
	// end inline asm
	// begin inline asm
	bar.sync 0;
	// end inline asm
	// begin inline asm
	{	
.reg .f64 data;
	ld.global.ca.f64 data, [%rd32772];
	}
	// end inline asm
	// begin inline asm
	bar.sync 0;
	// end inline asm
	// begin inline asm
	{	
.reg .f64 data;
	ld.global.ca.f64 data, [%rd32772];
	}
	// end inline asm
	// begin inline asm
	bar.sync 0;
	// end inline asm
	// begin inline asm
	{	
.reg .f64 data;
	ld.global.ca.f64 data, [%rd32772];
	}
	// end inline asm
	// begin inline asm
	bar.sync 0;
	// end inline asm
	// begin inline asm
	{	
.reg .f64 data;
	ld.global.ca.f64 data, [%rd32772];
	}
	// end inline asm
	// begin inline asm
	bar.sync 0;
	// end inline asm
	// begin inline asm
	{	
.reg .f64 data;
	ld.global.ca.f64 data, [%rd32772];
	}
	// end inline asm
	// begin inline asm
	bar.sync 0;
	// end inline asm
	// begin inline asm
	{	
.reg .f64 data;
	ld.global.ca.f64 data, [%rd32772];
	}
	// end inline asm
	// begin inline asm
	bar.sync 0;
	// end inline asm
	// begin inline asm
	{	
.reg .f64 data;
	ld.global.ca.f64 data, [%rd32772];
	}
	// end inline asm
	// begin inline asm
	bar.sync 0;
	// end inline asm
	// begin inline asm
	{	
.reg .f64 data;
	ld.global.ca.f64 data, [%rd32772];
	}
	// end inline asm
	// begin inline asm
	bar.sync 0;
	// end inline asm
	// begin inline asm
	{	
.reg .f64 data;
	ld.global.ca.f64 data, [%rd32772];
	}
	// end inline asm
	// begin inline asm
	bar.sync 0;
	// end inline asm
	// begin inline asm
	{	
.reg .f64 data;
	ld.global.ca.f64 data, [%rd32772];
	}
	// end inline asm
	// begin inline asm
	bar.sync 0;
	// end inline asm
	// begin inline asm
	{	
.reg .f64 data;
	ld.global.ca.f64 data, [%rd32772];
	}
	// end inline asm
	// begin inline asm
	bar.sync 0;
	// end inline asm
	// begin inline asm
	{	
.reg .f64 data;
	ld.global.ca.f64 data, [%rd32772];
	}
	// end inline asm
	// begin inline asm
	bar.sync 0;
	// end inline asm
	// begin inline asm
	{	
.reg .f64 data;
	ld.global.ca.f64 data, [%rd32772];
	}
	// end inline asm
	// begin inline asm
	bar.sync 0;
	// end inline asm
	// begin inline asm
	{	
.reg .f64 data;
	ld.global.ca.f64 data, [%rd32772];
	}
	// end inline asm
	// begin inline asm
	bar.sync 0;
	// end inline asm
	// begin inline asm
	{	
.reg .f64 data;
	ld.global.ca.f64 data, [%rd32772];
	}
	// end inline asm
	// begin inline asm
	bar.sync 0;
	// end inline asm
	// begin inline asm
	{	
.reg .f64 data;
	ld.global.ca.f64 data, [%rd32772];
	}
	// end inline asm
	// begin inline asm
	bar.sync 0;
	// end inline asm
	// begin inline asm
	{	
.reg .f64 data;
	ld.global.ca.f64 data, [%rd32772];
	}
	// end inline asm
	// begin inline asm
	bar.sync 0;
	// end inline asm
	// begin inline asm
	{	
.reg .f64 data;
	ld.global.ca.f64 data, [%rd32772];
	}
	// end inline asm
	// begin inline asm
	bar.sync 0;
	// end inline asm
	// begin inline asm
	{	
.reg .f64 data;
	ld.global.ca.f64 data, [%rd32772];
	}
	// end inline asm
	// begin inline asm
	bar.sync 0;
	// end inline asm
	// begin inline asm
	{	
.reg .f64 data;
	ld.global.ca.f64 data, [%rd32772];
	}
	// end inline asm
	// begin inline asm
	bar.sync 0;
	// end inline asm
	// begin inline asm
	{	
.reg .f64 data;
	ld.global.ca.f64 data, [%rd32772];
	}
	// end inline asm
	// begin inline asm
	bar.sync 0;
	// end inline asm
	// begin inline asm
	{	
.reg .f64 data;
	ld.global.ca.f64 data, [%rd32772];
	}
	// end inline asm
	// begin inline asm
	bar.sync 0;
	// end inline asm
	// begin inline asm
	{	
.reg .f64 data;
	ld.global.ca.f64 data, [%rd32772];
	}
	// end inline asm
	// begin inline asm
	bar.sync 0;
	// end inline asm
	// begin inline asm
	{	
.reg .f64 data;
	ld.global.ca.f64 data, [%rd32772];
	}
	// end inline asm
	// begin inline asm
	bar.sync 0;
	// end inline asm
	// begin inline asm
	{	
.reg .f64 data;
	ld.global.ca.f64 data, [%rd32772];
	}
	// end inline asm
	// begin inline asm
	bar.sync 0;
	// end inline asm
	// begin inline asm
	{	
.reg .f64 data;
	ld.global.ca.f64 data, [%rd32772];
	}
	// end inline asm
	// begin inline asm
	bar.sync 0;
	// end inline asm
	// begin inline asm
	{	
.reg .f64 data;
	ld.global.ca.f64 data, [%rd32772];
	}
	// end inline asm
	// begin inline asm
	bar.sync 0;
	// end inline asm
	// begin inline asm
	{	
.reg .f64 data;
	ld.global.ca.f64 data, [%rd32772];
	}
	// end inline asm
	// begin inline asm
	bar.sync 0;
	// end inline asm
	// begin inline asm
	{	
.reg .f64 data;
	ld.global.ca.f64 data, [%rd32772];
	}
	// end inline asm
	// begin inline asm
	bar.sync 0;
	// end inline asm
	// begin inline asm
	{	
.reg .f64 data;
	ld.global.ca.f64 data, [%rd32772];
	}
	// end inline asm
	// begin inline asm
	bar.sync 0;
	// end inline asm
	// begin inline asm
	{	
.reg .f64 data;
	ld.global.ca.f64 data, [%rd32772];
	}
	// end inline asm
	// begin inline asm
	bar.sync 0;
	// end inline asm
	// begin inline asm
	{	
.reg .f64 data;
	ld.global.ca.f64 data, [%rd32772];
	}
	// end inline asm
	// begin inline asm
	bar.sync 0;
	// end inline asm
	// begin inline asm
	{	
.reg .f64 data;
	ld.global.ca.f64 data, [%rd32772];
	}
	// end inline asm
	// begin inline asm
	bar.sync 0;
	// end inline asm
	// begin inline asm
	{	
.reg .f64 data;
	ld.global.ca.f64 data, [%rd32772];
	}
	// end inline asm
	// begin inline asm
	bar.sync 0;
	// end inline asm
	// begin inline asm
	{	
.reg .f64 data;
	ld.global.ca.f64 data, [%rd32772];
	}
	// end inline asm
	// begin inline asm
	bar.sync 0;
	// end inline asm
	// begin inline asm
	{	
.reg .f64 data;
	ld.global.ca.f64 data, [%rd32772];
	}
	// end inline asm
	// begin inline asm
	bar.sync 0;
	// end inline asm
	// begin inline asm
	{	
.reg .f64 data;
	ld.global.ca.f64 data, [%rd32772];
	}
	// end inline asm
	// begin inline asm
	bar.sync 0;
	// end inline asm
	// begin inline asm
	{	
.reg .f64 data;
	ld.global.ca.f64 data, [%rd32772];
	}
	// end inline asm
	// begin inline asm
	bar.sync 0;
	// end inline asm
	// begin inline asm
	{	
.reg .f64 data;
	ld.global.ca.f64 data, [%rd32772];
	}
	// end inline asm
	// begin inline asm
	bar.sync 0;
	// end inline asm
	// begin inline asm
	{	
.reg .f64 data;
	ld.global.ca.f64 data, [%rd32772];
	}
	// end inline asm
	// begin inline asm
	bar.sync 0;
	// end inline asm
	// begin inline asm
	{	
.reg .f64 data;
	ld.global.ca.f64 data, [%rd32772];
	}
	// end inline asm
	// begin inline asm
	bar.sync 0;
	// end inline asm
	// begin inline asm
	{	
.reg .f64 data;
	ld.global.ca.f64 data, [%rd32772];
	}
	// end inline asm
	// begin inline asm
	bar.sync 0;
	// end inline asm
	// begin inline asm
	{	
.reg .f64 data;
	ld.global.ca.f64 data, [%rd32772];
	}
	// end inline asm
	// begin inline asm
	bar.sync 0;
	// end inline asm
	// begin inline asm
	{	
.reg .f64 data;
	ld.global.ca.f64 data, [%rd32772];
	}
	// end inline asm
	// begin inline asm
	bar.sync 0;
	// end inline asm
	// begin inline asm
	{	
.reg .f64 data;
	ld.global.ca.f64 data, [%rd32772];
	}
	// end inline asm
	// begin inline asm
	bar.sync 0;
	// end inline asm
	// begin inline asm
	{	
.reg .f64 data;
	ld.global.ca.f64 data, [%rd32772];
	}
	// end inline asm
	// begin inline asm
	bar.sync 0;
	// end inline asm
	// begin inline asm
	{	
.reg .f64 data;
	ld.global.ca.f64 data, [%rd32772];
	}
	// end inline asm
	// begin inline asm
	bar.sync 0;
	// end inline asm
	// begin inline asm
	{	
.reg .f64 data;
	ld.global.ca.f64 data, [%rd32772];
	}
	// end inline asm
	// begin inline asm
	bar.sync 0;
	// end inline asm
	// begin inline asm
	{	
.reg .f64 data;
	ld.global.ca.f64 data, [%rd32772];
	}
	// end inline asm
	// begin inline asm
	bar.sync 0;
	// end inline asm
	// begin inline asm
	{	
.reg .f64 data;
	ld.global.ca.f64 data, [%rd32772];
	}
	// end inline asm
	// begin inline asm
	bar.sync 0;
	// end inline asm
	// begin inline asm
	{	
.reg .f64 data;
	ld.global.ca.f64 data, [%rd32772];
	}
	// end inline asm
	// begin inline asm
	bar.sync 0;
	// end inline asm
	// begin inline asm
	{	
.reg .f64 data;
	ld.global.ca.f64 data, [%rd32772];
	}
	// end inline asm
	// begin inline asm
	bar.sync 0;
	// end inline asm
	// begin inline asm
	{	
.reg .f64 data;
	ld.global.ca.f64 data, [%rd32772];
	}
	// end inline asm
	// begin inline asm
	bar.sync 0;
	// end inline asm
	// begin inline asm
	{	
.reg .f64 data;
	ld.global.ca.f64 data, [%rd32772];
	}
	// end inline asm
	// begin inline asm
	bar.sync 0;
	// end inline asm
	// begin inline asm
	{	
.reg .f64 data;
	ld.global.ca.f64 data, [%rd32772];
	}
	// end inline asm
	// begin inline asm
	bar.sync 0;
	// end inline asm
	// begin inline asm
	{	
.reg .f64 data;
	ld.global.ca.f64 data, [%rd32772];
	}
	// end inline asm
	// begin inline asm
	bar.sync 0;
	// end inline asm
	// begin inline asm
	{	
.reg .f64 data;
	ld.global.ca.f64 data, [%rd32772];
	}
	// end inline asm
	// begin inline asm
	bar.sync 0;
	// end inline asm
	// begin inline asm
	{	
.reg .f64 data;
	ld.global.ca.f64 data, [%rd32772];
	}
	// end inline asm
	// begin inline asm
	bar.sync 0;
	// end inline asm
	// begin inline asm
	{	
.reg .f64 data;
	ld.global.ca.f64 data, [%rd32772];
	}
	// end inline asm
	// begin inline asm
	bar.sync 0;
	// end inline asm
	// begin inline asm
	{	
.reg .f64 data;
	ld.global.ca.f64 data, [%rd32772];
	}
	// end inline asm
	// begin inline asm
	bar.sync 0;
	// end inline asm
	// begin inline asm
	{	
.reg .f64 data;
	ld.global.ca.f64 data, [%rd32772];
	}
	// end inline asm
	// begin inline asm
	bar.sync 0;
	// end inline asm
	// begin inline asm
	{	
.reg .f64 data;
	ld.global.ca.f64 data, [%rd32772];
	}
	// end inline asm
	// begin inline asm
	bar.sync 0;
	// end inline asm
	// begin inline asm
	{	
.reg .f64 data;
	ld.global.ca.f64 data, [%rd32772];
	}
	// end inline asm
	// begin inline asm
	bar.sync 0;
	// end inline asm
	// begin inline asm
	{	
.reg .f64 data;
	ld.global.ca.f64 data, [%rd32772];
	}
	// end inline asm
	// begin inline asm
	bar.sync 0;
	// end inline asm
	// begin inline asm
	{	
.reg .f64 data;
	ld.global.ca.f64 data, [%rd32772];
	}
	// end inline asm
	// begin inline asm
	bar.sync 0;
	// end inline asm
	// begin inline asm
	{	
.reg .f64 data;
	ld.global.ca.f64 data, [%rd32772];
	}
	// end inline asm
	// begin inline asm
	bar.sync 0;
	// end inline asm
	// begin inline asm
	{	
.reg .f64 data;
	ld.global.ca.f64 data, [%rd32772];
	}
	// end inline asm
	// begin inline asm
	bar.sync 0;
	// end inline asm
	// begin inline asm
	{	
.reg .f64 data;
	ld.global.ca.f64 data, [%rd32772];
	}
	// end inline asm
	// begin inline asm
	bar.sync 0;
	// end inline asm
	// begin inline asm
	{	
.reg .f64 data;
	ld.global.ca.f64 data, [%rd32772];
	}
	// end inline asm
	// begin inline asm
	bar.sync 0;
	// end inline asm
	// begin inline asm
	{	
.reg .f64 data;
	ld.global.ca.f64 data, [%rd32772];
	}
	// end inline asm
	// begin inline asm
	bar.sync 0;
	// end inline asm
	// begin inline asm
	{	
.reg .f64 data;
	ld.global.ca.f64 data, [%rd32772];
	}
	// end inline asm
	// begin inline asm
	bar.sync 0;
	// end inline asm
	// begin inline asm
	{	
.reg .f64 data;
	ld.global.ca.f64 data, [%rd32772];
	}
	// end inline asm
	// begin inline asm
	bar.sync 0;
	// end inline asm
	// begin inline asm
	{	
.reg .f64 data;
	ld.global.ca.f64 data, [%rd32772];
	}
	// end inline asm
	// begin inline asm
	bar.sync 0;
	// end inline asm
	// begin inline asm
	{	
.reg .f64 data;
	ld.global.ca.f64 data, [%rd32772];
	}
	// end inline asm
	// begin inline asm
	bar.sync 0;
	// end inline asm
	// begin inline asm
	{	
.reg .f64 data;
	ld.global.ca.f64 data, [%rd32772];
	}
	// end inline asm
	// begin inline asm
	bar.sync 0;
	// end inline asm
	// begin inline asm
	{	
.reg .f64 data;
	ld.global.ca.f64 data, [%rd32772];
	}
	// end inline asm
	// begin inline asm
	bar.sync 0;
	// end inline asm
	// begin inline asm
	{	
.reg .f64 data;
	ld.global.ca.f64 data, [%rd32772];
	}
	// end inline asm
	// begin inline asm
	bar.sync 0;
	// end inline asm
	// begin inline asm
	{	
.reg .f64 data;
	ld.global.ca.f64 data, [%rd32772];
	}
	// end inline asm
	// begin inline asm
	bar.sync 0;
	// end inline asm
	// begin inline asm
	{	
.reg .f64 data;
	ld.global.ca.f64 data, [%rd32772];
	}
	// end inline asm
	// begin inline asm
	bar.sync 0;
	// end inline asm
	// begin inline asm
	{	
.reg .f64 data;
	ld.global.ca.f64 data, [%rd32772];
	}
	// end inline asm
	// begin inline asm
	bar.sync 0;
	// end inline asm
	// begin inline asm
	{	
.reg .f64 data;
	ld.global.ca.f64 data, [%rd32772];
	}
	// end inline asm
	// begin inline asm
	bar.sync 0;
	// end inline asm
	// begin inline asm
	{	
.reg .f64 data;
	ld.global.ca.f64 data, [%rd32772];
	}
	// end inline asm
	// begin inline asm
	bar.sync 0;
	// end inline asm
	// begin inline asm
	{	
.reg .f64 data;
	ld.global.ca.f64 data, [%rd32772];
	}
	// end inline asm
	// begin inline asm
	bar.sync 0;
	// end inline asm
	// begin inline asm
	{	
.reg .f64 data;
	ld.global.ca.f64 data, [%rd32772];
	}
	// end inline asm
	// begin inline asm
	bar.sync 0;
	// end inline asm
	// begin inline asm
	{	
.reg .f64 data;
	ld.global.ca.f64 data, [%rd32772];
	}
	// end inline asm
	// begin inline asm
	bar.sync 0;
	// end inline asm
	// begin inline asm
	{	
.reg .f64 data;
	ld.global.ca.f64 data, [%rd32772];
	}
	// end inline asm
	// begin inline asm
	bar.sync 0;
	// end inline asm
	// begin inline asm
	{	
.reg .f64 data;
	ld.global.ca.f64 data, [%rd32772];
	}
	// end inline asm
	// begin inline asm
	bar.sync 0;
	// end inline asm
	// begin inline asm
	{	
.reg .f64 data;
	ld.global.ca.f64 data, [%rd32772];
	}
	// end inline asm
	// begin inline asm
	bar.sync 0;
	// end inline asm
	// begin inline asm
	{	
.reg .f64 data;
	ld.global.ca.f64 data, [%rd32772];
	}
	// end inline asm
	// begin inline asm
	bar.sync 0;
	// end inline asm
	// begin inline asm
	{	
.reg .f64 data;
	ld.global.ca.f64 data, [%rd32772];
	}
	// end inline asm
	// begin inline asm
	bar.sync 0;
	// end inline asm
	// begin inline asm
	{	
.reg .f64 data;
	ld.global.ca.f64 data, [%rd32772];
	}
	// end inline asm
	// begin inline asm
	bar.sync 0;
	// end inline asm
	// begin inline asm
	{	
.reg .f64 data;
	ld.global.ca.f64 data, [%rd32772];
	}
	// end inline asm
	// begin inline asm
	bar.sync 0;
	// end inline asm
	// begin inline asm
	{	
.reg .f64 data;
	ld.global.ca.f64 data, [%rd32772];
	}
	// end inline asm
	// begin inline asm
	bar.sync 0;
	// end inline asm
	// begin inline asm
	{	
.reg .f64 data;
	ld.global.ca.f64 data, [%rd32772];
	}
	// end inline asm
	// begin inline asm
	bar.sync 0;
	// end inline asm
	// begin inline asm
	{	
.reg .f64 data;
	ld.global.ca.f64 data, [%rd32772];
	}
	// end inline asm
	// begin inline asm
	bar.sync 0;
	// end inline asm
	// begin inline asm
	{	
.reg .f64 data;
	ld.global.ca.f64 data, [%rd32772];
	}
	// end inline asm
	// begin inline asm
	bar.sync 0;
	// end inline asm
	// begin inline asm
	{	
.reg .f64 data;
	ld.global.ca.f64 data, [%rd32772];
	}
	// end inline asm
	// begin inline asm
	bar.sync 0;
	// end inline asm
	// begin inline asm
	{	
.reg .f64 data;
	ld.global.ca.f64 data, [%rd32772];
	}
	// end inline asm
	// begin inline asm
	bar.sync 0;
	// end inline asm
	// begin inline asm
	{	
.reg .f64 data;
	ld.global.ca.f64 data, [%rd32772];
	}
	// end inline asm
	// begin inline asm
	bar.sync 0;
	// end inline asm
	// begin inline asm
	{	
.reg .f64 data;
	ld.global.ca.f64 data, [%rd32772];
	}
	// end inline asm
	// begin inline asm
	bar.sync 0;
	// end inline asm
	// begin inline asm
	{	
.reg .f64 data;
	ld.global.ca.f64 data, [%rd32772];
	}
	// end inline asm
	// begin inline asm
	bar.sync 0;
	// end inline asm
	// begin inline asm
	{	
.reg .f64 data;
	ld.global.ca.f64 data, [%rd32772];
	}
	// end inline asm
	// begin inline asm
	bar.sync 0;
	// end inline asm
	// begin inline asm
	{	
.reg .f64 data;
	ld.global.ca.f64 data, [%rd32772];
	}
	// end inline asm
	// begin inline asm
	bar.sync 0;
	// end inline asm
	// begin inline asm
	{	
.reg .f64 data;
	ld.global.ca.f64 data, [%rd32772];
	}
	// end inline asm
	// begin inline asm
	bar.sync 0;
	// end inline asm
	// begin inline asm
	{	
.reg .f64 data;
	ld.global.ca.f64 data, [%rd32772];
	}
	// end inline asm
	// begin inline asm
	bar.sync 0;
	// end inline asm
	// begin inline asm
	{	
.reg .f64 data;
	ld.global.ca.f64 data, [%rd32772];
	}
	// end inline asm
	// begin inline asm
	bar.sync 0;
	// end inline asm
	// begin inline asm
	{	
.reg .f64 data;
	ld.global.ca.f64 data, [%rd32772];
	}
	// end inline asm
	// begin inline asm
	bar.sync 0;
	// end inline asm
	// begin inline asm
	{	
.reg .f64 data;
	ld.global.ca.f64 data, [%rd32772];
	}
	// end inline asm
	// begin inline asm
	bar.sync 0;
	// end inline asm
	// begin inline asm
	{	
.reg .f64 data;
	ld.global.ca.f64 data, [%rd32772];
	}
	// end inline asm
	// begin inline asm
	bar.sync 0;
	// end inline asm
	// begin inline asm
	{	
.reg .f64 data;
	ld.global.ca.f64 data, [%rd32772];
	}
	// end inline asm
	// begin inline asm
	bar.sync 0;
	// end inline asm
	// begin inline asm
	{	
.reg .f64 data;
	ld.global.ca.f64 data, [%rd32772];
	}
	// end inline asm
	// begin inline asm
	bar.sync 0;
	// end inline asm
	// begin inline asm
	{	
.reg .f64 data;
	ld.global.ca.f64 data, [%rd32772];
	}
	// end inline asm
	// begin inline asm
	bar.sync 0;
	// end inline asm
	// begin inline asm
	{	
.reg .f64 data;
	ld.global.ca.f64 data, [%rd32772];
	}
	// end inline asm
	// begin inline asm
	bar.sync 0;
	// end inline asm
	// begin inline asm
	{	
.reg .f64 data;
	ld.global.ca.f64 data, [%rd32772];
	}
	// end inline asm
	// begin inline asm
	bar.sync 0;
	// end inline asm
	// begin inline asm
	{	
.reg .f64 data;
	ld.global.ca.f64 data, [%rd32772];
	}
	// end inline asm
	// begin inline asm
	bar.sync 0;
	// end inline asm
	// begin inline asm
	{	
.reg .f64 data;
	ld.global.ca.f64 data, [%rd32772];
	}
	// end inline asm
	// begin inline asm
	bar.sync 0;
	// end inline asm
	// begin inline asm
	{	
.reg .f64 data;
	ld.global.ca.f64 data, [%rd32772];
	}
	// end inline asm
	// begin inline asm
	bar.sync 0;
	// end inline asm
	// begin inline asm
	{	
.reg .f64 data;
	ld.global.ca.f64 data, [%rd32772];
	}
	// end inline asm
	// begin inline asm
	bar.sync 0;
	// end inline asm
	// begin inline asm
	{	
.reg .f64 data;
	ld.global.ca.f64 data, [%rd32772];
	}
	// end inline asm
	// begin inline asm
	bar.sync 0;
	// end inline asm
	// begin inline asm
	{	
.reg .f64 data;
	ld.global.ca.f64 data, [%rd32772];
	}
	// end inline asm
	// begin inline asm
	bar.sync 0;
	// end inline asm
	// begin inline asm
	{	
.reg .f64 data;
	ld.global.ca.f64 data, [%rd32772];
	}
	// end inline asm
	// begin inline asm
	bar.sync 0;
	// end inline asm
	// begin inline asm
	{	
.reg .f64 data;
	ld.global.ca.f64 data, [%rd32772];
	}
	// end inline asm
	// begin inline asm
	bar.sync 0;
	// end inline asm
	// begin inline asm
	{	
.reg .f64 data;
	ld.global.ca.f64 data, [%rd32772];
	}
	// end inline asm
	// begin inline asm
	bar.sync 0;
	// end inline asm
	// begin inline asm
	{	
.reg .f64 data;
	ld.global.ca.f64 data, [%rd32772];
	}
	// end inline asm
	// begin inline asm
	bar.sync 0;
	// end inline asm
	// begin inline asm
	{	
.reg .f64 data;
	ld.global.ca.f64 data, [%rd32772];
	}
	// end inline asm
	// begin inline asm
	bar.sync 0;
	// end inline asm
	// begin inline asm
	{	
.reg .f64 data;
	ld.global.ca.f64 data, [%rd32772];
	}
	// end inline asm
	// begin inline asm
	bar.sync 0;
	// end inline asm
	// begin inline asm
	{	
.reg .f64 data;
	ld.global.ca.f64 data, [%rd32772];
	}
	// end inline asm
	// begin inline asm
	bar.sync 0;
	// end inline asm
	// begin inline asm
	{	
.reg .f64 data;
	ld.global.ca.f64 data, [%rd32772];
	}
	// end inline asm
	// begin inline asm
	bar.sync 0;
	// end inline asm
	// begin inline asm
	{	
.reg .f64 data;
	ld.global.ca.f64 data, [%rd32772];
	}
	// end inline asm
	// begin inline asm
	bar.sync 0;
	// end inline asm
	// begin inline asm
	{	
.reg .f64 data;
	ld.global.ca.f64 data, [%rd32772];
	}
	// end inline asm
	// begin inline asm
	bar.sync 0;
	// end inline asm
	// begin inline asm
	{	
.reg .f64 data;
	ld.global.ca.f64 data, [%rd32772];
	}
	// end inline asm
	// begin inline asm
	bar.sync 0;
	// end inline asm
	// begin inline asm
	{	
.reg .f64 data;
	ld.global.ca.f64 data, [%rd32772];
	}
	// end inline asm
	// begin inline asm
	bar.sync 0;
	// end inline asm
	// begin inline asm
	{	
.reg .f64 data;
	ld.global.ca.f64 data, [%rd32772];
	}
	// end inline asm
	// begin inline asm
	bar.sync 0;
	// end inline asm
	// begin inline asm
	{	
.reg .f64 data;
	ld.global.ca.f64 data, [%rd32772];
	}
	// end inline asm
	// begin inline asm
	bar.sync 0;
	// end inline asm
	// begin inline asm
	{	
.reg .f64 data;
	ld.global.ca.f64 data, [%rd32772];
	}
	// end inline asm
	// begin inline asm
	bar.sync 0;
	// end inline asm
	// begin inline asm
	{	
.reg .f64 data;
	ld.global.ca.f64 data, [%rd32772];
	}
	// end inline asm
	// begin inline asm
	bar.sync 0;
	// end inline asm
	// begin inline asm
	{	
.reg .f64 data;
	ld.global.ca.f64 data, [%rd32772];
	}
	// end inline asm
	// begin inline asm
	bar.sync 0;
	// end inline asm
	// begin inline asm
	{	
.reg .f64 data;
	ld.global.ca.f64 data, [%rd32772];
	}
	// end inline asm
	// begin inline asm
	bar.sync 0;
	// end inline asm
	// begin inline asm
	{	
.reg .f64 data;
	ld.global.ca.f64 data, [%rd32772];
	}
	// end inline asm
	// begin inline asm
	bar.sync 0;
	// end inline asm
	// begin inline asm
	{	
.reg .f64 data;
	ld.global.ca.f64 data, [%rd32772];
	}
	// end inline asm
	// begin inline asm
	bar.sync 0;
	// end inline asm
	// begin inline asm
	{	
.reg .f64 data;
	ld.global.ca.f64 data, [%rd32772];
	}
	// end inline asm
	// begin inline asm
	bar.sync 0;
	// end inline asm
	// begin inline asm
	{	
.reg .f64 data;
	ld.global.ca.f64 data, [%rd32772];
	}
	// end inline asm
	// begin inline asm
	bar.sync 0;
	// end inline asm
	// begin inline asm
	{	
.reg .f64 data;
	ld.global.ca.f64 data, [%rd32772];
	}
	// end inline asm
	// begin inline asm
	bar.sync 0;
	// end inline asm
	// begin inline asm
	{	
.reg .f64 data;
	ld.global.ca.f64 data, [%rd32772];
	}
	// end inline asm
	// begin inline asm
	bar.sync 0;
	// end inline asm
	// begin inline asm
	{	
.reg .f64 data;
	ld.global.ca.f64 data, [%rd32772];
	}
	// end inline asm
	// begin inline asm
	bar.sync 0;
	// end inline asm
	// begin inline asm
	{	
.reg .f64 data;
	ld.global.ca.f64 data, [%rd32772];
	}
	// end inline asm
	// begin inline asm
	bar.sync 0;
	// end inline asm
	// begin inline asm
	{	
.reg .f64 data;
	ld.global.ca.f64 data, [%rd32772];
	}
	// end inline asm
	// begin inline asm
	bar.sync 0;
	// end inline asm
	// begin inline asm
	{	
.reg .f64 data;
	ld.global.ca.f64 data, [%rd32772];
	}
	// end inline asm
	// begin inline asm
	bar.sync 0;
	// end inline asm
	// begin inline asm
	{	
.reg .f64 data;
	ld.global.ca.f64 data, [%rd32772];
	}
	// end inline asm
	// begin inline asm
	bar.sync 0;
	// end inline asm
	// begin inline asm
	{	
.reg .f64 data;
	ld.global.ca.f64 data, [%rd32772];
	}
	// end inline asm
	// begin inline asm
	bar.sync 0;
	// end inline asm
	// begin inline asm
	{	
.reg .f64 data;
	ld.global.ca.f64 data, [%rd32772];
	}
	// end inline asm
	// begin inline asm
	bar.sync 0;
	// end inline asm
	// begin inline asm
	{	
.reg .f64 data;
	ld.global.ca.f64 data, [%rd32772];
	}
	// end inline asm
	// begin inline asm
	bar.sync 0;
	// end inline asm
	// begin inline asm
	{	
.reg .f64 data;
	ld.global.ca.f64 data, [%rd32772];
	}
	// end inline asm
	// begin inline asm
	bar.sync 0;
	// end inline asm
	// begin inline asm
	{	
.reg .f64 data;
	ld.global.ca.f64 data, [%rd32772];
	}
	// end inline asm
	// begin inline asm
	bar.sync 0;
	// end inline asm
	// begin inline asm
	{	
.reg .f64 data;
	ld.global.ca.f64 data, [%rd32772];
	}
	// end inline asm
	// begin inline asm
	bar.sync 0;
	// end inline asm
	// begin inline asm
	{	
.reg .f64 data;
	ld.global.ca.f64 data, [%rd32772];
	}
	// end inline asm
	// begin inline asm
	bar.sync 0;
	// end inline asm
	// begin inline asm
	{	
.reg .f64 data;
	ld.global.ca.f64 data, [%rd32772];
	}
	// end inline asm
	// begin inline asm
	bar.sync 0;
	// end inline asm
	// begin inline asm
	{	
.reg .f64 data;
	ld.global.ca.f64 data, [%rd32772];
	}
	// end inline asm
	// begin inline asm
	bar.sync 0;
	// end inline asm
	// begin inline asm
	{	
.reg .f64 data;
	ld.global.ca.f64 data, [%rd32772];
	}
	// end inline asm
	// begin inline asm
	bar.sync 0;
	// end inline asm
	// begin inline asm
	{	
.reg .f64 data;
	ld.global.ca.f64 data, [%rd32772];
	}
	// end inline asm
	// begin inline asm
	bar.sync 0;
	// end inline asm
	// begin inline asm
	{	
.reg .f64 data;
	ld.global.ca.f64 data, [%rd32772];
	}
	// end inline asm
	// begin inline asm
	bar.sync 0;
	// end inline asm
	// begin inline asm
	{	
.reg .f64 data;
	ld.global.ca.f64 data, [%rd32772];
	}
	// end inline asm
	// begin inline asm
	bar.sync 0;
	// end inline asm
	// begin inline asm
	{	
.reg .f64 data;
	ld.global.ca.f64 data, [%rd32772];
	}
	// end inline asm
	// begin inline asm
	bar.sync 0;
	// end inline asm
	// begin inline asm
	{	
.reg .f64 data;
	ld.global.ca.f64 data, [%rd32772];
	}
	// end inline asm
	// begin inline asm
	bar.sync 0;
	// end inline asm
	// begin inline asm
	{	
.reg .f64 data;
	ld.global.ca.f64 data, [%rd32772];
	}
	// end inline asm
	// begin inline asm
	bar.sync 0;
	// end inline asm
	// begin inline asm
	{	
.reg .f64 data;
	ld.global.ca.f64 data, [%rd32772];
	}
	// end inline asm
	// begin inline asm
	bar.sync 0;
	// end inline asm
	// begin inline asm
	{	
.reg .f64 data;
	ld.global.ca.f64 data, [%rd32772];
	}
	// end inline asm
	// begin inline asm
	bar.sync 0;
	// end inline asm
	// begin inline asm
	{	
.reg .f64 data;
	ld.global.ca.f64 data, [%rd32772];
	}
	// end inline asm
	// begin inline asm
	bar.sync 0;
	// end inline asm
	// begin inline asm
	{	
.reg .f64 data;
	ld.global.ca.f64 data, [%rd32772];
	}
	// end inline asm
	// begin inline asm
	bar.sync 0;
	// end inline asm
	// begin inline asm
	{	
.reg .f64 data;
	ld.global.ca.f64 data, [%rd32772];
	}
	// end inline asm
	// begin inline asm
	bar.sync 0;
	// end inline asm
	// begin inline asm
	{	
.reg .f64 data;
	ld.global.ca.f64 data, [%rd32772];
	}
	// end inline asm
	// begin inline asm
	bar.sync 0;
	// end inline asm
	// begin inline asm
	{	
.reg .f64 data;
	ld.global.ca.f64 data, [%rd32772];
	}
	// end inline asm
	// begin inline asm
	bar.sync 0;
	// end inline asm
	// begin inline asm
	{	
.reg .f64 data;
	ld.global.ca.f64 data, [%rd32772];
	}
	// end inline asm
	// begin inline asm
	bar.sync 0;
	// end inline asm
	// begin inline asm
	{	
.reg .f64 data;
	ld.global.ca.f64 data, [%rd32772];
	}
	// end inline asm
	// begin inline asm
	bar.sync 0;
	// end inline asm
	// begin inline asm
	{	
.reg .f64 data;
	ld.global.ca.f64 data, [%rd32772];
	}
	// end inline asm
	// begin inline asm
	bar.sync 0;
	// end inline asm
	// begin inline asm
	{	
.reg .f64 data;
	ld.global.ca.f64 data, [%rd32772];
	}
	// end inline asm
	// begin inline asm
	bar.sync 0;
	// end inline asm
	// begin inline asm
	{	
.reg .f64 data;
	ld.global.ca.f64 data, [%rd32772];
	}
	// end inline asm
	// begin inline asm
	bar.sync 0;
	// end inline asm
	// begin inline asm
	{	
.reg .f64 data;
	ld.global.ca.f64 data, [%rd32772];
	}
	// end inline asm
	// begin inline asm
	bar.sync 0;
	// end inline asm
	// begin inline asm
	{	
.reg .f64 data;
	ld.global.ca.f64 data, [%rd32772];
	}
	// end inline asm
	// begin inline asm
	bar.sync 0;
	// end inline asm
	// begin inline asm
	{	
.reg .f64 data;
	ld.global.ca.f64 data, [%rd32772];
	}
	// end inline asm
	// begin inline asm
	bar.sync 0;
	// end inline asm
	// begin inline asm
	{	
.reg .f64 data;
	ld.global.ca.f64 data, [%rd32772];
	}
	// end inline asm
	// begin inline asm
	bar.sync 0;
	// end inline asm
	// begin inline asm
	{	
.reg .f64 data;
	ld.global.ca.f64 data, [%rd32772];
	}
	// end inline asm
	// begin inline asm
	bar.sync 0;
	// end inline asm
	// begin inline asm
	{	
.reg .f64 data;
	ld.global.ca.f64 data, [%rd32772];
	}
	// end inline asm
	// begin inline asm
	bar.sync 0;
	// end inline asm
	// begin inline asm
	{	
.reg .f64 data;
	ld.global.ca.f64 data, [%rd32772];
	}
	// end inline asm
	// begin inline asm
	bar.sync 0;
	// end inline asm
	// begin inline asm
	{	
.reg .f64 data;
	ld.global.ca.f64 data, [%rd32772];
	}
	// end inline asm
	// begin inline asm
	bar.sync 0;
	// end inline asm
	// begin inline asm
	{	
.reg .f64 data;
	ld.global.ca.f64 data, [%rd32772];
	}
	// end inline asm
	// begin inline asm
	bar.sync 0;
	// end inline asm
	// begin inline asm
	{	
.reg .f64 data;
	ld.global.ca.f64 data, [%rd32772];
	}
	// end inline asm
	// begin inline asm
	bar.sync 0;
	// end inline asm
	// begin inline asm
	{	
.reg .f64 data;
	ld.global.ca.f64 data, [%rd32772];
	}
	// end inline asm
	// begin inline asm
	bar.sync 0;
	// end inline asm
	// begin inline asm
	{	
.reg .f64 data;
	ld.global.ca.f64 data, [%rd32772];
	}
	// end inline asm
	// begin inline asm
	bar.sync 0;
	// end inline asm
	// begin inline asm
	{	
.reg .f64 data;
	ld.global.ca.f64 data, [%rd32772];
	}
	// end inline asm
	// begin inline asm
	bar.sync 0;
	// end inline asm
	// begin inline asm
	{	
.reg .f64 data;
	ld.global.ca.f64 data, [%rd32772];
	}
	// end inline asm
	// begin inline asm
	bar.sync 0;
	// end inline asm
	// begin inline asm
	{	
.reg .f64 data;
	ld.global.ca.f64 data, [%rd32772];
	}
	// end inline asm
	// begin inline asm
	bar.sync 0;
	// end inline asm
	// begin inline asm
	{	
.reg .f64 data;
	ld.global.ca.f64 data, [%rd32772];
	}
	// end inline asm
	// begin inline asm
	bar.sync 0;
	// end inline asm
	// begin inline asm
	{	
.reg .f64 data;
	ld.global.ca.f64 data, [%rd32772];
	}
	// end inline asm
	// begin inline asm
	bar.sync 0;
	// end inline asm
	// begin inline asm
	{	
.reg .f64 data;
	ld.global.ca.f64 data, [%rd32772];
	}
	// end inline asm
	// begin inline asm
	bar.sync 0;
	// end inline asm
	// begin inline asm
	{	
.reg .f64 data;
	ld.global.ca.f64 data, [%rd32772];
	}
	// end inline asm
	// begin inline asm
	bar.sync 0;
	// end inline asm
	// begin inline asm
	{	
.reg .f64 data;
	ld.global.ca.f64 data, [%rd32772];
	}
	// end inline asm
	// begin inline asm
	bar.sync 0;
	// end inline asm
	// begin inline asm
	{	
.reg .f64 data;
	ld.global.ca.f64 data, [%rd32772];
	}
	// end inline asm
	// begin inline asm
	bar.sync 0;
	// end inline asm
	// begin inline asm
	{	
.reg .f64 data;
	ld.global.ca.f64 data, [%rd32772];
	}
	// end inline asm
	// begin inline asm
	bar.sync 0;
	// end inline asm
	// begin inline asm
	{	
.reg .f64 data;
	ld.global.ca.f64 data, [%rd32772];
	}
	// end inline asm
	// begin inline asm
	bar.sync 0;
	// end inline asm
	// begin inline asm
	{	
.reg .f64 data;
	ld.global.ca.f64 data, [%rd32772];
	}
	// end inline asm
	// begin inline asm
	bar.sync 0;
	// end inline asm
	// begin inline asm
	{	
.reg .f64 data;
	ld.global.ca.f64 data, [%rd32772];
	}
	// end inline asm
	// begin inline asm
	bar.sync 0;
	// end inline asm
	// begin inline asm
	{	
.reg .f64 data;
	ld.global.ca.f64 data, [%rd32772];
	}
	// end inline asm
	// begin inline asm
	bar.sync 0;
	// end inline asm
	// begin inline asm
	{	
.reg .f64 data;
	ld.global.ca.f64 data, [%rd32772];
	}
	// end inline asm
	// begin inline asm
	bar.sync 0;
	// end inline asm
	// begin inline asm
	{	
.reg .f64 data;
	ld.global.ca.f64 data, [%rd32772];
	}
	// end inline asm
	// begin inline asm
	bar.sync 0;
	// end inline asm
	// begin inline asm
	{	
.reg .f64 data;
	ld.global.ca.f64 data, [%rd32772];
	}
	// end inline asm
	// begin inline asm
	bar.sync 0;
	// end inline asm
	// begin inline asm
	{	
.reg .f64 data;
	ld.global.ca.f64 data, [%rd32772];
	}
	// end inline asm
	// begin inline asm
	bar.sync 0;
	// end inline asm
	// begin inline asm
	{	
.reg .f64 data;
	ld.global.ca.f64 data, [%rd32772];
	}
	// end inline asm
	// begin inline asm
	bar.sync 0;
	// end inline asm
	// begin inline asm
	{	
.reg .f64 data;
	ld.global.ca.f64 data, [%rd32772];
	}
	// end inline asm
	// begin inline asm
	bar.sync 0;
	// end inline asm
	// begin inline asm
	{	
.reg .f64 data;
	ld.global.ca.f64 data, [%rd32772];
	}
	// end inline asm
	// begin inline asm
	bar.sync 0;
	// end inline asm
	// begin inline asm
	{	
.reg .f64 data;
	ld.global.ca.f64 data, [%rd32772];
	}
	// end inline asm
	// begin inline asm
	bar.sync 0;
	// end inline asm
	// begin inline asm
	{	
.reg .f64 data;
	ld.global.ca.f64 data, [%rd32772];
	}
	// end inline asm
	// begin inline asm
	bar.sync 0;
	// end inline asm
	// begin inline asm
	{	
.reg .f64 data;
	ld.global.ca.f64 data, [%rd32772];
	}
	// end inline asm
	// begin inline asm
	bar.sync 0;
	// end inline asm
	// begin inline asm
	{	
.reg .f64 data;
	ld.global.ca.f64 data, [%rd32772];
	}
	// end inline asm
	// begin inline asm
	bar.sync 0;
	// end inline asm
	// begin inline asm
	{	
.reg .f64 data;
	ld.global.ca.f64 data, [%rd32772];
	}
	// end inline asm
	// begin inline asm
	bar.sync 0;
	// end inline asm
	// begin inline asm
	{	
.reg .f64 data;
	ld.global.ca.f64 data, [%rd32772];
	}
	// end inline asm
	// begin inline asm
	bar.sync 0;
	// end inline asm
	// begin inline asm
	{	
.reg .f64 data;
	ld.global.ca.f64 data, [%rd32772];
	}
	// end inline asm
	// begin inline asm
	bar.sync 0;
	// end inline asm
	// begin inline asm
	{	
.reg .f64 data;
	ld.global.ca.f64 data, [%rd32772];
	}
	// end inline asm
	// begin inline asm
	bar.sync 0;
	// end inline asm
	// begin inline asm
	{	
.reg .f64 data;
	ld.global.ca.f64 data, [%rd32772];
	}
	// end inline asm
	// begin inline asm
	bar.sync 0;
	// end inline asm
	// begin inline asm
	{	
.reg .f64 data;
	ld.global.ca.f64 data, [%rd32772];
	}
	// end inline asm
	// begin inline asm
	bar.sync 0;
	// end inline asm
	// begin inline asm
	{	
.reg .f64 data;
	ld.global.ca.f64 data, [%rd32772];
	}
	// end inline asm
	// begin inline asm
	bar.sync 0;
	// end inline asm
	// begin inline asm
	{	
.reg .f64 data;
	ld.global.ca.f64 data, [%rd32772];
	}
	// end inline asm
	// begin inline asm
	bar.sync 0;
	// end inline asm
	// begin inline asm
	{	
.reg .f64 data;
	ld.global.ca.f64 data, [%rd32772];
	}
	// end inline asm
	// begin inline asm
	bar.sync 0;
	// end inline asm
	// begin inline asm
	{	
.reg .f64 data;
	ld.global.ca.f64 data, [%rd32772];
	}
	// end inline asm
	// begin inline asm
	bar.sync 0;
	// end inline asm
	// begin inline asm
	{	
.reg .f64 data;
	ld.global.ca.f64 data, [%rd32772];
	}
	// end inline asm
	// begin inline asm
	bar.sync 0;
	// end inline asm
	// begin inline asm
	{	
.reg .f64 data;
	ld.global.ca.f64 data, [%rd32772];
	}
	// end inline asm
	// begin inline asm
	bar.sync 0;
	// end inline asm
	// begin inline asm
	{	
.reg .f64 data;
	ld.global.ca.f64 data, [%rd32772];
	}
	// end inline asm
	// begin inline asm
	bar.sync 0;
	// end inline asm
	// begin inline asm
	{	
.reg .f64 data;
	ld.global.ca.f64 data, [%rd32772];
	}
	// end inline asm
	// begin inline asm
	bar.sync 0;
	// end inline asm
	// begin inline asm
	{	
.reg .f64 data;
	ld.global.ca.f64 data, [%rd32772];
	}
	// end inline asm
	// begin inline asm
	bar.sync 0;
	// end inline asm
	// begin inline asm
	{	
.reg .f64 data;
	ld.global.ca.f64 data, [%rd32772];
	}
	// end inline asm
	// begin inline asm
	bar.sync 0;
	// end inline asm
	// begin inline asm
	{	
.reg .f64 data;
	ld.global.ca.f64 data, [%rd32772];
	}
	// end inline asm
	// begin inline asm
	bar.sync 0;
	// end inline asm
	// begin inline asm
	{	
.reg .f64 data;
	ld.global.ca.f64 data, [%rd32772];
	}
	// end inline asm
	// begin inline asm
	bar.sync 0;
	// end inline asm
	// begin inline asm
	{	
.reg .f64 data;
	ld.global.ca.f64 data, [%rd32772];
	}
	// end inline asm
	// begin inline asm
	bar.sync 0;
	// end inline asm
	// begin inline asm
	{	
.reg .f64 data;
	ld.global.ca.f64 data, [%rd32772];
	}
	// end inline asm
	// begin inline asm
	bar.sync 0;
	// end inline asm
	// begin inline asm
	{	
.reg .f64 data;
	ld.global.ca.f64 data, [%rd32772];
	}
	// end inline asm
	// begin inline asm
	bar.sync 0;
	// end inline asm
	// begin inline asm
	{	
.reg .f64 data;
	ld.global.ca.f64 data, [%rd32772];
	}
	// end inline asm
	// begin inline asm
	bar.sync 0;
	// end inline asm
	// begin inline asm
	{	
.reg .f64 data;
	ld.global.ca.f64 data, [%rd32772];
	}
	// end inline asm
	// begin inline asm
	bar.sync 0;
	// end inline asm
	// begin inline asm
	{	
.reg .f64 data;
	ld.global.ca.f64 data, [%rd32772];
	}
	// end inline asm
	// begin inline asm
	bar.sync 0;
	// end inline asm
	// begin inline asm
	{	
.reg .f64 data;
	ld.global.ca.f64 data, [%rd32772];
	}
	// end inline asm
	// begin inline asm
	bar.sync 0;
	// end inline asm
	// begin inline asm
	{	
.reg .f64 data;
	ld.global.ca.f64 data, [%rd32772];
	}
	// end inline asm
	// begin inline asm
	bar.sync 0;
	// end inline asm
	// begin inline asm
	{	
.reg .f64 data;
	ld.global.ca.f64 data, [%rd32772];
	}
	// end inline asm
	// begin inline asm
	bar.sync 0;
	// end inline asm
	// begin inline asm
	{	
.reg .f64 data;
	ld.global.ca.f64 data, [%rd32772];
	}
	// end inline asm
	// begin inline asm
	bar.sync 0;
	// end inline asm
	// begin inline asm
	{	
.reg .f64 data;
	ld.global.ca.f64 data, [%rd32772];
	}
	// end inline asm
	// begin inline asm
	bar.sync 0;
	// end inline asm
	// begin inline asm
	{	
.reg .f64 data;
	ld.global.ca.f64 data, [%rd32772];
	}
	// end inline asm
	// begin inline asm
	bar.sync 0;
	// end inline asm
	// begin inline asm
	{	
.reg .f64 data;
	ld.global.ca.f64 data, [%rd32772];
	}
	// end inline asm
	// begin inline asm
	bar.sync 0;
	// end inline asm
	// begin inline asm
	{	
.reg .f64 data;
	ld.global.ca.f64 data, [%rd32772];
	}
	// end inline asm
	// begin inline asm
	bar.sync 0;
	// end inline asm
	// begin inline asm
	{	
.reg .f64 data;
	ld.global.ca.f64 data, [%rd32772];
	}
	// end inline asm
	// begin inline asm
	bar.sync 0;
	// end inline asm
	// begin inline asm
	{	
.reg .f64 data;
	ld.global.ca.f64 data, [%rd32772];
	}
	// end inline asm
	// begin inline asm
	bar.sync 0;
	// end inline asm
	// begin inline asm
	{	
.reg .f64 data;
	ld.global.ca.f64 data, [%rd32772];
	}
	// end inline asm
	// begin inline asm
	bar.sync 0;
	// end inline asm
	// begin inline asm
	{	
.reg .f64 data;
	ld.global.ca.f64 data, [%rd32772];
	}
	// end inline asm
	// begin inline asm
	bar.sync 0;
	// end inline asm
	// begin inline asm
	{	
.reg .f64 data;
	ld.global.ca.f64 data, [%rd32772];
	}
	// end inline asm
	// begin inline asm
	bar.sync 0;
	// end inline asm
	// begin inline asm
	{	
.reg .f64 data;
	ld.global.ca.f64 data, [%rd32772];
	}
	// end inline asm
	// begin inline asm
	bar.sync 0;
	// end inline asm
	// begin inline asm
	{	
.reg .f64 data;
	ld.global.ca.f64 data, [%rd32772];
	}
	// end inline asm
	// begin inline asm
	bar.sync 0;
	// end inline asm
	// begin inline asm
	{	
.reg .f64 data;
	ld.global.ca.f64 data, [%rd32772];
	}
	// end inline asm
	// begin inline asm
	bar.sync 0;
	// end inline asm
	// begin inline asm
	{	
.reg .f64 data;
	ld.global.ca.f64 data, [%rd32772];
	}
	// end inline asm
	// begin inline asm
	bar.sync 0;
	// end inline asm
	// begin inline asm
	{	
.reg .f64 data;
	ld.global.ca.f64 data, [%rd32772];
	}
	// end inline asm
	// begin inline asm
	bar.sync 0;
	// end inline asm
	// begin inline asm
	{	
.reg .f64 data;
	ld.global.ca.f64 data, [%rd32772];
	}
	// end inline asm
	// begin inline asm
	bar.sync 0;
	// end inline asm
	// begin inline asm
	{	
.reg .f64 data;
	ld.global.ca.f64 data, [%rd32772];
	}
	// end inline asm
	// begin inline asm
	bar.sync 0;
	// end inline asm
	// begin inline asm
	{	
.reg .f64 data;
	ld.global.ca.f64 data, [%rd32772];
	}
	// end inline asm
	// begin inline asm
	bar.sync 0;
	// end inline asm
	// begin inline asm
	{	
.reg .f64 data;
	ld.global.ca.f64 data, [%rd32772];
	}
	// end inline asm
	// begin inline asm
	bar.sync 0;
	// end inline asm
	// begin inline asm
	{	
.reg .f64 data;
	ld.global.ca.f64 data, [%rd32772];
	}
	// end inline asm
	// begin inline asm
	bar.sync 0;
	// end inline asm
	// begin inline asm
	{	
.reg .f64 data;
	ld.global.ca.f64 data, [%rd32772];
	}
	// end inline asm
	// begin inline asm
	bar.sync 0;
	// end inline asm
	// begin inline asm
	{	
.reg .f64 data;
	ld.global.ca.f64 data, [%rd32772];
	}
	// end inline asm
	// begin inline asm
	bar.sync 0;
	// end inline asm
	// begin inline asm
	{	
.reg .f64 data;
	ld.global.ca.f64 data, [%rd32772];
	}
	// end inline asm
	// begin inline asm
	bar.sync 0;
	// end inline asm
	// begin inline asm
	{	
.reg .f64 data;
	ld.global.ca.f64 data, [%rd32772];
	}
	// end inline asm
	// begin inline asm
	bar.sync 0;
	// end inline asm
	// begin inline asm
	{	
.reg .f64 data;
	ld.global.ca.f64 data, [%rd32772];
	}
	// end inline asm
	// begin inline asm
	bar.sync 0;
	// end inline asm
	// begin inline asm
	{	
.reg .f64 data;
	ld.global.ca.f64 data, [%rd32772];
	}
	// end inline asm
	// begin inline asm
	bar.sync 0;
	// end inline asm
	// begin inline asm
	{	
.reg .f64 data;
	ld.global.ca.f64 data, [%rd32772];
	}
	// end inline asm
	// begin inline asm
	bar.sync 0;
	// end inline asm
	// begin inline asm
	{	
.reg .f64 data;
	ld.global.ca.f64 data, [%rd32772];
	}
	// end inline asm
	// begin inline asm
	bar.sync 0;
	// end inline asm
	// begin inline asm
	{	
.reg .f64 data;
	ld.global.ca.f64 data, [%rd32772];
	}
	// end inline asm
	// begin inline asm
	bar.sync 0;
	// end inline asm
	// begin inline asm
	{	
.reg .f64 data;
	ld.global.ca.f64 data, [%rd32772];
	}
	// end inline asm
	// begin inline asm
	bar.sync 0;
	// end inline asm
	// begin inline asm
	{	
.reg .f64 data;
	ld.global.ca.f64 data, [%rd32772];
	}
	// end inline asm
	// begin inline asm
	bar.sync 0;
	// end inline asm
	// begin inline asm
	{	
.reg .f64 data;
	ld.global.ca.f64 data, [%rd32772];
	}
	// end inline asm
	// begin inline asm
	bar.sync 0;
	// end inline asm
	// begin inline asm
	{	
.reg .f64 data;
	ld.global.ca.f64 data, [%rd32772];
	}
	// end inline asm
	// begin inline asm
	bar.sync 0;
	// end inline asm
	// begin inline asm
	{	
.reg .f64 data;
	ld.global.ca.f64 data, [%rd32772];
	}
	// end inline asm
	// begin inline asm
	bar.sync 0;
	// end inline asm
	// begin inline asm
	{	
.reg .f64 data;
	ld.global.ca.f64 data, [%rd32772];
	}
	// end inline asm
	// begin inline asm
	bar.sync 0;
	// end inline asm
	// begin inline asm
	{	
.reg .f64 data;
	ld.global.ca.f64 data, [%rd32772];
	}
	// end inline asm
	// begin inline asm
	bar.sync 0;
	// end inline asm
	// begin inline asm
	{	
.reg .f64 data;
	ld.global.ca.f64 data, [%rd32772];
	}
	// end inline asm
	// begin inline asm
	bar.sync 0;
	// end inline asm
	// begin inline asm
	{	
.reg .f64 data;
	ld.global.ca.f64 data, [%rd32772];
	}
	// end inline asm
	// begin inline asm
	bar.sync 0;
	// end inline asm
	// begin inline asm
	{	
.reg .f64 data;
	ld.global.ca.f64 data, [%rd32772];
	}
	// end inline asm
	// begin inline asm
	bar.sync 0;
	// end inline asm
	// begin inline asm
	{	
.reg .f64 data;
	ld.global.ca.f64 data, [%rd32772];
	}
	// end inline asm
	// begin inline asm
	bar.sync 0;
	// end inline asm
	// begin inline asm
	{	
.reg .f64 data;
	ld.global.ca.f64 data, [%rd32772];
	}
	// end inline asm
	// begin inline asm
	bar.sync 0;
	// end inline asm
	// begin inline asm
	{	
.reg .f64 data;
	ld.global.ca.f64 data, [%rd32772];
	}
	// end inline asm
	// begin inline asm
	bar.sync 0;
	// end inline asm
	// begin inline asm
	{	
.reg .f64 data;
	ld.global.ca.f64 data, [%rd32772];
	}
	// end inline asm
	// begin inline asm
	bar.sync 0;
	// end inline asm
	// begin inline asm
	{	
.reg .f64 data;
	ld.global.ca.f64 data, [%rd32772];
	}
	// end inline asm
	// begin inline asm
	bar.sync 0;
	// end inline asm
	// begin inline asm
	{	
.reg .f64 data;
	ld.global.ca.f64 data, [%rd32772];
	}
	// end inline asm
	// begin inline asm
	bar.sync 0;
	// end inline asm
	// begin inline asm
	{	
.reg .f64 data;
	ld.global.ca.f64 data, [%rd32772];
	}
	// end inline asm
	// begin inline asm
	bar.sync 0;
	// end inline asm
	// begin inline asm
	{	
.reg .f64 data;
	ld.global.ca.f64 data, [%rd32772];
	}
	// end inline asm
	// begin inline asm
	bar.sync 0;
	// end inline asm
	// begin inline asm
	{	
.reg .f64 data;
	ld.global.ca.f64 data, [%rd32772];
	}
	// end inline asm
	// begin inline asm
	bar.sync 0;
	// end inline asm
	// begin inline asm
	{	
.reg .f64 data;
	ld.global.ca.f64 data, [%rd32772];
	}
	// end inline asm
	// begin inline asm
	bar.sync 0;
	// end inline asm
	// begin inline asm
	{	
.reg .f64 data;
	ld.global.ca.f64 data, [%rd32772];
	}
	// end inline asm
	// begin inline asm
	bar.sync 0;
	// end inline asm
	// begin inline asm
	{	
.reg .f64 data;
	ld.global.ca.f64 data, [%rd32772];
	}
	// end inline asm
	// begin inline asm
	bar.sync 0;
	// end inline asm
	// begin inline asm
	{	
.reg .f64 data;
	ld.global.ca.f64 data, [%rd32772];
	}
	// end inline asm
	// begin inline asm
	bar.sync 0;
	// end inline asm
	// begin inline asm
	{	
.reg .f64 data;
	ld.global.ca.f64 data, [%rd32772];
	}
	// end inline asm
	// begin inline asm
	bar.sync 0;
	// end inline asm
	// begin inline asm
	{	
.reg .f64 data;
	ld.global.ca.f64 data, [%rd32772];
	}
	// end inline asm
	// begin inline asm
	bar.sync 0;
	// end inline asm
	// begin inline asm
	{	
.reg .f64 data;
	ld.global.ca.f64 data, [%rd32772];
	}
	// end inline asm
	// begin inline asm
	bar.sync 0;
	// end inline asm
	// begin inline asm
	{	
.reg .f64 data;
	ld.global.ca.f64 data, [%rd32772];
	}
	// end inline asm
	// begin inline asm
	bar.sync 0;
	// end inline asm
	// begin inline asm
	{	
.reg .f64 data;
	ld.global.ca.f64 data, [%rd32772];
	}
	// end inline asm
	// begin inline asm
	bar.sync 0;
	// end inline asm
	// begin inline asm
	{	
.reg .f64 data;
	ld.global.ca.f64 data, [%rd32772];
	}
	// end inline asm
	// begin inline asm
	bar.sync 0;
	// end inline asm
	// begin inline asm
	{	
.reg .f64 data;
	ld.global.ca.f64 data, [%rd32772];
	}
	// end inline asm
	// begin inline asm
	bar.sync 0;
	// end inline asm
	// begin inline asm
	{	
.reg .f64 data;
	ld.global.ca.f64 data, [%rd32772];
	}
	// end inline asm
	// begin inline asm
	bar.sync 0;
	// end inline asm
	// begin inline asm
	{	
.reg .f64 data;
	ld.global.ca.f64 data, [%rd32772];
	}
	// end inline asm
	// begin inline asm
	bar.sync 0;
	// end inline asm
	// begin inline asm
	{	
.reg .f64 data;
	ld.global.ca.f64 data, [%rd32772];
	}
	// end inline asm
	// begin inline asm
	bar.sync 0;
	// end inline asm
	// begin inline asm
	{	
.reg .f64 data;
	ld.global.ca.f64 data, [%rd32772];
	}
	// end inline asm
	// begin inline asm
	bar.sync 0;
	// end inline asm
	// begin inline asm
	{	
.reg .f64 data;
	ld.global.ca.f64 data, [%rd32772];
	}
	// end inline asm
	// begin inline asm
	bar.sync 0;
	// end inline asm
	// begin inline asm
	{	
.reg .f64 data;
	ld.global.ca.f64 data, [%rd32772];
	}
	// end inline asm
	// begin inline asm
	bar.sync 0;
	// end inline asm
	// begin inline asm
	{	
.reg .f64 data;
	ld.global.ca.f64 data, [%rd32772];
	}
	// end inline asm
	// begin inline asm
	bar.sync 0;
	// end inline asm
	// begin inline asm
	{	
.reg .f64 data;
	ld.global.ca.f64 data, [%rd32772];
	}
	// end inline asm
	// begin inline asm
	bar.sync 0;
	// end inline asm
	// begin inline asm
	{	
.reg .f64 data;
	ld.global.ca.f64 data, [%rd32772];
	}
	// end inline asm
	// begin inline asm
	bar.sync 0;
	// end inline asm
	// begin inline asm
	{	
.reg .f64 data;
	ld.global.ca.f64 data, [%rd32772];
	}
	// end inline asm
	// begin inline asm
	bar.sync 0;
	// end inline asm
	// begin inline asm
	{	
.reg .f64 data;
	ld.global.ca.f64 data, [%rd32772];
	}
	// end inline asm
	// begin inline asm
	bar.sync 0;
	// end inline asm
	// begin inline asm
	{	
.reg .f64 data;
	ld.global.ca.f64 data, [%rd32772];
	}
	// end inline asm
	// begin inline asm
	bar.sync 0;
	// end inline asm
	// begin inline asm
	{	
.reg .f64 data;
	ld.global.ca.f64 data, [%rd32772];
	}
	// end inline asm
	// begin inline asm
	bar.sync 0;
	// end inline asm
	// begin inline asm
	{	
.reg .f64 data;
	ld.global.ca.f64 data, [%rd32772];
	}
	// end inline asm
	// begin inline asm
	bar.sync 0;
	// end inline asm
	// begin inline asm
	{	
.reg .f64 data;
	ld.global.ca.f64 data, [%rd32772];
	}
	// end inline asm
	// begin inline asm
	bar.sync 0;
	// end inline asm
	// begin inline asm
	{	
.reg .f64 data;
	ld.global.ca.f64 data, [%rd32772];
	}
	// end inline asm
	// begin inline asm
	bar.sync 0;
	// end inline asm
	// begin inline asm
	{	
.reg .f64 data;
	ld.global.ca.f64 data, [%rd32772];
	}
	// end inline asm
	// begin inline asm
	bar.sync 0;
	// end inline asm
	// begin inline asm
	{	
.reg .f64 data;
	ld.global.ca.f64 data, [%rd32772];
	}
	// end inline asm
	// begin inline asm
	bar.sync 0;
	// end inline asm
	// begin inline asm
	{	
.reg .f64 data;
	ld.global.ca.f64 data, [%rd32772];
	}
	// end inline asm
	// begin inline asm
	bar.sync 0;
	// end inline asm
	// begin inline asm
	{	
.reg .f64 data;
	ld.global.ca.f64 data, [%rd32772];
	}
	// end inline asm
	// begin inline asm
	bar.sync 0;
	// end inline asm
	// begin inline asm
	{	
.reg .f64 data;
	ld.global.ca.f64 data, [%rd32772];
	}
	// end inline asm
	// begin inline asm
	bar.sync 0;
	// end inline asm
	// begin inline asm
	{	
.reg .f64 data;
	ld.global.ca.f64 data, [%rd32772];
	}
	// end inline asm
	// begin inline asm
	bar.sync 0;
	// end inline asm
	// begin inline asm
	{	
.reg .f64 data;
	ld.global.ca.f64 data, [%rd32772];
	}
	// end inline asm
	// begin inline asm
	bar.sync 0;
	// end inline asm
	// begin inline asm
	{	
.reg .f64 data;
	ld.global.ca.f64 data, [%rd32772];
	}
	// end inline asm
	// begin inline asm
	bar.sync 0;
	// end inline asm
	// begin inline asm
	{	
.reg .f64 data;
	ld.global.ca.f64 data, [%rd32772];
	}
	// end inline asm
	// begin inline asm
	bar.sync 0;
	// end inline asm
	// begin inline asm
	{	
.reg .f64 data;
	ld.global.ca.f64 data, [%rd32772];
	}
	// end inline asm
	// begin inline asm
	bar.sync 0;
	// end inline asm
	// begin inline asm
	{	
.reg .f64 data;
	ld.global.ca.f64 data, [%rd32772];
	}
	// end inline asm
	// begin inline asm
	bar.sync 0;
	// end inline asm
	// begin inline asm
	{	
.reg .f64 data;
	ld.global.ca.f64 data, [%rd32772];
	}
	// end inline asm
	// begin inline asm
	bar.sync 0;
	// end inline asm
	// begin inline asm
	{	
.reg .f64 data;
	ld.global.ca.f64 data, [%rd32772];
	}
	// end inline asm
	// begin inline asm
	bar.sync 0;
	// end inline asm
	// begin inline asm
	{	
.reg .f64 data;
	ld.global.ca.f64 data, [%rd32772];
	}
	// end inline asm
	// begin inline asm
	bar.sync 0;
	// end inline asm
	// begin inline asm
	{	
.reg .f64 data;
	ld.global.ca.f64 data, [%rd32772];
	}
	// end inline asm
	// begin inline asm
	bar.sync 0;
	// end inline asm
	// begin inline asm
	{	
.reg .f64 data;
	ld.global.ca.f64 data, [%rd32772];
	}
	// end inline asm
	// begin inline asm
	bar.sync 0;
	// end inline asm
	// begin inline asm
	{	
.reg .f64 data;
	ld.global.ca.f64 data, [%rd32772];
	}
	// end inline asm
	// begin inline asm
	bar.sync 0;
	// end inline asm
	// begin inline asm
	{	
.reg .f64 data;
	ld.global.ca.f64 data, [%rd32772];
	}
	// end inline asm
	// begin inline asm
	bar.sync 0;
	// end inline asm
	// begin inline asm
	{	
.reg .f64 data;
	ld.global.ca.f64 data, [%rd32772];
	}
	// end inline asm
	// begin inline asm
	bar.sync 0;
	// end inline asm
	// begin inline asm
	{	
.reg .f64 data;
	ld.global.ca.f64 data, [%rd32772];
	}
	// end inline asm
	// begin inline asm
	bar.sync 0;
	// end inline asm
	// begin inline asm
	{	
.reg .f64 data;
	ld.global.ca.f64 data, [%rd32772];
	}
	// end inline asm
	// begin inline asm
	bar.sync 0;
	// end inline asm
	// begin inline asm
	{	
.reg .f64 data;
	ld.global.ca.f64 data, [%rd32772];
	}
	// end inline asm
	// begin inline asm
	bar.sync 0;
	// end inline asm
	// begin inline asm
	{	
.reg .f64 data;
	ld.global.ca.f64 data, [%rd32772];
	}
	// end inline asm
	// begin inline asm
	bar.sync 0;
	// end inline asm
	// begin inline asm
	{	
.reg .f64 data;
	ld.global.ca.f64 data, [%rd32772];
	}
	// end inline asm
	// begin inline asm
	bar.sync 0;
	// end inline asm
	// begin inline asm
	{	
.reg .f64 data;
	ld.global.ca.f64 data, [%rd32772];
	}
	// end inline asm
	// begin inline asm
	bar.sync 0;
	// end inline asm
	// begin inline asm
	{	
.reg .f64 data;
	ld.global.ca.f64 data, [%rd32772];
	}
	// end inline asm
	// begin inline asm
	bar.sync 0;
	// end inline asm
	// begin inline asm
	{	
.reg .f64 data;
	ld.global.ca.f64 data, [%rd32772];
	}
	// end inline asm
	// begin inline asm
	bar.sync 0;
	// end inline asm
	// begin inline asm
	{	
.reg .f64 data;
	ld.global.ca.f64 data, [%rd32772];
	}
	// end inline asm
	// begin inline asm
	bar.sync 0;
	// end inline asm
	// begin inline asm
	{	
.reg .f64 data;
	ld.global.ca.f64 data, [%rd32772];
	}
	// end inline asm
	// begin inline asm
	bar.sync 0;
	// end inline asm
	// begin inline asm
	{	
.reg .f64 data;
	ld.global.ca.f64 data, [%rd32772];
	}
	// end inline asm
	// begin inline asm
	bar.sync 0;
	// end inline asm
	// begin inline asm
	{	
.reg .f64 data;
	ld.global.ca.f64 data, [%rd32772];
	}
	// end inline asm
	// begin inline asm
	bar.sync 0;
	// end inline asm
	// begin inline asm
	{	
.reg .f64 data;
	ld.global.ca.f64 data, [%rd32772];
	}
	// end inline asm
	// begin inline asm
	bar.sync 0;
	// end inline asm
	// begin inline asm
	{	
.reg .f64 data;
	ld.global.ca.f64 data, [%rd32772];
	}
	// end inline asm
	// begin inline asm
	bar.sync 0;
	// end inline asm
	// begin inline asm
	{	
.reg .f64 data;
	ld.global.ca.f64 data, [%rd32772];
	}
	// end inline asm
	// begin inline asm
	bar.sync 0;
	// end inline asm
	// begin inline asm
	{	
.reg .f64 data;
	ld.global.ca.f64 data, [%rd32772];
	}
	// end inline asm
	// begin inline asm
	bar.sync 0;
	// end inline asm
	// begin inline asm
	{	
.reg .f64 data;
	ld.global.ca.f64 data, [%rd32772];
	}
	// end inline asm
	// begin inline asm
	bar.sync 0;
	// end inline asm
	// begin inline asm
	{	
.reg .f64 data;
	ld.global.ca.f64 data, [%rd32772];
	}
	// end inline asm
	// begin inline asm
	bar.sync 0;
	// end inline asm
	// begin inline asm
	{	
.reg .f64 data;
	ld.global.ca.f64 data, [%rd32772];
	}
	// end inline asm
	// begin inline asm
	bar.sync 0;
	// end inline asm
	// begin inline asm
	{	
.reg .f64 data;
	ld.global.ca.f64 data, [%rd32772];
	}
	// end inline asm
	// begin inline asm
	bar.sync 0;
	// end inline asm
	// begin inline asm
	{	
.reg .f64 data;
	ld.global.ca.f64 data, [%rd32772];
	}
	// end inline asm
	// begin inline asm
	bar.sync 0;
	// end inline asm
	// begin inline asm
	{	
.reg .f64 data;
	ld.global.ca.f64 data, [%rd32772];
	}
	// end inline asm
	// begin inline asm
	bar.sync 0;
	// end inline asm
	// begin inline asm
	{	
.reg .f64 data;
	ld.global.ca.f64 data, [%rd32772];
	}
	// end inline asm
	// begin inline asm
	bar.sync 0;
	// end inline asm
	// begin inline asm
	{	
.reg .f64 data;
	ld.global.ca.f64 data, [%rd32772];
	}
	// end inline asm
	// begin inline asm
	bar.sync 0;
	// end inline asm
	// begin inline asm
	{	
.reg .f64 data;
	ld.global.ca.f64 data, [%rd32772];
	}
	// end inline asm
	// begin inline asm
	bar.sync 0;
	// end inline asm
	// begin inline asm
	{	
.reg .f64 data;
	ld.global.ca.f64 data, [%rd32772];
	}
	// end inline asm
	// begin inline asm
	bar.sync 0;
	// end inline asm
	// begin inline asm
	{	
.reg .f64 data;
	ld.global.ca.f64 data, [%rd32772];
	}
	// end inline asm
	// begin inline asm
	bar.sync 0;
	// end inline asm
	// begin inline asm
	{	
.reg .f64 data;
	ld.global.ca.f64 data, [%rd32772];
	}
	// end inline asm
	// begin inline asm
	bar.sync 0;
	// end inline asm
	// begin inline asm
	{	
.reg .f64 data;
	ld.global.ca.f64 data, [%rd32772];
	}
	// end inline asm
	// begin inline asm
	bar.sync 0;
	// end inline asm
	// begin inline asm
	{	
.reg .f64 data;
	ld.global.ca.f64 data, [%rd32772];
	}
	// end inline asm
	// begin inline asm
	bar.sync 0;
	// end inline asm
	// begin inline asm
	{	
.reg .f64 data;
	ld.global.ca.f64 data, [%rd32772];
	}
	// end inline asm
	// begin inline asm
	bar.sync 0;
	// end inline asm
	// begin inline asm
	{	
.reg .f64 data;
	ld.global.ca.f64 data, [%rd32772];
	}
	// end inline asm
	// begin inline asm
	bar.sync 0;
	// end inline asm
	// begin inline asm
	{	
.reg .f64 data;
	ld.global.ca.f64 data, [%rd32772];
	}
	// end inline asm
	// begin inline asm
	bar.sync 0;
	// end inline asm
	// begin inline asm
	{	
.reg .f64 data;
	ld.global.ca.f64 data, [%rd32772];
	}
	// end inline asm
	// begin inline asm
	bar.sync 0;
	// end inline asm
	// begin inline asm
	{	
.reg .f64 data;
	ld.global.ca.f64 data, [%rd32772];
	}
	// end inline asm
	// begin inline asm
	bar.sync 0;
	// end inline asm
	// begin inline asm
	{	
.reg .f64 data;
	ld.global.ca.f64 data, [%rd32772];
	}
	// end inline asm
	// begin inline asm
	bar.sync 0;
	// end inline asm
	// begin inline asm
	{	
.reg .f64 data;
	ld.global.ca.f64 data, [%rd32772];
	}
	// end inline asm
	// begin inline asm
	bar.sync 0;
	// end inline asm
	// begin inline asm
	{	
.reg .f64 data;
	ld.global.ca.f64 data, [%rd32772];
	}
	// end inline asm
	// begin inline asm
	bar.sync 0;
	// end inline asm
	// begin inline asm
	{	
.reg .f64 data;
	ld.global.ca.f64 data, [%rd32772];
	}
	// end inline asm
	// begin inline asm
	bar.sync 0;
	// end inline asm
	// begin inline asm
	{	
.reg .f64 data;
	ld.global.ca.f64 data, [%rd32772];
	}
	// end inline asm
	// begin inline asm
	bar.sync 0;
	// end inline asm
	// begin inline asm
	{	
.reg .f64 data;
	ld.global.ca.f64 data, [%rd32772];
	}
	// end inline asm
	// begin inline asm
	bar.sync 0;
	// end inline asm
	// begin inline asm
	{	
.reg .f64 data;
	ld.global.ca.f64 data, [%rd32772];
	}
	// end inline asm
	// begin inline asm
	bar.sync 0;
	// end inline asm
	// begin inline asm
	{	
.reg .f64 data;
	ld.global.ca.f64 data, [%rd32772];
	}
	// end inline asm
	// begin inline asm
	bar.sync 0;
	// end inline asm
	// begin inline asm
	{	
.reg .f64 data;
	ld.global.ca.f64 data, [%rd32772];
	}
	// end inline asm
	// begin inline asm
	bar.sync 0;
	// end inline asm
	// begin inline asm
	{	
.reg .f64 data;
	ld.global.ca.f64 data, [%rd32772];
	}
	// end inline asm
	// begin inline asm
	bar.sync 0;
	// end inline asm
	// begin inline asm
	{	
.reg .f64 data;
	ld.global.ca.f64 data, [%rd32772];
	}
	// end inline asm
	// begin inline asm
	bar.sync 0;
	// end inline asm
	// begin inline asm
	{	
.reg .f64 data;
	ld.global.ca.f64 data, [%rd32772];
	}
	// end inline asm
	// begin inline asm
	bar.sync 0;
	// end inline asm
	// begin inline asm
	{	
.reg .f64 data;
	ld.global.ca.f64 data, [%rd32772];
	}
	// end inline asm
	// begin inline asm
	bar.sync 0;
	// end inline asm
	// begin inline asm
	{	
.reg .f64 data;
	ld.global.ca.f64 data, [%rd32772];
	}
	// end inline asm
	// begin inline asm
	bar.sync 0;
	// end inline asm
	// begin inline asm
	{	
.reg .f64 data;
	ld.global.ca.f64 data, [%rd32772];
	}
	// end inline asm
	// begin inline asm
	bar.sync 0;
	// end inline asm
	// begin inline asm
	{	
.reg .f64 data;
	ld.global.ca.f64 data, [%rd32772];
	}
	// end inline asm
	// begin inline asm
	bar.sync 0;
	// end inline asm
	// begin inline asm
	{	
.reg .f64 data;
	ld.global.ca.f64 data, [%rd32772];
	}
	// end inline asm
	// begin inline asm
	bar.sync 0;
	// end inline asm
	// begin inline asm
	{	
.reg .f64 data;
	ld.global.ca.f64 data, [%rd32772];
	}
	// end inline asm
	// begin inline asm
	bar.sync 0;
	// end inline asm
	// begin inline asm
	{	
.reg .f64 data;
	ld.global.ca.f64 data, [%rd32772];
	}
	// end inline asm
	// begin inline asm
	bar.sync 0;
	// end inline asm
	// begin inline asm
	{	
.reg .f64 data;
	ld.global.ca.f64 data, [%rd32772];
	}
	// end inline asm
	// begin inline asm
	bar.sync 0;
	// end inline asm
	// begin inline asm
	{	
.reg .f64 data;
	ld.global.ca.f64 data, [%rd32772];
	}
	// end inline asm
	// begin inline asm
	bar.sync 0;
	// end inline asm
	// begin inline asm
	{	
.reg .f64 data;
	ld.global.ca.f64 data, [%rd32772];
	}
	// end inline asm
	// begin inline asm
	bar.sync 0;
	// end inline asm
	// begin inline asm
	{	
.reg .f64 data;
	ld.global.ca.f64 data, [%rd32772];
	}
	// end inline asm
	// begin inline asm
	bar.sync 0;
	// end inline asm
	// begin inline asm
	{	
.reg .f64 data;
	ld.global.ca.f64 data, [%rd32772];
	}
	// end inline asm
	// begin inline asm
	bar.sync 0;
	// end inline asm
	// begin inline asm
	{	
.reg .f64 data;
	ld.global.ca.f64 data, [%rd32772];
	}
	// end inline asm
	// begin inline asm
	bar.sync 0;
	// end inline asm
	// begin inline asm
	{	
.reg .f64 data;
	ld.global.ca.f64 data, [%rd32772];
	}
	// end inline asm
	// begin inline asm
	bar.sync 0;
	// end inline asm
	// begin inline asm
	{	
.reg .f64 data;
	ld.global.ca.f64 data, [%rd32772];
	}
	// end inline asm
	// begin inline asm
	bar.sync 0;
	// end inline asm
	// begin inline asm
	{	
.reg .f64 data;
	ld.global.ca.f64 data, [%rd32772];
	}
	// end inline asm
	// begin inline asm
	bar.sync 0;
	// end inline asm
	// begin inline asm
	{	
.reg .f64 data;
	ld.global.ca.f64 data, [%rd32772];
	}
	// end inline asm
	// begin inline asm
	bar.sync 0;
	// end inline asm
	// begin inline asm
	{	
.reg .f64 data;
	ld.global.ca.f64 data, [%rd32772];
	}
	// end inline asm
	// begin inline asm
	bar.sync 0;
	// end inline asm
	// begin inline asm
	{	
.reg .f64 data;
	ld.global.ca.f64 data, [%rd32772];
	}
	// end inline asm
	// begin inline asm
	bar.sync 0;
	// end inline asm
	// begin inline asm
	{	
.reg .f64 data;
	ld.global.ca.f64 data, [%rd32772];
	}
	// end inline asm
	// begin inline asm
	bar.sync 0;
	// end inline asm
	// begin inline asm
	{	
.reg .f64 data;
	ld.global.ca.f64 data, [%rd32772];
	}
	// end inline asm
	// begin inline asm
	bar.sync 0;
	// end inline asm
	// begin inline asm
	{	
.reg .f64 data;
	ld.global.ca.f64 data, [%rd32772];
	}
	// end inline asm
	// begin inline asm
	bar.sync 0;
	// end inline asm
	// begin inline asm
	{	
.reg .f64 data;
	ld.global.ca.f64 data, [%rd32772];
	}
	// end inline asm
	// begin inline asm
	bar.sync 0;
	// end inline asm
	// begin inline asm
	{	
.reg .f64 data;
	ld.global.ca.f64 data, [%rd32772];
	}
	// end inline asm
	// begin inline asm
	bar.sync 0;
	// end inline asm
	// begin inline asm
	{	
.reg .f64 data;
	ld.global.ca.f64 data, [%rd32772];
	}
	// end inline asm
	// begin inline asm
	bar.sync 0;
	// end inline asm
	// begin inline asm
	{	
.reg .f64 data;
	ld.global.ca.f64 data, [%rd32772];
	}
	// end inline asm
	// begin inline asm
	bar.sync 0;
	// end inline asm
	// begin inline asm
	{	
.reg .f64 data;
	ld.global.ca.f64 data, [%rd32772];
	}
	// end inline asm
	// begin inline asm
	bar.sync 0;
	// end inline asm
	// begin inline asm
	{	
.reg .f64 data;
	ld.global.ca.f64 data, [%rd32772];
	}
	// end inline asm
	// begin inline asm
	bar.sync 0;
	// end inline asm
	// begin inline asm
	{	
.reg .f64 data;
	ld.global.ca.f64 data, [%rd32772];
	}
	// end inline asm
	// begin inline asm
	bar.sync 0;
	// end inline asm
	// begin inline asm
	{	
.reg .f64 data;
	ld.global.ca.f64 data, [%rd32772];
	}
	// end inline asm
	// begin inline asm
	bar.sync 0;
	// end inline asm
	// begin inline asm
	{	
.reg .f64 data;
	ld.global.ca.f64 data, [%rd32772];
	}
	// end inline asm
	// begin inline asm
	bar.sync 0;
	// end inline asm
	// begin inline asm
	{	
.reg .f64 data;
	ld.global.ca.f64 data, [%rd32772];
	}
	// end inline asm
	// begin inline asm
	bar.sync 0;
	// end inline asm
	// begin inline asm
	{	
.reg .f64 data;
	ld.global.ca.f64 data, [%rd32772];
	}
	// end inline asm
	// begin inline asm
	bar.sync 0;
	// end inline asm
	// begin inline asm
	{	
.reg .f64 data;
	ld.global.ca.f64 data, [%rd32772];
	}
	// end inline asm
	// begin inline asm
	bar.sync 0;
	// end inline asm
	// begin inline asm
	{	
.reg .f64 data;
	ld.global.ca.f64 data, [%rd32772];
	}
	// end inline asm
	// begin inline asm
	bar.sync 0;
	// end inline asm
	// begin inline asm
	{	
.reg .f64 data;
	ld.global.ca.f64 data, [%rd32772];
	}
	// end inline asm
	// begin inline asm
	bar.sync 0;
	// end inline asm
	// begin inline asm
	{	
.reg .f64 data;
	ld.global.ca.f64 data, [%rd32772];
	}
	// end inline asm
	// begin inline asm
	bar.sync 0;
	// end inline asm
	// begin inline asm
	{	
.reg .f64 data;
	ld.global.ca.f64 data, [%rd32772];
	}
	// end inline asm
	// begin inline asm
	bar.sync 0;
	// end inline asm
	// begin inline asm
	{	
.reg .f64 data;
	ld.global.ca.f64 data, [%rd32772];
	}
	// end inline asm
	// begin inline asm
	bar.sync 0;
	// end inline asm
	// begin inline asm
	{	
.reg .f64 data;
	ld.global.ca.f64 data, [%rd32772];
	}
	// end inline asm
	// begin inline asm
	bar.sync 0;
	// end inline asm
	// begin inline asm
	{	
.reg .f64 data;
	ld.global.ca.f64 data, [%rd32772];
	}
	// end inline asm
	// begin inline asm
	bar.sync 0;
	// end inline asm
	// begin inline asm
	{	
.reg .f64 data;
	ld.global.ca.f64 data, [%rd32772];
	}
	// end inline asm
	// begin inline asm
	bar.sync 0;
	// end inline asm
	// begin inline asm
	{	
.reg .f64 data;
	ld.global.ca.f64 data, [%rd32772];
	}
	// end inline asm
	// begin inline asm
	bar.sync 0;
	// end inline asm
	// begin inline asm
	{	
.reg .f64 data;
	ld.global.ca.f64 data, [%rd32772];
	}
	// end inline asm
	// begin inline asm
	bar.sync 0;
	// end inline asm
	// begin inline asm
	{	
.reg .f64 data;
	ld.global.ca.f64 data, [%rd32772];
	}
	// end inline asm
	// begin inline asm
	bar.sync 0;
	// end inline asm
	// begin inline asm
	{	
.reg .f64 data;
	ld.global.ca.f64 data, [%rd32772];
	}
	// end inline asm
	// begin inline asm
	bar.sync 0;
	// end inline asm
	// begin inline asm
	{	
.reg .f64 data;
	ld.global.ca.f64 data, [%rd32772];
	}
	// end inline asm
	// begin inline asm
	bar.sync 0;
	// end inline asm
	// begin inline asm
	{	
.reg .f64 data;
	ld.global.ca.f64 data, [%rd32772];
	}
	// end inline asm
	// begin inline asm
	bar.sync 0;
	// end inline asm
	// begin inline asm
	{	
.reg .f64 data;
	ld.global.ca.f64 data, [%rd32772];
	}
	// end inline asm
	// begin inline asm
	bar.sync 0;
	// end inline asm
	// begin inline asm
	{	
.reg .f64 data;
	ld.global.ca.f64 data, [%rd32772];
	}
	// end inline asm
	// begin inline asm
	bar.sync 0;
	// end inline asm
	// begin inline asm
	{	
.reg .f64 data;
	ld.global.ca.f64 data, [%rd32772];
	}
	// end inline asm
	// begin inline asm
	bar.sync 0;
	// end inline asm
	// begin inline asm
	{	
.reg .f64 data;
	ld.global.ca.f64 data, [%rd32772];
	}
	// end inline asm
	// begin inline asm
	bar.sync 0;
	// end inline asm
	// begin inline asm
	{	
.reg .f64 data;
	ld.global.ca.f64 data, [%rd32772];
	}
	// end inline asm
	// begin inline asm
	bar.sync 0;
	// end inline asm
	// begin inline asm
	{	
.reg .f64 data;
	ld.global.ca.f64 data, [%rd32772];
	}
	// end inline asm
	// begin inline asm
	bar.sync 0;
	// end inline asm
	// begin inline asm
	{	
.reg .f64 data;
	ld.global.ca.f64 data, [%rd32772];
	}
	// end inline asm
	// begin inline asm
	bar.sync 0;
	// end inline asm
	// begin inline asm
	{	
.reg .f64 data;
	ld.global.ca.f64 data, [%rd32772];
	}
	// end inline asm
	// begin inline asm
	bar.sync 0;
	// end inline asm
	// begin inline asm
	{	
.reg .f64 data;
	ld.global.ca.f64 data, [%rd32772];
	}
	// end inline asm
	// begin inline asm
	bar.sync 0;
	// end inline asm
	// begin inline asm
	{	
.reg .f64 data;
	ld.global.ca.f64 data, [%rd32772];
	}
	// end inline asm
	// begin inline asm
	bar.sync 0;
	// end inline asm
	// begin inline asm
	{	
.reg .f64 data;
	ld.global.ca.f64 data, [%rd32772];
	}
	// end inline asm
	// begin inline asm
	bar.sync 0;
	// end inline asm
	// begin inline asm
	{	
.reg .f64 data;
	ld.global.ca.f64 data, [%rd32772];
	}
	// end inline asm
	// begin inline asm
	bar.sync 0;
	// end inline asm
	// begin inline asm
	{	
.reg .f64 data;
	ld.global.ca.f64 data, [%rd32772];
	}
	// end inline asm
	// begin inline asm
	bar.sync 0;
	// end inline asm
	// begin inline asm
	{	
.reg .f64 data;
	ld.global.ca.f64 data, [%rd32772];
	}
	// end inline asm
	// begin inline asm
	bar.sync 0;
	// end inline asm
	// begin inline asm
	{	
.reg .f64 data;
	ld.global.ca.f64 data, [%rd32772];
	}
	// end inline asm
	// begin inline asm
	bar.sync 0;
	// end inline asm
	// begin inline asm
	{	
.reg .f64 data;
	ld.global.ca.f64 data, [%rd32772];
	}
	// end inline asm
	// begin inline asm
	bar.sync 0;
	// end inline asm
	// begin inline asm
	{	
.reg .f64 data;
	ld.global.ca.f64 data, [%rd32772];
	}
	// end inline asm
	// begin inline asm
	bar.sync 0;
	// end inline asm
	// begin inline asm
	{	
.reg .f64 data;
	ld.global.ca.f64 data, [%rd32772];
	}
	// end inline asm
	// begin inline asm
	bar.sync 0;
	// end inline asm
	// begin inline asm
	{	
.reg .f64 data;
	ld.global.ca.f64 data, [%rd32772];
	}
	// end inline asm
	// begin inline asm
	bar.sync 0;
	// end inline asm
	// begin inline asm
	{	
.reg .f64 data;
	ld.global.ca.f64 data, [%rd32772];
	}
	// end inline asm
	// begin inline asm
	bar.sync 0;
	// end inline asm
	// begin inline asm
	{	
.reg .f64 data;
	ld.global.ca.f64 data, [%rd32772];
	}
	// end inline asm
	// begin inline asm
	bar.sync 0;
	// end inline asm
	// begin inline asm
	{	
.reg .f64 data;
	ld.global.ca.f64 data, [%rd32772];
	}
	// end inline asm
	// begin inline asm
	bar.sync 0;
	// end inline asm
	// begin inline asm
	{	
.reg .f64 data;
	ld.global.ca.f64 data, [%rd32772];
	}
	// end inline asm
	// begin inline asm
	bar.sync 0;
	// end inline asm
	// begin inline asm
	{	
.reg .f64 data;
	ld.global.ca.f64 data, [%rd32772];
	}
	// end inline asm
	// begin inline asm
	bar.sync 0;
	// end inline asm
	// begin inline asm
	{	
.reg .f64 data;
	ld.global.ca.f64 data, [%rd32772];
	}
	// end inline asm
	// begin inline asm
	bar.sync 0;
	// end inline asm
	// begin inline asm
	{	
.reg .f64 data;
	ld.global.ca.f64 data, [%rd32772];
	}
	// end inline asm
	// begin inline asm
	bar.sync 0;
	// end inline asm
	// begin inline asm
	{	
.reg .f64 data;
	ld.global.ca.f64 data, [%rd32772];
	}
	// end inline asm
	// begin inline asm
	bar.sync 0;
	// end inline asm
	// begin inline asm
	{	
.reg .f64 data;
	ld.global.ca.f64 data, [%rd32772];
	}
	// end inline asm
	// begin inline asm
	bar.sync 0;
	// end inline asm
	// begin inline asm
	{	
.reg .f64 data;
	ld.global.ca.f64 data, [%rd32772];
	}
	// end inline asm
	// begin inline asm
	bar.sync 0;
	// end inline asm
	// begin inline asm
	{	
.reg .f64 data;
	ld.global.ca.f64 data, [%rd32772];
	}
	// end inline asm
	// begin inline asm
	bar.sync 0;
	// end inline asm
	// begin inline asm
	{	
.reg .f64 data;
	ld.global.ca.f64 data, [%rd32772];
	}
	// end inline asm
	// begin inline asm
	bar.sync 0;
	// end inline asm
	// begin inline asm
	{	
.reg .f64 data;
	ld.global.ca.f64 data, [%rd32772];
	}
	// end inline asm
	// begin inline asm
	bar.sync 0;
	// end inline asm
	// begin inline asm
	{	
.reg .f64 data;
	ld.global.ca.f64 data, [%rd32772];
	}
	// end inline asm
	// begin inline asm
	bar.sync 0;
	// end inline asm
	// begin inline asm
	{	
.reg .f64 data;
	ld.global.ca.f64 data, [%rd32772];
	}
	// end inline asm
	// begin inline asm
	bar.sync 0;
	// end inline asm
	// begin inline asm
	{	
.reg .f64 data;
	ld.global.ca.f64 data, [%rd32772];
	}
	// end inline asm
	// begin inline asm
	bar.sync 0;
	// end inline asm
	// begin inline asm
	{	
.reg .f64 data;
	ld.global.ca.f64 data, [%rd32772];
	}
	// end inline asm
	// begin inline asm
	bar.sync 0;
	// end inline asm
	// begin inline asm
	{	
.reg .f64 data;
	ld.global.ca.f64 data, [%rd32772];
	}
	// end inline asm
	// begin inline asm
	bar.sync 0;
	// end inline asm
	// begin inline asm
	{	
.reg .f64 data;
	ld.global.ca.f64 data, [%rd32772];
	}
	// end inline asm
	// begin inline asm
	bar.sync 0;
	// end inline asm
	// begin inline asm
	{	
.reg .f64 data;
	ld.global.ca.f64 data, [%rd32772];
	}
	// end inline asm
	// begin inline asm
	bar.sync 0;
	// end inline asm
	// begin inline asm
	{	
.reg .f64 data;
	ld.global.ca.f64 data, [%rd32772];
	}
	// end inline asm
	// begin inline asm
	bar.sync 0;
	// end inline asm
	// begin inline asm
	{	
.reg .f64 data;
	ld.global.ca.f64 data, [%rd32772];
	}
	// end inline asm
	// begin inline asm
	bar.sync 0;
	// end inline asm
	// begin inline asm
	{	
.reg .f64 data;
	ld.global.ca.f64 data, [%rd32772];
	}
	// end inline asm
	// begin inline asm
	bar.sync 0;
	// end inline asm
	// begin inline asm
	{	
.reg .f64 data;
	ld.global.ca.f64 data, [%rd32772];
	}
	// end inline asm
	// begin inline asm
	bar.sync 0;
	// end inline asm
	// begin inline asm
	{	
.reg .f64 data;
	ld.global.ca.f64 data, [%rd32772];
	}
	// end inline asm
	// begin inline asm
	bar.sync 0;
	// end inline asm
	// begin inline asm
	{	
.reg .f64 data;
	ld.global.ca.f64 data, [%rd32772];
	}
	// end inline asm
	// begin inline asm
	bar.sync 0;
	// end inline asm
	// begin inline asm
	{	
.reg .f64 data;
	ld.global.ca.f64 data, [%rd32772];
	}
	// end inline asm
	// begin inline asm
	bar.sync 0;
	// end inline asm
	// begin inline asm
	{	
.reg .f64 data;
	ld.global.ca.f64 data, [%rd32772];
	}
	// end inline asm
	// begin inline asm
	bar.sync 0;
	// end inline asm
	// begin inline asm
	{	
.reg .f64 data;
	ld.global.ca.f64 data, [%rd32772];
	}
	// end inline asm
	// begin inline asm
	bar.sync 0;
	// end inline asm
	// begin inline asm
	{	
.reg .f64 data;
	ld.global.ca.f64 data, [%rd32772];
	}
	// end inline asm
	// begin inline asm
	bar.sync 0;
	// end inline asm
	// begin inline asm
	{	
.reg .f64 data;
	ld.global.ca.f64 data, [%rd32772];
	}
	// end inline asm
	// begin inline asm
	bar.sync 0;
	// end inline asm
	// begin inline asm
	{	
.reg .f64 data;
	ld.global.ca.f64 data, [%rd32772];
	}
	// end inline asm
	// begin inline asm
	bar.sync 0;
	// end inline asm
	// begin inline asm
	{	
.reg .f64 data;
	ld.global.ca.f64 data, [%rd32772];
	}
	// end inline asm
	// begin inline asm
	bar.sync 0;
	// end inline asm
	// begin inline asm
	{	
.reg .f64 data;
	ld.global.ca.f64 data, [%rd32772];
	}
	// end inline asm
	// begin inline asm
	bar.sync 0;
	// end inline asm
	// begin inline asm
	{	
.reg .f64 data;
	ld.global.ca.f64 data, [%rd32772];
	}
	// end inline asm
	// begin inline asm
	bar.sync 0;
	// end inline asm
	// begin inline asm
	{	
.reg .f64 data;
	ld.global.ca.f64 data, [%rd32772];
	}
	// end inline asm
	// begin inline asm
	bar.sync 0;
	// end inline asm
	// begin inline asm
	{	
.reg .f64 data;
	ld.global.ca.f64 data, [%rd32772];
	}
	// end inline asm
	// begin inline asm
	bar.sync 0;
	// end inline asm
	// begin inline asm
	{	
.reg .f64 data;
	ld.global.ca.f64 data, [%rd32772];
	}
	// end inline asm
	// begin inline asm
	bar.sync 0;
	// end inline asm
	// begin inline asm
	{	
.reg .f64 data;
	ld.global.ca.f64 data, [%rd32772];
	}
	// end inline asm
	// begin inline asm
	bar.sync 0;
	// end inline asm
	// begin inline asm
	{	
.reg .f64 data;
	ld.global.ca.f64 data, [%rd32772];
	}
	// end inline asm
	// begin inline asm
	bar.sync 0;
	// end inline asm
	// begin inline asm
	{	
.reg .f64 data;
	ld.global.ca.f64 data, [%rd32772];
	}
	// end inline asm
	// begin inline asm
	bar.sync 0;
	// end inline asm
	// begin inline asm
	{	
.reg .f64 data;
	ld.global.ca.f64 data, [%rd32772];
	}
	// end inline asm
	// begin inline asm
	bar.sync 0;
	// end inline asm
	// begin inline asm
	{	
.reg .f64 data;
	ld.global.ca.f64 data, [%rd32772];
	}
	// end inline asm
	// begin inline asm
	bar.sync 0;
	// end inline asm
	// begin inline asm
	{	
.reg .f64 data;
	ld.global.ca.f64 data, [%rd32772];
	}
	// end inline asm
	// begin inline asm
	bar.sync 0;
	// end inline asm
	// begin inline asm
	{	
.reg .f64 data;
	ld.global.ca.f64 data, [%rd32772];
	}
	// end inline asm
	// begin inline asm
	bar.sync 0;
	// end inline asm
	// begin inline asm
	{	
.reg .f64 data;
	ld.global.ca.f64 data, [%rd32772];
	}
	// end inline asm
	// begin inline asm
	bar.sync 0;
	// end inline asm
	// begin inline asm
	{	
.reg .f64 data;
	ld.global.ca.f64 data, [%rd32772];
	}
	// end inline asm
	// begin inline asm
	bar.sync 0;
	// end inline asm
	// begin inline asm
	{	
.reg .f64 data;
	ld.global.ca.f64 data, [%rd32772];
	}
	// end inline asm
	// begin inline asm
	bar.sync 0;
	// end inline asm
	// begin inline asm
	{	
.reg .f64 data;
	ld.global.ca.f64 data, [%rd32772];
	}
	// end inline asm
	// begin inline asm
	bar.sync 0;
	// end inline asm
	// begin inline asm
	{	
.reg .f64 data;
	ld.global.ca.f64 data, [%rd32772];
	}
	// end inline asm
	// begin inline asm
	bar.sync 0;
	// end inline asm
	// begin inline asm
	{	
.reg .f64 data;
	ld.global.ca.f64 data, [%rd32772];
	}
	// end inline asm
	// begin inline asm
	bar.sync 0;
	// end inline asm
	// begin inline asm
	{	
.reg .f64 data;
	ld.global.ca.f64 data, [%rd32772];
	}
	// end inline asm
	// begin inline asm
	bar.sync 0;
	// end inline asm
	// begin inline asm
	{	
.reg .f64 data;
	ld.global.ca.f64 data, [%rd32772];
	}
	// end inline asm
	// begin inline asm
	bar.sync 0;
	// end inline asm
	// begin inline asm
	{	
.reg .f64 data;
	ld.global.ca.f64 data, [%rd32772];
	}
	// end inline asm
	// begin inline asm
	bar.sync 0;
	// end inline asm
	// begin inline asm
	{	
.reg .f64 data;
	ld.global.ca.f64 data, [%rd32772];
	}
	// end inline asm
	// begin inline asm
	bar.sync 0;
	// end inline asm
	// begin inline asm
	{	
.reg .f64 data;
	ld.global.ca.f64 data, [%rd32772];
	}
	// end inline asm
	// begin inline asm
	bar.sync 0;
	// end inline asm
	// begin inline asm
	{	
.reg .f64 data;
	ld.global.ca.f64 data, [%rd32772];
	}
	// end inline asm
	// begin inline asm
	bar.sync 0;
	// end inline asm
	// begin inline asm
	{	
.reg .f64 data;
	ld.global.ca.f64 data, [%rd32772];
	}
	// end inline asm
	// begin inline asm
	bar.sync 0;
	// end inline asm
	// begin inline asm
	{	
.reg .f64 data;
	ld.global.ca.f64 data, [%rd32772];
	}
	// end inline asm
	// begin inline asm
	bar.sync 0;
	// end inline asm
	// begin inline asm
	{	
.reg .f64 data;
	ld.global.ca.f64 data, [%rd32772];
	}
	// end inline asm
	// begin inline asm
	bar.sync 0;
	// end inline asm
	// begin inline asm
	{	
.reg .f64 data;
	ld.global.ca.f64 data, [%rd32772];
	}
	// end inline asm
	// begin inline asm
	bar.sync 0;
	// end inline asm
	// begin inline asm
	{	
.reg .f64 data;
	ld.global.ca.f64 data, [%rd32772];
	}
	// end inline asm
	// begin inline asm
	bar.sync 0;
	// end inline asm
	// begin inline asm
	{	
.reg .f64 data;
	ld.global.ca.f64 data, [%rd32772];
	}
	// end inline asm
	// begin inline asm
	bar.sync 0;
	// end inline asm
	// begin inline asm
	{	
.reg .f64 data;
	ld.global.ca.f64 data, [%rd32772];
	}
	// end inline asm
	// begin inline asm
	bar.sync 0;
	// end inline asm
	// begin inline asm
	{	
.reg .f64 data;
	ld.global.ca.f64 data, [%rd32772];
	}
	// end inline asm
	// begin inline asm
	bar.sync 0;
	// end inline asm
	// begin inline asm
	{	
.reg .f64 data;
	ld.global.ca.f64 data, [%rd32772];
	}
	// end inline asm
	// begin inline asm
	bar.sync 0;
	// end inline asm
	// begin inline asm
	{	
.reg .f64 data;
	ld.global.ca.f64 data, [%rd32772];
	}
	// end inline asm
	// begin inline asm
	bar.sync 0;
	// end inline asm
	// begin inline asm
	{	
.reg .f64 data;
	ld.global.ca.f64 data, [%rd32772];
	}
	// end inline asm
	// begin inline asm
	bar.sync 0;
	// end inline asm
	// begin inline asm
	{	
.reg .f64 data;
	ld.global.ca.f64 data, [%rd32772];
	}
	// end inline asm
	// begin inline asm
	bar.sync 0;
	// end inline asm
	// begin inline asm
	{	
.reg .f64 data;
	ld.global.ca.f64 data, [%rd32772];
	}
	// end inline asm
	// begin inline asm
	bar.sync 0;
	// end inline asm
	// begin inline asm
	{	
.reg .f64 data;
	ld.global.ca.f64 data, [%rd32772];
	}
	// end inline asm
	// begin inline asm
	bar.sync 0;
	// end inline asm
	// begin inline asm
	{	
.reg .f64 data;
	ld.global.ca.f64 data, [%rd32772];
	}
	// end inline asm
	// begin inline asm
	bar.sync 0;
	// end inline asm
	// begin inline asm
	{	
.reg .f64 data;
	ld.global.ca.f64 data, [%rd32772];
	}
	// end inline asm
	// begin inline asm
	bar.sync 0;
	// end inline asm
	// begin inline asm
	{	
.reg .f64 data;
	ld.global.ca.f64 data, [%rd32772];
	}
	// end inline asm
	// begin inline asm
	bar.sync 0;
	// end inline asm
	// begin inline asm
	{	
.reg .f64 data;
	ld.global.ca.f64 data, [%rd32772];
	}
	// end inline asm
	// begin inline asm
	bar.sync 0;
	// end inline asm
	// begin inline asm
	{	
.reg .f64 data;
	ld.global.ca.f64 data, [%rd32772];
	}
	// end inline asm
	// begin inline asm
	bar.sync 0;
	// end inline asm
	// begin inline asm
	{	
.reg .f64 data;
	ld.global.ca.f64 data, [%rd32772];
	}
	// end inline asm
	// begin inline asm
	bar.sync 0;
	// end inline asm
	// begin inline asm
	{	
.reg .f64 data;
	ld.global.ca.f64 data, [%rd32772];
	}
	// end inline asm
	// begin inline asm
	bar.sync 0;
	// end inline asm
	// begin inline asm
	{	
.reg .f64 data;
	ld.global.ca.f64 data, [%rd32772];
	}
	// end inline asm
	// begin inline asm
	bar.sync 0;
	// end inline asm
	// begin inline asm
	{	
.reg .f64 data;
	ld.global.ca.f64 data, [%rd32772];
	}
	// end inline asm
	// begin inline asm
	bar.sync 0;
	// end inline asm
	// begin inline asm
	{	
.reg .f64 data;
	ld.global.ca.f64 data, [%rd32772];
	}
	// end inline asm
	// begin inline asm
	bar.sync 0;
	// end inline asm
	// begin inline asm
	{	
.reg .f64 data;
	ld.global.ca.f64 data, [%rd32772];
	}
	// end inline asm
	// begin inline asm
	bar.sync 0;
	// end inline asm
	// begin inline asm
	{	
.reg .f64 data;
	ld.global.ca.f64 data, [%rd32772];
	}
	// end inline asm
	// begin inline asm
	bar.sync 0;
	// end inline asm
	// begin inline asm
	{	
.reg .f64 data;
	ld.global.ca.f64 data, [%rd32772];
	}
	// end inline asm
	// begin inline asm
	bar.sync 0;
	// end inline asm
	// begin inline asm
	{	
.reg .f64 data;
	ld.global.ca.f64 data, [%rd32772];
	}
	// end inline asm
	// begin inline asm
	bar.sync 0;
	// end inline asm
	// begin inline asm
	{	
.reg .f64 data;
	ld.global.ca.f64 data, [%rd32772];
	}
	// end inline asm
	// begin inline asm
	bar.sync 0;
	// end inline asm
	// begin inline asm
	{	
.reg .f64 data;
	ld.global.ca.f64 data, [%rd32772];
	}
	// end inline asm
	// begin inline asm
	bar.sync 0;
	// end inline asm
	// begin inline asm
	{	
.reg .f64 data;
	ld.global.ca.f64 data, [%rd32772];
	}
	// end inline asm
	// begin inline asm
	bar.sync 0;
	// end inline asm
	// begin inline asm
	{	
.reg .f64 data;
	ld.global.ca.f64 data, [%rd32772];
	}
	// end inline asm
	// begin inline asm
	bar.sync 0;
	// end inline asm
	// begin inline asm
	{	
.reg .f64 data;
	ld.global.ca.f64 data, [%rd32772];
	}
	// end inline asm
	// begin inline asm
	bar.sync 0;
	// end inline asm
	// begin inline asm
	{	
.reg .f64 data;
	ld.global.ca.f64 data, [%rd32772];
	}
	// end inline asm
	// begin inline asm
	bar.sync 0;
	// end inline asm
	// begin inline asm
	{	
.reg .f64 data;
	ld.global.ca.f64 data, [%rd32772];
	}
	// end inline asm
	// begin inline asm
	bar.sync 0;
	// end inline asm
	// begin inline asm
	{	
.reg .f64 data;
	ld.global.ca.f64 data, [%rd32772];
	}
	// end inline asm
	// begin inline asm
	bar.sync 0;
	// end inline asm
	// begin inline asm
	{	
.reg .f64 data;
	ld.global.ca.f64 data, [%rd32772];
	}
	// end inline asm
	// begin inline asm
	bar.sync 0;
	// end inline asm
	// begin inline asm
	{	
.reg .f64 data;
	ld.global.ca.f64 data, [%rd32772];
	}
	// end inline asm
	// begin inline asm
	bar.sync 0;
	// end inline asm
	// begin inline asm
	{	
.reg .f64 data;
	ld.global.ca.f64 data, [%rd32772];
	}
	// end inline asm
	// begin inline asm
	bar.sync 0;
	// end inline asm
	// begin inline asm
	{	
.reg .f64 data;
	ld.global.ca.f64 data, [%rd32772];
	}
	// end inline asm
	// begin inline asm
	bar.sync 0;
	// end inline asm
	// begin inline asm
	{	
.reg .f64 data;
	ld.global.ca.f64 data, [%rd32772];
	}
	// end inline asm
	// begin inline asm
	bar.sync 0;
	// end inline asm
	// begin inline asm
	{	
.reg .f64 data;
	ld.global.ca.f64 data, [%rd32772];
	}
	// end inline asm
	// begin inline asm
	bar.sync 0;
	// end inline asm
	// begin inline asm
	{	
.reg .f64 data;
	ld.global.ca.f64 data, [%rd32772];
	}
	// end inline asm
	// begin inline asm
	bar.sync 0;
	// end inline asm
	// begin inline asm
	{	
.reg .f64 data;
	ld.global.ca.f64 data, [%rd32772];
	}
	// end inline asm
	// begin inline asm
	bar.sync 0;
	// end inline asm
	// begin inline asm
	{	
.reg .f64 data;
	ld.global.ca.f64 data, [%rd32772];
	}
	// end inline asm
	// begin inline asm
	bar.sync 0;
	// end inline asm
	// begin inline asm
	{	
.reg .f64 data;
	ld.global.ca.f64 data, [%rd32772];
	}
	// end inline asm
	// begin inline asm
	bar.sync 0;
	// end inline asm
	// begin inline asm
	{	
.reg .f64 data;
	ld.global.ca.f64 data, [%rd32772];
	}
	// end inline asm
	// begin inline asm
	bar.sync 0;
	// end inline asm
	// begin inline asm
	{	
.reg .f64 data;
	ld.global.ca.f64 data, [%rd32772];
	}
	// end inline asm
	// begin inline asm
	bar.sync 0;
	// end inline asm
	// begin inline asm
	{	
.reg .f64 data;
	ld.global.ca.f64 data, [%rd32772];
	}
	// end inline asm
	// begin inline asm
	bar.sync 0;
	// end inline asm
	// begin inline asm
	{	
.reg .f64 data;
	ld.global.ca.f64 data, [%rd32772];
	}
	// end inline asm
	// begin inline asm
	bar.sync 0;
	// end inline asm
	// begin inline asm
	{	
.reg .f64 data;
	ld.global.ca.f64 data, [%rd32772];
	}
	// end inline asm
	// begin inline asm
	bar.sync 0;
	// end inline asm
	// begin inline asm
	{	
.reg .f64 data;
	ld.global.ca.f64 data, [%rd32772];
	}
	// end inline asm
	// begin inline asm
	bar.sync 0;
	// end inline asm
	// begin inline asm
	{	
.reg .f64 data;
	ld.global.ca.f64 data, [%rd32772];
	}
	// end inline asm
	// begin inline asm
	bar.sync 0;
	// end inline asm
	// begin inline asm
	{	
.reg .f64 data;
	ld.global.ca.f64 data, [%rd32772];
	}
	// end inline asm
	// begin inline asm
	bar.sync 0;
	// end inline asm
	// begin inline asm
	{	
.reg .f64 data;
	ld.global.ca.f64 data, [%rd32772];
	}
	// end inline asm
	// begin inline asm
	bar.sync 0;
	// end inline asm
	// begin inline asm
	{	
.reg .f64 data;
	ld.global.ca.f64 data, [%rd32772];
	}
	// end inline asm
	// begin inline asm
	bar.sync 0;
	// end inline asm
	// begin inline asm
	{	
.reg .f64 data;
	ld.global.ca.f64 data, [%rd32772];
	}
	// end inline asm
	// begin inline asm
	bar.sync 0;
	// end inline asm
	// begin inline asm
	{	
.reg .f64 data;
	ld.global.ca.f64 data, [%rd32772];
	}
	// end inline asm
	// begin inline asm
	bar.sync 0;
	// end inline asm
	// begin inline asm
	{	
.reg .f64 data;
	ld.global.ca.f64 data, [%rd32772];
	}
	// end inline asm
	// begin inline asm
	bar.sync 0;
	// end inline asm
	// begin inline asm
	{	
.reg .f64 data;
	ld.global.ca.f64 data, [%rd32772];
	}
	// end inline asm
	// begin inline asm
	bar.sync 0;
	// end inline asm
	// begin inline asm
	{	
.reg .f64 data;
	ld.global.ca.f64 data, [%rd32772];
	}
	// end inline asm
	// begin inline asm
	bar.sync 0;
	// end inline asm
	// begin inline asm
	{	
.reg .f64 data;
	ld.global.ca.f64 data, [%rd32772];
	}
	// end inline asm
	// begin inline asm
	bar.sync 0;
	// end inline asm
	// begin inline asm
	{	
.reg .f64 data;
	ld.global.ca.f64 data, [%rd32772];
	}
	// end inline asm
	// begin inline asm
	bar.sync 0;
	// end inline asm
	// begin inline asm
	{	
.reg .f64 data;
	ld.global.ca.f64 data, [%rd32772];
	}
	// end inline asm
	// begin inline asm
	bar.sync 0;
	// end inline asm
	// begin inline asm
	{	
.reg .f64 data;
	ld.global.ca.f64 data, [%rd32772];
	}
	// end inline asm
	// begin inline asm
	bar.sync 0;
	// end inline asm
	// begin inline asm
	{	
.reg .f64 data;
	ld.global.ca.f64 data, [%rd32772];
	}
	// end inline asm
	// begin inline asm
	bar.sync 0;
	// end inline asm
	// begin inline asm
	{	
.reg .f64 data;
	ld.global.ca.f64 data, [%rd32772];
	}
	// end inline asm
	// begin inline asm
	bar.sync 0;
	// end inline asm
	// begin inline asm
	{	
.reg .f64 data;
	ld.global.ca.f64 data, [%rd32772];
	}
	// end inline asm
	// begin inline asm
	bar.sync 0;
	// end inline asm
	// begin inline asm
	{	
.reg .f64 data;
	ld.global.ca.f64 data, [%rd32772];
	}
	// end inline asm
	// begin inline asm
	bar.sync 0;
	// end inline asm
	// begin inline asm
	{	
.reg .f64 data;
	ld.global.ca.f64 data, [%rd32772];
	}
	// end inline asm
	// begin inline asm
	bar.sync 0;
	// end inline asm
	// begin inline asm
	{	
.reg .f64 data;
	ld.global.ca.f64 data, [%rd32772];
	}
	// end inline asm
	// begin inline asm
	bar.sync 0;
	// end inline asm
	// begin inline asm
	{	
.reg .f64 data;
	ld.global.ca.f64 data, [%rd32772];
	}
	// end inline asm
	// begin inline asm
	bar.sync 0;
	// end inline asm
	// begin inline asm
	{	
.reg .f64 data;
	ld.global.ca.f64 data, [%rd32772];
	}
	// end inline asm
	// begin inline asm
	bar.sync 0;
	// end inline asm
	// begin inline asm
	{	
.reg .f64 data;
	ld.global.ca.f64 data, [%rd32772];
	}
	// end inline asm
	// begin inline asm
	bar.sync 0;
	// end inline asm
	// begin inline asm
	{	
.reg .f64 data;
	ld.global.ca.f64 data, [%rd32772];
	}
	// end inline asm
	// begin inline asm
	bar.sync 0;
	// end inline asm
	// begin inline asm
	{	
.reg .f64 data;
	ld.global.ca.f64 data, [%rd32772];
	}
	// end inline asm
	// begin inline asm
	bar.sync 0;
	// end inline asm
	// begin inline asm
	{	
.reg .f64 data;
	ld.global.ca.f64 data, [%rd32772];
	}
	// end inline asm
	// begin inline asm
	bar.sync 0;
	// end inline asm
	// begin inline asm
	{	
.reg .f64 data;
	ld.global.ca.f64 data, [%rd32772];
	}
	// end inline asm
	// begin inline asm
	bar.sync 0;
	// end inline asm
	// begin inline asm
	{	
.reg .f64 data;
	ld.global.ca.f64 data, [%rd32772];
	}
	// end inline asm
	// begin inline asm
	bar.sync 0;
	// end inline asm
	// begin inline asm
	{	
.reg .f64 data;
	ld.global.ca.f64 data, [%rd32772];
	}
	// end inline asm
	// begin inline asm
	bar.sync 0;
	// end inline asm
	// begin inline asm
	{	
.reg .f64 data;
	ld.global.ca.f64 data, [%rd32772];
	}
	// end inline asm
	// begin inline asm
	bar.sync 0;
	// end inline asm
	// begin inline asm
	{	
.reg .f64 data;
	ld.global.ca.f64 data, [%rd32772];
	}
	// end inline asm
	// begin inline asm
	bar.sync 0;
	// end inline asm
	// begin inline asm
	{	
.reg .f64 data;
	ld.global.ca.f64 data, [%rd32772];
	}
	// end inline asm
	// begin inline asm
	bar.sync 0;
	// end inline asm
	// begin inline asm
	{	
.reg .f64 data;
	ld.global.ca.f64 data, [%rd32772];
	}
	// end inline asm
	// begin inline asm
	bar.sync 0;
	// end inline asm
	// begin inline asm
	{	
.reg .f64 data;
	ld.global.ca.f64 data, [%rd32772];
	}
	// end inline asm
	// begin inline asm
	bar.sync 0;
	// end inline asm
	// begin inline asm
	{	
.reg .f64 data;
	ld.global.ca.f64 data, [%rd32772];
	}
	// end inline asm
	// begin inline asm
	bar.sync 0;
	// end inline asm
	// begin inline asm
	{	
.reg .f64 data;
	ld.global.ca.f64 data, [%rd32772];
	}
	// end inline asm
	// begin inline asm
	bar.sync 0;
	// end inline asm
	// begin inline asm
	{	
.reg .f64 data;
	ld.global.ca.f64 data, [%rd32772];
	}
	// end inline asm
	// begin inline asm
	bar.sync 0;
	// end inline asm
	// begin inline asm
	{	
.reg .f64 data;
	ld.global.ca.f64 data, [%rd32772];
	}
	// end inline asm
	// begin inline asm
	bar.sync 0;
	// end inline asm
	// begin inline asm
	{	
.reg .f64 data;
	ld.global.ca.f64 data, [%rd32772];
	}
	// end inline asm
	// begin inline asm
	bar.sync 0;
	// end inline asm
	// begin inline asm
	{	
.reg .f64 data;
	ld.global.ca.f64 data, [%rd32772];
	}
	// end inline asm
	// begin inline asm
	bar.sync 0;
	// end inline asm
	// begin inline asm
	{	
.reg .f64 data;
	ld.global.ca.f64 data, [%rd32772];
	}
	// end inline asm
	// begin inline asm
	bar.sync 0;
	// end inline asm
	// begin inline asm
	{	
.reg .f64 data;
	ld.global.ca.f64 data, [%rd32772];
	}
	// end inline asm
	// begin inline asm
	bar.sync 0;
	// end inline asm
	// begin inline asm
	{	
.reg .f64 data;
	ld.global.ca.f64 data, [%rd32772];
	}
	// end inline asm
	// begin inline asm
	bar.sync 0;
	// end inline asm
	// begin inline asm
	{	
.reg .f64 data;
	ld.global.ca.f64 data, [%rd32772];
	}
	// end inline asm
	// begin inline asm
	bar.sync 0;
	// end inline asm
	// begin inline asm
	{	
.reg .f64 data;
	ld.global.ca.f64 data, [%rd32772];
	}
	// end inline asm
	// begin inline asm
	bar.sync 0;
	// end inline asm
	// begin inline asm
	{	
.reg .f64 data;
	ld.global.ca.f64 data, [%rd32772];
	}
	// end inline asm
	// begin inline asm
	bar.sync 0;
	// end inline asm
	// begin inline asm
	{	
.reg .f64 data;
	ld.global.ca.f64 data, [%rd32772];
	}
	// end inline asm
	// begin inline asm
	bar.sync 0;
	// end inline asm
	// begin inline asm
	{	
.reg .f64 data;
	ld.global.ca.f64 data, [%rd32772];
	}
	// end inline asm
	// begin inline asm
	bar.sync 0;
	// end inline asm
	// begin inline asm
	{	
.reg .f64 data;
	ld.global.ca.f64 data, [%rd32772];
	}
	// end inline asm
	// begin inline asm
	bar.sync 0;
	// end inline asm
	// begin inline asm
	{	
.reg .f64 data;
	ld.global.ca.f64 data, [%rd32772];
	}
	// end inline asm
	// begin inline asm
	bar.sync 0;
	// end inline asm
	// begin inline asm
	{	
.reg .f64 data;
	ld.global.ca.f64 data, [%rd32772];
	}
	// end inline asm
	// begin inline asm
	bar.sync 0;
	// end inline asm
	// begin inline asm
	{	
.reg .f64 data;
	ld.global.ca.f64 data, [%rd32772];
	}
	// end inline asm
	// begin inline asm
	bar.sync 0;
	// end inline asm
	// begin inline asm
	{	
.reg .f64 data;
	ld.global.ca.f64 data, [%rd32772];
	}
	// end inline asm
	// begin inline asm
	bar.sync 0;
	// end inline asm
	// begin inline asm
	{	
.reg .f64 data;
	ld.global.ca.f64 data, [%rd32772];
	}
	// end inline asm
	// begin inline asm
	bar.sync 0;
	// end inline asm
	// begin inline asm
	{	
.reg .f64 data;
	ld.global.ca.f64 data, [%rd32772];
	}
	// end inline asm
	// begin inline asm
	bar.sync 0;
	// end inline asm
	// begin inline asm
	{	
.reg .f64 data;
	ld.global.ca.f64 data, [%rd32772];
	}
	// end inline asm
	// begin inline asm
	bar.sync 0;
	// end inline asm
	// begin inline asm
	{	
.reg .f64 data;
	ld.global.ca.f64 data, [%rd32772];
	}
	// end inline asm
	// begin inline asm
	bar.sync 0;
	// end inline asm
	// begin inline asm
	{	
.reg .f64 data;
	ld.global.ca.f64 data, [%rd32772];
	}
	// end inline asm
	// begin inline asm
	bar.sync 0;
	// end inline asm
	// begin inline asm
	{	
.reg .f64 data;
	ld.global.ca.f64 data, [%rd32772];
	}
	// end inline asm
	// begin inline asm
	bar.sync 0;
	// end inline asm
	// begin inline asm
	{	
.reg .f64 data;
	ld.global.ca.f64 data, [%rd32772];
	}
	// end inline asm
	// begin inline asm
	bar.sync 0;
	// end inline asm
	// begin inline asm
	{	
.reg .f64 data;
	ld.global.ca.f64 data, [%rd32772];
	}
	// end inline asm
	// begin inline asm
	bar.sync 0;
	// end inline asm
	// begin inline asm
	{	
.reg .f64 data;
	ld.global.ca.f64 data, [%rd32772];
	}
	// end inline asm
	// begin inline asm
	bar.sync 0;
	// end inline asm
	// begin inline asm
	{	
.reg .f64 data;
	ld.global.ca.f64 data, [%rd32772];
	}
	// end inline asm
	// begin inline asm
	bar.sync 0;
	// end inline asm
	// begin inline asm
	{	
.reg .f64 data;
	ld.global.ca.f64 data, [%rd32772];
	}
	// end inline asm
	// begin inline asm
	bar.sync 0;
	// end inline asm
	// begin inline asm
	{	
.reg .f64 data;
	ld.global.ca.f64 data, [%rd32772];
	}
	// end inline asm
	// begin inline asm
	bar.sync 0;
	// end inline asm
	// begin inline asm
	{	
.reg .f64 data;
	ld.global.ca.f64 data, [%rd32772];
	}
	// end inline asm
	// begin inline asm
	bar.sync 0;
	// end inline asm
	// begin inline asm
	{	
.reg .f64 data;
	ld.global.ca.f64 data, [%rd32772];
	}
	// end inline asm
	// begin inline asm
	bar.sync 0;
	// end inline asm
	// begin inline asm
	{	
.reg .f64 data;
	ld.global.ca.f64 data, [%rd32772];
	}
	// end inline asm
	// begin inline asm
	bar.sync 0;
	// end inline asm
	// begin inline asm
	{	
.reg .f64 data;
	ld.global.ca.f64 data, [%rd32772];
	}
	// end inline asm
	// begin inline asm
	bar.sync 0;
	// end inline asm
	// begin inline asm
	{	
.reg .f64 data;
	ld.global.ca.f64 data, [%rd32772];
	}
	// end inline asm
	// begin inline asm
	bar.sync 0;
	// end inline asm
	// begin inline asm
	{	
.reg .f64 data;
	ld.global.ca.f64 data, [%rd32772];
	}
	// end inline asm
	// begin inline asm
	bar.sync 0;
	// end inline asm
	// begin inline asm
	{	
.reg .f64 data;
	ld.global.ca.f64 data, [%rd32772];
	}
	// end inline asm
	// begin inline asm
	bar.sync 0;
	// end inline asm
	// begin inline asm
	{	
.reg .f64 data;
	ld.global.ca.f64 data, [%rd32772];
	}
	// end inline asm
	// begin inline asm
	bar.sync 0;
	// end inline asm
	// begin inline asm
	{	
.reg .f64 data;
	ld.global.ca.f64 data, [%rd32772];
	}
	// end inline asm
	// begin inline asm
	bar.sync 0;
	// end inline asm
	// begin inline asm
	{	
.reg .f64 data;
	ld.global.ca.f64 data, [%rd32772];
	}
	// end inline asm
	// begin inline asm
	bar.sync 0;
	// end inline asm
	// begin inline asm
	{	
.reg .f64 data;
	ld.global.ca.f64 data, [%rd32772];
	}
	// end inline asm
	// begin inline asm
	bar.sync 0;
	// end inline asm
	// begin inline asm
	{	
.reg .f64 data;
	ld.global.ca.f64 data, [%rd32772];
	}
	// end inline asm
	// begin inline asm
	bar.sync 0;
	// end inline asm
	// begin inline asm
	{	
.reg .f64 data;
	ld.global.ca.f64 data, [%rd32772];
	}
	// end inline asm
	// begin inline asm
	bar.sync 0;
	// end inline asm
	// begin inline asm
	{	
.reg .f64 data;
	ld.global.ca.f64 data, [%rd32772];
	}
	// end inline asm
	// begin inline asm
	bar.sync 0;
	// end inline asm
	// begin inline asm
	{	
.reg .f64 data;
	ld.global.ca.f64 data, [%rd32772];
	}
	// end inline asm
	// begin inline asm
	bar.sync 0;
	// end inline asm
	// begin inline asm
	{	
.reg .f64 data;
	ld.global.ca.f64 data, [%rd32772];
	}
	// end inline asm
	// begin inline asm
	bar.sync 0;
	// end inline asm
	// begin inline asm
	{	
.reg .f64 data;
	ld.global.ca.f64 data, [%rd32772];
	}
	// end inline asm
	// begin inline asm
	bar.sync 0;
	// end inline asm
	// begin inline asm
	{	
.reg .f64 data;
	ld.global.ca.f64 data, [%rd32772];
	}
	// end inline asm
	// begin inline asm
	bar.sync 0;
	// end inline asm
	// begin inline asm
	{	
.reg .f64 data;
	ld.global.ca.f64 data, [%rd32772];
	}
	// end inline asm
	// begin inline asm
	bar.sync 0;
	// end inline asm
	// begin inline asm
	{	
.reg .f64 data;
	ld.global.ca.f64 data, [%rd32772];
	}
	// end inline asm
	// begin inline asm
	bar.sync 0;
	// end inline asm
	// begin inline asm
	{	
.reg .f64 data;
	ld.global.ca.f64 data, [%rd32772];
	}
	// end inline asm
	// begin inline asm
	bar.sync 0;
	// end inline asm
	// begin inline asm
	{	
.reg .f64 data;
	ld.global.ca.f64 data, [%rd32772];
	}
	// end inline asm
	// begin inline asm
	bar.sync 0;
	// end inline asm
	// begin inline asm
	{	
.reg .f64 data;
	ld.global.ca.f64 data, [%rd32772];
	}
	// end inline asm
	// begin inline asm
	bar.sync 0;
	// end inline asm
	// begin inline asm
	{	
.reg .f64 data;
	ld.global.ca.f64 data, [%rd32772];
	}
	// end inline asm
	// begin inline asm
	bar.sync 0;
	// end inline asm
	// begin inline asm
	{	
.reg .f64 data;
	ld.global.ca.f64 data, [%rd32772];
	}
	// end inline asm
	// begin inline asm
	bar.sync 0;
	// end inline asm
	// begin inline asm
	{	
.reg .f64 data;
	ld.global.ca.f64 data, [%rd32772];
	}
	// end inline asm
	// begin inline asm
	bar.sync 0;
	// end inline asm
	// begin inline asm
	{	
.reg .f64 data;
	ld.global.ca.f64 data, [%rd32772];
	}
	// end inline asm
	// begin inline asm
	bar.sync 0;
	// end inline asm
	// begin inline asm
	{	
.reg .f64 data;
	ld.global.ca.f64 data, [%rd32772];
	}
	// end inline asm
	// begin inline asm
	bar.sync 0;
	// end inline asm
	// begin inline asm
	{	
.reg .f64 data;
	ld.global.ca.f64 data, [%rd32772];
	}
	// end inline asm
	// begin inline asm
	bar.sync 0;
	// end inline asm
	// begin inline asm
	{	
.reg .f64 data;
	ld.global.ca.f64 data, [%rd32772];
	}
	// end inline asm
	// begin inline asm
	bar.sync 0;
	// end inline asm
	// begin inline asm
	{	
.reg .f64 data;
	ld.global.ca.f64 data, [%rd32772];
	}
	// end inline asm
	// begin inline asm
	bar.sync 0;
	// end inline asm
	// begin inline asm
	{	
.reg .f64 data;
	ld.global.ca.f64 data, [%rd32772];
	}
	// end inline asm
	// begin inline asm
	bar.sync 0;
	// end inline asm
	// begin inline asm
	{	
.reg .f64 data;
	ld.global.ca.f64 data, [%rd32772];
	}
	// end inline asm
	// begin inline asm
	bar.sync 0;
	// end inline asm
	// begin inline asm
	{	
.reg .f64 data;
	ld.global.ca.f64 data, [%rd32772];
	}
	// end inline asm
	// begin inline asm
	bar.sync 0;
	// end inline asm
	// begin inline asm
	{	
.reg .f64 data;
	ld.global.ca.f64 data, [%rd32772];
	}
	// end inline asm
	// begin inline asm
	bar.sync 0;
	// end inline asm
	// begin inline asm
	{	
.reg .f64 data;
	ld.global.ca.f64 data, [%rd32772];
	}
	// end inline asm
	// begin inline asm
	bar.sync 0;
	// end inline asm
	// begin inline asm
	{	
.reg .f64 data;
	ld.global.ca.f64 data, [%rd32772];
	}
	// end inline asm
	// begin inline asm
	bar.sync 0;
	// end inline asm
	// begin inline asm
	{	
.reg .f64 data;
	ld.global.ca.f64 data, [%rd32772];
	}
	// end inline asm
	// begin inline asm
	bar.sync 0;
	// end inline asm
	// begin inline asm
	{	
.reg .f64 data;
	ld.global.ca.f64 data, [%rd32772];
	}
	// end inline asm
	// begin inline asm
	bar.sync 0;
	// end inline asm
	// begin inline asm
	{	
.reg .f64 data;
	ld.global.ca.f64 data, [%rd32772];
	}
	// end inline asm
	// begin inline asm
	bar.sync 0;
	// end inline asm
	// begin inline asm
	{	
.reg .f64 data;
	ld.global.ca.f64 data, [%rd32772];
	}
	// end inline asm
	// begin inline asm
	bar.sync 0;
	// end inline asm
	// begin inline asm
	{	
.reg .f64 data;
	ld.global.ca.f64 data, [%rd32772];
	}
	// end inline asm
	// begin inline asm
	bar.sync 0;
	// end inline asm
	// begin inline asm
	{	
.reg .f64 data;
	ld.global.ca.f64 data, [%rd32772];
	}
	// end inline asm
	// begin inline asm
	bar.sync 0;
	// end inline asm
	// begin inline asm
	{	
.reg .f64 data;
	ld.global.ca.f64 data, [%rd32772];
	}
	// end inline asm
	// begin inline asm
	bar.sync 0;
	// end inline asm
	// begin inline asm
	{	
.reg .f64 data;
	ld.global.ca.f64 data, [%rd32772];
	}
	// end inline asm
	// begin inline asm
	bar.sync 0;
	// end inline asm
	// begin inline asm
	{	
.reg .f64 data;
	ld.global.ca.f64 data, [%rd32772];
	}
	// end inline asm
	// begin inline asm
	bar.sync 0;
	// end inline asm
	// begin inline asm
	{	
.reg .f64 data;
	ld.global.ca.f64 data, [%rd32772];
	}
	// end inline asm
	// begin inline asm
	bar.sync 0;
	// end inline asm
	// begin inline asm
	{	
.reg .f64 data;
	ld.global.ca.f64 data, [%rd32772];
	}
	// end inline asm
	// begin inline asm
	bar.sync 0;
	// end inline asm
	// begin inline asm
	{	
.reg .f64 data;
	ld.global.ca.f64 data, [%rd32772];
	}
	// end inline asm
	// begin inline asm
	bar.sync 0;
	// end inline asm
	// begin inline asm
	{	
.reg .f64 data;
	ld.global.ca.f64 data, [%rd32772];
	}
	// end inline asm
	// begin inline asm
	bar.sync 0;
	// end inline asm
	// begin inline asm
	{	
.reg .f64 data;
	ld.global.ca.f64 data, [%rd32772];
	}
	// end inline asm
	// begin inline asm
	bar.sync 0;
	// end inline asm
	// begin inline asm
	{	
.reg .f64 data;
	ld.global.ca.f64 data, [%rd32772];
	}
	// end inline asm
	// begin inline asm
	bar.sync 0;
	// end inline asm
	// begin inline asm
	{	
.reg .f64 data;
	ld.global.ca.f64 data, [%rd32772];
	}
	// end inline asm
	// begin inline asm
	bar.sync 0;
	// end inline asm
	// begin inline asm
	{	
.reg .f64 data;
	ld.global.ca.f64 data, [%rd32772];
	}
	// end inline asm
	// begin inline asm
	bar.sync 0;
	// end inline asm
	// begin inline asm
	{	
.reg .f64 data;
	ld.global.ca.f64 data, [%rd32772];
	}
	// end inline asm
	// begin inline asm
	bar.sync 0;
	// end inline asm
	// begin inline asm
	{	
.reg .f64 data;
	ld.global.ca.f64 data, [%rd32772];
	}
	// end inline asm
	// begin inline asm
	bar.sync 0;
	// end inline asm
	// begin inline asm
	{	
.reg .f64 data;
	ld.global.ca.f64 data, [%rd32772];
	}
	// end inline asm
	// begin inline asm
	bar.sync 0;
	// end inline asm
	// begin inline asm
	{	
.reg .f64 data;
	ld.global.ca.f64 data, [%rd32772];
	}
	// end inline asm
	// begin inline asm
	bar.sync 0;
	// end inline asm
	// begin inline asm
	{	
.reg .f64 data;
	ld.global.ca.f64 data, [%rd32772];
	}
	// end inline asm
	// begin inline asm
	bar.sync 0;
	// end inline asm
	// begin inline asm
	{	
.reg .f64 data;
	ld.global.ca.f64 data, [%rd32772];
	}
	// end inline asm
	// begin inline asm
	bar.sync 0;
	// end inline asm
	// begin inline asm
	{	
.reg .f64 data;
	ld.global.ca.f64 data, [%rd32772];
	}
	// end inline asm
	// begin inline asm
	bar.sync 0;
	// end inline asm
	// begin inline asm
	{	
.reg .f64 data;
	ld.global.ca.f64 data, [%rd32772];
	}
	// end inline asm
	// begin inline asm
	bar.sync 0;
	// end inline asm
	// begin inline asm
	{	
.reg .f64 data;
	ld.global.ca.f64 data, [%rd32772];
	}
	// end inline asm
	// begin inline asm
	bar.sync 0;
	// end inline asm
	// begin inline asm
	{	
.reg .f64 data;
	ld.global.ca.f64 data, [%rd32772];
	}
	// end inline asm
	// begin inline asm
	bar.sync 0;
	// end inline asm
	// begin inline asm
	{	
.reg .f64 data;
	ld.global.ca.f64 data, [%rd32772];
	}
	// end inline asm
	// begin inline asm
	bar.sync 0;
	// end inline asm
	// begin inline asm
	{	
.reg .f64 data;
	ld.global.ca.f64 data, [%rd32772];
	}
	// end inline asm
	// begin inline asm
	bar.sync 0;
	// end inline asm
	// begin inline asm
	{	
.reg .f64 data;
	ld.global.ca.f64 data, [%rd32772];
	}
	// end inline asm
	// begin inline asm
	bar.sync 0;
	// end inline asm
	// begin inline asm
	{	
.reg .f64 data;
	ld.global.ca.f64 data, [%rd32772];
	}
	// end inline asm
	// begin inline asm
	bar.sync 0;
	// end inline asm
	// begin inline asm
	{	
.reg .f64 data;
	ld.global.ca.f64 data, [%rd32772];
	}
	// end inline asm
	// begin inline asm
	bar.sync 0;
	// end inline asm
	// begin inline asm
	{	
.reg .f64 data;
	ld.global.ca.f64 data, [%rd32772];
	}
	// end inline asm
	// begin inline asm
	bar.sync 0;
	// end inline asm
	// begin inline asm
	{	
.reg .f64 data;
	ld.global.ca.f64 data, [%rd32772];
	}
	// end inline asm
	// begin inline asm
	bar.sync 0;
	// end inline asm
	// begin inline asm
	{	
.reg .f64 data;
	ld.global.ca.f64 data, [%rd32772];
	}
	// end inline asm
	// begin inline asm
	bar.sync 0;
	// end inline asm
	// begin inline asm
	{	
.reg .f64 data;
	ld.global.ca.f64 data, [%rd32772];
	}
	// end inline asm
	// begin inline asm
	bar.sync 0;
	// end inline asm
	// begin inline asm
	{	
.reg .f64 data;
	ld.global.ca.f64 data, [%rd32772];
	}
	// end inline asm
	// begin inline asm
	bar.sync 0;
	// end inline asm
	// begin inline asm
	{	
.reg .f64 data;
	ld.global.ca.f64 data, [%rd32772];
	}
	// end inline asm
	// begin inline asm
	bar.sync 0;
	// end inline asm
	// begin inline asm
	{	
.reg .f64 data;
	ld.global.ca.f64 data, [%rd32772];
	}
	// end inline asm
	// begin inline asm
	bar.sync 0;
	// end inline asm
	// begin inline asm
	{	
.reg .f64 data;
	ld.global.ca.f64 data, [%rd32772];
	}
	// end inline asm
	// begin inline asm
	bar.sync 0;
	// end inline asm
	// begin inline asm
	{	
.reg .f64 data;
	ld.global.ca.f64 data, [%rd32772];
	}
	// end inline asm
	// begin inline asm
	bar.sync 0;
	// end inline asm
	// begin inline asm
	{	
.reg .f64 data;
	ld.global.ca.f64 data, [%rd32772];
	}
	// end inline asm
	// begin inline asm
	bar.sync 0;
	// end inline asm
	// begin inline asm
	{	
.reg .f64 data;
	ld.global.ca.f64 data, [%rd32772];
	}
	// end inline asm
	// begin inline asm
	bar.sync 0;
	// end inline asm
	// begin inline asm
	{	
.reg .f64 data;
	ld.global.ca.f64 data, [%rd32772];
	}
	// end inline asm
	// begin inline asm
	bar.sync 0;
	// end inline asm
	// begin inline asm
	{	
.reg .f64 data;
	ld.global.ca.f64 data, [%rd32772];
	}
	// end inline asm
	// begin inline asm
	bar.sync 0;
	// end inline asm
	// begin inline asm
	{	
.reg .f64 data;
	ld.global.ca.f64 data, [%rd32772];
	}
	// end inline asm
	// begin inline asm
	bar.sync 0;
	// end inline asm
	// begin inline asm
	{	
.reg .f64 data;
	ld.global.ca.f64 data, [%rd32772];
	}
	// end inline asm
	// begin inline asm
	bar.sync 0;
	// end inline asm
	// begin inline asm
	{	
.reg .f64 data;
	ld.global.ca.f64 data, [%rd32772];
	}
	// end inline asm
	// begin inline asm
	bar.sync 0;
	// end inline asm
	// begin inline asm
	{	
.reg .f64 data;
	ld.global.ca.f64 data, [%rd32772];
	}
	// end inline asm
	// begin inline asm
	bar.sync 0;
	// end inline asm
	// begin inline asm
	{	
.reg .f64 data;
	ld.global.ca.f64 data, [%rd32772];
	}
	// end inline asm
	// begin inline asm
	bar.sync 0;
	// end inline asm
	// begin inline asm
	{	
.reg .f64 data;
	ld.global.ca.f64 data, [%rd32772];
	}
	// end inline asm
	// begin inline asm
	bar.sync 0;
	// end inline asm
	// begin inline asm
	{	
.reg .f64 data;
	ld.global.ca.f64 data, [%rd32772];
	}
	// end inline asm
	// begin inline asm
	bar.sync 0;
	// end inline asm
	// begin inline asm
	{	
.reg .f64 data;
	ld.global.ca.f64 data, [%rd32772];
	}
	// end inline asm
	// begin inline asm
	bar.sync 0;
	// end inline asm
	// begin inline asm
	{	
.reg .f64 data;
	ld.global.ca.f64 data, [%rd32772];
	}
	// end inline asm
	// begin inline asm
	bar.sync 0;
	// end inline asm
	// begin inline asm
	{	
.reg .f64 data;
	ld.global.ca.f64 data, [%rd32772];
	}
	// end inline asm
	// begin inline asm
	bar.sync 0;
	// end inline asm
	// begin inline asm
	{	
.reg .f64 data;
	ld.global.ca.f64 data, [%rd32772];
	}
	// end inline asm
	// begin inline asm
	bar.sync 0;
	// end inline asm
	// begin inline asm
	{	
.reg .f64 data;
	ld.global.ca.f64 data, [%rd32772];
	}
	// end inline asm
	// begin inline asm
	bar.sync 0;
	// end inline asm
	// begin inline asm
	{	
.reg .f64 data;
	ld.global.ca.f64 data, [%rd32772];
	}
	// end inline asm
	// begin inline asm
	bar.sync 0;
	// end inline asm
	// begin inline asm
	{	
.reg .f64 data;
	ld.global.ca.f64 data, [%rd32772];
	}
	// end inline asm
	// begin inline asm
	bar.sync 0;
	// end inline asm
	// begin inline asm
	{	
.reg .f64 data;
	ld.global.ca.f64 data, [%rd32772];
	}
	// end inline asm
	// begin inline asm
	bar.sync 0;
	// end inline asm
	// begin inline asm
	{	
.reg .f64 data;
	ld.global.ca.f64 data, [%rd32772];
	}
	// end inline asm
	// begin inline asm
	bar.sync 0;
	// end inline asm
	// begin inline asm
	{	
.reg .f64 data;
	ld.global.ca.f64 data, [%rd32772];
	}
	// end inline asm
	// begin inline asm
	bar.sync 0;
	// end inline asm
	// begin inline asm
	{	
.reg .f64 data;
	ld.global.ca.f64 data, [%rd32772];
	}
	// end inline asm
	// begin inline asm
	bar.sync 0;
	// end inline asm
	// begin inline asm
	{	
.reg .f64 data;
	ld.global.ca.f64 data, [%rd32772];
	}
	// end inline asm
	// begin inline asm
	bar.sync 0;
	// end inline asm
	// begin inline asm
	{	
.reg .f64 data;
	ld.global.ca.f64 data, [%rd32772];
	}
	// end inline asm
	// begin inline asm
	bar.sync 0;
	// end inline asm
	// begin inline asm
	{	
.reg .f64 data;
	ld.global.ca.f64 data, [%rd32772];
	}
	// end inline asm
	// begin inline asm
	bar.sync 0;
	// end inline asm
	// begin inline asm
	{	
.reg .f64 data;
	ld.global.ca.f64 data, [%rd32772];
	}
	// end inline asm
	// begin inline asm
	bar.sync 0;
	// end inline asm
	// begin inline asm
	{	
.reg .f64 data;
	ld.global.ca.f64 data, [%rd32772];
	}
	// end inline asm
	// begin inline asm
	bar.sync 0;
	// end inline asm
	// begin inline asm
	{	
.reg .f64 data;
	ld.global.ca.f64 data, [%rd32772];
	}
	// end inline asm
	// begin inline asm
	bar.sync 0;
	// end inline asm
	// begin inline asm
	{	
.reg .f64 data;
	ld.global.ca.f64 data, [%rd32772];
	}
	// end inline asm
	// begin inline asm
	bar.sync 0;
	// end inline asm
	// begin inline asm
	{	
.reg .f64 data;
	ld.global.ca.f64 data, [%rd32772];
	}
	// end inline asm
	// begin inline asm
	bar.sync 0;
	// end inline asm
	// begin inline asm
	{	
.reg .f64 data;
	ld.global.ca.f64 data, [%rd32772];
	}
	// end inline asm
	// begin inline asm
	bar.sync 0;
	// end inline asm
	// begin inline asm
	{	
.reg .f64 data;
	ld.global.ca.f64 data, [%rd32772];
	}
	// end inline asm
	// begin inline asm
	bar.sync 0;
	// end inline asm
	// begin inline asm
	{	
.reg .f64 data;
	ld.global.ca.f64 data, [%rd32772];
	}
	// end inline asm
	// begin inline asm
	bar.sync 0;
	// end inline asm
	// begin inline asm
	{	
.reg .f64 data;
	ld.global.ca.f64 data, [%rd32772];
	}
	// end inline asm
	// begin inline asm
	bar.sync 0;
	// end inline asm
	// begin inline asm
	{	
.reg .f64 data;
	ld.global.ca.f64 data, [%rd32772];
	}
	// end inline asm
	// begin inline asm
	bar.sync 0;
	// end inline asm
	// begin inline asm
	{	
.reg .f64 data;
	ld.global.ca.f64 data, [%rd32772];
	}
	// end inline asm
	// begin inline asm
	bar.sync 0;
	// end inline asm
	// begin inline asm
	{	
.reg .f64 data;
	ld.global.ca.f64 data, [%rd32772];
	}
	// end inline asm
	// begin inline asm
	bar.sync 0;
	// end inline asm
	// begin inline asm
	{	
.reg .f64 data;
	ld.global.ca.f64 data, [%rd32772];
	}
	// end inline asm
	// begin inline asm
	bar.sync 0;
	// end inline asm
	// begin inline asm
	{	
.reg .f64 data;
	ld.global.ca.f64 data, [%rd32772];
	}
	// end inline asm
	// begin inline asm
	bar.sync 0;
	// end inline asm
	// begin inline asm
	{	
.reg .f64 data;
	ld.global.ca.f64 data, [%rd32772];
	}
	// end inline asm
	// begin inline asm
	bar.sync 0;
	// end inline asm
	// begin inline asm
	{	
.reg .f64 data;
	ld.global.ca.f64 data, [%rd32772];
	}
	// end inline asm
	// begin inline asm
	bar.sync 0;
	// end inline asm
	// begin inline asm
	{	
.reg .f64 data;
	ld.global.ca.f64 data, [%rd32772];
	}
	// end inline asm
	// begin inline asm
	bar.sync 0;
	// end inline asm
	// begin inline asm
	{	
.reg .f64 data;
	ld.global.ca.f64 data, [%rd32772];
	}
	// end inline asm
	// begin inline asm
	bar.sync 0;
	// end inline asm
	// begin inline asm
	{	
.reg .f64 data;
	ld.global.ca.f64 data, [%rd32772];
	}
	// end inline asm
	// begin inline asm
	bar.sync 0;
	// end inline asm
	// begin inline asm
	{	
.reg .f64 data;
	ld.global.ca.f64 data, [%rd32772];
	}
	// end inline asm
	// begin inline asm
	bar.sync 0;
	// end inline asm
	// begin inline asm
	{	
.reg .f64 data;
	ld.global.ca.f64 data, [%rd32772];
	}
	// end inline asm
	// begin inline asm
	bar.sync 0;
	// end inline asm
	// begin inline asm
	{	
.reg .f64 data;
	ld.global.ca.f64 data, [%rd32772];
	}
	// end inline asm
	// begin inline asm
	bar.sync 0;
	// end inline asm
	// begin inline asm
	{	
.reg .f64 data;
	ld.global.ca.f64 data, [%rd32772];
	}
	// end inline asm
	// begin inline asm
	bar.sync 0;
	// end inline asm
	// begin inline asm
	{	
.reg .f64 data;
	ld.global.ca.f64 data, [%rd32772];
	}
	// end inline asm
	// begin inline asm
	bar.sync 0;
	// end inline asm
	// begin inline asm
	{	
.reg .f64 data;
	ld.global.ca.f64 data, [%rd32772];
	}
	// end inline asm
	// begin inline asm
	bar.sync 0;
	// end inline asm
	// begin inline asm
	{	
.reg .f64 data;
	ld.global.ca.f64 data, [%rd32772];
	}
	// end inline asm
	// begin inline asm
	bar.sync 0;
	// end inline asm
	// begin inline asm
	{	
.reg .f64 data;
	ld.global.ca.f64 data, [%rd32772];
	}
	// end inline asm
	// begin inline asm
	bar.sync 0;
	// end inline asm
	// begin inline asm
	{	
.reg .f64 data;
	ld.global.ca.f64 data, [%rd32772];
	}
	// end inline asm
	// begin inline asm
	bar.sync 0;
	// end inline asm
	// begin inline asm
	{	
.reg .f64 data;
	ld.global.ca.f64 data, [%rd32772];
	}
	// end inline asm
	// begin inline asm
	bar.sync 0;
	// end inline asm
	// begin inline asm
	{	
.reg .f64 data;
	ld.global.ca.f64 data, [%rd32772];
	}
	// end inline asm
	// begin inline asm
	bar.sync 0;
	// end inline asm
	// begin inline asm
	{	
.reg .f64 data;
	ld.global.ca.f64 data, [%rd32772];
	}
	// end inline asm
	// begin inline asm
	bar.sync 0;
	// end inline asm
	// begin inline asm
	{	
.reg .f64 data;
	ld.global.ca.f64 data, [%rd32772];
	}
	// end inline asm
	// begin inline asm
	bar.sync 0;
	// end inline asm
	// begin inline asm
	{	
.reg .f64 data;
	ld.global.ca.f64 data, [%rd32772];
	}
	// end inline asm
	// begin inline asm
	bar.sync 0;
	// end inline asm
	// begin inline asm
	{	
.reg .f64 data;
	ld.global.ca.f64 data, [%rd32772];
	}
	// end inline asm
	// begin inline asm
	bar.sync 0;
	// end inline asm
	// begin inline asm
	{	
.reg .f64 data;
	ld.global.ca.f64 data, [%rd32772];
	}
	// end inline asm
	// begin inline asm
	bar.sync 0;
	// end inline asm
	// begin inline asm
	{	
.reg .f64 data;
	ld.global.ca.f64 data, [%rd32772];
	}
	// end inline asm
	// begin inline asm
	bar.sync 0;
	// end inline asm
	// begin inline asm
	{	
.reg .f64 data;
	ld.global.ca.f64 data, [%rd32772];
	}
	// end inline asm
	// begin inline asm
	bar.sync 0;
	// end inline asm
	// begin inline asm
	{	
.reg .f64 data;
	ld.global.ca.f64 data, [%rd32772];
	}
	// end inline asm
	// begin inline asm
	bar.sync 0;
	// end inline asm
	// begin inline asm
	{	
.reg .f64 data;
	ld.global.ca.f64 data, [%rd32772];
	}
	// end inline asm
	// begin inline asm
	bar.sync 0;
	// end inline asm
	// begin inline asm
	{	
.reg .f64 data;
	ld.global.ca.f64 data, [%rd32772];
	}
	// end inline asm
	// begin inline asm
	bar.sync 0;
	// end inline asm
	// begin inline asm
	{	
.reg .f64 data;
	ld.global.ca.f64 data, [%rd32772];
	}
	// end inline asm
	// begin inline asm
	bar.sync 0;
	// end inline asm
	// begin inline asm
	{	
.reg .f64 data;
	ld.global.ca.f64 data, [%rd32772];
	}
	// end inline asm
	// begin inline asm
	bar.sync 0;
	// end inline asm
	// begin inline asm
	{	
.reg .f64 data;
	ld.global.ca.f64 data, [%rd32772];
	}
	// end inline asm
	// begin inline asm
	bar.sync 0;
	// end inline asm
	// begin inline asm
	{	
.reg .f64 data;
	ld.global.ca.f64 data, [%rd32772];
	}
	// end inline asm
	// begin inline asm
	bar.sync 0;
	// end inline asm
	// begin inline asm
	{	
.reg .f64 data;
	ld.global.ca.f64 data, [%rd32772];
	}
	// end inline asm
	// begin inline asm
	bar.sync 0;
	// end inline asm
	// begin inline asm
	{	
.reg .f64 data;
	ld.global.ca.f64 data, [%rd32772];
	}
	// end inline asm
	// begin inline asm
	bar.sync 0;
	// end inline asm
	// begin inline asm
	{	
.reg .f64 data;
	ld.global.ca.f64 data, [%rd32772];
	}
	// end inline asm
	// begin inline asm
	bar.sync 0;
	// end inline asm
	// begin inline asm
	{	
.reg .f64 data;
	ld.global.ca.f64 data, [%rd32772];
	}
	// end inline asm
	// begin inline asm
	bar.sync 0;
	// end inline asm
	// begin inline asm
	{	
.reg .f64 data;
	ld.global.ca.f64 data, [%rd32772];
	}
	// end inline asm
	// begin inline asm
	bar.sync 0;
	// end inline asm
	// begin inline asm
	{	
.reg .f64 data;
	ld.global.ca.f64 data, [%rd32772];
	}
	// end inline asm
	// begin inline asm
	bar.sync 0;
	// end inline asm
	// begin inline asm
	{	
.reg .f64 data;
	ld.global.ca.f64 data, [%rd32772];
	}
	// end inline asm
	// begin inline asm
	bar.sync 0;
	// end inline asm
	// begin inline asm
	{	
.reg .f64 data;
	ld.global.ca.f64 data, [%rd32772];
	}
	// end inline asm
	// begin inline asm
	bar.sync 0;
	// end inline asm
	// begin inline asm
	{	
.reg .f64 data;
	ld.global.ca.f64 data, [%rd32772];
	}
	// end inline asm
	// begin inline asm
	bar.sync 0;
	// end inline asm
	// begin inline asm
	{	
.reg .f64 data;
	ld.global.ca.f64 data, [%rd32772];
	}
	// end inline asm
	// begin inline asm
	bar.sync 0;
	// end inline asm
	// begin inline asm
	{	
.reg .f64 data;
	ld.global.ca.f64 data, [%rd32772];
	}
	// end inline asm
	// begin inline asm
	bar.sync 0;
	// end inline asm
	// begin inline asm
	{	
.reg .f64 data;
	ld.global.ca.f64 data, [%rd32772];
	}
	// end inline asm
	// begin inline asm
	bar.sync 0;
	// end inline asm
	// begin inline asm
	{	
.reg .f64 data;
	ld.global.ca.f64 data, [%rd32772];
	}
	// end inline asm
	// begin inline asm
	bar.sync 0;
	// end inline asm
	// begin inline asm
	{	
.reg .f64 data;
	ld.global.ca.f64 data, [%rd32772];
	}
	// end inline asm
	// begin inline asm
	bar.sync 0;
	// end inline asm
	// begin inline asm
	{	
.reg .f64 data;
	ld.global.ca.f64 data, [%rd32772];
	}
	// end inline asm
	// begin inline asm
	bar.sync 0;
	// end inline asm
	// begin inline asm
	{	
.reg .f64 data;
	ld.global.ca.f64 data, [%rd32772];
	}
	// end inline asm
	// begin inline asm
	bar.sync 0;
	// end inline asm
	// begin inline asm
	{	
.reg .f64 data;
	ld.global.ca.f64 data, [%rd32772];
	}
	// end inline asm
	// begin inline asm
	bar.sync 0;
	// end inline asm
	// begin inline asm
	{	
.reg .f64 data;
	ld.global.ca.f64 data, [%rd32772];
	}
	// end inline asm
	// begin inline asm
	bar.sync 0;
	// end inline asm
	// begin inline asm
	{	
.reg .f64 data;
	ld.global.ca.f64 data, [%rd32772];
	}
	// end inline asm
	// begin inline asm
	bar.sync 0;
	// end inline asm
	// begin inline asm
	{	
.reg .f64 data;
	ld.global.ca.f64 data, [%rd32772];
	}
	// end inline asm
	// begin inline asm
	bar.sync 0;
	// end inline asm
	// begin inline asm
	{	
.reg .f64 data;
	ld.global.ca.f64 data, [%rd32772];
	}
	// end inline asm
	// begin inline asm
	bar.sync 0;
	// end inline asm
	// begin inline asm
	{	
.reg .f64 data;
	ld.global.ca.f64 data, [%rd32772];
	}
	// end inline asm
	// begin inline asm
	bar.sync 0;
	// end inline asm
	// begin inline asm
	{	
.reg .f64 data;
	ld.global.ca.f64 data, [%rd32772];
	}
	// end inline asm
	// begin inline asm
	bar.sync 0;
	// end inline asm
	// begin inline asm
	{	
.reg .f64 data;
	ld.global.ca.f64 data, [%rd32772];
	}
	// end inline asm
	// begin inline asm
	bar.sync 0;
	// end inline asm
	// begin inline asm
	{	
.reg .f64 data;
	ld.global.ca.f64 data, [%rd32772];
	}
	// end inline asm
	// begin inline asm
	bar.sync 0;
	// end inline asm
	// begin inline asm
	{	
.reg .f64 data;
	ld.global.ca.f64 data, [%rd32772];
	}
	// end inline asm
	// begin inline asm
	bar.sync 0;
	// end inline asm
	// begin inline asm
	{	
.reg .f64 data;
	ld.global.ca.f64 data, [%rd32772];
	}
	// end inline asm
	// begin inline asm
	bar.sync 0;
	// end inline asm
	// begin inline asm
	{	
.reg .f64 data;
	ld.global.ca.f64 data, [%rd32772];
	}
	// end inline asm
	// begin inline asm
	bar.sync 0;
	// end inline asm
	// begin inline asm
	{	
.reg .f64 data;
	ld.global.ca.f64 data, [%rd32772];
	}
	// end inline asm
	// begin inline asm
	bar.sync 0;
	// end inline asm
	// begin inline asm
	{	
.reg .f64 data;
	ld.global.ca.f64 data, [%rd32772];
	}
	// end inline asm
	// begin inline asm
	bar.sync 0;
	// end inline asm
	// begin inline asm
	{	
.reg .f64 data;
	ld.global.ca.f64 data, [%rd32772];
	}
	// end inline asm
	// begin inline asm
	bar.sync 0;
	// end inline asm
	// begin inline asm
	{	
.reg .f64 data;
	ld.global.ca.f64 data, [%rd32772];
	}
	// end inline asm
	// begin inline asm
	bar.sync 0;
	// end inline asm
	// begin inline asm
	{	
.reg .f64 data;
	ld.global.ca.f64 data, [%rd32772];
	}
	// end inline asm
	// begin inline asm
	bar.sync 0;
	// end inline asm
	// begin inline asm
	{	
.reg .f64 data;
	ld.global.ca.f64 data, [%rd32772];
	}
	// end inline asm
	// begin inline asm
	bar.sync 0;
	// end inline asm
	// begin inline asm
	{	
.reg .f64 data;
	ld.global.ca.f64 data, [%rd32772];
	}
	// end inline asm
	// begin inline asm
	bar.sync 0;
	// end inline asm
	// begin inline asm
	{	
.reg .f64 data;
	ld.global.ca.f64 data, [%rd32772];
	}
	// end inline asm
	// begin inline asm
	bar.sync 0;
	// end inline asm
	// begin inline asm
	{	
.reg .f64 data;
	ld.global.ca.f64 data, [%rd32772];
	}
	// end inline asm
	// begin inline asm
	bar.sync 0;
	// end inline asm
	// begin inline asm
	{	
.reg .f64 data;
	ld.global.ca.f64 data, [%rd32772];
	}
	// end inline asm
	// begin inline asm
	bar.sync 0;
	// end inline asm
	// begin inline asm
	{	
.reg .f64 data;
	ld.global.ca.f64 data, [%rd32772];
	}
	// end inline asm
	// begin inline asm
	bar.sync 0;
	// end inline asm
	// begin inline asm
	{	
.reg .f64 data;
	ld.global.ca.f64 data, [%rd32772];
	}
	// end inline asm
	// begin inline asm
	bar.sync 0;
	// end inline asm
	// begin inline asm
	{	
.reg .f64 data;
	ld.global.ca.f64 data, [%rd32772];
	}
	// end inline asm
	// begin inline asm
	bar.sync 0;
	// end inline asm
	// begin inline asm
	{	
.reg .f64 data;
	ld.global.ca.f64 data, [%rd32772];
	}
	// end inline asm
	// begin inline asm
	bar.sync 0;
	// end inline asm
	// begin inline asm
	{	
.reg .f64 data;
	ld.global.ca.f64 data, [%rd32772];
	}
	// end inline asm
	// begin inline asm
	bar.sync 0;
	// end inline asm
	// begin inline asm
	{	
.reg .f64 data;
	ld.global.ca.f64 data, [%rd32772];
	}
	// end inline asm
	// begin inline asm
	bar.sync 0;
	// end inline asm
	// begin inline asm
	{	
.reg .f64 data;
	ld.global.ca.f64 data, [%rd32772];
	}
	// end inline asm
	// begin inline asm
	bar.sync 0;
	// end inline asm
	// begin inline asm
	{	
.reg .f64 data;
	ld.global.ca.f64 data, [%rd32772];
	}
	// end inline asm
	// begin inline asm
	bar.sync 0;
	// end inline asm
	// begin inline asm
	{	
.reg .f64 data;
	ld.global.ca.f64 data, [%rd32772];
	}
	// end inline asm
	// begin inline asm
	bar.sync 0;
	// end inline asm
	// begin inline asm
	{	
.reg .f64 data;
	ld.global.ca.f64 data, [%rd32772];
	}
	// end inline asm
	// begin inline asm
	bar.sync 0;
	// end inline asm
	// begin inline asm
	{	
.reg .f64 data;
	ld.global.ca.f64 data, [%rd32772];
	}
	// end inline asm
	// begin inline asm
	bar.sync 0;
	// end inline asm
	// begin inline asm
	{	
.reg .f64 data;
	ld.global.ca.f64 data, [%rd32772];
	}
	// end inline asm
	// begin inline asm
	bar.sync 0;
	// end inline asm
	// begin inline asm
	{	
.reg .f64 data;
	ld.global.ca.f64 data, [%rd32772];
	}
	// end inline asm
	// begin inline asm
	bar.sync 0;
	// end inline asm
	// begin inline asm
	{	
.reg .f64 data;
	ld.global.ca.f64 data, [%rd32772];
	}
	// end inline asm
	// begin inline asm
	bar.sync 0;
	// end inline asm
	// begin inline asm
	{	
.reg .f64 data;
	ld.global.ca.f64 data, [%rd32772];
	}
	// end inline asm
	// begin inline asm
	bar.sync 0;
	// end inline asm
	// begin inline asm
	{	
.reg .f64 data;
	ld.global.ca.f64 data, [%rd32772];
	}
	// end inline asm
	// begin inline asm
	bar.sync 0;
	// end inline asm
	// begin inline asm
	{	
.reg .f64 data;
	ld.global.ca.f64 data, [%rd32772];
	}
	// end inline asm
	// begin inline asm
	bar.sync 0;
	// end inline asm
	// begin inline asm
	{	
.reg .f64 data;
	ld.global.ca.f64 data, [%rd32772];
	}
	// end inline asm
	// begin inline asm
	bar.sync 0;
	// end inline asm
	// begin inline asm
	{	
.reg .f64 data;
	ld.global.ca.f64 data, [%rd32772];
	}
	// end inline asm
	// begin inline asm
	bar.sync 0;
	// end inline asm
	// begin inline asm
	{	
.reg .f64 data;
	ld.global.ca.f64 data, [%rd32772];
	}
	// end inline asm
	// begin inline asm
	bar.sync 0;
	// end inline asm
	// begin inline asm
	{	
.reg .f64 data;
	ld.global.ca.f64 data, [%rd32772];
	}
	// end inline asm
	// begin inline asm
	bar.sync 0;
	// end inline asm
	// begin inline asm
	{	
.reg .f64 data;
	ld.global.ca.f64 data, [%rd32772];
	}
	// end inline asm
	// begin inline asm
	bar.sync 0;
	// end inline asm
	// begin inline asm
	{	
.reg .f64 data;
	ld.global.ca.f64 data, [%rd32772];
	}
	// end inline asm
	// begin inline asm
	bar.sync 0;
	// end inline asm
	// begin inline asm
	{	
.reg .f64 data;
	ld.global.ca.f64 data, [%rd32772];
	}
	// end inline asm
	// begin inline asm
	bar.sync 0;
	// end inline asm
	// begin inline asm
	{	
.reg .f64 data;
	ld.global.ca.f64 data, [%rd32772];
	}
	// end inline asm
	// begin inline asm
	bar.sync 0;
	// end inline asm
	// begin inline asm
	{	
.reg .f64 data;
	ld.global.ca.f64 data, [%rd32772];
	}
	// end inline asm
	// begin inline asm
	bar.sync 0;
	// end inline asm
	// begin inline asm
	{	
.reg .f64 data;
	ld.global.ca.f64 data, [%rd32772];
	}
	// end inline asm
	// begin inline asm
	bar.sync 0;
	// end inline asm
	// begin inline asm
	{	
.reg .f64 data;
	ld.global.ca.f64 data, [%rd32772];
	}
	// end inline asm
	// begin inline asm
	bar.sync 0;
	// end inline asm
	// begin inline asm
	{	
.reg .f64 data;
	ld.global.ca.f64 data, [%rd32772];
	}
	// end inline asm
	// begin inline asm
	bar.sync 0;
	// end inline asm
	// begin inline asm
	{	
.reg .f64 data;
	ld.global.ca.f64 data, [%rd32772];
	}
	// end inline asm
	// begin inline asm
	bar.sync 0;
	// end inline asm
	// begin inline asm
	{	
.reg .f64 data;
	ld.global.ca.f64 data, [%rd32772];
	}
	// end inline asm
	// begin inline asm
	bar.sync 0;
	// end inline asm
	// begin inline asm
	{	
.reg .f64 data;
	ld.global.ca.f64 data, [%rd32772];
	}
	// end inline asm
	// begin inline asm
	bar.sync 0;
	// end inline asm
	// begin inline asm
	{	
.reg .f64 data;
	ld.global.ca.f64 data, [%rd32772];
	}
	// end inline asm
	// begin inline asm
	bar.sync 0;
	// end inline asm
	// begin inline asm
	{	
.reg .f64 data;
	ld.global.ca.f64 data, [%rd32772];
	}
	// end inline asm
	// begin inline asm
	bar.sync 0;
	// end inline asm
	// begin inline asm
	{	
.reg .f64 data;
	ld.global.ca.f64 data, [%rd32772];
	}
	// end inline asm
	// begin inline asm
	bar.sync 0;
	// end inline asm
	// begin inline asm
	{	
.reg .f64 data;
	ld.global.ca.f64 data, [%rd32772];
	}
	// end inline asm
	// begin inline asm
	bar.sync 0;
	// end inline asm
	// begin inline asm
	{	
.reg .f64 data;
	ld.global.ca.f64 data, [%rd32772];
	}
	// end inline asm
	// begin inline asm
	bar.sync 0;
	// end inline asm
	// begin inline asm
	{	
.reg .f64 data;
	ld.global.ca.f64 data, [%rd32772];
	}
	// end inline asm
	// begin inline asm
	bar.sync 0;
	// end inline asm
	// begin inline asm
	{	
.reg .f64 data;
	ld.global.ca.f64 data, [%rd32772];
	}
	// end inline asm
	// begin inline asm
	bar.sync 0;
	// end inline asm
	// begin inline asm
	{	
.reg .f64 data;
	ld.global.ca.f64 data, [%rd32772];
	}
	// end inline asm
	// begin inline asm
	bar.sync 0;
	// end inline asm
	// begin inline asm
	{	
.reg .f64 data;
	ld.global.ca.f64 data, [%rd32772];
	}
	// end inline asm
	// begin inline asm
	bar.sync 0;
	// end inline asm
	// begin inline asm
	{	
.reg .f64 data;
	ld.global.ca.f64 data, [%rd32772];
	}
	// end inline asm
	// begin inline asm
	bar.sync 0;
	// end inline asm
	// begin inline asm
	{	
.reg .f64 data;
	ld.global.ca.f64 data, [%rd32772];
	}
	// end inline asm
	// begin inline asm
	bar.sync 0;
	// end inline asm
	// begin inline asm
	{	
.reg .f64 data;
	ld.global.ca.f64 data, [%rd32772];
	}
	// end inline asm
	// begin inline asm
	bar.sync 0;
	// end inline asm
	// begin inline asm
	{	
.reg .f64 data;
	ld.global.ca.f64 data, [%rd32772];
	}
	// end inline asm
	// begin inline asm
	bar.sync 0;
	// end inline asm
	// begin inline asm
	{	
.reg .f64 data;
	ld.global.ca.f64 data, [%rd32772];
	}
	// end inline asm
	// begin inline asm
	bar.sync 0;
	// end inline asm
	// begin inline asm
	{	
.reg .f64 data;
	ld.global.ca.f64 data, [%rd32772];
	}
	// end inline asm
	// begin inline asm
	bar.sync 0;
	// end inline asm
	// begin inline asm
	{	
.reg .f64 data;
	ld.global.ca.f64 data, [%rd32772];
	}
	// end inline asm
	// begin inline asm
	bar.sync 0;
	// end inline asm
	// begin inline asm
	{	
.reg .f64 data;
	ld.global.ca.f64 data, [%rd32772];
	}
	// end inline asm
	// begin inline asm
	bar.sync 0;
	// end inline asm
	// begin inline asm
	{	
.reg .f64 data;
	ld.global.ca.f64 data, [%rd32772];
	}
	// end inline asm
	// begin inline asm
	bar.sync 0;
	// end inline asm
	// begin inline asm
	{	
.reg .f64 data;
	ld.global.ca.f64 data, [%rd32772];
	}
	// end inline asm
	// begin inline asm
	bar.sync 0;
	// end inline asm
	// begin inline asm
	{	
.reg .f64 data;
	ld.global.ca.f64 data, [%rd32772];
	}
	// end inline asm
	// begin inline asm
	bar.sync 0;
	// end inline asm
	// begin inline asm
	{	
.reg .f64 data;
	ld.global.ca.f64 data, [%rd32772];
	}
	// end inline asm
	// begin inline asm
	bar.sync 0;
	// end inline asm
	// begin inline asm
	{	
.reg .f64 data;
	ld.global.ca.f64 data, [%rd32772];
	}
	// end inline asm
	// begin inline asm
	bar.sync 0;
	// end inline asm
	// begin inline asm
	{	
.reg .f64 data;
	ld.global.ca.f64 data, [%rd32772];
	}
	// end inline asm
	// begin inline asm
	bar.sync 0;
	// end inline asm
	// begin inline asm
	{	
.reg .f64 data;
	ld.global.ca.f64 data, [%rd32772];
	}
	// end inline asm
	// begin inline asm
	bar.sync 0;
	// end inline asm
	// begin inline asm
	{	
.reg .f64 data;
	ld.global.ca.f64 data, [%rd32772];
	}
	// end inline asm
	// begin inline asm
	bar.sync 0;
	// end inline asm
	// begin inline asm
	{	
.reg .f64 data;
	ld.global.ca.f64 data, [%rd32772];
	}
	// end inline asm
	// begin inline asm
	bar.sync 0;
	// end inline asm
	// begin inline asm
	{	
.reg .f64 data;
	ld.global.ca.f64 data, [%rd32772];
	}
	// end inline asm
	// begin inline asm
	bar.sync 0;
	// end inline asm
	// begin inline asm
	{	
.reg .f64 data;
	ld.global.ca.f64 data, [%rd32772];
	}
	// end inline asm
	// begin inline asm
	bar.sync 0;
	// end inline asm
	// begin inline asm
	{	
.reg .f64 data;
	ld.global.ca.f64 data, [%rd32772];
	}
	// end inline asm
	// begin inline asm
	bar.sync 0;
	// end inline asm
	// begin inline asm
	{	
.reg .f64 data;
	ld.global.ca.f64 data, [%rd32772];
	}
	// end inline asm
	// begin inline asm
	bar.sync 0;
	// end inline asm
	// begin inline asm
	{	
.reg .f64 data;
	ld.global.ca.f64 data, [%rd32772];
	}
	// end inline asm
	// begin inline asm
	bar.sync 0;
	// end inline asm
	// begin inline asm
	{	
.reg .f64 data;
	ld.global.ca.f64 data, [%rd32772];
	}
	// end inline asm
	// begin inline asm
	bar.sync 0;
	// end inline asm
	// begin inline asm
	{	
.reg .f64 data;
	ld.global.ca.f64 data, [%rd32772];
	}
	// end inline asm
	// begin inline asm
	bar.sync 0;
	// end inline asm
	// begin inline asm
	{	
.reg .f64 data;
	ld.global.ca.f64 data, [%rd32772];
	}
	// end inline asm
	// begin inline asm
	bar.sync 0;
	// end inline asm
	// begin inline asm
	{	
.reg .f64 data;
	ld.global.ca.f64 data, [%rd32772];
	}
	// end inline asm
	// begin inline asm
	bar.sync 0;
	// end inline asm
	// begin inline asm
	{	
.reg .f64 data;
	ld.global.ca.f64 data, [%rd32772];
	}
	// end inline asm
	// begin inline asm
	bar.sync 0;
	// end inline asm
	// begin inline asm
	{	
.reg .f64 data;
	ld.global.ca.f64 data, [%rd32772];
	}
	// end inline asm
	// begin inline asm
	bar.sync 0;
	// end inline asm
	// begin inline asm
	{	
.reg .f64 data;
	ld.global.ca.f64 data, [%rd32772];
	}
	// end inline asm
	// begin inline asm
	bar.sync 0;
	// end inline asm
	// begin inline asm
	{	
.reg .f64 data;
	ld.global.ca.f64 data, [%rd32772];
	}
	// end inline asm
	// begin inline asm
	bar.sync 0;
	// end inline asm
	// begin inline asm
	{	
.reg .f64 data;
	ld.global.ca.f64 data, [%rd32772];
	}
	// end inline asm
	// begin inline asm
	bar.sync 0;
	// end inline asm
	// begin inline asm
	{	
.reg .f64 data;
	ld.global.ca.f64 data, [%rd32772];
	}
	// end inline asm
	// begin inline asm
	bar.sync 0;
	// end inline asm
	// begin inline asm
	{	
.reg .f64 data;
	ld.global.ca.f64 data, [%rd32772];
	}
	// end inline asm
	// begin inline asm
	bar.sync 0;
	// end inline asm
	// begin inline asm
	{	
.reg .f64 data;
	ld.global.ca.f64 data, [%rd32772];
	}
	// end inline asm
	// begin inline asm
	bar.sync 0;
	// end inline asm
	// begin inline asm
	{	
.reg .f64 data;
	ld.global.ca.f64 data, [%rd32772];
	}
	// end inline asm
	// begin inline asm
	bar.sync 0;
	// end inline asm
	// begin inline asm
	{	
.reg .f64 data;
	ld.global.ca.f64 data, [%rd32772];
	}
	// end inline asm
	// begin inline asm
	bar.sync 0;
	// end inline asm
	// begin inline asm
	{	
.reg .f64 data;
	ld.global.ca.f64 data, [%rd32772];
	}
	// end inline asm
	// begin inline asm
	bar.sync 0;
	// end inline asm
	// begin inline asm
	{	
.reg .f64 data;
	ld.global.ca.f64 data, [%rd32772];
	}
	// end inline asm
	// begin inline asm
	bar.sync 0;
	// end inline asm
	// begin inline asm
	{	
.reg .f64 data;
	ld.global.ca.f64 data, [%rd32772];
	}
	// end inline asm
	// begin inline asm
	bar.sync 0;
	// end inline asm
	// begin inline asm
	{	
.reg .f64 data;
	ld.global.ca.f64 data, [%rd32772];
	}
	// end inline asm
	// begin inline asm
	bar.sync 0;
	// end inline asm
	// begin inline asm
	{	
.reg .f64 data;
	ld.global.ca.f64 data, [%rd32772];
	}
	// end inline asm
	// begin inline asm
	bar.sync 0;
	// end inline asm
	// begin inline asm
	{	
.reg .f64 data;
	ld.global.ca.f64 data, [%rd32772];
	}
	// end inline asm
	// begin inline asm
	bar.sync 0;
	// end inline asm
	// begin inline asm
	{	
.reg .f64 data;
	ld.global.ca.f64 data, [%rd32772];
	}
	// end inline asm
	// begin inline asm
	bar.sync 0;
	// end inline asm
	// begin inline asm
	{	
.reg .f64 data;
	ld.global.ca.f64 data, [%rd32772];
	}
	// end inline asm
	// begin inline asm
	bar.sync 0;
	// end inline asm
	// begin inline asm
	{	
.reg .f64 data;
	ld.global.ca.f64 data, [%rd32772];
	}
	// end inline asm
	// begin inline asm
	bar.sync 0;
	// end inline asm
	// begin inline asm
	{	
.reg .f64 data;
	ld.global.ca.f64 data, [%rd32772];
	}
	// end inline asm
	// begin inline asm
	bar.sync 0;
	// end inline asm
	// begin inline asm
	{	
.reg .f64 data;
	ld.global.ca.f64 data, [%rd32772];
	}
	// end inline asm
	// begin inline asm
	bar.sync 0;
	// end inline asm
	// begin inline asm
	{	
.reg .f64 data;
	ld.global.ca.f64 data, [%rd32772];
	}
	// end inline asm
	// begin inline asm
	bar.sync 0;
	// end inline asm
	// begin inline asm
	{	
.reg .f64 data;
	ld.global.ca.f64 data, [%rd32772];
	}
	// end inline asm
	// begin inline asm
	bar.sync 0;
	// end inline asm
	// begin inline asm
	{	
.reg .f64 data;
	ld.global.ca.f64 data, [%rd32772];
	}
	// end inline asm
	// begin inline asm
	bar.sync 0;
	// end inline asm
	// begin inline asm
	{	
.reg .f64 data;
	ld.global.ca.f64 data, [%rd32772];
	}
	// end inline asm
	// begin inline asm
	bar.sync 0;
	// end inline asm
	// begin inline asm
	{	
.reg .f64 data;
	ld.global.ca.f64 data, [%rd32772];
	}
	// end inline asm
	// begin inline asm
	bar.sync 0;
	// end inline asm
	// begin inline asm
	{	
.reg .f64 data;
	ld.global.ca.f64 data, [%rd32772];
	}
	// end inline asm
	// begin inline asm
	bar.sync 0;
	// end inline asm
	// begin inline asm
	{	
.reg .f64 data;
	ld.global.ca.f64 data, [%rd32772];
	}
	// end inline asm
	// begin inline asm
	bar.sync 0;
	// end inline asm
	// begin inline asm
	{	
.reg .f64 data;
	ld.global.ca.f64 data, [%rd32772];
	}
	// end inline asm
	// begin inline asm
	bar.sync 0;
	// end inline asm
	// begin inline asm
	{	
.reg .f64 data;
	ld.global.ca.f64 data, [%rd32772];
	}
	// end inline asm
	// begin inline asm
	bar.sync 0;
	// end inline asm
	// begin inline asm
	{	
.reg .f64 data;
	ld.global.ca.f64 data, [%rd32772];
	}
	// end inline asm
	// begin inline asm
	bar.sync 0;
	// end inline asm
	// begin inline asm
	{	
.reg .f64 data;
	ld.global.ca.f64 data, [%rd32772];
	}
	// end inline asm
	// begin inline asm
	bar.sync 0;
	// end inline asm
	// begin inline asm
	{	
.reg .f64 data;
	ld.global.ca.f64 data, [%rd32772];
	}
	// end inline asm
	// begin inline asm
	bar.sync 0;
	// end inline asm
	// begin inline asm
	{	
.reg .f64 data;
	ld.global.ca.f64 data, [%rd32772];
	}
	// end inline asm
	// begin inline asm
	bar.sync 0;
	// end inline asm
	// begin inline asm
	{	
.reg .f64 data;
	ld.global.ca.f64 data, [%rd32772];
	}
	// end inline asm
	// begin inline asm
	bar.sync 0;
	// end inline asm
	// begin inline asm
	{	
.reg .f64 data;
	ld.global.ca.f64 data, [%rd32772];
	}
	// end inline asm
	// begin inline asm
	bar.sync 0;
	// end inline asm
	// begin inline asm
	{	
.reg .f64 data;
	ld.global.ca.f64 data, [%rd32772];
	}
	// end inline asm
	// begin inline asm
	bar.sync 0;
	// end inline asm
	// begin inline asm
	{	
.reg .f64 data;
	ld.global.ca.f64 data, [%rd32772];
	}
	// end inline asm
	// begin inline asm
	bar.sync 0;
	// end inline asm
	// begin inline asm
	{	
.reg .f64 data;
	ld.global.ca.f64 data, [%rd32772];
	}
	// end inline asm
	// begin inline asm
	bar.sync 0;
	// end inline asm
	// begin inline asm
	{	
.reg .f64 data;
	ld.global.ca.f64 data, [%rd32772];
	}
	// end inline asm
	// begin inline asm
	bar.sync 0;
	// end inline asm
	// begin inline asm
	{	
.reg .f64 data;
	ld.global.ca.f64 data, [%rd32772];
	}
	// end inline asm
	// begin inline asm
	bar.sync 0;
	// end inline asm
	// begin inline asm
	{	
.reg .f64 data;
	ld.global.ca.f64 data, [%rd32772];
	}
	// end inline asm
	// begin inline asm
	bar.sync 0;
	// end inline asm
	// begin inline asm
	{	
.reg .f64 data;
	ld.global.ca.f64 data, [%rd32772];
	}
	// end inline asm
	// begin inline asm
	bar.sync 0;
	// end inline asm
	// begin inline asm
	{	
.reg .f64 data;
	ld.global.ca.f64 data, [%rd32772];
	}
	// end inline asm
	// begin inline asm
	bar.sync 0;
	// end inline asm
	// begin inline asm
	{	
.reg .f64 data;
	ld.global.ca.f64 data, [%rd32772];
	}
	// end inline asm
	// begin inline asm
	bar.sync 0;
	// end inline asm
	// begin inline asm
	{	
.reg .f64 data;
	ld.global.ca.f64 data, [%rd32772];
	}
	// end inline asm
	// begin inline asm
	bar.sync 0;
	// end inline asm
	// begin inline asm
	{	
.reg .f64 data;
	ld.global.ca.f64 data, [%rd32772];
	}
	// end inline asm
	// begin inline asm
	bar.sync 0;
	// end inline asm
	// begin inline asm
	{	
.reg .f64 data;
	ld.global.ca.f64 data, [%rd32772];
	}
	// end inline asm
	// begin inline asm
	bar.sync 0;
	// end inline asm
	// begin inline asm
	{	
.reg .f64 data;
	ld.global.ca.f64 data, [%rd32772];
	}
	// end inline asm
	// begin inline asm
	bar.sync 0;
	// end inline asm
	// begin inline asm
	{	
.reg .f64 data;
	ld.global.ca.f64 data, [%rd32772];
	}
	// end inline asm
	// begin inline asm
	bar.sync 0;
	// end inline asm
	// begin inline asm
	{	
.reg .f64 data;
	ld.global.ca.f64 data, [%rd32772];
	}
	// end inline asm
	// begin inline asm
	bar.sync 0;
	// end inline asm
	// begin inline asm
	{	
.reg .f64 data;
	ld.global.ca.f64 data, [%rd32772];
	}
	// end inline asm
	// begin inline asm
	bar.sync 0;
	// end inline asm
	// begin inline asm
	{	
.reg .f64 data;
	ld.global.ca.f64 data, [%rd32772];
	}
	// end inline asm
	// begin inline asm
	bar.sync 0;
	// end inline asm
	// begin inline asm
	{	
.reg .f64 data;
	ld.global.ca.f64 data, [%rd32772];
	}
	// end inline asm
	// begin inline asm
	bar.sync 0;
	// end inline asm
	// begin inline asm
	{	
.reg .f64 data;
	ld.global.ca.f64 data, [%rd32772];
	}
	// end inline asm
	// begin inline asm
	bar.sync 0;
	// end inline asm
	// begin inline asm
	{	
.reg .f64 data;
	ld.global.ca.f64 data, [%rd32772];
	}
	// end inline asm
	// begin inline asm
	bar.sync 0;
	// end inline asm
	// begin inline asm
	{	
.reg .f64 data;
	ld.global.ca.f64 data, [%rd32772];
	}
	// end inline asm
	// begin inline asm
	bar.sync 0;
	// end inline asm
	// begin inline asm
	{	
.reg .f64 data;
	ld.global.ca.f64 data, [%rd32772];
	}
	// end inline asm
	// begin inline asm
	bar.sync 0;
	// end inline asm
	// begin inline asm
	{	
.reg .f64 data;
	ld.global.ca.f64 data, [%rd32772];
	}
	// end inline asm
	// begin inline asm
	bar.sync 0;
	// end inline asm
	// begin inline asm
	{	
.reg .f64 data;
	ld.global.ca.f64 data, [%rd32772];
	}
	// end inline asm
	// begin inline asm
	bar.sync 0;
	// end inline asm
	// begin inline asm
	{	
.reg .f64 data;
	ld.global.ca.f64 data, [%rd32772];
	}
	// end inline asm
	// begin inline asm
	bar.sync 0;
	// end inline asm
	// begin inline asm
	{	
.reg .f64 data;
	ld.global.ca.f64 data, [%rd32772];
	}
	// end inline asm
	// begin inline asm
	bar.sync 0;
	// end inline asm
	// begin inline asm
	{	
.reg .f64 data;
	ld.global.ca.f64 data, [%rd32772];
	}
	// end inline asm
	// begin inline asm
	bar.sync 0;
	// end inline asm
	// begin inline asm
	{	
.reg .f64 data;
	ld.global.ca.f64 data, [%rd32772];
	}
	// end inline asm
	// begin inline asm
	bar.sync 0;
	// end inline asm
	// begin inline asm
	{	
.reg .f64 data;
	ld.global.ca.f64 data, [%rd32772];
	}
	// end inline asm
	// begin inline asm
	bar.sync 0;
	// end inline asm
	// begin inline asm
	{	
.reg .f64 data;
	ld.global.ca.f64 data, [%rd32772];
	}
	// end inline asm
	// begin inline asm
	bar.sync 0;
	// end inline asm
	// begin inline asm
	{	
.reg .f64 data;
	ld.global.ca.f64 data, [%rd32772];
	}
	// end inline asm
	// begin inline asm
	bar.sync 0;
	// end inline asm
	// begin inline asm
	{	
.reg .f64 data;
	ld.global.ca.f64 data, [%rd32772];
	}
	// end inline asm
	// begin inline asm
	bar.sync 0;
	// end inline asm
	// begin inline asm
	{	
.reg .f64 data;
	ld.global.ca.f64 data, [%rd32772];
	}
	// end inline asm
	// begin inline asm
	bar.sync 0;
	// end inline asm
	// begin inline asm
	{	
.reg .f64 data;
	ld.global.ca.f64 data, [%rd32772];
	}
	// end inline asm
	// begin inline asm
	bar.sync 0;
	// end inline asm
	// begin inline asm
	{	
.reg .f64 data;
	ld.global.ca.f64 data, [%rd32772];
	}
	// end inline asm
	// begin inline asm
	bar.sync 0;
	// end inline asm
	// begin inline asm
	{	
.reg .f64 data;
	ld.global.ca.f64 data, [%rd32772];
	}
	// end inline asm
	// begin inline asm
	bar.sync 0;
	// end inline asm
	// begin inline asm
	{	
.reg .f64 data;
	ld.global.ca.f64 data, [%rd32772];
	}
	// end inline asm
	// begin inline asm
	bar.sync 0;
	// end inline asm
	// begin inline asm
	{	
.reg .f64 data;
	ld.global.ca.f64 data, [%rd32772];
	}
	// end inline asm
	// begin inline asm
	bar.sync 0;
	// end inline asm
	// begin inline asm
	{	
.reg .f64 data;
	ld.global.ca.f64 data, [%rd32772];
	}
	// end inline asm
	// begin inline asm
	bar.sync 0;
	// end inline asm
	// begin inline asm
	{	
.reg .f64 data;
	ld.global.ca.f64 data, [%rd32772];
	}
	// end inline asm
	// begin inline asm
	bar.sync 0;
	// end inline asm
	// begin inline asm
	{	
.reg .f64 data;
	ld.global.ca.f64 data, [%rd32772];
	}
	// end inline asm
	// begin inline asm
	bar.sync 0;
	// end inline asm
	// begin inline asm
	{	
.reg .f64 data;
	ld.global.ca.f64 data, [%rd32772];
	}
	// end inline asm
	// begin inline asm
	bar.sync 0;
	// end inline asm
	// begin inline asm
	{	
.reg .f64 data;
	ld.global.ca.f64 data, [%rd32772];
	}
	// end inline asm
	// begin inline asm
	bar.sync 0;
	// end inline asm
	// begin inline asm
	{	
.reg .f64 data;
	ld.global.ca.f64 data, [%rd32772];
	}
	// end inline asm
	// begin inline asm
	bar.sync 0;
	// end inline asm
	// begin inline asm
	{	
.reg .f64 data;
	ld.global.ca.f64 data, [%rd32772];
	}
	// end inline asm
	// begin inline asm
	bar.sync 0;
	// end inline asm
	// begin inline asm
	{	
.reg .f64 data;
	ld.global.ca.f64 data, [%rd32772];
	}
	// end inline asm
	// begin inline asm
	bar.sync 0;
	// end inline asm
	// begin inline asm
	{	
.reg .f64 data;
	ld.global.ca.f64 data, [%rd32772];
	}
	// end inline asm
	// begin inline asm
	bar.sync 0;
	// end inline asm
	// begin inline asm
	{	
.reg .f64 data;
	ld.global.ca.f64 data, [%rd32772];
	}
	// end inline asm
	// begin inline asm
	bar.sync 0;
	// end inline asm
	// begin inline asm
	{	
.reg .f64 data;
	ld.global.ca.f64 data, [%rd32772];
	}
	// end inline asm
	// begin inline asm
	bar.sync 0;
	// end inline asm
	// begin inline asm
	{	
.reg .f64 data;
	ld.global.ca.f64 data, [%rd32772];
	}
	// end inline asm
	// begin inline asm
	bar.sync 0;
	// end inline asm
	// begin inline asm
	{	
.reg .f64 data;
	ld.global.ca.f64 data, [%rd32772];
	}
	// end inline asm
	// begin inline asm
	bar.sync 0;
	// end inline asm
	// begin inline asm
	{	
.reg .f64 data;
	ld.global.ca.f64 data, [%rd32772];
	}
	// end inline asm
	// begin inline asm
	bar.sync 0;
	// end inline asm
	// begin inline asm
	{	
.reg .f64 data;
	ld.global.ca.f64 data, [%rd32772];
	}
	// end inline asm
	// begin inline asm
	bar.sync 0;
	// end inline asm
	// begin inline asm
	{	
.reg .f64 data;
	ld.global.ca.f64 data, [%rd32772];
	}
	// end inline asm
	// begin inline asm
	bar.sync 0;
	// end inline asm
	// begin inline asm
	{	
.reg .f64 data;
	ld.global.ca.f64 data, [%rd32772];
	}
	// end inline asm
	// begin inline asm
	bar.sync 0;
	// end inline asm
	// begin inline asm
	{	
.reg .f64 data;
	ld.global.ca.f64 data, [%rd32772];
	}
	// end inline asm
	// begin inline asm
	bar.sync 0;
	// end inline asm
	// begin inline asm
	{	
.reg .f64 data;
	ld.global.ca.f64 data, [%rd32772];
	}
	// end inline asm
	// begin inline asm
	bar.sync 0;
	// end inline asm
	// begin inline asm
	{	
.reg .f64 data;
	ld.global.ca.f64 data, [%rd32772];
	}
	// end inline asm
	// begin inline asm
	bar.sync 0;
	// end inline asm
	// begin inline asm
	{	
.reg .f64 data;
	ld.global.ca.f64 data, [%rd32772];
	}
	// end inline asm
	// begin inline asm
	bar.sync 0;
	// end inline asm
	// begin inline asm
	{	
.reg .f64 data;
	ld.global.ca.f64 data, [%rd32772];
	}
	// end inline asm
	// begin inline asm
	bar.sync 0;
	// end inline asm
	// begin inline asm
	{	
.reg .f64 data;
	ld.global.ca.f64 data, [%rd32772];
	}
	// end inline asm
	// begin inline asm
	bar.sync 0;
	// end inline asm
	// begin inline asm
	{	
.reg .f64 data;
	ld.global.ca.f64 data, [%rd32772];
	}
	// end inline asm
	// begin inline asm
	bar.sync 0;
	// end inline asm
	// begin inline asm
	{	
.reg .f64 data;
	ld.global.ca.f64 data, [%rd32772];
	}
	// end inline asm
	// begin inline asm
	bar.sync 0;
	// end inline asm
	// begin inline asm
	{	
.reg .f64 data;
	ld.global.ca.f64 data, [%rd32772];
	}
	// end inline asm
	// begin inline asm
	bar.sync 0;
	// end inline asm
	// begin inline asm
	{	
.reg .f64 data;
	ld.global.ca.f64 data, [%rd32772];
	}
	// end inline asm
	// begin inline asm
	bar.sync 0;
	// end inline asm
	// begin inline asm
	{	
.reg .f64 data;
	ld.global.ca.f64 data, [%rd32772];
	}
	// end inline asm
	// begin inline asm
	bar.sync 0;
	// end inline asm
	// begin inline asm
	{	
.reg .f64 data;
	ld.global.ca.f64 data, [%rd32772];
	}
	// end inline asm
	// begin inline asm
	bar.sync 0;
	// end inline asm
	// begin inline asm
	{	
.reg .f64 data;
	ld.global.ca.f64 data, [%rd32772];
	}
	// end inline asm
	// begin inline asm
	bar.sync 0;
	// end inline asm
	// begin inline asm
	{	
.reg .f64 data;
	ld.global.ca.f64 data, [%rd32772];
	}
	// end inline asm
	// begin inline asm
	bar.sync 0;
	// end inline asm
	// begin inline asm
	{	
.reg .f64 data;
	ld.global.ca.f64 data, [%rd32772];
	}
	// end inline asm
	// begin inline asm
	bar.sync 0;
	// end inline asm
	// begin inline asm
	{	
.reg .f64 data;
	ld.global.ca.f64 data, [%rd32772];
	}
	// end inline asm
	// begin inline asm
	bar.sync 0;
	// end inline asm
	// begin inline asm
	{	
.reg .f64 data;
	ld.global.ca.f64 data, [%rd32772];
	}
	// end inline asm
	// begin inline asm
	bar.sync 0;
	// end inline asm
	// begin inline asm
	{	
.reg .f64 data;
	ld.global.ca.f64 data, [%rd32772];
	}
	// end inline asm
	// begin inline asm
	bar.sync 0;
	// end inline asm
	// begin inline asm
	{	
.reg .f64 data;
	ld.global.ca.f64 data, [%rd32772];
	}
	// end inline asm
	// begin inline asm
	bar.sync 0;
	// end inline asm
	// begin inline asm
	{	
.reg .f64 data;
	ld.global.ca.f64 data, [%rd32772];
	}
	// end inline asm
	// begin inline asm
	bar.sync 0;
	// end inline asm
	// begin inline asm
	{	
.reg .f64 data;
	ld.global.ca.f64 data, [%rd32772];
	}
	// end inline asm
	// begin inline asm
	bar.sync 0;
	// end inline asm
	// begin inline asm
	{	
.reg .f64 data;
	ld.global.ca.f64 data, [%rd32772];
	}
	// end inline asm
	// begin inline asm
	bar.sync 0;
	// end inline asm
	// begin inline asm
	{	
.reg .f64 data;
	ld.global.ca.f64 data, [%rd32772];
	}
	// end inline asm
	// begin inline asm
	bar.sync 0;
	// end inline asm
	// begin inline asm
	{	
.reg .f64 data;
	ld.global.ca.f64 data, [%rd32772];
	}
	// end inline asm
	// begin inline asm
	bar.sync 0;
	// end inline asm
	// begin inline asm
	{	
.reg .f64 data;
	ld.global.ca.f64 data, [%rd32772];
	}
	// end inline asm
	// begin inline asm
	bar.sync 0;
	// end inline asm
	// begin inline asm
	{	
.reg .f64 data;
	ld.global.ca.f64 data, [%rd32772];
	}
	// end inline asm
	// begin inline asm
	bar.sync 0;
	// end inline asm
	// begin inline asm
	{	
.reg .f64 data;
	ld.global.ca.f64 data, [%rd32772];
	}
	// end inline asm
	// begin inline asm
	bar.sync 0;
	// end inline asm
	// begin inline asm
	{	
.reg .f64 data;
	ld.global.ca.f64 data, [%rd32772];
	}
	// end inline asm
	// begin inline asm
	bar.sync 0;
	// end inline asm
	// begin inline asm
	{	
.reg .f64 data;
	ld.global.ca.f64 data, [%rd32772];
	}
	// end inline asm
	// begin inline asm
	bar.sync 0;
	// end inline asm
	// begin inline asm
	{	
.reg .f64 data;
	ld.global.ca.f64 data, [%rd32772];
	}
	// end inline asm
	// begin inline asm
	bar.sync 0;
	// end inline asm
	// begin inline asm
	{	
.reg .f64 data;
	ld.global.ca.f64 data, [%rd32772];
	}
	// end inline asm
	// begin inline asm
	bar.sync 0;
	// end inline asm
	// begin inline asm
	{	
.reg .f64 data;
	ld.global.ca.f64 data, [%rd32772];
	}
	// end inline asm
	// begin inline asm
	bar.sync 0;
	// end inline asm
	// begin inline asm
	{	
.reg .f64 data;
	ld.global.ca.f64 data, [%rd32772];
	}
	// end inline asm
	// begin inline asm
	bar.sync 0;
	// end inline asm
	// begin inline asm
	{	
.reg .f64 data;
	ld.global.ca.f64 data, [%rd32772];
	}
	// end inline asm
	// begin inline asm
	bar.sync 0;
	// end inline asm
	// begin inline asm
	{	
.reg .f64 data;
	ld.global.ca.f64 data, [%rd32772];
	}
	// end inline asm
	// begin inline asm
	bar.sync 0;
	// end inline asm
	// begin inline asm
	{	
.reg .f64 data;
	ld.global.ca.f64 data, [%rd32772];
	}
	// end inline asm
	// begin inline asm
	bar.sync 0;
	// end inline asm
	// begin inline asm
	{	
.reg .f64 data;
	ld.global.ca.f64 data, [%rd32772];
	}
	// end inline asm
	// begin inline asm
	bar.sync 0;
	// end inline asm
	// begin inline asm
	{	
.reg .f64 data;
	ld.global.ca.f64 data, [%rd32772];
	}
	// end inline asm
	// begin inline asm
	bar.sync 0;
	// end inline asm
	// begin inline asm
	{	
.reg .f64 data;
	ld.global.ca.f64 data, [%rd32772];
	}
	// end inline asm
	// begin inline asm
	bar.sync 0;
	// end inline asm
	// begin inline asm
	{	
.reg .f64 data;
	ld.global.ca.f64 data, [%rd32772];
	}
	// end inline asm
	// begin inline asm
	bar.sync 0;
	// end inline asm
	// begin inline asm
	{	
.reg .f64 data;
	ld.global.ca.f64 data, [%rd32772];
	}
	// end inline asm
	// begin inline asm
	bar.sync 0;
	// end inline asm
	// begin inline asm
	{	
.reg .f64 data;
	ld.global.ca.f64 data, [%rd32772];
	}
	// end inline asm
	// begin inline asm
	bar.sync 0;
	// end inline asm
	// begin inline asm
	{	
.reg .f64 data;
	ld.global.ca.f64 data, [%rd32772];
	}
	// end inline asm
	// begin inline asm
	bar.sync 0;
	// end inline asm
	// begin inline asm
	{	
.reg .f64 data;
	ld.global.ca.f64 data, [%rd32772];
	}
	// end inline asm
	// begin inline asm
	bar.sync 0;
	// end inline asm
	// begin inline asm
	{	
.reg .f64 data;
	ld.global.ca.f64 data, [%rd32772];
	}
	// end inline asm
	// begin inline asm
	bar.sync 0;
	// end inline asm
	// begin inline asm
	{	
.reg .f64 data;
	ld.global.ca.f64 data, [%rd32772];
	}
	// end inline asm
	// begin inline asm
	bar.sync 0;
	// end inline asm
	// begin inline asm
	{	
.reg .f64 data;
	ld.global.ca.f64 data, [%rd32772];
	}
	// end inline asm
	// begin inline asm
	bar.sync 0;
	// end inline asm
	// begin inline asm
	{	
.reg .f64 data;
	ld.global.ca.f64 data, [%rd32772];
	}
	// end inline asm
	// begin inline asm
	bar.sync 0;
	// end inline asm
	// begin inline asm
	{	
.reg .f64 data;
	ld.global.ca.f64 data, [%rd32772];
	}
	// end inline asm
	// begin inline asm
	bar.sync 0;
	// end inline asm
	// begin inline asm
	{	
.reg .f64 data;
	ld.global.ca.f64 data, [%rd32772];
	}
	// end inline asm
	// begin inline asm
	bar.sync 0;
	// end inline asm
	// begin inline asm
	{	
.reg .f64 data;
	ld.global.ca.f64 data, [%rd32772];
	}
	// end inline asm
	// begin inline asm
	bar.sync 0;
	// end inline asm
	// begin inline asm
	{	
.reg .f64 data;
	ld.global.ca.f64 data, [%rd32772];
	}
	// end inline asm
	// begin inline asm
	bar.sync 0;
	// end inline asm
	// begin inline asm
	{	
.reg .f64 data;
	ld.global.ca.f64 data, [%rd32772];
	}
	// end inline asm
	// begin inline asm
	bar.sync 0;
	// end inline asm
	// begin inline asm
	{	
.reg .f64 data;
	ld.global.ca.f64 data, [%rd32772];
	}
	// end inline asm
	// begin inline asm
	bar.sync 0;
	// end inline asm
	// begin inline asm
	{	
.reg .f64 data;
	ld.global.ca.f64 data, [%rd32772];
	}
	// end inline asm
	// begin inline asm
	bar.sync 0;
	// end inline asm
	// begin inline asm
	{	
.reg .f64 data;
	ld.global.ca.f64 data, [%rd32772];
	}
	// end inline asm
	// begin inline asm
	bar.sync 0;
	// end inline asm
	// begin inline asm
	{	
.reg .f64 data;
	ld.global.ca.f64 data, [%rd32772];
	}
	// end inline asm
	// begin inline asm
	bar.sync 0;
	// end inline asm
	// begin inline asm
	{	
.reg .f64 data;
	ld.global.ca.f64 data, [%rd32772];
	}
	// end inline asm
	// begin inline asm
	bar.sync 0;
	// end inline asm
	// begin inline asm
	{	
.reg .f64 data;
	ld.global.ca.f64 data, [%rd32772];
	}
	// end inline asm
	// begin inline asm
	bar.sync 0;
	// end inline asm
	// begin inline asm
	{	
.reg .f64 data;
	ld.global.ca.f64 data, [%rd32772];
	}
	// end inline asm
	// begin inline asm
	bar.sync 0;
	// end inline asm
	// begin inline asm
	{	
.reg .f64 data;
	ld.global.ca.f64 data, [%rd32772];
	}
	// end inline asm
	// begin inline asm
	bar.sync 0;
	// end inline asm
	// begin inline asm
	{	
.reg .f64 data;
	ld.global.ca.f64 data, [%rd32772];
	}
	// end inline asm
	// begin inline asm
	bar.sync 0;
	// end inline asm
	// begin inline asm
	{	
.reg .f64 data;
	ld.global.ca.f64 data, [%rd32772];
	}
	// end inline asm
	// begin inline asm
	bar.sync 0;
	// end inline asm
	// begin inline asm
	{	
.reg .f64 data;
	ld.global.ca.f64 data, [%rd32772];
	}
	// end inline asm
	// begin inline asm
	bar.sync 0;
	// end inline asm
	// begin inline asm
	{	
.reg .f64 data;
	ld.global.ca.f64 data, [%rd32772];
	}
	// end inline asm
	// begin inline asm
	bar.sync 0;
	// end inline asm
	// begin inline asm
	{	
.reg .f64 data;
	ld.global.ca.f64 data, [%rd32772];
	}
	// end inline asm
	// begin inline asm
	bar.sync 0;
	// end inline asm
	// begin inline asm
	{	
.reg .f64 data;
	ld.global.ca.f64 data, [%rd32772];
	}
	// end inline asm
	// begin inline asm
	bar.sync 0;
	// end inline asm
	// begin inline asm
	{	
.reg .f64 data;
	ld.global.ca.f64 data, [%rd32772];
	}
	// end inline asm
	// begin inline asm
	bar.sync 0;
	// end inline asm
	// begin inline asm
	{	
.reg .f64 data;
	ld.global.ca.f64 data, [%rd32772];
	}
	// end inline asm
	// begin inline asm
	bar.sync 0;
	// end inline asm
	// begin inline asm
	{	
.reg .f64 data;
	ld.global.ca.f64 data, [%rd32772];
	}
	// end inline asm
	// begin inline asm
	bar.sync 0;
	// end inline asm
	// begin inline asm
	{	
.reg .f64 data;
	ld.global.ca.f64 data, [%rd32772];
	}
	// end inline asm
	// begin inline asm
	bar.sync 0;
	// end inline asm
	// begin inline asm
	{	
.reg .f64 data;
	ld.global.ca.f64 data, [%rd32772];
	}
	// end inline asm
	// begin inline asm
	bar.sync 0;
	// end inline asm
	// begin inline asm
	{	
.reg .f64 data;
	ld.global.ca.f64 data, [%rd32772];
	}
	// end inline asm
	// begin inline asm
	bar.sync 0;
	// end inline asm
	// begin inline asm
	{	
.reg .f64 data;
	ld.global.ca.f64 data, [%rd32772];
	}
	// end inline asm
	// begin inline asm
	bar.sync 0;
	// end inline asm
	// begin inline asm
	{	
.reg .f64 data;
	ld.global.ca.f64 data, [%rd32772];
	}
	// end inline asm
	// begin inline asm
	bar.sync 0;
	// end inline asm
	// begin inline asm
	{	
.reg .f64 data;
	ld.global.ca.f64 data, [%rd32772];
	}
	// end inline asm
	// begin inline asm
	bar.sync 0;
	// end inline asm
	// begin inline asm
	{	
.reg .f64 data;
	ld.global.ca.f64 data, [%rd32772];
	}
	// end inline asm
	// begin inline asm
	bar.sync 0;
	// end inline asm
	// begin inline asm
	{	
.reg .f64 data;
	ld.global.ca.f64 data, [%rd32772];
	}
	// end inline asm
	// begin inline asm
	bar.sync 0;
	// end inline asm
	// begin inline asm
	{	
.reg .f64 data;
	ld.global.ca.f64 data, [%rd32772];
	}
	// end inline asm
	// begin inline asm
	bar.sync 0;
	// end inline asm
	// begin inline asm
	{	
.reg .f64 data;
	ld.global.ca.f64 data, [%rd32772];
	}
	// end inline asm
	// begin inline asm
	bar.sync 0;
	// end inline asm
	// begin inline asm
	{	
.reg .f64 data;
	ld.global.ca.f64 data, [%rd32772];
	}
	// end inline asm
	// begin inline asm
	bar.sync 0;
	// end inline asm
	// begin inline asm
	{	
.reg .f64 data;
	ld.global.ca.f64 data, [%rd32772];
	}
	// end inline asm
	// begin inline asm
	bar.sync 0;
	// end inline asm
	// begin inline asm
	{	
.reg .f64 data;
	ld.global.ca.f64 data, [%rd32772];
	}
	// end inline asm
	// begin inline asm
	bar.sync 0;
	// end inline asm
	// begin inline asm
	{	
.reg .f64 data;
	ld.global.ca.f64 data, [%rd32772];
	}
	// end inline asm
	// begin inline asm
	bar.sync 0;
	// end inline asm
	// begin inline asm
	{	
.reg .f64 data;
	ld.global.ca.f64 data, [%rd32772];
	}
	// end inline asm
	// begin inline asm
	bar.sync 0;
	// end inline asm
	// begin inline asm
	{	
.reg .f64 data;
	ld.global.ca.f64 data, [%rd32772];
	}
	// end inline asm
	// begin inline asm
	bar.sync 0;
	// end inline asm
	// begin inline asm
	{	
.reg .f64 data;
	ld.global.ca.f64 data, [%rd32772];
	}
	// end inline asm
	// begin inline asm
	bar.sync 0;
	// end inline asm
	// begin inline asm
	{	
.reg .f64 data;
	ld.global.ca.f64 data, [%rd32772];
	}
	// end inline asm
	// begin inline asm
	bar.sync 0;
	// end inline asm
	// begin inline asm
	{	
.reg .f64 data;
	ld.global.ca.f64 data, [%rd32772];
	}
	// end inline asm
	// begin inline asm
	bar.sync 0;
	// end inline asm
	// begin inline asm
	{	
.reg .f64 data;
	ld.global.ca.f64 data, [%rd32772];
	}
	// end inline asm
	// begin inline asm
	bar.sync 0;
	// end inline asm
	// begin inline asm
	{	
.reg .f64 data;
	ld.global.ca.f64 data, [%rd32772];
	}
	// end inline asm
	// begin inline asm
	bar.sync 0;
	// end inline asm
	// begin inline asm
	{	
.reg .f64 data;
	ld.global.ca.f64 data, [%rd32772];
	}
	// end inline asm
	// begin inline asm
	bar.sync 0;
	// end inline asm
	// begin inline asm
	{	
.reg .f64 data;
	ld.global.ca.f64 data, [%rd32772];
	}
	// end inline asm
	// begin inline asm
	bar.sync 0;
	// end inline asm
	// begin inline asm
	{	
.reg .f64 data;
	ld.global.ca.f64 data, [%rd32772];
	}
	// end inline asm
	// begin inline asm
	bar.sync 0;
	// end inline asm
	// begin inline asm
	{	
.reg .f64 data;
	ld.global.ca.f64 data, [%rd32772];
	}
	// end inline asm
	// begin inline asm
	bar.sync 0;
	// end inline asm
	// begin inline asm
	{	
.reg .f64 data;
	ld.global.ca.f64 data, [%rd32772];
	}
	// end inline asm
	// begin inline asm
	bar.sync 0;
	// end inline asm
	// begin inline asm
	{	
.reg .f64 data;
	ld.global.ca.f64 data, [%rd32772];
	}
	// end inline asm
	// begin inline asm
	bar.sync 0;
	// end inline asm
	// begin inline asm
	{	
.reg .f64 data;
	ld.global.ca.f64 data, [%rd32772];
	}
	// end inline asm
	// begin inline asm
	bar.sync 0;
	// end inline asm
	// begin inline asm
	{	
.reg .f64 data;
	ld.global.ca.f64 data, [%rd32772];
	}
	// end inline asm
	// begin inline asm
	bar.sync 0;
	// end inline asm
	// begin inline asm
	{	
.reg .f64 data;
	ld.global.ca.f64 data, [%rd32772];
	}
	// end inline asm
	// begin inline asm
	bar.sync 0;
	// end inline asm
	// begin inline asm
	{	
.reg .f64 data;
	ld.global.ca.f64 data, [%rd32772];
	}
	// end inline asm
	// begin inline asm
	bar.sync 0;
	// end inline asm
	// begin inline asm
	{	
.reg .f64 data;
	ld.global.ca.f64 data, [%rd32772];
	}
	// end inline asm
	// begin inline asm
	bar.sync 0;
	// end inline asm
	// begin inline asm
	{	
.reg .f64 data;
	ld.global.ca.f64 data, [%rd32772];
	}
	// end inline asm
	// begin inline asm
	bar.sync 0;
	// end inline asm
	// begin inline asm
	{	
.reg .f64 data;
	ld.global.ca.f64 data, [%rd32772];
	}
	// end inline asm
	// begin inline asm
	bar.sync 0;
	// end inline asm
	// begin inline asm
	{	
.reg .f64 data;
	ld.global.ca.f64 data, [%rd32772];
	}
	// end inline asm
	// begin inline asm
	bar.sync 0;
	// end inline asm
	// begin inline asm
	{	
.reg .f64 data;
	ld.global.ca.f64 data, [%rd32772];
	}
	// end inline asm
	// begin inline asm
	bar.sync 0;
	// end inline asm
	// begin inline asm
	{	
.reg .f64 data;
	ld.global.ca.f64 data, [%rd32772];
	}
	// end inline asm
	// begin inline asm
	bar.sync 0;
	// end inline asm
	// begin inline asm
	{	
.reg .f64 data;
	ld.global.ca.f64 data, [%rd32772];
	}
	// end inline asm
	// begin inline asm
	bar.sync 0;
	// end inline asm
	// begin inline asm
	{	
.reg .f64 data;
	ld.global.ca.f64 data, [%rd32772];
	}
	// end inline asm
	// begin inline asm
	bar.sync 0;
	// end inline asm
	// begin inline asm
	{	
.reg .f64 data;
	ld.global.ca.f64 data, [%rd32772];
	}
	// end inline asm
	// begin inline asm
	bar.sync 0;
	// end inline asm
	// begin inline asm
	{	
.reg .f64 data;
	ld.global.ca.f64 data, [%rd32772];
	}
	// end inline asm
	// begin inline asm
	bar.sync 0;
	// end inline asm
	// begin inline asm
	{	
.reg .f64 data;
	ld.global.ca.f64 data, [%rd32772];
	}
	// end inline asm
	// begin inline asm
	bar.sync 0;
	// end inline asm
	// begin inline asm
	{	
.reg .f64 data;
	ld.global.ca.f64 data, [%rd32772];
	}
	// end inline asm
	// begin inline asm
	bar.sync 0;
	// end inline asm
	// begin inline asm
	{	
.reg .f64 data;
	ld.global.ca.f64 data, [%rd32772];
	}
	// end inline asm
	// begin inline asm
	bar.sync 0;
	// end inline asm
	// begin inline asm
	{	
.reg .f64 data;
	ld.global.ca.f64 data, [%rd32772];
	}
	// end inline asm
	// begin inline asm
	bar.sync 0;
	// end inline asm
	// begin inline asm
	{	
.reg .f64 data;
	ld.global.ca.f64 data, [%rd32772];
	}
	// end inline asm
	// begin inline asm
	bar.sync 0;
	// end inline asm
	// begin inline asm
	{	
.reg .f64 data;
	ld.global.ca.f64 data, [%rd32772];
	}
	// end inline asm
	// begin inline asm
	bar.sync 0;
	// end inline asm
	// begin inline asm
	{	
.reg .f64 data;
	ld.global.ca.f64 data, [%rd32772];
	}
	// end inline asm
	// begin inline asm
	bar.sync 0;
	// end inline asm
	// begin inline asm
	{	
.reg .f64 data;
	ld.global.ca.f64 data, [%rd32772];
	}
	// end inline asm
	// begin inline asm
	bar.sync 0;
	// end inline asm
	// begin inline asm
	{	
.reg .f64 data;
	ld.global.ca.f64 data, [%rd32772];
	}
	// end inline asm
	// begin inline asm
	bar.sync 0;
	// end inline asm
	// begin inline asm
	{	
.reg .f64 data;
	ld.global.ca.f64 data, [%rd32772];
	}
	// end inline asm
	// begin inline asm
	bar.sync 0;
	// end inline asm
	// begin inline asm
	{	
.reg .f64 data;
	ld.global.ca.f64 data, [%rd32772];
	}
	// end inline asm
	// begin inline asm
	bar.sync 0;
	// end inline asm
	// begin inline asm
	{	
.reg .f64 data;
	ld.global.ca.f64 data, [%rd32772];
	}
	// end inline asm
	// begin inline asm
	bar.sync 0;
	// end inline asm
	// begin inline asm
	{	
.reg .f64 data;
	ld.global.ca.f64 data, [%rd32772];
	}
	// end inline asm
	// begin inline asm
	bar.sync 0;
	// end inline asm
	// begin inline asm
	{	
.reg .f64 data;
	ld.global.ca.f64 data, [%rd32772];
	}
	// end inline asm
	// begin inline asm
	bar.sync 0;
	// end inline asm
	// begin inline asm
	{	
.reg .f64 data;
	ld.global.ca.f64 data, [%rd32772];
	}
	// end inline asm
	// begin inline asm
	bar.sync 0;
	// end inline asm
	// begin inline asm
	{	
.reg .f64 data;
	ld.global.ca.f64 data, [%rd32772];
	}
	// end inline asm
	// begin inline asm
	bar.sync 0;
	// end inline asm
	// begin inline asm
	{	
.reg .f64 data;
	ld.global.ca.f64 data, [%rd32772];
	}
	// end inline asm
	// begin inline asm
	bar.sync 0;
	// end inline asm
	// begin inline asm
	{	
.reg .f64 data;
	ld.global.ca.f64 data, [%rd32772];
	}
	// end inline asm
	// begin inline asm
	bar.sync 0;
	// end inline asm
	// begin inline asm
	{	
.reg .f64 data;
	ld.global.ca.f64 data, [%rd32772];
	}
	// end inline asm
	// begin inline asm
	bar.sync 0;
	// end inline asm
	// begin inline asm
	{	
.reg .f64 data;
	ld.global.ca.f64 data, [%rd32772];
	}
	// end inline asm
	// begin inline asm
	bar.sync 0;
	// end inline asm
	// begin inline asm
	{	
.reg .f64 data;
	ld.global.ca.f64 data, [%rd32772];
	}
	// end inline asm
	// begin inline asm
	bar.sync 0;
	// end inline asm
	// begin inline asm
	{	
.reg .f64 data;
	ld.global.ca.f64 data, [%rd32772];
	}
	// end inline asm
	// begin inline asm
	bar.sync 0;
	// end inline asm
	// begin inline asm
	{	
.reg .f64 data;
	ld.global.ca.f64 data, [%rd32772];
	}
	// end inline asm
	// begin inline asm
	bar.sync 0;
	// end inline asm
	// begin inline asm
	{	
.reg .f64 data;
	ld.global.ca.f64 data, [%rd32772];
	}
	// end inline asm
	// begin inline asm
	bar.sync 0;
	// end inline asm
	// begin inline asm
	{	
.reg .f64 data;
	ld.global.ca.f64 data, [%rd32772];
	}
	// end inline asm
	// begin inline asm
	bar.sync 0;
	// end inline asm
	// begin inline asm
	{	
.reg .f64 data;
	ld.global.ca.f64 data, [%rd32772];
	}
	// end inline asm
	// begin inline asm
	bar.sync 0;
	// end inline asm
	// begin inline asm
	{	
.reg .f64 data;
	ld.global.ca.f64 data, [%rd32772];
	}
	// end inline asm
	// begin inline asm
	bar.sync 0;
	// end inline asm
	// begin inline asm
	{	
.reg .f64 data;
	ld.global.ca.f64 data, [%rd32772];
	}
	// end inline asm
	// begin inline asm
	bar.sync 0;
	// end inline asm
	// begin inline asm
	{	
.reg .f64 data;
	ld.global.ca.f64 data, [%rd32772];
	}
	// end inline asm
	// begin inline asm
	bar.sync 0;
	// end inline asm
	// begin inline asm
	{	
.reg .f64 data;
	ld.global.ca.f64 data, [%rd32772];
	}
	// end inline asm
	// begin inline asm
	bar.sync 0;
	// end inline asm
	// begin inline asm
	{	
.reg .f64 data;
	ld.global.ca.f64 data, [%rd32772];
	}
	// end inline asm
	// begin inline asm
	bar.sync 0;
	// end inline asm
	// begin inline asm
	{	
.reg .f64 data;
	ld.global.ca.f64 data, [%rd32772];
	}
	// end inline asm
	// begin inline asm
	bar.sync 0;
	// end inline asm
	// begin inline asm
	{	
.reg .f64 data;
	ld.global.ca.f64 data, [%rd32772];
	}
	// end inline asm
	// begin inline asm
	bar.sync 0;
	// end inline asm
	// begin inline asm
	{	
.reg .f64 data;
	ld.global.ca.f64 data, [%rd32772];
	}
	// end inline asm
	// begin inline asm
	bar.sync 0;
	// end inline asm
	// begin inline asm
	{	
.reg .f64 data;
	ld.global.ca.f64 data, [%rd32772];
	}
	// end inline asm
	// begin inline asm
	bar.sync 0;
	// end inline asm
	// begin inline asm
	{	
.reg .f64 data;
	ld.global.ca.f64 data, [%rd32772];
	}
	// end inline asm
	// begin inline asm
	bar.sync 0;
	// end inline asm
	// begin inline asm
	{	
.reg .f64 data;
	ld.global.ca.f64 data, [%rd32772];
	}
	// end inline asm
	// begin inline asm
	bar.sync 0;
	// end inline asm
	// begin inline asm
	{	
.reg .f64 data;
	ld.global.ca.f64 data, [%rd32772];
	}
	// end inline asm
	// begin inline asm
	bar.sync 0;
	// end inline asm
	// begin inline asm
	{	
.reg .f64 data;
	ld.global.ca.f64 data, [%rd32772];
	}
	// end inline asm
	// begin inline asm
	bar.sync 0;
	// end inline asm
	// begin inline asm
	{	
.reg .f64 data;
	ld.global.ca.f64 data, [%rd32772];
	}
	// end inline asm
	// begin inline asm
	bar.sync 0;
	// end inline asm
	// begin inline asm
	{	
.reg .f64 data;
	ld.global.ca.f64 data, [%rd32772];
	}
	// end inline asm
	// begin inline asm
	bar.sync 0;
	// end inline asm
	// begin inline asm
	{	
.reg .f64 data;
	ld.global.ca.f64 data, [%rd32772];
	}
	// end inline asm
	// begin inline asm
	bar.sync 0;
	// end inline asm
	// begin inline asm
	{	
.reg .f64 data;
	ld.global.ca.f64 data, [%rd32772];
	}
	// end inline asm
	// begin inline asm
	bar.sync 0;
	// end inline asm
	// begin inline asm
	{	
.reg .f64 data;
	ld.global.ca.f64 data, [%rd32772];
	}
	// end inline asm
	// begin inline asm
	bar.sync 0;
	// end inline asm
	// begin inline asm
	{	
.reg .f64 data;
	ld.global.ca.f64 data, [%rd32772];
	}
	// end inline asm
	// begin inline asm
	bar.sync 0;
	// end inline asm
	// begin inline asm
	{	
.reg .f64 data;
	ld.global.ca.f64 data, [%rd32772];
	}
	// end inline asm
	// begin inline asm
	bar.sync 0;
	// end inline asm
	// begin inline asm
	{	
.reg .f64 data;
	ld.global.ca.f64 data, [%rd32772];
	}
	// end inline asm
	// begin inline asm
	bar.sync 0;
	// end inline asm
	// begin inline asm
	{	
.reg .f64 data;
	ld.global.ca.f64 data, [%rd32772];
	}
	// end inline asm
	// begin inline asm
	bar.sync 0;
	// end inline asm
	// begin inline asm
	{	
.reg .f64 data;
	ld.global.ca.f64 data, [%rd32772];
	}
	// end inline asm
	// begin inline asm
	bar.sync 0;
	// end inline asm
	// begin inline asm
	{	
.reg .f64 data;
	ld.global.ca.f64 data, [%rd32772];
	}
	// end inline asm
	// begin inline asm
	bar.sync 0;
	// end inline asm
	// begin inline asm
	{	
.reg .f64 data;
	ld.global.ca.f64 data, [%rd32772];
	}
	// end inline asm
	// begin inline asm
	bar.sync 0;
	// end inline asm
	// begin inline asm
	{	
.reg .f64 data;
	ld.global.ca.f64 data, [%rd32772];
	}
	// end inline asm
	// begin inline asm
	bar.sync 0;
	// end inline asm
	// begin inline asm
	{	
.reg .f64 data;
	ld.global.ca.f64 data, [%rd32772];
	}
	// end inline asm
	// begin inline asm
	bar.sync 0;
	// end inline asm
	// begin inline asm
	{	
.reg .f64 data;
	ld.global.ca.f64 data, [%rd32772];
	}
	// end inline asm
	// begin inline asm
	bar.sync 0;
	// end inline asm
	// begin inline asm
	{	
.reg .f64 data;
	ld.global.ca.f64 data, [%rd32772];
	}
	// end inline asm
	// begin inline asm
	bar.sync 0;
	// end inline asm
	// begin inline asm
	{	
.reg .f64 data;
	ld.global.ca.f64 data, [%rd32772];
	}
	// end inline asm
	// begin inline asm
	bar.sync 0;
	// end inline asm
	// begin inline asm
	{	
.reg .f64 data;
	ld.global.ca.f64 data, [%rd32772];
	}
	// end inline asm
	// begin inline asm
	bar.sync 0;
	// end inline asm
	// begin inline asm
	{	
.reg .f64 data;
	ld.global.ca.f64 data, [%rd32772];
	}
	// end inline asm
	// begin inline asm
	bar.sync 0;
	// end inline asm
	// begin inline asm
	{	
.reg .f64 data;
	ld.global.ca.f64 data, [%rd32772];
	}
	// end inline asm
	// begin inline asm
	bar.sync 0;
	// end inline asm
	// begin inline asm
	{	
.reg .f64 data;
	ld.global.ca.f64 data, [%rd32772];
	}
	// end inline asm
	// begin inline asm
	bar.sync 0;
	// end inline asm
	// begin inline asm
	{	
.reg .f64 data;
	ld.global.ca.f64 data, [%rd32772];
	}
	// end inline asm
	// begin inline asm
	bar.sync 0;
	// end inline asm
	// begin inline asm
	{	
.reg .f64 data;
	ld.global.ca.f64 data, [%rd32772];
	}
	// end inline asm
	// begin inline asm
	bar.sync 0;
	// end inline asm
	// begin inline asm
	{	
.reg .f64 data;
	ld.global.ca.f64 data, [%rd32772];
	}
	// end inline asm
	// begin inline asm
	bar.sync 0;
	// end inline asm
	// begin inline asm
	{	
.reg .f64 data;
	ld.global.ca.f64 data, [%rd32772];
	}
	// end inline asm
	// begin inline asm
	bar.sync 0;
	// end inline asm
	// begin inline asm
	{	
.reg .f64 data;
	ld.global.ca.f64 data, [%rd32772];
	}
	// end inline asm
	// begin inline asm
	bar.sync 0;
	// end inline asm
	// begin inline asm
	{	
.reg .f64 data;
	ld.global.ca.f64 data, [%rd32772];
	}
	// end inline asm
	// begin inline asm
	bar.sync 0;
	// end inline asm
	// begin inline asm
	{	
.reg .f64 data;
	ld.global.ca.f64 data, [%rd32772];
	}
	// end inline asm
	// begin inline asm
	bar.sync 0;
	// end inline asm
	// begin inline asm
	{	
.reg .f64 data;
	ld.global.ca.f64 data, [%rd32772];
	}
	// end inline asm
	// begin inline asm
	bar.sync 0;
	// end inline asm
	// begin inline asm
	{	
.reg .f64 data;
	ld.global.ca.f64 data, [%rd32772];
	}
	// end inline asm
	// begin inline asm
	bar.sync 0;
	// end inline asm
	// begin inline asm
	{	
.reg .f64 data;
	ld.global.ca.f64 data, [%rd32772];
	}
	// end inline asm
	// begin inline asm
	bar.sync 0;
	// end inline asm
	// begin inline asm
	{	
.reg .f64 data;
	ld.global.ca.f64 data, [%rd32772];
	}
	// end inline asm
	// begin inline asm
	bar.sync 0;
	// end inline asm
	// begin inline asm
	{	
.reg .f64 data;
	ld.global.ca.f64 data, [%rd32772];
	}
	// end inline asm
	// begin inline asm
	bar.sync 0;
	// end inline asm
	// begin inline asm
	{	
.reg .f64 data;
	ld.global.ca.f64 data, [%rd32772];
	}
	// end inline asm
	// begin inline asm
	bar.sync 0;
	// end inline asm
	// begin inline asm
	{	
.reg .f64 data;
	ld.global.ca.f64 data, [%rd32772];
	}
	// end inline asm
	// begin inline asm
	bar.sync 0;
	// end inline asm
	// begin inline asm
	{	
.reg .f64 data;
	ld.global.ca.f64 data, [%rd32772];
	}
	// end inline asm
	// begin inline asm
	bar.sync 0;
	// end inline asm
	// begin inline asm
	{	
.reg .f64 data;
	ld.global.ca.f64 data, [%rd32772];
	}
	// end inline asm
	// begin inline asm
	bar.sync 0;
	// end inline asm
	// begin inline asm
	{	
.reg .f64 data;
	ld.global.ca.f64 data, [%rd32772];
	}
	// end inline asm
	// begin inline asm
	bar.sync 0;
	// end inline asm
	// begin inline asm
	{	
.reg .f64 data;
	ld.global.ca.f64 data, [%rd32772];
	}
	// end inline asm
	// begin inline asm
	bar.sync 0;
	// end inline asm
	// begin inline asm
	{	
.reg .f64 data;
	ld.global.ca.f64 data, [%rd32772];
	}
	// end inline asm
	// begin inline asm
	bar.sync 0;
	// end inline asm
	// begin inline asm
	{	
.reg .f64 data;
	ld.global.ca.f64 data, [%rd32772];
	}
	// end inline asm
	// begin inline asm
	bar.sync 0;
	// end inline asm
	// begin inline asm
	{	
.reg .f64 data;
	ld.global.ca.f64 data, [%rd32772];
	}
	// end inline asm
	// begin inline asm
	bar.sync 0;
	// end inline asm
	// begin inline asm
	{	
.reg .f64 data;
	ld.global.ca.f64 data, [%rd32772];
	}
	// end inline asm
	// begin inline asm
	bar.sync 0;
	// end inline asm
	// begin inline asm
	{	
.reg .f64 data;
	ld.global.ca.f64 data, [%rd32772];
	}
	// end inline asm
	// begin inline asm
	bar.sync 0;
	// end inline asm
	// begin inline asm
	{	
.reg .f64 data;
	ld.global.ca.f64 data, [%rd32772];
	}
	// end inline asm
	// begin inline asm
	bar.sync 0;
	// end inline asm
	// begin inline asm
	{	
.reg .f64 data;
	ld.global.ca.f64 data, [%rd32772];
	}
	// end inline asm
	// begin inline asm
	bar.sync 0;
	// end inline asm
	// begin inline asm
	{	
.reg .f64 data;
	ld.global.ca.f64 data, [%rd32772];
	}
	// end inline asm
	// begin inline asm
	bar.sync 0;
	// end inline asm
	// begin inline asm
	{	
.reg .f64 data;
	ld.global.ca.f64 data, [%rd32772];
	}
	// end inline asm
	// begin inline asm
	bar.sync 0;
	// end inline asm
	// begin inline asm
	{	
.reg .f64 data;
	ld.global.ca.f64 data, [%rd32772];
	}
	// end inline asm
	// begin inline asm
	bar.sync 0;
	// end inline asm
	// begin inline asm
	{	
.reg .f64 data;
	ld.global.ca.f64 data, [%rd32772];
	}
	// end inline asm
	// begin inline asm
	bar.sync 0;
	// end inline asm
	// begin inline asm
	{	
.reg .f64 data;
	ld.global.ca.f64 data, [%rd32772];
	}
	// end inline asm
	// begin inline asm
	bar.sync 0;
	// end inline asm
	// begin inline asm
	{	
.reg .f64 data;
	ld.global.ca.f64 data, [%rd32772];
	}
	// end inline asm
	// begin inline asm
	bar.sync 0;
	// end inline asm
	// begin inline asm
	{	
.reg .f64 data;
	ld.global.ca.f64 data, [%rd32772];
	}
	// end inline asm
	// begin inline asm
	bar.sync 0;
	// end inline asm
	// begin inline asm
	{	
.reg .f64 data;
	ld.global.ca.f64 data, [%rd32772];
	}
	// end inline asm
	// begin inline asm
	bar.sync 0;
	// end inline asm
	// begin inline asm
	{	
.reg .f64 data;
	ld.global.ca.f64 data, [%rd32772];
	}
	// end inline asm
	// begin inline asm
	bar.sync 0;
	// end inline asm
	// begin inline asm
	{	
.reg .f64 data;
	ld.global.ca.f64 data, [%rd32772];
	}
	// end inline asm
	// begin inline asm
	bar.sync 0;
	// end inline asm
	// begin inline asm
	{	
.reg .f64 data;
	ld.global.ca.f64 data, [%rd32772];
	}
	// end inline asm
	// begin inline asm
	bar.sync 0;
	// end inline asm
	// begin inline asm
	{	
.reg .f64 data;
	ld.global.ca.f64 data, [%rd32772];
	}
	// end inline asm
	// begin inline asm
	bar.sync 0;
	// end inline asm
	// begin inline asm
	{	
.reg .f64 data;
	ld.global.ca.f64 data, [%rd32772];
	}
	// end inline asm
	// begin inline asm
	bar.sync 0;
	// end inline asm
	// begin inline asm
	{	
.reg .f64 data;
	ld.global.ca.f64 data, [%rd32772];
	}
	// end inline asm
	// begin inline asm
	bar.sync 0;
	// end inline asm
	// begin inline asm
	{	
.reg .f64 data;
	ld.global.ca.f64 data, [%rd32772];
	}
	// end inline asm
	// begin inline asm
	bar.sync 0;
	// end inline asm
	// begin inline asm
	{	
.reg .f64 data;
	ld.global.ca.f64 data, [%rd32772];
	}
	// end inline asm
	// begin inline asm
	bar.sync 0;
	// end inline asm
	// begin inline asm
	{	
.reg .f64 data;
	ld.global.ca.f64 data, [%rd32772];
	}
	// end inline asm
	// begin inline asm
	bar.sync 0;
	// end inline asm
	// begin inline asm
	{	
.reg .f64 data;
	ld.global.ca.f64 data, [%rd32772];
	}
	// end inline asm
	// begin inline asm
	bar.sync 0;
	// end inline asm
	// begin inline asm
	{	
.reg .f64 data;
	ld.global.ca.f64 data, [%rd32772];
	}
	// end inline asm
	// begin inline asm
	bar.sync 0;
	// end inline asm
	// begin inline asm
	{	
.reg .f64 data;
	ld.global.ca.f64 data, [%rd32772];
	}
	// end inline asm
	// begin inline asm
	bar.sync 0;
	// end inline asm
	// begin inline asm
	{	
.reg .f64 data;
	ld.global.ca.f64 data, [%rd32772];
	}
	// end inline asm
	// begin inline asm
	bar.sync 0;
	// end inline asm
	// begin inline asm
	{	
.reg .f64 data;
	ld.global.ca.f64 data, [%rd32772];
	}
	// end inline asm
	// begin inline asm
	bar.sync 0;
	// end inline asm
	// begin inline asm
	{	
.reg .f64 data;
	ld.global.ca.f64 data, [%rd32772];
	}
	// end inline asm
	// begin inline asm
	bar.sync 0;
	// end inline asm
	// begin inline asm
	{	
.reg .f64 data;
	ld.global.ca.f64 data, [%rd32772];
	}
	// end inline asm
	// begin inline asm
	bar.sync 0;
	// end inline asm
	// begin inline asm
	{	
.reg .f64 data;
	ld.global.ca.f64 data, [%rd32772];
	}
	// end inline asm
	// begin inline asm
	bar.sync 0;
	// end inline asm
	// begin inline asm
	{	
.reg .f64 data;
	ld.global.ca.f64 data, [%rd32772];
	}
	// end inline asm
	// begin inline asm
	bar.sync 0;
	// end inline asm
	// begin inline asm
	{	
.reg .f64 data;
	ld.global.ca.f64 data, [%rd32772];
	}
	// end inline asm
	// begin inline asm
	bar.sync 0;
	// end inline asm
	// begin inline asm
	{	
.reg .f64 data;
	ld.global.ca.f64 data, [%rd32772];
	}
	// end inline asm
	// begin inline asm
	bar.sync 0;
	// end inline asm
	// begin inline asm
	{	
.reg .f64 data;
	ld.global.ca.f64 data, [%rd32772];
	}
	// end inline asm
	// begin inline asm
	bar.sync 0;
	// end inline asm
	// begin inline asm
	{	
.reg .f64 data;
	ld.global.ca.f64 data, [%rd32772];
	}
	// end inline asm
	// begin inline asm
	bar.sync 0;
	// end inline asm
	// begin inline asm
	{	
.reg .f64 data;
	ld.global.ca.f64 data, [%rd32772];
	}
	// end inline asm
	// begin inline asm
	bar.sync 0;
	// end inline asm
	// begin inline asm
	{	
.reg .f64 data;
	ld.global.ca.f64 data, [%rd32772];
	}
	// end inline asm
	// begin inline asm
	bar.sync 0;
	// end inline asm
	// begin inline asm
	{	
.reg .f64 data;
	ld.global.ca.f64 data, [%rd32772];
	}
	// end inline asm
	// begin inline asm
	bar.sync 0;
	// end inline asm
	// begin inline asm
	{	
.reg .f64 data;
	ld.global.ca.f64 data, [%rd32772];
	}
	// end inline asm
	// begin inline asm
	bar.sync 0;
	// end inline asm
	// begin inline asm
	{	
.reg .f64 data;
	ld.global.ca.f64 data, [%rd32772];
	}
	// end inline asm
	// begin inline asm
	bar.sync 0;
	// end inline asm
	// begin inline asm
	{	
.reg .f64 data;
	ld.global.ca.f64 data, [%rd32772];
	}
	// end inline asm
	// begin inline asm
	bar.sync 0;
	// end inline asm
	// begin inline asm
	{	
.reg .f64 data;
	ld.global.ca.f64 data, [%rd32772];
	}
	// end inline asm
	// begin inline asm
	bar.sync 0;
	// end inline asm
	// begin inline asm
	{	
.reg .f64 data;
	ld.global.ca.f64 data, [%rd32772];
	}
	// end inline asm
	// begin inline asm
	bar.sync 0;
	// end inline asm
	// begin inline asm
	{	
.reg .f64 data;
	ld.global.ca.f64 data, [%rd32772];
	}
	// end inline asm
	// begin inline asm
	bar.sync 0;
	// end inline asm
	// begin inline asm
	{	
.reg .f64 data;
	ld.global.ca.f64 data, [%rd32772];
	}
	// end inline asm
	// begin inline asm
	bar.sync 0;
	// end inline asm
	// begin inline asm
	{	
.reg .f64 data;
	ld.global.ca.f64 data, [%rd32772];
	}
	// end inline asm
	// begin inline asm
	bar.sync 0;
	// end inline asm
	// begin inline asm
	{	
.reg .f64 data;
	ld.global.ca.f64 data, [%rd32772];
	}
	// end inline asm
	// begin inline asm
	bar.sync 0;
	// end inline asm
	// begin inline asm
	{	
.reg .f64 data;
	ld.global.ca.f64 data, [%rd32772];
	}
	// end inline asm
	// begin inline asm
	bar.sync 0;
	// end inline asm
	// begin inline asm
	{	
.reg .f64 data;
	ld.global.ca.f64 data, [%rd32772];
	}
	// end inline asm
	// begin inline asm
	bar.sync 0;
	// end inline asm
	// begin inline asm
	{	
.reg .f64 data;
	ld.global.ca.f64 data, [%rd32772];
	}
	// end inline asm
	// begin inline asm
	bar.sync 0;
	// end inline asm
	// begin inline asm
	{	
.reg .f64 data;
	ld.global.ca.f64 data, [%rd32772];
	}
	// end inline asm
	// begin inline asm
	bar.sync 0;
	// end inline asm
	// begin inline asm
	{	
.reg .f64 data;
	ld.global.ca.f64 data, [%rd32772];
	}
	// end inline asm
	// begin inline asm
	bar.sync 0;
	// end inline asm
	// begin inline asm
	{	
.reg .f64 data;
	ld.global.ca.f64 data, [%rd32772];
	}
	// end inline asm
	// begin inline asm
	bar.sync 0;
	// end inline asm
	// begin inline asm
	{	
.reg .f64 data;
	ld.global.ca.f64 data, [%rd32772];
	}
	// end inline asm
	// begin inline asm
	bar.sync 0;
	// end inline asm
	// begin inline asm
	{	
.reg .f64 data;
	ld.global.ca.f64 data, [%rd32772];
	}
	// end inline asm
	// begin inline asm
	bar.sync 0;
	// end inline asm
	// begin inline asm
	{	
.reg .f64 data;
	ld.global.ca.f64 data, [%rd32772];
	}
	// end inline asm
	// begin inline asm
	bar.sync 0;
	// end inline asm
	// begin inline asm
	{	
.reg .f64 data;
	ld.global.ca.f64 data, [%rd32772];
	}
	// end inline asm
	// begin inline asm
	bar.sync 0;
	// end inline asm
	// begin inline asm
	{	
.reg .f64 data;
	ld.global.ca.f64 data, [%rd32772];
	}
	// end inline asm
	// begin inline asm
	bar.sync 0;
	// end inline asm
	// begin inline asm
	{	
.reg .f64 data;
	ld.global.ca.f64 data, [%rd32772];
	}
	// end inline asm
	// begin inline asm
	bar.sync 0;
	// end inline asm
	// begin inline asm
	{	
.reg .f64 data;
	ld.global.ca.f64 data, [%rd32772];
	}
	// end inline asm
	// begin inline asm
	bar.sync 0;
	// end inline asm
	// begin inline asm
	{	
.reg .f64 data;
	ld.global.ca.f64 data, [%rd32772];
	}
	// end inline asm
	// begin inline asm
	bar.sync 0;
	// end inline asm
	// begin inline asm
	{	
.reg .f64 data;
	ld.global.ca.f64 data, [%rd32772];
	}
	// end inline asm
	// begin inline asm
	bar.sync 0;
	// end inline asm
	// begin inline asm
	{	
.reg .f64 data;
	ld.global.ca.f64 data, [%rd32772];
	}
	// end inline asm
	// begin inline asm
	bar.sync 0;
	// end inline asm
	// begin inline asm
	{	
.reg .f64 data;
	ld.global.ca.f64 data, [%rd32772];
	}
	// end inline asm
	// begin inline asm
	bar.sync 0;
	// end inline asm
	// begin inline asm
	{	
.reg .f64 data;
	ld.global.ca.f64 data, [%rd32772];
	}
	// end inline asm
	// begin inline asm
	bar.sync 0;
	// end inline asm
	// begin inline asm
	{	
.reg .f64 data;
	ld.global.ca.f64 data, [%rd32772];
	}
	// end inline asm
	// begin inline asm
	bar.sync 0;
	// end inline asm
	// begin inline asm
	{	
.reg .f64 data;
	ld.global.ca.f64 data, [%rd32772];
	}
	// end inline asm
	// begin inline asm
	bar.sync 0;
	// end inline asm
	// begin inline asm
	{	
.reg .f64 data;
	ld.global.ca.f64 data, [%rd32772];
	}
	// end inline asm
	// begin inline asm
	bar.sync 0;
	// end inline asm
	// begin inline asm
	{	
.reg .f64 data;
	ld.global.ca.f64 data, [%rd32772];
	}
	// end inline asm
	// begin inline asm
	bar.sync 0;
	// end inline asm
	// begin inline asm
	{	
.reg .f64 data;
	ld.global.ca.f64 data, [%rd32772];
	}
	// end inline asm
	// begin inline asm
	bar.sync 0;
	// end inline asm
	// begin inline asm
	{	
.reg .f64 data;
	ld.global.ca.f64 data, [%rd32772];
	}
	// end inline asm
	// begin inline asm
	bar.sync 0;
	// end inline asm
	// begin inline asm
	{	
.reg .f64 data;
	ld.global.ca.f64 data, [%rd32772];
	}
	// end inline asm
	// begin inline asm
	bar.sync 0;
	// end inline asm
	// begin inline asm
	{	
.reg .f64 data;
	ld.global.ca.f64 data, [%rd32772];
	}
	// end inline asm
	// begin inline asm
	bar.sync 0;
	// end inline asm
	// begin inline asm
	{	
.reg .f64 data;
	ld.global.ca.f64 data, [%rd32772];
	}
	// end inline asm
	// begin inline asm
	bar.sync 0;
	// end inline asm
	// begin inline asm
	{	
.reg .f64 data;
	ld.global.ca.f64 data, [%rd32772];
	}
	// end inline asm
	// begin inline asm
	bar.sync 0;
	// end inline asm
	// begin inline asm
	{	
.reg .f64 data;
	ld.global.ca.f64 data, [%rd32772];
	}
	// end inline asm
	// begin inline asm
	bar.sync 0;
	// end inline asm
	// begin inline asm
	{	
.reg .f64 data;
	ld.global.ca.f64 data, [%rd32772];
	}
	// end inline asm
	// begin inline asm
	bar.sync 0;
	// end inline asm
	// begin inline asm
	{	
.reg .f64 data;
	ld.global.ca.f64 data, [%rd32772];
	}
	// end inline asm
	// begin inline asm
	bar.sync 0;
	// end inline asm
	// begin inline asm
	{	
.reg .f64 data;
	ld.global.ca.f64 data, [%rd32772];
	}
	// end inline asm
	// begin inline asm
	bar.sync 0;
	// end inline asm
	// begin inline asm
	{	
.reg .f64 data;
	ld.global.ca.f64 data, [%rd32772];
	}
	// end inline asm
	// begin inline asm
	bar.sync 0;
	// end inline asm
	// begin inline asm
	{	
.reg .f64 data;
	ld.global.ca.f64 data, [%rd32772];
	}
	// end inline asm
	// begin inline asm
	bar.sync 0;
	// end inline asm
	// begin inline asm
	{	
.reg .f64 data;
	ld.global.ca.f64 data, [%rd32772];
	}
	// end inline asm
	// begin inline asm
	bar.sync 0;
	// end inline asm
	// begin inline asm
	{	
.reg .f64 data;
	ld.global.ca.f64 data, [%rd32772];
	}
	// end inline asm
	// begin inline asm
	bar.sync 0;
	// end inline asm
	// begin inline asm
	{	
.reg .f64 data;
	ld.global.ca.f64 data, [%rd32772];
	}
	// end inline asm
	// begin inline asm
	bar.sync 0;
	// end inline asm
	// begin inline asm
	{	
.reg .f64 data;
	ld.global.ca.f64 data, [%rd32772];
	}
	// end inline asm
	// begin inline asm
	bar.sync 0;
	// end inline asm
	// begin inline asm
	{	
.reg .f64 data;
	ld.global.ca.f64 data, [%rd32772];
	}
	// end inline asm
	// begin inline asm
	bar.sync 0;
	// end inline asm
	// begin inline asm
	{	
.reg .f64 data;
	ld.global.ca.f64 data, [%rd32772];
	}
	// end inline asm
	// begin inline asm
	bar.sync 0;
	// end inline asm
	// begin inline asm
	{	
.reg .f64 data;
	ld.global.ca.f64 data, [%rd32772];
	}
	// end inline asm
	// begin inline asm
	bar.sync 0;
	// end inline asm
	// begin inline asm
	{	
.reg .f64 data;
	ld.global.ca.f64 data, [%rd32772];
	}
	// end inline asm
	// begin inline asm
	bar.sync 0;
	// end inline asm
	// begin inline asm
	{	
.reg .f64 data;
	ld.global.ca.f64 data, [%rd32772];
	}
	// end inline asm
	// begin inline asm
	bar.sync 0;
	// end inline asm
	// begin inline asm
	{	
.reg .f64 data;
	ld.global.ca.f64 data, [%rd32772];
	}
	// end inline asm
	// begin inline asm
	bar.sync 0;
	// end inline asm
	// begin inline asm
	{	
.reg .f64 data;
	ld.global.ca.f64 data, [%rd32772];
	}
	// end inline asm
	// begin inline asm
	bar.sync 0;
	// end inline asm
	// begin inline asm
	{	
.reg .f64 data;
	ld.global.ca.f64 data, [%rd32772];
	}
	// end inline asm
	// begin inline asm
	bar.sync 0;
	// end inline asm
	// begin inline asm
	{	
.reg .f64 data;
	ld.global.ca.f64 data, [%rd32772];
	}
	// end inline asm
	// begin inline asm
	bar.sync 0;
	// end inline asm
	// begin inline asm
	{	
.reg .f64 data;
	ld.global.ca.f64 data, [%rd32772];
	}
	// end inline asm
	// begin inline asm
	bar.sync 0;
	// end inline asm
	// begin inline asm
	{	
.reg .f64 data;
	ld.global.ca.f64 data, [%rd32772];
	}
	// end inline asm
	// begin inline asm
	bar.sync 0;
	// end inline asm
	// begin inline asm
	{	
.reg .f64 data;
	ld.global.ca.f64 data, [%rd32772];
	}
	// end inline asm
	// begin inline asm
	bar.sync 0;
	// end inline asm
	// begin inline asm
	{	
.reg .f64 data;
	ld.global.ca.f64 data, [%rd32772];
	}
	// end inline asm
	// begin inline asm
	bar.sync 0;
	// end inline asm
	// begin inline asm
	{	
.reg .f64 data;
	ld.global.ca.f64 data, [%rd32772];
	}
	// end inline asm
	// begin inline asm
	bar.sync 0;
	// end inline asm
	// begin inline asm
	{	
.reg .f64 data;
	ld.global.ca.f64 data, [%rd32772];
	}
	// end inline asm
	// begin inline asm
	bar.sync 0;
	// end inline asm
	// begin inline asm
	{	
.reg .f64 data;
	ld.global.ca.f64 data, [%rd32772];
	}
	// end inline asm
	// begin inline asm
	bar.sync 0;
	// end inline asm
	// begin inline asm
	{	
.reg .f64 data;
	ld.global.ca.f64 data, [%rd32772];
	}
	// end inline asm
	// begin inline asm
	bar.sync 0;
	// end inline asm
	// begin inline asm
	{	
.reg .f64 data;
	ld.global.ca.f64 data, [%rd32772];
	}
	// end inline asm
	// begin inline asm
	bar.sync 0;
	// end inline asm
	// begin inline asm
	{	
.reg .f64 data;
	ld.global.ca.f64 data, [%rd32772];
	}
	// end inline asm
	// begin inline asm
	bar.sync 0;
	// end inline asm
	// begin inline asm
	{	
.reg .f64 data;
	ld.global.ca.f64 data, [%rd32772];
	}
	// end inline asm
	// begin inline asm
	bar.sync 0;
	// end inline asm
	// begin inline asm
	{	
.reg .f64 data;
	ld.global.ca.f64 data, [%rd32772];
	}
	// end inline asm
	// begin inline asm
	bar.sync 0;
	// end inline asm
	// begin inline asm
	{	
.reg .f64 data;
	ld.global.ca.f64 data, [%rd32772];
	}
	// end inline asm
	// begin inline asm
	bar.sync 0;
	// end inline asm
	// begin inline asm
	{	
.reg .f64 data;
	ld.global.ca.f64 data, [%rd32772];
	}
	// end inline asm
	// begin inline asm
	bar.sync 0;
	// end inline asm
	// begin inline asm
	{	
.reg .f64 data;
	ld.global.ca.f64 data, [%rd32772];
	}
	// end inline asm
	// begin inline asm
	bar.sync 0;
	// end inline asm
	// begin inline asm
	{	
.reg .f64 data;
	ld.global.ca.f64 data, [%rd32772];
	}
	// end inline asm
	// begin inline asm
	bar.sync 0;
	// end inline asm
	// begin inline asm
	{	
.reg .f64 data;
	ld.global.ca.f64 data, [%rd32772];
	}
	// end inline asm
	// begin inline asm
	bar.sync 0;
	// end inline asm
	// begin inline asm
	{	
.reg .f64 data;
	ld.global.ca.f64 data, [%rd32772];
	}
	// end inline asm
	// begin inline asm
	bar.sync 0;
	// end inline asm
	// begin inline asm
	{	
.reg .f64 data;
	ld.global.ca.f64 data, [%rd32772];
	}
	// end inline asm
	// begin inline asm
	bar.sync 0;
	// end inline asm
	// begin inline asm
	{	
.reg .f64 data;
	ld.global.ca.f64 data, [%rd32772];
	}
	// end inline asm
	// begin inline asm
	bar.sync 0;
	// end inline asm
	// begin inline asm
	{	
.reg .f64 data;
	ld.global.ca.f64 data, [%rd32772];
	}
	// end inline asm
	// begin inline asm
	bar.sync 0;
	// end inline asm
	// begin inline asm
	{	
.reg .f64 data;
	ld.global.ca.f64 data, [%rd32772];
	}
	// end inline asm
	// begin inline asm
	bar.sync 0;
	// end inline asm
	// begin inline asm
	{	
.reg .f64 data;
	ld.global.ca.f64 data, [%rd32772];
	}
	// end inline asm
	// begin inline asm
	bar.sync 0;
	// end inline asm
	// begin inline asm
	{	
.reg .f64 data;
	ld.global.ca.f64 data, [%rd32772];
	}
	// end inline asm
	// begin inline asm
	bar.sync 0;
	// end inline asm
	// begin inline asm
	{	
.reg .f64 data;
	ld.global.ca.f64 data, [%rd32772];
	}
	// end inline asm
	// begin inline asm
	bar.sync 0;
	// end inline asm
	// begin inline asm
	{	
.reg .f64 data;
	ld.global.ca.f64 data, [%rd32772];
	}
	// end inline asm
	// begin inline asm
	bar.sync 0;
	// end inline asm
	// begin inline asm
	{	
.reg .f64 data;
	ld.global.ca.f64 data, [%rd32772];
	}
	// end inline asm
	// begin inline asm
	bar.sync 0;
	// end inline asm
	// begin inline asm
	{	
.reg .f64 data;
	ld.global.ca.f64 data, [%rd32772];
	}
	// end inline asm
	// begin inline asm
	bar.sync 0;
	// end inline asm
	// begin inline asm
	{	
.reg .f64 data;
	ld.global.ca.f64 data, [%rd32772];
	}
	// end inline asm
	// begin inline asm
	bar.sync 0;
	// end inline asm
	// begin inline asm
	{	
.reg .f64 data;
	ld.global.ca.f64 data, [%rd32772];
	}
	// end inline asm
	// begin inline asm
	bar.sync 0;
	// end inline asm
	// begin inline asm
	{	
.reg .f64 data;
	ld.global.ca.f64 data, [%rd32772];
	}
	// end inline asm
	// begin inline asm
	bar.sync 0;
	// end inline asm
	// begin inline asm
	{	
.reg .f64 data;
	ld.global.ca.f64 data, [%rd32772];
	}
	// end inline asm
	// begin inline asm
	bar.sync 0;
	// end inline asm
	// begin inline asm
	{	
.reg .f64 data;
	ld.global.ca.f64 data, [%rd32772];
	}
	// end inline asm
	// begin inline asm
	bar.sync 0;
	// end inline asm
	// begin inline asm
	{	
.reg .f64 data;
	ld.global.ca.f64 data, [%rd32772];
	}
	// end inline asm
	// begin inline asm
	bar.sync 0;
	// end inline asm
	// begin inline asm
	{	
.reg .f64 data;
	ld.global.ca.f64 data, [%rd32772];
	}
	// end inline asm
	// begin inline asm
	bar.sync 0;
	// end inline asm
	// begin inline asm
	{	
.reg .f64 data;
	ld.global.ca.f64 data, [%rd32772];
	}
	// end inline asm
	// begin inline asm
	bar.sync 0;
	// end inline asm
	// begin inline asm
	{	
.reg .f64 data;
	ld.global.ca.f64 data, [%rd32772];
	}
	// end inline asm
	// begin inline asm
	bar.sync 0;
	// end inline asm
	// begin inline asm
	{	
.reg .f64 data;
	ld.global.ca.f64 data, [%rd32772];
	}
	// end inline asm
	// begin inline asm
	bar.sync 0;
	// end inline asm
	// begin inline asm
	{	
.reg .f64 data;
	ld.global.ca.f64 data, [%rd32772];
	}
	// end inline asm
	// begin inline asm
	bar.sync 0;
	// end inline asm
	// begin inline asm
	{	
.reg .f64 data;
	ld.global.ca.f64 data, [%rd32772];
	}
	// end inline asm
	// begin inline asm
	bar.sync 0;
	// end inline asm
	// begin inline asm
	{	
.reg .f64 data;
	ld.global.ca.f64 data, [%rd32772];
	}
	// end inline asm
	// begin inline asm
	bar.sync 0;
	// end inline asm
	// begin inline asm
	{	
.reg .f64 data;
	ld.global.ca.f64 data, [%rd32772];
	}
	// end inline asm
	// begin inline asm
	bar.sync 0;
	// end inline asm
	// begin inline asm
	{	
.reg .f64 data;
	ld.global.ca.f64 data, [%rd32772];
	}
	// end inline asm
	// begin inline asm
	bar.sync 0;
	// end inline asm
	// begin inline asm
	{	
.reg .f64 data;
	ld.global.ca.f64 data, [%rd32772];
	}
	// end inline asm
	// begin inline asm
	bar.sync 0;
	// end inline asm
	// begin inline asm
	{	
.reg .f64 data;
	ld.global.ca.f64 data, [%rd32772];
	}
	// end inline asm
	// begin inline asm
	bar.sync 0;
	// end inline asm
	// begin inline asm
	{	
.reg .f64 data;
	ld.global.ca.f64 data, [%rd32772];
	}
	// end inline asm
	// begin inline asm
	bar.sync 0;
	// end inline asm
	// begin inline asm
	{	
.reg .f64 data;
	ld.global.ca.f64 data, [%rd32772];
	}
	// end inline asm
	// begin inline asm
	bar.sync 0;
	// end inline asm
	// begin inline asm
	{	
.reg .f64 data;
	ld.global.ca.f64 data, [%rd32772];
	}
	// end inline asm
	// begin inline asm
	bar.sync 0;
	// end inline asm
	// begin inline asm
	{	
.reg .f64 data;
	ld.global.ca.f64 data, [%rd32772];
	}
	// end inline asm
	// begin inline asm
	bar.sync 0;
	// end inline asm
	// begin inline asm
	{	
.reg .f64 data;
	ld.global.ca.f64 data, [%rd32772];
	}
	// end inline asm
	// begin inline asm
	bar.sync 0;
	// end inline asm
	// begin inline asm
	{	
.reg .f64 data;
	ld.global.ca.f64 data, [%rd32772];
	}
	// end inline asm
	// begin inline asm
	bar.sync 0;
	// end inline asm
	// begin inline asm
	{	
.reg .f64 data;
	ld.global.ca.f64 data, [%rd32772];
	}
	// end inline asm
	// begin inline asm
	bar.sync 0;
	// end inline asm
	// begin inline asm
	{	
.reg .f64 data;
	ld.global.ca.f64 data, [%rd32772];
	}
	// end inline asm
	// begin inline asm
	bar.sync 0;
	// end inline asm
	// begin inline asm
	{	
.reg .f64 data;
	ld.global.ca.f64 data, [%rd32772];
	}
	// end inline asm
	// begin inline asm
	bar.sync 0;
	// end inline asm
	// begin inline asm
	{	
.reg .f64 data;
	ld.global.ca.f64 data, [%rd32772];
	}
	// end inline asm
	// begin inline asm
	bar.sync 0;
	// end inline asm
	// begin inline asm
	{	
.reg .f64 data;
	ld.global.ca.f64 data, [%rd32772];
	}
	// end inline asm
	// begin inline asm
	bar.sync 0;
	// end inline asm
	// begin inline asm
	{	
.reg .f64 data;
	ld.global.ca.f64 data, [%rd32772];
	}
	// end inline asm
	// begin inline asm
	bar.sync 0;
	// end inline asm
	// begin inline asm
	{	
.reg .f64 data;
	ld.global.ca.f64 data, [%rd32772];
	}
	// end inline asm
	// begin inline asm
	bar.sync 0;
	// end inline asm
	// begin inline asm
	{	
.reg .f64 data;
	ld.global.ca.f64 data, [%rd32772];
	}
	// end inline asm
	// begin inline asm
	bar.sync 0;
	// end inline asm
	// begin inline asm
	{	
.reg .f64 data;
	ld.global.ca.f64 data, [%rd32772];
	}
	// end inline asm
	// begin inline asm
	bar.sync 0;
	// end inline asm
	// begin inline asm
	{	
.reg .f64 data;
	ld.global.ca.f64 data, [%rd32772];
	}
	// end inline asm
	// begin inline asm
	bar.sync 0;
	// end inline asm
	// begin inline asm
	{	
.reg .f64 data;
	ld.global.ca.f64 data, [%rd32772];
	}
	// end inline asm
	// begin inline asm
	bar.sync 0;
	// end inline asm
	// begin inline asm
	{	
.reg .f64 data;
	ld.global.ca.f64 data, [%rd32772];
	}
	// end inline asm
	// begin inline asm
	bar.sync 0;
	// end inline asm
	// begin inline asm
	{	
.reg .f64 data;
	ld.global.ca.f64 data, [%rd32772];
	}
	// end inline asm
	// begin inline asm
	bar.sync 0;
	// end inline asm
	// begin inline asm
	{	
.reg .f64 data;
	ld.global.ca.f64 data, [%rd32772];
	}
	// end inline asm
	// begin inline asm
	bar.sync 0;
	// end inline asm
	// begin inline asm
	{	
.reg .f64 data;
	ld.global.ca.f64 data, [%rd32772];
	}
	// end inline asm
	// begin inline asm
	bar.sync 0;
	// end inline asm
	// begin inline asm
	{	
.reg .f64 data;
	ld.global.ca.f64 data, [%rd32772];
	}
	// end inline asm
	// begin inline asm
	bar.sync 0;
	// end inline asm
	// begin inline asm
	{	
.reg .f64 data;
	ld.global.ca.f64 data, [%rd32772];
	}
	// end inline asm
	// begin inline asm
	bar.sync 0;
	// end inline asm
	// begin inline asm
	{	
.reg .f64 data;
	ld.global.ca.f64 data, [%rd32772];
	}
	// end inline asm
	// begin inline asm
	bar.sync 0;
	// end inline asm
	// begin inline asm
	{	
.reg .f64 data;
	ld.global.ca.f64 data, [%rd32772];
	}
	// end inline asm
	// begin inline asm
	bar.sync 0;
	// end inline asm
	// begin inline asm
	{	
.reg .f64 data;
	ld.global.ca.f64 data, [%rd32772];
	}
	// end inline asm
	// begin inline asm
	bar.sync 0;
	// end inline asm
	// begin inline asm
	{	
.reg .f64 data;
	ld.global.ca.f64 data, [%rd32772];
	}
	// end inline asm
	// begin inline asm
	bar.sync 0;
	// end inline asm
	// begin inline asm
	{	
.reg .f64 data;
	ld.global.ca.f64 data, [%rd32772];
	}
	// end inline asm
	// begin inline asm
	bar.sync 0;
	// end inline asm
	// begin inline asm
	{	
.reg .f64 data;
	ld.global.ca.f64 data, [%rd32772];
	}
	// end inline asm
	// begin inline asm
	bar.sync 0;
	// end inline asm
	// begin inline asm
	{	
.reg .f64 data;
	ld.global.ca.f64 data, [%rd32772];
	}
	// end inline asm
	// begin inline asm
	bar.sync 0;
	// end inline asm
	// begin inline asm
	{	
.reg .f64 data;
	ld.global.ca.f64 data, [%rd32772];
	}
	// end inline asm
	// begin inline asm
	bar.sync 0;
	// end inline asm
	// begin inline asm
	{	
.reg .f64 data;
	ld.global.ca.f64 data, [%rd32772];
	}
	// end inline asm
	// begin inline asm
	bar.sync 0;
	// end inline asm
	// begin inline asm
	{	
.reg .f64 data;
	ld.global.ca.f64 data, [%rd32772];
	}
	// end inline asm
	// begin inline asm
	bar.sync 0;
	// end inline asm
	// begin inline asm
	{	
.reg .f64 data;
	ld.global.ca.f64 data, [%rd32772];
	}
	// end inline asm
	// begin inline asm
	bar.sync 0;
	// end inline asm
	// begin inline asm
	{	
.reg .f64 data;
	ld.global.ca.f64 data, [%rd32772];
	}
	// end inline asm
	// begin inline asm
	bar.sync 0;
	// end inline asm
	// begin inline asm
	{	
.reg .f64 data;
	ld.global.ca.f64 data, [%rd32772];
	}
	// end inline asm
	// begin inline asm
	bar.sync 0;
	// end inline asm
	// begin inline asm
	{	
.reg .f64 data;
	ld.global.ca.f64 data, [%rd32772];
	}
	// end inline asm
	// begin inline asm
	bar.sync 0;
	// end inline asm
	// begin inline asm
	{	
.reg .f64 data;
	ld.global.ca.f64 data, [%rd32772];
	}
	// end inline asm
	// begin inline asm
	bar.sync 0;
	// end inline asm
	// begin inline asm
	{	
.reg .f64 data;
	ld.global.ca.f64 data, [%rd32772];
	}
	// end inline asm
	// begin inline asm
	bar.sync 0;
	// end inline asm
	// begin inline asm
	{	
.reg .f64 data;
	ld.global.ca.f64 data, [%rd32772];
	}
	// end inline asm
	// begin inline asm
	bar.sync 0;
	// end inline asm
	// begin inline asm
	{	
.reg .f64 data;
	ld.global.ca.f64 data, [%rd32772];
	}
	// end inline asm
	// begin inline asm
	bar.sync 0;
	// end inline asm
	// begin inline asm
	{	
.reg .f64 data;
	ld.global.ca.f64 data, [%rd32772];
	}
	// end inline asm
	// begin inline asm
	bar.sync 0;
	// end inline asm
	// begin inline asm
	{	
.reg .f64 data;
	ld.global.ca.f64 data, [%rd32772];
	}
	// end inline asm
	// begin inline asm
	bar.sync 0;
	// end inline asm
	// begin inline asm
	{	
.reg .f64 data;
	ld.global.ca.f64 data, [%rd32772];
	}
	// end inline asm
	// begin inline asm
	bar.sync 0;
	// end inline asm
	// begin inline asm
	{	
.reg .f64 data;
	ld.global.ca.f64 data, [%rd32772];
	}
	// end inline asm
	// begin inline asm
	bar.sync 0;
	// end inline asm
	// begin inline asm
	{	
.reg .f64 data;
	ld.global.ca.f64 data, [%rd32772];
	}
	// end inline asm
	// begin inline asm
	bar.sync 0;
	// end inline asm
	// begin inline asm
	{	
.reg .f64 data;
	ld.global.ca.f64 data, [%rd32772];
	}
	// end inline asm
	// begin inline asm
	bar.sync 0;
	// end inline asm
	// begin inline asm
	{	
.reg .f64 data;
	ld.global.ca.f64 data, [%rd32772];
	}
	// end inline asm
	// begin inline asm
	bar.sync 0;
	// end inline asm
	// begin inline asm
	{	
.reg .f64 data;
	ld.global.ca.f64 data, [%rd32772];
	}
	// end inline asm
	// begin inline asm
	bar.sync 0;
	// end inline asm
	// begin inline asm
	{	
.reg .f64 data;
	ld.global.ca.f64 data, [%rd32772];
	}
	// end inline asm
	// begin inline asm
	bar.sync 0;
	// end inline asm
	// begin inline asm
	{	
.reg .f64 data;
	ld.global.ca.f64 data, [%rd32772];
	}
	// end inline asm
	// begin inline asm
	bar.sync 0;
	// end inline asm
	// begin inline asm
	{	
.reg .f64 data;
	ld.global.ca.f64 data, [%rd32772];
	}
	// end inline asm
	// begin inline asm
	bar.sync 0;
	// end inline asm
	// begin inline asm
	{	
.reg .f64 data;
	ld.global.ca.f64 data, [%rd32772];
	}
	// end inline asm
	// begin inline asm
	bar.sync 0;
	// end inline asm
	// begin inline asm
	{	
.reg .f64 data;
	ld.global.ca.f64 data, [%rd32772];
	}
	// end inline asm
	// begin inline asm
	bar.sync 0;
	// end inline asm
	// begin inline asm
	{	
.reg .f64 data;
	ld.global.ca.f64 data, [%rd32772];
	}
	// end inline asm
	// begin inline asm
	bar.sync 0;
	// end inline asm
	// begin inline asm
	{	
.reg .f64 data;
	ld.global.ca.f64 data, [%rd32772];
	}
	// end inline asm
	// begin inline asm
	bar.sync 0;
	// end inline asm
	// begin inline asm
	{	
.reg .f64 data;
	ld.global.ca.f64 data, [%rd32772];
	}
	// end inline asm
	// begin inline asm
	bar.sync 0;
	// end inline asm
	// begin inline asm
	{	
.reg .f64 data;
	ld.global.ca.f64 data, [%rd32772];
	}
	// end inline asm
	// begin inline asm
	bar.sync 0;
	// end inline asm
	// begin inline asm
	{	
.reg .f64 data;
	ld.global.ca.f64 data, [%rd32772];
	}
	// end inline asm
	// begin inline asm
	bar.sync 0;
	// end inline asm
	// begin inline asm
	{	
.reg .f64 data;
	ld.global.ca.f64 data, [%rd32772];
	}
	// end inline asm
	// begin inline asm
	bar.sync 0;
	// end inline asm
	// begin inline asm
	{	
.reg .f64 data;
	ld.global.ca.f64 data, [%rd32772];
	}
	// end inline asm
	// begin inline asm
	bar.sync 0;
	// end inline asm
	// begin inline asm
	{	
.reg .f64 data;
	ld.global.ca.f64 data, [%rd32772];
	}
	// end inline asm
	// begin inline asm
	bar.sync 0;
	// end inline asm
	// begin inline asm
	{	
.reg .f64 data;
	ld.global.ca.f64 data, [%rd32772];
	}
	// end inline asm
	// begin inline asm
	bar.sync 0;
	// end inline asm
	// begin inline asm
	{	
.reg .f64 data;
	ld.global.ca.f64 data, [%rd32772];
	}
	// end inline asm
	// begin inline asm
	bar.sync 0;
	// end inline asm
	// begin inline asm
	{	
.reg .f64 data;
	ld.global.ca.f64 data, [%rd32772];
	}
	// end inline asm
	// begin inline asm
	bar.sync 0;
	// end inline asm
	// begin inline asm
	{	
.reg .f64 data;
	ld.global.ca.f64 data, [%rd32772];
	}
	// end inline asm
	// begin inline asm
	bar.sync 0;
	// end inline asm
	// begin inline asm
	{	
.reg .f64 data;
	ld.global.ca.f64 data, [%rd32772];
	}
	// end inline asm
	// begin inline asm
	bar.sync 0;
	// end inline asm
	// begin inline asm
	{	
.reg .f64 data;
	ld.global.ca.f64 data, [%rd32772];
	}
	// end inline asm
	// begin inline asm
	bar.sync 0;
	// end inline asm
	// begin inline asm
	{	
.reg .f64 data;
	ld.global.ca.f64 data, [%rd32772];
	}
	// end inline asm
	// begin inline asm
	bar.sync 0;
	// end inline asm
	// begin inline asm
	{	
.reg .f64 data;
	ld.global.ca.f64 data, [%rd32772];
	}
	// end inline asm
	// begin inline asm
	bar.sync 0;
	// end inline asm
	// begin inline asm
	{	
.reg .f64 data;
	ld.global.ca.f64 data, [%rd32772];
	}
	// end inline asm
	// begin inline asm
	bar.sync 0;
	// end inline asm
	// begin inline asm
	{	
.reg .f64 data;
	ld.global.ca.f64 data, [%rd32772];
	}
	// end inline asm
	// begin inline asm
	bar.sync 0;
	// end inline asm
	// begin inline asm
	{	
.reg .f64 data;
	ld.global.ca.f64 data, [%rd32772];
	}
	// end inline asm
	// begin inline asm
	bar.sync 0;
	// end inline asm
	// begin inline asm
	{	
.reg .f64 data;
	ld.global.ca.f64 data, [%rd32772];
	}
	// end inline asm
	// begin inline asm
	bar.sync 0;
	// end inline asm
	// begin inline asm
	{	
.reg .f64 data;
	ld.global.ca.f64 data, [%rd32772];
	}
	// end inline asm
	// begin inline asm
	bar.sync 0;
	// end inline asm
	// begin inline asm
	{	
.reg .f64 data;
	ld.global.ca.f64 data, [%rd32772];
	}
	// end inline asm
	// begin inline asm
	bar.sync 0;
	// end inline asm
	// begin inline asm
	{	
.reg .f64 data;
	ld.global.ca.f64 data, [%rd32772];
	}
	// end inline asm
	// begin inline asm
	bar.sync 0;
	// end inline asm
	// begin inline asm
	{	
.reg .f64 data;
	ld.global.ca.f64 data, [%rd32772];
	}
	// end inline asm
	// begin inline asm
	bar.sync 0;
	// end inline asm
	// begin inline asm
	{	
.reg .f64 data;
	ld.global.ca.f64 data, [%rd32772];
	}
	// end inline asm
	// begin inline asm
	bar.sync 0;
	// end inline asm
	// begin inline asm
	{	
.reg .f64 data;
	ld.global.ca.f64 data, [%rd32772];
	}
	// end inline asm
	// begin inline asm
	bar.sync 0;
	// end inline asm
	// begin inline asm
	{	
.reg .f64 data;
	ld.global.ca.f64 data, [%rd32772];
	}
	// end inline asm
	// begin inline asm
	bar.sync 0;
	// end inline asm
	// begin inline asm
	{	
.reg .f64 data;
	ld.global.ca.f64 data, [%rd32772];
	}
	// end inline asm
	// begin inline asm
	bar.sync 0;
	// end inline asm
	// begin inline asm
	{	
.reg .f64 data;
	ld.global.ca.f64 data, [%rd32772];
	}
	// end inline asm
	// begin inline asm
	bar.sync 0;
	// end inline asm
	// begin inline asm
	{	
.reg .f64 data;
	ld.global.ca.f64 data, [%rd32772];
	}
	// end inline asm
	// begin inline asm
	bar.sync 0;
	// end inline asm
	// begin inline asm
	{	
.reg .f64 data;
	ld.global.ca.f64 data, [%rd32772];
	}
	// end inline asm
	// begin inline asm
	bar.sync 0;
	// end inline asm
	// begin inline asm
	{	
.reg .f64 data;
	ld.global.ca.f64 data, [%rd32772];
	}
	// end inline asm
	// begin inline asm
	bar.sync 0;
	// end inline asm
	// begin inline asm
	{	
.reg .f64 data;
	ld.global.ca.f64 data, [%rd32772];
	}
	// end inline asm
	// begin inline asm
	bar.sync 0;
	// end inline asm
	// begin inline asm
	{	
.reg .f64 data;
	ld.global.ca.f64 data, [%rd32772];
	}
	// end inline asm
	// begin inline asm
	bar.sync 0;
	// end inline asm
	// begin inline asm
	{	
.reg .f64 data;
	ld.global.ca.f64 data, [%rd32772];
	}
	// end inline asm
	// begin inline asm
	bar.sync 0;
	// end inline asm
	// begin inline asm
	{	
.reg .f64 data;
	ld.global.ca.f64 data, [%rd32772];
	}
	// end inline asm
	// begin inline asm
	bar.sync 0;
	// end inline asm
	// begin inline asm
	{	
.reg .f64 data;
	ld.global.ca.f64 data, [%rd32772];
	}
	// end inline asm
	// begin inline asm
	bar.sync 0;
	// end inline asm
	// begin inline asm
	{	
.reg .f64 data;
	ld.global.ca.f64 data, [%rd32772];
	}
	// end inline asm
	// begin inline asm
	bar.sync 0;
	// end inline asm
	// begin inline asm
	{	
.reg .f64 data;
	ld.global.ca.f64 data, [%rd32772];
	}
	// end inline asm
	// begin inline asm
	bar.sync 0;
	// end inline asm
	// begin inline asm
	{	
.reg .f64 data;
	ld.global.ca.f64 data, [%rd32772];
	}
	// end inline asm
	// begin inline asm
	bar.sync 0;
	// end inline asm
	// begin inline asm
	{	
.reg .f64 data;
	ld.global.ca.f64 data, [%rd32772];
	}
	// end inline asm
	// begin inline asm
	bar.sync 0;
	// end inline asm
	// begin inline asm
	{	
.reg .f64 data;
	ld.global.ca.f64 data, [%rd32772];
	}
	// end inline asm
	// begin inline asm
	bar.sync 0;
	// end inline asm
	// begin inline asm
	{	
.reg .f64 data;
	ld.global.ca.f64 data, [%rd32772];
	}
	// end inline asm
	// begin inline asm
	bar.sync 0;
	// end inline asm
	// begin inline asm
	{	
.reg .f64 data;
	ld.global.ca.f64 data, [%rd32772];
	}
	// end inline asm
	// begin inline asm
	bar.sync 0;
	// end inline asm
	// begin inline asm
	{	
.reg .f64 data;
	ld.global.ca.f64 data, [%rd32772];
	}
	// end inline asm
	// begin inline asm
	bar.sync 0;
	// end inline asm
	// begin inline asm
	{	
.reg .f64 data;
	ld.global.ca.f64 data, [%rd32772];
	}
	// end inline asm
	// begin inline asm
	bar.sync 0;
	// end inline asm
	// begin inline asm
	{	
.reg .f64 data;
	ld.global.ca.f64 data, [%rd32772];
	}
	// end inline asm
	// begin inline asm
	bar.sync 0;
	// end inline asm
	// begin inline asm
	{	
.reg .f64 data;
	ld.global.ca.f64 data, [%rd32772];
	}
	// end inline asm
	// begin inline asm
	bar.sync 0;
	// end inline asm
	// begin inline asm
	{	
.reg .f64 data;
	ld.global.ca.f64 data, [%rd32772];
	}
	// end inline asm
	// begin inline asm
	bar.sync 0;
	// end inline asm
	// begin inline asm
	{	
.reg .f64 data;
	ld.global.ca.f64 data, [%rd32772];
	}
	// end inline asm
	// begin inline asm
	bar.sync 0;
	// end inline asm
	// begin inline asm
	{	
.reg .f64 data;
	ld.global.ca.f64 data, [%rd32772];
	}
	// end inline asm
	// begin inline asm
	bar.sync 0;
	// end inline asm
	// begin inline asm
	{	
.reg .f64 data;
	ld.global.ca.f64 data, [%rd32772];
	}
	// end inline asm
	// begin inline asm
	bar.sync 0;
	// end inline asm
	// begin inline asm
	{	
.reg .f64 data;
	ld.global.ca.f64 data, [%rd32772];
	}
	// end inline asm
	// begin inline asm
	bar.sync 0;
	// end inline asm
	// begin inline asm
	{	
.reg .f64 data;
	ld.global.ca.f64 data, [%rd32772];
	}
	// end inline asm
	// begin inline asm
	bar.sync 0;
	// end inline asm
	// begin inline asm
	{	
.reg .f64 data;
	ld.global.ca.f64 data, [%rd32772];
	}
	// end inline asm
	// begin inline asm
	bar.sync 0;
	// end inline asm
	// begin inline asm
	{	
.reg .f64 data;
	ld.global.ca.f64 data, [%rd32772];
	}
	// end inline asm
	// begin inline asm
	bar.sync 0;
	// end inline asm
	// begin inline asm
	{	
.reg .f64 data;
	ld.global.ca.f64 data, [%rd32772];
	}
	// end inline asm
	// begin inline asm
	bar.sync 0;
	// end inline asm
	// begin inline asm
	{	
.reg .f64 data;
	ld.global.ca.f64 data, [%rd32772];
	}
	// end inline asm
	// begin inline asm
	bar.sync 0;
	// end inline asm
	// begin inline asm
	{	
.reg .f64 data;
	ld.global.ca.f64 data, [%rd32772];
	}
	// end inline asm
	// begin inline asm
	bar.sync 0;
	// end inline asm
	// begin inline asm
	{	
.reg .f64 data;
	ld.global.ca.f64 data, [%rd32772];
	}
	// end inline asm
	// begin inline asm
	bar.sync 0;
	// end inline asm
	// begin inline asm
	{	
.reg .f64 data;
	ld.global.ca.f64 data, [%rd32772];
	}
	// end inline asm
	// begin inline asm
	bar.sync 0;
	// end inline asm
	// begin inline asm
	{	
.reg .f64 data;
	ld.global.ca.f64 data, [%rd32772];
	}
	// end inline asm
	// begin inline asm
	bar.sync 0;
	// end inline asm
	// begin inline asm
	{	
.reg .f64 data;
	ld.global.ca.f64 data, [%rd32772];
	}
	// end inline asm
	// begin inline asm
	bar.sync 0;
	// end inline asm
	// begin inline asm
	{	
.reg .f64 data;
	ld.global.ca.f64 data, [%rd32772];
	}
	// end inline asm
	// begin inline asm
	bar.sync 0;
	// end inline asm
	// begin inline asm
	{	
.reg .f64 data;
	ld.global.ca.f64 data, [%rd32772];
	}
	// end inline asm
	// begin inline asm
	bar.sync 0;
	// end inline asm
	// begin inline asm
	{	
.reg .f64 data;
	ld.global.ca.f64 data, [%rd32772];
	}
	// end inline asm
	// begin inline asm
	bar.sync 0;
	// end inline asm
	// begin inline asm
	{	
.reg .f64 data;
	ld.global.ca.f64 data, [%rd32772];
	}
	// end inline asm
	// begin inline asm
	bar.sync 0;
	// end inline asm
	// begin inline asm
	{	
.reg .f64 data;
	ld.global.ca.f64 data, [%rd32772];
	}
	// end inline asm
	// begin inline asm
	bar.sync 0;
	// end inline asm
	// begin inline asm
	{	
.reg .f64 data;
	ld.global.ca.f64 data, [%rd32772];
	}
	// end inline asm
	// begin inline asm
	bar.sync 0;
	// end inline asm
	// begin inline asm
	{	
.reg .f64 data;
	ld.global.ca.f64 data, [%rd32772];
	}
	// end inline asm
	// begin inline asm
	bar.sync 0;
	// end inline asm
	// begin inline asm
	{	
.reg .f64 data;
	ld.global.ca.f64 data, [%rd32772];
	}
	// end inline asm
	// begin inline asm
	bar.sync 0;
	// end inline asm
	// begin inline asm
	{	
.reg .f64 data;
	ld.global.ca.f64 data, [%rd32772];
	}
	// end inline asm
	// begin inline asm
	bar.sync 0;
	// end inline asm
	// begin inline asm
	{	
.reg .f64 data;
	ld.global.ca.f64 data, [%rd32772];
	}
	// end inline asm
	// begin inline asm
	bar.sync 0;
	// end inline asm
	// begin inline asm
	{	
.reg .f64 data;
	ld.global.ca.f64 data, [%rd32772];
	}
	// end inline asm
	// begin inline asm
	bar.sync 0;
	// end inline asm
	// begin inline asm
	{	
.reg .f64 data;
	ld.global.ca.f64 data, [%rd32772];
	}
	// end inline asm
	// begin inline asm
	bar.sync 0;
	// end inline asm
	// begin inline asm
	{	
.reg .f64 data;
	ld.global.ca.f64 data, [%rd32772];
	}
	// end inline asm
	// begin inline asm
	bar.sync 0;
	// end inline asm
	// begin inline asm
	{	
.reg .f64 data;
	ld.global.ca.f64 data, [%rd32772];
	}
	// end inline asm
	// begin inline asm
	bar.sync 0;
	// end inline asm
	// begin inline asm
	{	
.reg .f64 data;
	ld.global.ca.f64 data, [%rd32772];
	}
	// end inline asm
	// begin inline asm
	bar.sync 0;
	// end inline asm
	// begin inline asm
	{	
.reg .f64 data;
	ld.global.ca.f64 data, [%rd32772];
	}
	// end inline asm
	// begin inline asm
	bar.sync 0;
	// end inline asm
	// begin inline asm
	{	
.reg .f64 data;
	ld.global.ca.f64 data, [%rd32772];
	}
	// end inline asm
	// begin inline asm
	bar.sync 0;
	// end inline asm
	// begin inline asm
	{	
.reg .f64 data;
	ld.global.ca.f64 data, [%rd32772];
	}
	// end inline asm
	// begin inline asm
	bar.sync 0;
	// end inline asm
	// begin inline asm
	{	
.reg .f64 data;
	ld.global.ca.f64 data, [%rd32772];
	}
	// end inline asm
	// begin inline asm
	bar.sync 0;
	// end inline asm
	// begin inline asm
	{	
.reg .f64 data;
	ld.global.ca.f64 data, [%rd32772];
	}
	// end inline asm
	// begin inline asm
	bar.sync 0;
	// end inline asm
	// begin inline asm
	{	
.reg .f64 data;
	ld.global.ca.f64 data, [%rd32772];
	}
	// end inline asm
	// begin inline asm
	bar.sync 0;
	// end inline asm
	// begin inline asm
	{	
.reg .f64 data;
	ld.global.ca.f64 data, [%rd32772];
	}
	// end inline asm
	// begin inline asm
	bar.sync 0;
	// end inline asm
	// begin inline asm
	{	
.reg .f64 data;
	ld.global.ca.f64 data, [%rd32772];
	}
	// end inline asm
	// begin inline asm
	bar.sync 0;
	// end inline asm
	// begin inline asm
	{	
.reg .f64 data;
	ld.global.ca.f64 data, [%rd32772];
	}
	// end inline asm
	// begin inline asm
	bar.sync 0;
	// end inline asm
	// begin inline asm
	{	
.reg .f64 data;
	ld.global.ca.f64 data, [%rd32772];
	}
	// end inline asm
	// begin inline asm
	bar.sync 0;
	// end inline asm
	// begin inline asm
	{	
.reg .f64 data;
	ld.global.ca.f64 data, [%rd32772];
	}
	// end inline asm
	// begin inline asm
	bar.sync 0;
	// end inline asm
	// begin inline asm
	{	
.reg .f64 data;
	ld.global.ca.f64 data, [%rd32772];
	}
	// end inline asm
	// begin inline asm
	bar.sync 0;
	// end inline asm
	// begin inline asm
	{	
.reg .f64 data;
	ld.global.ca.f64 data, [%rd32772];
	}
	// end inline asm
	// begin inline asm
	bar.sync 0;
	// end inline asm
	// begin inline asm
	{	
.reg .f64 data;
	ld.global.ca.f64 data, [%rd32772];
	}
	// end inline asm
	// begin inline asm
	bar.sync 0;
	// end inline asm
	// begin inline asm
	{	
.reg .f64 data;
	ld.global.ca.f64 data, [%rd32772];
	}
	// end inline asm
	// begin inline asm
	bar.sync 0;
	// end inline asm
	// begin inline asm
	{	
.reg .f64 data;
	ld.global.ca.f64 data, [%rd32772];
	}
	// end inline asm
	// begin inline asm
	bar.sync 0;
	// end inline asm
	// begin inline asm
	{	
.reg .f64 data;
	ld.global.ca.f64 data, [%rd32772];
	}
	// end inline asm
	// begin inline asm
	bar.sync 0;
	// end inline asm
	// begin inline asm
	{	
.reg .f64 data;
	ld.global.ca.f64 data, [%rd32772];
	}
	// end inline asm
	// begin inline asm
	bar.sync 0;
	// end inline asm
	// begin inline asm
	{	
.reg .f64 data;
	ld.global.ca.f64 data, [%rd32772];
	}
	// end inline asm
	// begin inline asm
	bar.sync 0;
	// end inline asm
	// begin inline asm
	{	
.reg .f64 data;
	ld.global.ca.f64 data, [%rd32772];
	}
	// end inline asm
	// begin inline asm
	bar.sync 0;
	// end inline asm
	// begin inline asm
	{	
.reg .f64 data;
	ld.global.ca.f64 data, [%rd32772];
	}
	// end inline asm
	// begin inline asm
	bar.sync 0;
	// end inline asm
	// begin inline asm
	{	
.reg .f64 data;
	ld.global.ca.f64 data, [%rd32772];
	}
	// end inline asm
	// begin inline asm
	bar.sync 0;
	// end inline asm
	// begin inline asm
	{	
.reg .f64 data;
	ld.global.ca.f64 data, [%rd32772];
	}
	// end inline asm
	// begin inline asm
	bar.sync 0;
	// end inline asm
	// begin inline asm
	{	
.reg .f64 data;
	ld.global.ca.f64 data, [%rd32772];
	}
	// end inline asm
	// begin inline asm
	bar.sync 0;
	// end inline asm
	// begin inline asm
	{	
.reg .f64 data;
	ld.global.ca.f64 data, [%rd32772];
	}
	// end inline asm
	// begin inline asm
	bar.sync 0;
	// end inline asm
	// begin inline asm
	{	
.reg .f64 data;
	ld.global.ca.f64 data, [%rd32772];
	}
	// end inline asm
	// begin inline asm
	bar.sync 0;
	// end inline asm
	// begin inline asm
	{	
.reg .f64 data;
	ld.global.ca.f64 data, [%rd32772];
	}
	// end inline asm
	// begin inline asm
	bar.sync 0;
	// end inline asm
	// begin inline asm
	{	
.reg .f64 data;
	ld.global.ca.f64 data, [%rd32772];
	}
	// end inline asm
	// begin inline asm
	bar.sync 0;
	// end inline asm
	// begin inline asm
	{	
.reg .f64 data;
	ld.global.ca.f64 data, [%rd32772];
	}
	// end inline asm
	// begin inline asm
	bar.sync 0;
	// end inline asm
	// begin inline asm
	{	
.reg .f64 data;
	ld.global.ca.f64 data, [%rd32772];
	}
	// end inline asm
	// begin inline asm
	bar.sync 0;
	// end inline asm
	// begin inline asm
	{	
.reg .f64 data;
	ld.global.ca.f64 data, [%rd32772];
	}
	// end inline asm
	// begin inline asm
	bar.sync 0;
	// end inline asm
	// begin inline asm
	{	
.reg .f64 data;
	ld.global.ca.f64 data, [%rd32772];
	}
	// end inline asm
	// begin inline asm
	bar.sync 0;
	// end inline asm
	// begin inline asm
	{	
.reg .f64 data;
	ld.global.ca.f64 data, [%rd32772];
	}
	// end inline asm
	// begin inline asm
	bar.sync 0;
	// end inline asm
	// begin inline asm
	{	
.reg .f64 data;
	ld.global.ca.f64 data, [%rd32772];
	}
	// end inline asm
	// begin inline asm
	bar.sync 0;
	// end inline asm
	// begin inline asm
	{	
.reg .f64 data;
	ld.global.ca.f64 data, [%rd32772];
	}
	// end inline asm
	// begin inline asm
	bar.sync 0;
	// end inline asm
	// begin inline asm
	{	
.reg .f64 data;
	ld.global.ca.f64 data, [%rd32772];
	}
	// end inline asm
	// begin inline asm
	bar.sync 0;
	// end inline asm
	// begin inline asm
	{	
.reg .f64 data;
	ld.global.ca.f64 data, [%rd32772];
	}
	// end inline asm
	// begin inline asm
	bar.sync 0;
	// end inline asm
	// begin inline asm
	{	
.reg .f64 data;
	ld.global.ca.f64 data, [%rd32772];
	}
	// end inline asm
	// begin inline asm
	bar.sync 0;
	// end inline asm
	// begin inline asm
	{	
.reg .f64 data;
	ld.global.ca.f64 data, [%rd32772];
	}
	// end inline asm
	// begin inline asm
	bar.sync 0;
	// end inline asm
	// begin inline asm
	{	
.reg .f64 data;
	ld.global.ca.f64 data, [%rd32772];
	}
	// end inline asm
	// begin inline asm
	bar.sync 0;
	// end inline asm
	// begin inline asm
	{	
.reg .f64 data;
	ld.global.ca.f64 data, [%rd32772];
	}
	// end inline asm
	// begin inline asm
	bar.sync 0;
	// end inline asm
	// begin inline asm
	{	
.reg .f64 data;
	ld.global.ca.f64 data, [%rd32772];
	}
	// end inline asm
	// begin inline asm
	bar.sync 0;
	// end inline asm
	// begin inline asm
	{	
.reg .f64 data;
	ld.global.ca.f64 data, [%rd32772];
	}
	// end inline asm
	// begin inline asm
	bar.sync 0;
	// end inline asm
	// begin inline asm
	{	
.reg .f64 data;
	ld.global.ca.f64 data, [%rd32772];
	}
	// end inline asm
	// begin inline asm
	bar.sync 0;
	// end inline asm
	// begin inline asm
	{	
.reg .f64 data;
	ld.global.ca.f64 data, [%rd32772];
	}
	// end inline asm
	// begin inline asm
	bar.sync 0;
	// end inline asm
	// begin inline asm
	{	
.reg .f64 data;
	ld.global.ca.f64 data, [%rd32772];
	}
	// end inline asm
	// begin inline asm
	bar.sync 0;
	// end inline asm
	// begin inline asm
	{	
.reg .f64 data;
	ld.global.ca.f64 data, [%rd32772];
	}
	// end inline asm
	// begin inline asm
	bar.sync 0;
	// end inline asm
	// begin inline asm
	{	
.reg .f64 data;
	ld.global.ca.f64 data, [%rd32772];
	}
	// end inline asm
	// begin inline asm
	bar.sync 0;
	// end inline asm
	// begin inline asm
	{	
.reg .f64 data;
	ld.global.ca.f64 data, [%rd32772];
	}
	// end inline asm
	// begin inline asm
	bar.sync 0;
	// end inline asm
	// begin inline asm
	{	
.reg .f64 data;
	ld.global.ca.f64 data, [%rd32772];
	}
	// end inline asm
	// begin inline asm
	bar.sync 0;
	// end inline asm
	// begin inline asm
	{	
.reg .f64 data;
	ld.global.ca.f64 data, [%rd32772];
	}
	// end inline asm
	// begin inline asm
	bar.sync 0;
	// end inline asm
	// begin inline asm
	{	
.reg .f64 data;
	ld.global.ca.f64 data, [%rd32772];
	}
	// end inline asm
	// begin inline asm
	bar.sync 0;
	// end inline asm
	// begin inline asm
	{	
.reg .f64 data;
	ld.global.ca.f64 data, [%rd32772];
	}
	// end inline asm
	// begin inline asm
	bar.sync 0;
	// end inline asm
	// begin inline asm
	{	
.reg .f64 data;
	ld.global.ca.f64 data, [%rd32772];
	}
	// end inline asm
	// begin inline asm
	bar.sync 0;
	// end inline asm
	// begin inline asm
	{	
.reg .f64 data;
	ld.global.ca.f64 data, [%rd32772];
	}
	// end inline asm
	// begin inline asm
	bar.sync 0;
	// end inline asm
	// begin inline asm
	{	
.reg .f64 data;
	ld.global.ca.f64 data, [%rd32772];
	}
	// end inline asm
	// begin inline asm
	bar.sync 0;
	// end inline asm
	// begin inline asm
	{	
.reg .f64 data;
	ld.global.ca.f64 data, [%rd32772];
	}
	// end inline asm
	// begin inline asm
	bar.sync 0;
	// end inline asm
	// begin inline asm
	{	
.reg .f64 data;
	ld.global.ca.f64 data, [%rd32772];
	}
	// end inline asm
	// begin inline asm
	bar.sync 0;
	// end inline asm
	// begin inline asm
	{	
.reg .f64 data;
	ld.global.ca.f64 data, [%rd32772];
	}
	// end inline asm
	// begin inline asm
	bar.sync 0;
	// end inline asm
	// begin inline asm
	{	
.reg .f64 data;
	ld.global.ca.f64 data, [%rd32772];
	}
	// end inline asm
	// begin inline asm
	bar.sync 0;
	// end inline asm
	// begin inline asm
	{	
.reg .f64 data;
	ld.global.ca.f64 data, [%rd32772];
	}
	// end inline asm
	// begin inline asm
	bar.sync 0;
	// end inline asm
	// begin inline asm
	{	
.reg .f64 data;
	ld.global.ca.f64 data, [%rd32772];
	}
	// end inline asm
	// begin inline asm
	bar.sync 0;
	// end inline asm
	// begin inline asm
	{	
.reg .f64 data;
	ld.global.ca.f64 data, [%rd32772];
	}
	// end inline asm
	// begin inline asm
	bar.sync 0;
	// end inline asm
	// begin inline asm
	{	
.reg .f64 data;
	ld.global.ca.f64 data, [%rd32772];
	}
	// end inline asm
	// begin inline asm
	bar.sync 0;
	// end inline asm
	// begin inline asm
	{	
.reg .f64 data;
	ld.global.ca.f64 data, [%rd32772];
	}
	// end inline asm
	// begin inline asm
	bar.sync 0;
	// end inline asm
	// begin inline asm
	{	
.reg .f64 data;
	ld.global.ca.f64 data, [%rd32772];
	}
	// end inline asm
	// begin inline asm
	bar.sync 0;
	// end inline asm
	// begin inline asm
	{	
.reg .f64 data;
	ld.global.ca.f64 data, [%rd32772];
	}
	// end inline asm
	// begin inline asm
	bar.sync 0;
	// end inline asm
	// begin inline asm
	{	
.reg .f64 data;
	ld.global.ca.f64 data, [%rd32772];
	}
	// end inline asm
	// begin inline asm
	bar.sync 0;
	// end inline asm
	// begin inline asm
	{	
.reg .f64 data;
	ld.global.ca.f64 data, [%rd32772];
	}
	// end inline asm
	// begin inline asm
	bar.sync 0;
	// end inline asm
	// begin inline asm
	{	
.reg .f64 data;
	ld.global.ca.f64 data, [%rd32772];
	}
	// end inline asm
	// begin inline asm
	bar.sync 0;
	// end inline asm
	// begin inline asm
	{	
.reg .f64 data;
	ld.global.ca.f64 data, [%rd32772];
	}
	// end inline asm
	// begin inline asm
	bar.sync 0;
	// end inline asm
	// begin inline asm
	{	
.reg .f64 data;
	ld.global.ca.f64 data, [%rd32772];
	}
	// end inline asm
	// begin inline asm
	bar.sync 0;
	// end inline asm
	// begin inline asm
	{	
.reg .f64 data;
	ld.global.ca.f64 data, [%rd32772];
	}
	// end inline asm
	// begin inline asm
	bar.sync 0;
	// end inline asm
	// begin inline asm
	{	
.reg .f64 data;
	ld.global.ca.f64 data, [%rd32772];
	}
	// end inline asm
	// begin inline asm
	bar.sync 0;
	// end inline asm
	// begin inline asm
	{	
.reg .f64 data;
	ld.global.ca.f64 data, [%rd32772];
	}
	// end inline asm
	// begin inline asm
	bar.sync 0;
	// end inline asm
	// begin inline asm
	{	
.reg .f64 data;
	ld.global.ca.f64 data, [%rd32772];
	}
	// end inline asm
	// begin inline asm
	bar.sync 0;
	// end inline asm
	// begin inline asm
	{	
.reg .f64 data;
	ld.global.ca.f64 data, [%rd32772];
	}
	// end inline asm
	// begin inline asm
	bar.sync 0;
	// end inline asm
	// begin inline asm
	{	
.reg .f64 data;
	ld.global.ca.f64 data, [%rd32772];
	}
	// end inline asm
	// begin inline asm
	bar.sync 0;
	// end inline asm
	// begin inline asm
	{	
.reg .f64 data;
	ld.global.ca.f64 data, [%rd32772];
	}
	// end inline asm
	// begin inline asm
	bar.sync 0;
	// end inline asm
	// begin inline asm
	{	
.reg .f64 data;
	ld.global.ca.f64 data, [%rd32772];
	}
	// end inline asm
	// begin inline asm
	bar.sync 0;
	// end inline asm
	// begin inline asm
	{	
.reg .f64 data;
	ld.global.ca.f64 data, [%rd32772];
	}
	// end inline asm
	// begin inline asm
	bar.sync 0;
	// end inline asm
	// begin inline asm
	{	
.reg .f64 data;
	ld.global.ca.f64 data, [%rd32772];
	}
	// end inline asm
	// begin inline asm
	bar.sync 0;
	// end inline asm
	// begin inline asm
	{	
.reg .f64 data;
	ld.global.ca.f64 data, [%rd32772];
	}
	// end inline asm
	// begin inline asm
	bar.sync 0;
	// end inline asm
	// begin inline asm
	{	
.reg .f64 data;
	ld.global.ca.f64 data, [%rd32772];
	}
	// end inline asm
	// begin inline asm
	bar.sync 0;
	// end inline asm
	// begin inline asm
	{	
.reg .f64 data;
	ld.global.ca.f64 data, [%rd32772];
	}
	// end inline asm
	// begin inline asm
	bar.sync 0;
	// end inline asm
	// begin inline asm
	{	
.reg .f64 data;
	ld.global.ca.f64 data, [%rd32772];
	}
	// end inline asm
	// begin inline asm
	bar.sync 0;
	// end inline asm
	// begin inline asm
	{	
.reg .f64 data;
	ld.global.ca.f64 data, [%rd32772];
	}
	// end inline asm
	// begin inline asm
	bar.sync 0;
	// end inline asm
	// begin inline asm
	{	
.reg .f64 data;
	ld.global.ca.f64 data, [%rd32772];
	}
	// end inline asm
	// begin inline asm
	bar.sync 0;
	// end inline asm
	// begin inline asm
	{	
.reg .f64 data;
	ld.global.ca.f64 data, [%rd32772];
	}
	// end inline asm
	// begin inline asm
	bar.sync 0;
	// end inline asm
	// begin inline asm
	{	
.reg .f64 data;
	ld.global.ca.f64 data, [%rd32772];
	}
	// end inline asm
	// begin inline asm
	bar.sync 0;
	// end inline asm
	// begin inline asm
	{	
.reg .f64 data;
	ld.global.ca.f64 data, [%rd32772];
	}
	// end inline asm
	// begin inline asm
	bar.sync 0;
	// end inline asm
	// begin inline asm
	{	
.reg .f64 data;
	ld.global.ca.f64 data, [%rd32772];
	}
	// end inline asm
	// begin inline asm
	bar.sync 0;
	// end inline asm
	// begin inline asm
	{	
.reg .f64 data;
	ld.global.ca.f64 data, [%rd32772];
	}
	// end inline asm
	// begin inline asm
	bar.sync 0;
	// end inline asm
	// begin inline asm
	{	
.reg .f64 data;
	ld.global.ca.f64 data, [%rd32772];
	}
	// end inline asm
	// begin inline asm
	bar.sync 0;
	// end inline asm
	// begin inline asm
	{	
.reg .f64 data;
	ld.global.ca.f64 data, [%rd32772];
	}
	// end inline asm
	// begin inline asm
	bar.sync 0;
	// end inline asm
	// begin inline asm
	{	
.reg .f64 data;
	ld.global.ca.f64 data, [%rd32772];
	}
	// end inline asm
	// begin inline asm
	bar.sync 0;
	// end inline asm
	// begin inline asm
	{	
.reg .f64 data;
	ld.global.ca.f64 data, [%rd32772];
	}
	// end inline asm
	// begin inline asm
	bar.sync 0;
	// end inline asm
	// begin inline asm
	{	
.reg .f64 data;
	ld.global.ca.f64 data, [%rd32772];
	}
	// end inline asm
	// begin inline asm
	bar.sync 0;
	// end inline asm
	// begin inline asm
	{	
.reg .f64 data;
	ld.global.ca.f64 data, [%rd32772];
	}
	// end inline asm
	// begin inline asm
	bar.sync 0;
	// end inline asm
	// begin inline asm
	{	
.reg .f64 data;
	ld.global.ca.f64 data, [%rd32772];
	}
	// end inline asm
	// begin inline asm
	bar.sync 0;
	// end inline asm
	// begin inline asm
	{	
.reg .f64 data;
	ld.global.ca.f64 data, [%rd32772];
	}
	// end inline asm
	// begin inline asm
	bar.sync 0;
	// end inline asm
	// begin inline asm
	{	
.reg .f64 data;
	ld.global.ca.f64 data, [%rd32772];
	}
	// end inline asm
	// begin inline asm
	bar.sync 0;
	// end inline asm
	// begin inline asm
	{	
.reg .f64 data;
	ld.global.ca.f64 data, [%rd32772];
	}
	// end inline asm
	// begin inline asm
	bar.sync 0;
	// end inline asm
	// begin inline asm
	{	
.reg .f64 data;
	ld.global.ca.f64 data, [%rd32772];
	}
	// end inline asm
	// begin inline asm
	bar.sync 0;
	// end inline asm
	// begin inline asm
	{	
.reg .f64 data;
	ld.global.ca.f64 data, [%rd32772];
	}
	// end inline asm
	// begin inline asm
	bar.sync 0;
	// end inline asm
	// begin inline asm
	{	
.reg .f64 data;
	ld.global.ca.f64 data, [%rd32772];
	}
	// end inline asm
	// begin inline asm
	bar.sync 0;
	// end inline asm
	// begin inline asm
	{	
.reg .f64 data;
	ld.global.ca.f64 data, [%rd32772];
	}
	// end inline asm
	// begin inline asm
	bar.sync 0;
	// end inline asm
	// begin inline asm
	{	
.reg .f64 data;
	ld.global.ca.f64 data, [%rd32772];
	}
	// end inline asm
	// begin inline asm
	bar.sync 0;
	// end inline asm
	// begin inline asm
	{	
.reg .f64 data;
	ld.global.ca.f64 data, [%rd32772];
	}
	// end inline asm
	// begin inline asm
	bar.sync 0;
	// end inline asm
	// begin inline asm
	{	
.reg .f64 data;
	ld.global.ca.f64 data, [%rd32772];
	}
	// end inline asm
	// begin inline asm
	bar.sync 0;
	// end inline asm
	// begin inline asm
	{	
.reg .f64 data;
	ld.global.ca.f64 data, [%rd32772];
	}
	// end inline asm
	// begin inline asm
	bar.sync 0;
	// end inline asm
	// begin inline asm
	{	
.reg .f64 data;
	ld.global.ca.f64 data, [%rd32772];
	}
	// end inline asm
	// begin inline asm
	bar.sync 0;
	// end inline asm
	// begin inline asm
	{	
.reg .f64 data;
	ld.global.ca.f64 data, [%rd32772];
	}
	// end inline asm
	// begin inline asm
	bar.sync 0;
	// end inline asm
	// begin inline asm
	{	
.reg .f64 data;
	ld.global.ca.f64 data, [%rd32772];
	}
	// end inline asm
	// begin inline asm
	bar.sync 0;
	// end inline asm
	// begin inline asm
	{	
.reg .f64 data;
	ld.global.ca.f64 data, [%rd32772];
	}
	// end inline asm
	// begin inline asm
	bar.sync 0;
	// end inline asm
	// begin inline asm
	{	
.reg .f64 data;
	ld.global.ca.f64 data, [%rd32772];
	}
	// end inline asm
	// begin inline asm
	bar.sync 0;
	// end inline asm
	// begin inline asm
	{	
.reg .f64 data;
	ld.global.ca.f64 data, [%rd32772];
	}
	// end inline asm
	// begin inline asm
	bar.sync 0;
	// end inline asm
	// begin inline asm
	{	
.reg .f64 data;
	ld.global.ca.f64 data, [%rd32772];
	}
	// end inline asm
	// begin inline asm
	bar.sync 0;
	// end inline asm
	// begin inline asm
	{	
.reg .f64 data;
	ld.global.ca.f64 data, [%rd32772];
	}
	// end inline asm
	// begin inline asm
	bar.sync 0;
	// end inline asm
	// begin inline asm
	{	
.reg .f64 data;
	ld.global.ca.f64 data, [%rd32772];
	}
	// end inline asm
	// begin inline asm
	bar.sync 0;
	// end inline asm
	// begin inline asm
	{	
.reg .f64 data;
	ld.global.ca.f64 data, [%rd32772];
	}
	// end inline asm
	// begin inline asm
	bar.sync 0;
	// end inline asm
	// begin inline asm
	{	
.reg .f64 data;
	ld.global.ca.f64 data, [%rd32772];
	}
	// end inline asm
	// begin inline asm
	bar.sync 0;
	// end inline asm
	// begin inline asm
	{	
.reg .f64 data;
	ld.global.ca.f64 data, [%rd32772];
	}
	// end inline asm
	// begin inline asm
	bar.sync 0;
	// end inline asm
	// begin inline asm
	{	
.reg .f64 data;
	ld.global.ca.f64 data, [%rd32772];
	}
	// end inline asm
	// begin inline asm
	bar.sync 0;
	// end inline asm
	// begin inline asm
	{	
.reg .f64 data;
	ld.global.ca.f64 data, [%rd32772];
	}
	// end inline asm
	// begin inline asm
	bar.sync 0;
	// end inline asm
	// begin inline asm
	{	
.reg .f64 data;
	ld.global.ca.f64 data, [%rd32772];
	}
	// end inline asm
	// begin inline asm
	bar.sync 0;
	// end inline asm
	// begin inline asm
	{	
.reg .f64 data;
	ld.global.ca.f64 data, [%rd32772];
	}
	// end inline asm
	// begin inline asm
	bar.sync 0;
	// end inline asm
	// begin inline asm
	{	
.reg .f64 data;
	ld.global.ca.f64 data, [%rd32772];
	}
	// end inline asm
	// begin inline asm
	bar.sync 0;
	// end inline asm
	// begin inline asm
	{	
.reg .f64 data;
	ld.global.ca.f64 data, [%rd32772];
	}
	// end inline asm
	// begin inline asm
	bar.sync 0;
	// end inline asm
	// begin inline asm
	{	
.reg .f64 data;
	ld.global.ca.f64 data, [%rd32772];
	}
	// end inline asm
	// begin inline asm
	bar.sync 0;
	// end inline asm
	// begin inline asm
	{	
.reg .f64 data;
	ld.global.ca.f64 data, [%rd32772];
	}
	// end inline asm
	// begin inline asm
	bar.sync 0;
	// end inline asm
	// begin inline asm
	{	
.reg .f64 data;
	ld.global.ca.f64 data, [%rd32772];
	}
	// end inline asm
	// begin inline asm
	bar.sync 0;
	// end inline asm
	// begin inline asm
	{	
.reg .f64 data;
	ld.global.ca.f64 data, [%rd32772];
	}
	// end inline asm
	// begin inline asm
	bar.sync 0;
	// end inline asm
	// begin inline asm
	{	
.reg .f64 data;
	ld.global.ca.f64 data, [%rd32772];
	}
	// end inline asm
	// begin inline asm
	bar.sync 0;
	// end inline asm
	// begin inline asm
	{	
.reg .f64 data;
	ld.global.ca.f64 data, [%rd32772];
	}
	// end inline asm
	// begin inline asm
	bar.sync 0;
	// end inline asm
	// begin inline asm
	{	
.reg .f64 data;
	ld.global.ca.f64 data, [%rd32772];
	}
	// end inline asm
	// begin inline asm
	bar.sync 0;
	// end inline asm
	// begin inline asm
	{	
.reg .f64 data;
	ld.global.ca.f64 data, [%rd32772];
	}
	// end inline asm
	// begin inline asm
	bar.sync 0;
	// end inline asm
	// begin inline asm
	{	
.reg .f64 data;
	ld.global.ca.f64 data, [%rd32772];
	}
	// end inline asm
	// begin inline asm
	bar.sync 0;
	// end inline asm
	// begin inline asm
	{	
.reg .f64 data;
	ld.global.ca.f64 data, [%rd32772];
	}
	// end inline asm
	// begin inline asm
	bar.sync 0;
	// end inline asm
	// begin inline asm
	{	
.reg .f64 data;
	ld.global.ca.f64 data, [%rd32772];
	}
	// end inline asm
	// begin inline asm
	bar.sync 0;
	// end inline asm
	// begin inline asm
	{	
.reg .f64 data;
	ld.global.ca.f64 data, [%rd32772];
	}
	// end inline asm
	// begin inline asm
	bar.sync 0;
	// end inline asm
	// begin inline asm
	{	
.reg .f64 data;
	ld.global.ca.f64 data, [%rd32772];
	}
	// end inline asm
	// begin inline asm
	bar.sync 0;
	// end inline asm
	// begin inline asm
	{	
.reg .f64 data;
	ld.global.ca.f64 data, [%rd32772];
	}
	// end inline asm
	// begin inline asm
	bar.sync 0;
	// end inline asm
	// begin inline asm
	{	
.reg .f64 data;
	ld.global.ca.f64 data, [%rd32772];
	}
	// end inline asm
	// begin inline asm
	bar.sync 0;
	// end inline asm
	// begin inline asm
	{	
.reg .f64 data;
	ld.global.ca.f64 data, [%rd32772];
	}
	// end inline asm
	// begin inline asm
	bar.sync 0;
	// end inline asm
	// begin inline asm
	{	
.reg .f64 data;
	ld.global.ca.f64 data, [%rd32772];
	}
	// end inline asm
	// begin inline asm
	bar.sync 0;
	// end inline asm
	// begin inline asm
	{	
.reg .f64 data;
	ld.global.ca.f64 data, [%rd32772];
	}
	// end inline asm
	// begin inline asm
	bar.sync 0;
	// end inline asm
	// begin inline asm
	{	
.reg .f64 data;
	ld.global.ca.f64 data, [%rd32772];
	}
	// end inline asm
	// begin inline asm
	bar.sync 0;
	// end inline asm
	// begin inline asm
	{	
.reg .f64 data;
	ld.global.ca.f64 data, [%rd32772];
	}
	// end inline asm
	// begin inline asm
	bar.sync 0;
	// end inline asm
	// begin inline asm
	{	
.reg .f64 data;
	ld.global.ca.f64 data, [%rd32772];
	}
	// end inline asm
	// begin inline asm
	bar.sync 0;
	// end inline asm
	// begin inline asm
	{	
.reg .f64 data;
	ld.global.ca.f64 data, [%rd32772];
	}
	// end inline asm
	// begin inline asm
	bar.sync 0;
	// end inline asm
	// begin inline asm
	{	
.reg .f64 data;
	ld.global.ca.f64 data, [%rd32772];
	}
	// end inline asm
	// begin inline asm
	bar.sync 0;
	// end inline asm
	// begin inline asm
	{	
.reg .f64 data;
	ld.global.ca.f64 data, [%rd32772];
	}
	// end inline asm
	// begin inline asm
	bar.sync 0;
	// end inline asm
	// begin inline asm
	{	
.reg .f64 data;
	ld.global.ca.f64 data, [%rd32772];
	}
	// end inline asm
	// begin inline asm
	bar.sync 0;
	// end inline asm
	// begin inline asm
	{	
.reg .f64 data;
	ld.global.ca.f64 data, [%rd32772];
	}
	// end inline asm
	// begin inline asm
	bar.sync 0;
	// end inline asm
	// begin inline asm
	{	
.reg .f64 data;
	ld.global.ca.f64 data, [%rd32772];
	}
	// end inline asm
	// begin inline asm
	bar.sync 0;
	// end inline asm
	// begin inline asm
	{	
.reg .f64 data;
	ld.global.ca.f64 data, [%rd32772];
	}
	// end inline asm
	// begin inline asm
	bar.sync 0;
	// end inline asm
	// begin inline asm
	{	
.reg .f64 data;
	ld.global.ca.f64 data, [%rd32772];
	}
	// end inline asm
	// begin inline asm
	bar.sync 0;
	// end inline asm
	// begin inline asm
	{	
.reg .f64 data;
	ld.global.ca.f64 data, [%rd32772];
	}
	// end inline asm
	// begin inline asm
	bar.sync 0;
	// end inline asm
	// begin inline asm
	{	
.reg .f64 data;
	ld.global.ca.f64 data, [%rd32772];
	}
	// end inline asm
	// begin inline asm
	bar.sync 0;
	// end inline asm
	// begin inline asm
	{	
.reg .f64 data;
	ld.global.ca.f64 data, [%rd32772];
	}
	// end inline asm
	// begin inline asm
	bar.sync 0;
	// end inline asm
	// begin inline asm
	{	
.reg .f64 data;
	ld.global.ca.f64 data, [%rd32772];
	}
	// end inline asm
	// begin inline asm
	bar.sync 0;
	// end inline asm
	// begin inline asm
	{	
.reg .f64 data;
	ld.global.ca.f64 data, [%rd32772];
	}
	// end inline asm
	// begin inline asm
	bar.sync 0;
	// end inline asm
	// begin inline asm
	{	
.reg .f64 data;
	ld.global.ca.f64 data, [%rd32772];
	}
	// end inline asm
	// begin inline asm
	bar.sync 0;
	// end inline asm
	// begin inline asm
	{	
.reg .f64 data;
	ld.global.ca.f64 data, [%rd32772];
	}
	// end inline asm
	// begin inline asm
	bar.sync 0;
	// end inline asm
	// begin inline asm
	{	
.reg .f64 data;
	ld.global.ca.f64 data, [%rd32772];
	}
	// end inline asm
	// begin inline asm
	bar.sync 0;
	// end inline asm
	// begin inline asm
	{	
.reg .f64 data;
	ld.global.ca.f64 data, [%rd32772];
	}
	// end inline asm
	// begin inline asm
	bar.sync 0;
	// end inline asm
	// begin inline asm
	{	
.reg .f64 data;
	ld.global.ca.f64 data, [%rd32772];
	}
	// end inline asm
	// begin inline asm
	bar.sync 0;
	// end inline asm
	// begin inline asm
	{	
.reg .f64 data;
	ld.global.ca.f64 data, [%rd32772];
	}
	// end inline asm
	// begin inline asm
	bar.sync 0;
	// end inline asm
	// begin inline asm
	{	
.reg .f64 data;
	ld.global.ca.f64 data, [%rd32772];
	}
	// end inline asm
	// begin inline asm
	bar.sync 0;
	// end inline asm
	// begin inline asm
	{	
.reg .f64 data;
	ld.global.ca.f64 data, [%rd32772];
	}
	// end inline asm
	// begin inline asm
	bar.sync 0;
	// end inline asm
	// begin inline asm
	{	
.reg .f64 data;
	ld.global.ca.f64 data, [%rd32772];
	}
	// end inline asm
	// begin inline asm
	bar.sync 0;
	// end inline asm
	// begin inline asm
	{	
.reg .f64 data;
	ld.global.ca.f64 data, [%rd32772];
	}
	// end inline asm
	// begin inline asm
	bar.sync 0;
	// end inline asm
	// begin inline asm
	{	
.reg .f64 data;
	ld.global.ca.f64 data, [%rd32772];
	}
	// end inline asm
	// begin inline asm
	bar.sync 0;
	// end inline asm
	// begin inline asm
	{	
.reg .f64 data;
	ld.global.ca.f64 data, [%rd32772];
	}
	// end inline asm
	// begin inline asm
	bar.sync 0;
	// end inline asm
	// begin inline asm
	{	
.reg .f64 data;
	ld.global.ca.f64 data, [%rd32772];
	}
	// end inline asm
	// begin inline asm
	bar.sync 0;
	// end inline asm
	// begin inline asm
	{	
.reg .f64 data;
	ld.global.ca.f64 data, [%rd32772];
	}
	// end inline asm
	// begin inline asm
	bar.sync 0;
	// end inline asm
	// begin inline asm
	{	
.reg .f64 data;
	ld.global.ca.f64 data, [%rd32772];
	}
	// end inline asm
	// begin inline asm
	bar.sync 0;
	// end inline asm
	// begin inline asm
	{	
.reg .f64 data;
	ld.global.ca.f64 data, [%rd32772];
	}
	// end inline asm
	// begin inline asm
	bar.sync 0;
	// end inline asm
	// begin inline asm
	{	
.reg .f64 data;
	ld.global.ca.f64 data, [%rd32772];
	}
	// end inline asm
	// begin inline asm
	bar.sync 0;
	// end inline asm
	// begin inline asm
	{	
.reg .f64 data;
	ld.global.ca.f64 data, [%rd32772];
	}
	// end inline asm
	// begin inline asm
	bar.sync 0;
	// end inline asm
	// begin inline asm
	{	
.reg .f64 data;
	ld.global.ca.f64 data, [%rd32772];
	}
	// end inline asm
	// begin inline asm
	bar.sync 0;
	// end inline asm
	// begin inline asm
	{	
.reg .f64 data;
	ld.global.ca.f64 data, [%rd32772];
	}
	// end inline asm
	// begin inline asm
	bar.sync 0;
	// end inline asm
	// begin inline asm
	{	
.reg .f64 data;
	ld.global.ca.f64 data, [%rd32772];
	}
	// end inline asm
	// begin inline asm
	bar.sync 0;
	// end inline asm
	// begin inline asm
	{	
.reg .f64 data;
	ld.global.ca.f64 data, [%rd32772];
	}
	// end inline asm
	// begin inline asm
	bar.sync 0;
	// end inline asm
	// begin inline asm
	{	
.reg .f64 data;
	ld.global.ca.f64 data, [%rd32772];
	}
	// end inline asm
	// begin inline asm
	bar.sync 0;
	// end inline asm
	// begin inline asm
	{	
.reg .f64 data;
	ld.global.ca.f64 data, [%rd32772];
	}
	// end inline asm
	// begin inline asm
	bar.sync 0;
	// end inline asm
	// begin inline asm
	{	
.reg .f64 data;
	ld.global.ca.f64 data, [%rd32772];
	}
	// end inline asm
	// begin inline asm
	bar.sync 0;
	// end inline asm
	// begin inline asm
	{	
.reg .f64 data;
	ld.global.ca.f64 data, [%rd32772];
	}
	// end inline asm
	// begin inline asm
	bar.sync 0;
	// end inline asm
	// begin inline asm
	{	
.reg .f64 data;
	ld.global.ca.f64 data, [%rd32772];
	}
	// end inline asm
	// begin inline asm
	bar.sync 0;
	// end inline asm
	// begin inline asm
	{	
.reg .f64 data;
	ld.global.ca.f64 data, [%rd32772];
	}
	// end inline asm
	// begin inline asm
	bar.sync 0;
	// end inline asm
	// begin inline asm
	{	
.reg .f64 data;
	ld.global.ca.f64 data, [%rd32772];
	}
	// end inline asm
	// begin inline asm
	bar.sync 0;
	// end inline asm
	// begin inline asm
	{	
.reg .f64 data;
	ld.global.ca.f64 data, [%rd32772];
	}
	// end inline asm
	// begin inline asm
	bar.sync 0;
	// end inline asm
	// begin inline asm
	{	
.reg .f64 data;
	ld.global.ca.f64 data, [%rd32772];
	}
	// end inline asm
	// begin inline asm
	bar.sync 0;
	// end inline asm
	// begin inline asm
	{	
.reg .f64 data;
	ld.global.ca.f64 data, [%rd32772];
	}
	// end inline asm
	// begin inline asm
	bar.sync 0;
	// end inline asm
	// begin inline asm
	{	
.reg .f64 data;
	ld.global.ca.f64 data, [%rd32772];
	}
	// end inline asm
	// begin inline asm
	bar.sync 0;
	// end inline asm
	// begin inline asm
	{	
.reg .f64 data;
	ld.global.ca.f64 data, [%rd32772];
	}
	// end inline asm
	// begin inline asm
	bar.sync 0;
	// end inline asm
	// begin inline asm
	{	
.reg .f64 data;
	ld.global.ca.f64 data, [%rd32772];
	}
	// end inline asm
	// begin inline asm
	bar.sync 0;
	// end inline asm
	// begin inline asm
	{	
.reg .f64 data;
	ld.global.ca.f64 data, [%rd32772];
	}
	// end inline asm
	// begin inline asm
	bar.sync 0;
	// end inline asm
	// begin inline asm
	{	
.reg .f64 data;
	ld.global.ca.f64 data, [%rd32772];
	}
	// end inline asm
	// begin inline asm
	bar.sync 0;
	// end inline asm
	// begin inline asm
	{	
.reg .f64 data;
	ld.global.ca.f64 data, [%rd32772];
	}
	// end inline asm
	// begin inline asm
	bar.sync 0;
	// end inline asm
	// begin inline asm
	{	
.reg .f64 data;
	ld.global.ca.f64 data, [%rd32772];
	}
	// end inline asm
	// begin inline asm
	bar.sync 0;
	// end inline asm
	// begin inline asm
	{	
.reg .f64 data;
	ld.global.ca.f64 data, [%rd32772];
	}
	// end inline asm
	// begin inline asm
	bar.sync 0;
	// end inline asm
	// begin inline asm
	{	
.reg .f64 data;
	ld.global.ca.f64 data, [%rd32772];
	}
	// end inline asm
	// begin inline asm
	bar.sync 0;
	// end inline asm
	// begin inline asm
	{	
.reg .f64 data;
	ld.global.ca.f64 data, [%rd32772];
	}
	// end inline asm
	// begin inline asm
	bar.sync 0;
	// end inline asm
	// begin inline asm
	{	
.reg .f64 data;
	ld.global.ca.f64 data, [%rd32772];
	}
	// end inline asm
	// begin inline asm
	bar.sync 0;
	// end inline asm
	// begin inline asm
	{	
.reg .f64 data;
	ld.global.ca.f64 data, [%rd32772];
	}
	// end inline asm
	// begin inline asm
	bar.sync 0;
	// end inline asm
	// begin inline asm
	{	
.reg .f64 data;
	ld.global.ca.f64 data, [%rd32772];
	}
	// end inline asm
	// begin inline asm
	bar.sync 0;
	// end inline asm
	// begin inline asm
	{	
.reg .f64 data;
	ld.global.ca.f64 data, [%rd32772];
	}
	// end inline asm
	// begin inline asm
	bar.sync 0;
	// end inline asm
	// begin inline asm
	{	
.reg .f64 data;
	ld.global.ca.f64 data, [%rd32772];
	}
	// end inline asm
	// begin inline asm
	bar.sync 0;
	// end inline asm
	// begin inline asm
	{	
.reg .f64 data;
	ld.global.ca.f64 data, [%rd32772];
	}
	// end inline asm
	// begin inline asm
	bar.sync 0;
	// end inline asm
	// begin inline asm
	{	
.reg .f64 data;
	ld.global.ca.f64 data, [%rd32772];
	}
	// end inline asm
	// begin inline asm
	bar.sync 0;
	// end inline asm
	// begin inline asm
	{	
.reg .f64 data;
	ld.global.ca.f64 data, [%rd32772];
	}
	// end inline asm
	// begin inline asm
	bar.sync 0;
	// end inline asm
	// begin inline asm
	{	
.reg .f64 data;
	ld.global.ca.f64 data, [%rd32772];
	}
	// end inline asm
	// begin inline asm
	bar.sync 0;
	// end inline asm
	// begin inline asm
	{	
.reg .f64 data;
	ld.global.ca.f64 data, [%rd32772];
	}
	// end inline asm
	// begin inline asm
	bar.sync 0;
	// end inline asm
	// begin inline asm
	{	
.reg .f64 data;
	ld.global.ca.f64 data, [%rd32772];
	}
	// end inline asm
	// begin inline asm
	bar.sync 0;
	// end inline asm
	// begin inline asm
	{	
.reg .f64 data;
	ld.global.ca.f64 data, [%rd32772];
	}
	// end inline asm
	// begin inline asm
	bar.sync 0;
	// end inline asm
	// begin inline asm
	{	
.reg .f64 data;
	ld.global.ca.f64 data, [%rd32772];
	}
	// end inline asm
	// begin inline asm
	bar.sync 0;
	// end inline asm
	// begin inline asm
	{	
.reg .f64 data;
	ld.global.ca.f64 data, [%rd32772];
	}
	// end inline asm
	// begin inline asm
	bar.sync 0;
	// end inline asm
	// begin inline asm
	{	
.reg .f64 data;
	ld.global.ca.f64 data, [%rd32772];
	}
	// end inline asm
	// begin inline asm
	bar.sync 0;
	// end inline asm
	// begin inline asm
	{	
.reg .f64 data;
	ld.global.ca.f64 data, [%rd32772];
	}
	// end inline asm
	// begin inline asm
	bar.sync 0;
	// end inline asm
	// begin inline asm
	{	
.reg .f64 data;
	ld.global.ca.f64 data, [%rd32772];
	}
	// end inline asm
	// begin inline asm
	bar.sync 0;
	// end inline asm
	// begin inline asm
	{	
.reg .f64 data;
	ld.global.ca.f64 data, [%rd32772];
	}
	// end inline asm
	// begin inline asm
	bar.sync 0;
	// end inline asm
	// begin inline asm
	{	
.reg .f64 data;
	ld.global.ca.f64 data, [%rd32772];
	}
	// end inline asm
	// begin inline asm
	bar.sync 0;
	// end inline asm
	// begin inline asm
	{	
.reg .f64 data;
	ld.global.ca.f64 data, [%rd32772];
	}
	// end inline asm
	// begin inline asm
	bar.sync 0;
	// end inline asm
	// begin inline asm
	{	
.reg .f64 data;
	ld.global.ca.f64 data, [%rd32772];
	}
	// end inline asm
	// begin inline asm
	bar.sync 0;
	// end inline asm
	// begin inline asm
	{	
.reg .f64 data;
	ld.global.ca.f64 data, [%rd32772];
	}
	// end inline asm
	// begin inline asm
	bar.sync 0;
	// end inline asm
	// begin inline asm
	{	
.reg .f64 data;
	ld.global.ca.f64 data, [%rd32772];
	}
	// end inline asm
	// begin inline asm
	bar.sync 0;
	// end inline asm
	// begin inline asm
	{	
.reg .f64 data;
	ld.global.ca.f64 data, [%rd32772];
	}
	// end inline asm
	// begin inline asm
	bar.sync 0;
	// end inline asm
	// begin inline asm
	{	
.reg .f64 data;
	ld.global.ca.f64 data, [%rd32772];
	}
	// end inline asm
	// begin inline asm
	bar.sync 0;
	// end inline asm
	// begin inline asm
	{	
.reg .f64 data;
	ld.global.ca.f64 data, [%rd32772];
	}
	// end inline asm
	// begin inline asm
	bar.sync 0;
	// end inline asm
	// begin inline asm
	{	
.reg .f64 data;
	ld.global.ca.f64 data, [%rd32772];
	}
	// end inline asm
	// begin inline asm
	bar.sync 0;
	// end inline asm
	// begin inline asm
	{	
.reg .f64 data;
	ld.global.ca.f64 data, [%rd32772];
	}
	// end inline asm
	// begin inline asm
	bar.sync 0;
	// end inline asm
	// begin inline asm
	{	
.reg .f64 data;
	ld.global.ca.f64 data, [%rd32772];
	}
	// end inline asm
	// begin inline asm
	bar.sync 0;
	// end inline asm
	// begin inline asm
	{	
.reg .f64 data;
	ld.global.ca.f64 data, [%rd32772];
	}
	// end inline asm
	// begin inline asm
	bar.sync 0;
	// end inline asm
	// begin inline asm
	{	
.reg .f64 data;
	ld.global.ca.f64 data, [%rd32772];
	}
	// end inline asm
	// begin inline asm
	bar.sync 0;
	// end inline asm
	// begin inline asm
	{	
.reg .f64 data;
	ld.global.ca.f64 data, [%rd32772];
	}
	// end inline asm
	// begin inline asm
	bar.sync 0;
	// end inline asm
	// begin inline asm
	{	
.reg .f64 data;
	ld.global.ca.f64 data, [%rd32772];
	}
	// end inline asm
	// begin inline asm
	bar.sync 0;
	// end inline asm
	// begin inline asm
	{	
.reg .f64 data;
	ld.global.ca.f64 data, [%rd32772];
	}
	// end inline asm
	// begin inline asm
	bar.sync 0;
	// end inline asm
	// begin inline asm
	{	
.reg .f64 data;
	ld.global.ca.f64 data, [%rd32772];
	}
	// end inline asm
	// begin inline asm
	bar.sync 0;
	// end inline asm
	// begin inline asm
	{	
.reg .f64 data;
	ld.global.ca.f64 data, [%rd32772];
	}
	// end inline asm
	// begin inline asm
	bar.sync 0;
	// end inline asm
	// begin inline asm
	{	
.reg .f64 data;
	ld.global.ca.f64 data, [%rd32772];
	}
	// end inline asm
	// begin inline asm
	bar.sync 0;
	// end inline asm
	// begin inline asm
	{	
.reg .f64 data;
	ld.global.ca.f64 data, [%rd32772];
	}
	// end inline asm
	// begin inline asm
	bar.sync 0;
	// end inline asm
	// begin inline asm
	{	
.reg .f64 data;
	ld.global.ca.f64 data, [%rd32772];
	}
	// end inline asm
	// begin inline asm
	bar.sync 0;
	// end inline asm
	// begin inline asm
	{	
.reg .f64 data;
	ld.global.ca.f64 data, [%rd32772];
	}
	// end inline asm
	// begin inline asm
	bar.sync 0;
	// end inline asm
	// begin inline asm
	{	
.reg .f64 data;
	ld.global.ca.f64 data, [%rd32772];
	}
	// end inline asm
	// begin inline asm
	bar.sync 0;
	// end inline asm
	// begin inline asm
	{	
.reg .f64 data;
	ld.global.ca.f64 data, [%rd32772];
	}
	// end inline asm
	// begin inline asm
	bar.sync 0;
	// end inline asm
	// begin inline asm
	{	
.reg .f64 data;
	ld.global.ca.f64 data, [%rd32772];
	}
	// end inline asm
	// begin inline asm
	bar.sync 0;
	// end inline asm
	// begin inline asm
	{	
.reg .f64 data;
	ld.global.ca.f64 data, [%rd32772];
	}
	// end inline asm
	// begin inline asm
	bar.sync 0;
	// end inline asm
	// begin inline asm
	{	
.reg .f64 data;
	ld.global.ca.f64 data, [%rd32772];
	}
	// end inline asm
	// begin inline asm
	bar.sync 0;
	// end inline asm
	// begin inline asm
	{	
.reg .f64 data;
	ld.global.ca.f64 data, [%rd32772];
	}
	// end inline asm
	// begin inline asm
	bar.sync 0;
	// end inline asm
	// begin inline asm
	{	
.reg .f64 data;
	ld.global.ca.f64 data, [%rd32772];
	}
	// end inline asm
	// begin inline asm
	bar.sync 0;
	// end inline asm
	// begin inline asm
	{	
.reg .f64 data;
	ld.global.ca.f64 data, [%rd32772];
	}
	// end inline asm
	// begin inline asm
	bar.sync 0;
	// end inline asm
	// begin inline asm
	{	
.reg .f64 data;
	ld.global.ca.f64 data, [%rd32772];
	}
	// end inline asm
	// begin inline asm
	bar.sync 0;
	// end inline asm
	// begin inline asm
	{	
.reg .f64 data;
	ld.global.ca.f64 data, [%rd32772];
	}
	// end inline asm
	// begin inline asm
	bar.sync 0;
	// end inline asm
	// begin inline asm
	{	
.reg .f64 data;
	ld.global.ca.f64 data, [%rd32772];
	}
	// end inline asm
	// begin inline asm
	bar.sync 0;
	// end inline asm
	// begin inline asm
	{	
.reg .f64 data;
	ld.global.ca.f64 data, [%rd32772];
	}
	// end inline asm
	// begin inline asm
	bar.sync 0;
	// end inline asm
	// begin inline asm
	{	
.reg .f64 data;
	ld.global.ca.f64 data, [%rd32772];
	}
	// end inline asm
	// begin inline asm
	bar.sync 0;
	// end inline asm
	// begin inline asm
	{	
.reg .f64 data;
	ld.global.ca.f64 data, [%rd32772];
	}
	// end inline asm
	// begin inline asm
	bar.sync 0;
	// end inline asm
	// begin inline asm
	{	
.reg .f64 data;
	ld.global.ca.f64 data, [%rd32772];
	}
	// end inline asm
	// begin inline asm
	bar.sync 0;
	// end inline asm
	// begin inline asm
	{	
.reg .f64 data;
	ld.global.ca.f64 data, [%rd32772];
	}
	// end inline asm
	// begin inline asm
	bar.sync 0;
	// end inline asm
	// begin inline asm
	{	
.reg .f64 data;
	ld.global.ca.f64 data, [%rd32772];
	}
	// end inline asm
	// begin inline asm
	bar.sync 0;
	// end inline asm
	// begin inline asm
	{	
.reg .f64 data;
	ld.global.ca.f64 data, [%rd32772];
	}
	// end inline asm
	// begin inline asm
	bar.sync 0;
	// end inline asm
	// begin inline asm
	{	
.reg .f64 data;
	ld.global.ca.f64 data, [%rd32772];
	}
	// end inline asm
	// begin inline asm
	bar.sync 0;
	// end inline asm
	// begin inline asm
	{	
.reg .f64 data;
	ld.global.ca.f64 data, [%rd32772];
	}
	// end inline asm
	// begin inline asm
	bar.sync 0;
	// end inline asm
	// begin inline asm
	{	
.reg .f64 data;
	ld.global.ca.f64 data, [%rd32772];
	}
	// end inline asm
	// begin inline asm
	bar.sync 0;
	// end inline asm
	// begin inline asm
	{	
.reg .f64 data;
	ld.global.ca.f64 data, [%rd32772];
	}
	// end inline asm
	// begin inline asm
	bar.sync 0;
	// end inline asm
	// begin inline asm
	{	
.reg .f64 data;
	ld.global.ca.f64 data, [%rd32772];
	}
	// end inline asm
	// begin inline asm
	bar.sync 0;
	// end inline asm
	// begin inline asm
	{	
.reg .f64 data;
	ld.global.ca.f64 data, [%rd32772];
	}
	// end inline asm
	// begin inline asm
	bar.sync 0;
	// end inline asm
	// begin inline asm
	{	
.reg .f64 data;
	ld.global.ca.f64 data, [%rd32772];
	}
	// end inline asm
	// begin inline asm
	bar.sync 0;
	// end inline asm
	// begin inline asm
	{	
.reg .f64 data;
	ld.global.ca.f64 data, [%rd32772];
	}
	// end inline asm
	// begin inline asm
	bar.sync 0;
	// end inline asm
	// begin inline asm
	{	
.reg .f64 data;
	ld.global.ca.f64 data, [%rd32772];
	}
	// end inline asm
	// begin inline asm
	bar.sync 0;
	// end inline asm
	// begin inline asm
	{	
.reg .f64 data;
	ld.global.ca.f64 data, [%rd32772];
	}
	// end inline asm
	// begin inline asm
	bar.sync 0;
	// end inline asm
	// begin inline asm
	{	
.reg .f64 data;
	ld.global.ca.f64 data, [%rd32772];
	}
	// end inline asm
	// begin inline asm
	bar.sync 0;
	// end inline asm
	// begin inline asm
	{	
.reg .f64 data;
	ld.global.ca.f64 data, [%rd32772];
	}
	// end inline asm
	// begin inline asm
	bar.sync 0;
	// end inline asm
	// begin inline asm
	{	
.reg .f64 data;
	ld.global.ca.f64 data, [%rd32772];
	}
	// end inline asm
	// begin inline asm
	bar.sync 0;
	// end inline asm
	// begin inline asm
	{	
.reg .f64 data;
	ld.global.ca.f64 data, [%rd32772];
	}
	// end inline asm
	// begin inline asm
	bar.sync 0;
	// end inline asm
	// begin inline asm
	{	
.reg .f64 data;
	ld.global.ca.f64 data, [%rd32772];
	}
	// end inline asm
	// begin inline asm
	bar.sync 0;
	// end inline asm
	// begin inline asm
	{	
.reg .f64 data;
	ld.global.ca.f64 data, [%rd32772];
	}
	// end inline asm
	// begin inline asm
	bar.sync 0;
	// end inline asm
	// begin inline asm
	{	
.reg .f64 data;
	ld.global.ca.f64 data, [%rd32772];
	}
	// end inline asm
	// begin inline asm
	bar.sync 0;
	// end inline asm
	// begin inline asm
	{	
.reg .f64 data;
	ld.global.ca.f64 data, [%rd32772];
	}
	// end inline asm
	// begin inline asm
	bar.sync 0;
	// end inline asm
	// begin inline asm
	{	
.reg .f64 data;
	ld.global.ca.f64 data, [%rd32772];
	}
	// end inline asm
	// begin inline asm
	bar.sync 0;
	// end inline asm
	// begin inline asm
	{	
.reg .f64 data;
	ld.global.ca.f64 data, [%rd32772];
	}
	// end inline asm
	// begin inline asm
	bar.sync 0;
	// end inline asm
	// begin inline asm
	{	
.reg .f64 data;
	ld.global.ca.f64 data, [%rd32772];
	}
	// end inline asm
	// begin inline asm
	bar.sync 0;
	// end inline asm
	// begin inline asm
	{	
.reg .f64 data;
	ld.global.ca.f64 data, [%rd32772];
	}
	// end inline asm
	// begin inline asm
	bar.sync 0;
	// end inline asm
	// begin inline asm
	{	
.reg .f64 data;
	ld.global.ca.f64 data, [%rd32772];
	}
	// end inline asm
	// begin inline asm
	bar.sync 0;
	// end inline asm
	// begin inline asm
	{	
.reg .f64 data;
	ld.global.ca.f64 data, [%rd32772];
	}
	// end inline asm
	// begin inline asm
	bar.sync 0;
	// end inline asm
	// begin inline asm
	{	
.reg .f64 data;
	ld.global.ca.f64 data, [%rd32772];
	}
	// end inline asm
	// begin inline asm
	bar.sync 0;
	// end inline asm
	// begin inline asm
	{	
.reg .f64 data;
	ld.global.ca.f64 data, [%rd32772];
	}
	// end inline asm
	// begin inline asm
	bar.sync 0;
	// end inline asm
	// begin inline asm
	{	
.reg .f64 data;
	ld.global.ca.f64 data, [%rd32772];
	}
	// end inline asm
	// begin inline asm
	bar.sync 0;
	// end inline asm
	// begin inline asm
	{	
.reg .f64 data;
	ld.global.ca.f64 data, [%rd32772];
	}
	// end inline asm
	// begin inline asm
	bar.sync 0;
	// end inline asm
	// begin inline asm
	{	
.reg .f64 data;
	ld.global.ca.f64 data, [%rd32772];
	}
	// end inline asm
	// begin inline asm
	bar.sync 0;
	// end inline asm
	// begin inline asm
	{	
.reg .f64 data;
	ld.global.ca.f64 data, [%rd32772];
	}
	// end inline asm
	// begin inline asm
	bar.sync 0;
	// end inline asm
	// begin inline asm
	{	
.reg .f64 data;
	ld.global.ca.f64 data, [%rd32772];
	}
	// end inline asm
	// begin inline asm
	bar.sync 0;
	// end inline asm
	// begin inline asm
	{	
.reg .f64 data;
	ld.global.ca.f64 data, [%rd32772];
	}
	// end inline asm
	// begin inline asm
	bar.sync 0;
	// end inline asm
	// begin inline asm
	{	
.reg .f64 data;
	ld.global.ca.f64 data, [%rd32772];
	}
	// end inline asm
	// begin inline asm
	bar.sync 0;
	// end inline asm
	// begin inline asm
	{	
.reg .f64 data;
	ld.global.ca.f64 data, [%rd32772];
	}
	// end inline asm
	// begin inline asm
	bar.sync 0;
	// end inline asm
	// begin inline asm
	{	
.reg .f64 data;
	ld.global.ca.f64 data, [%rd32772];
	}
	// end inline asm
	// begin inline asm
	bar.sync 0;
	// end inline asm
	// begin inline asm
	{	
.reg .f64 data;
	ld.global.ca.f64 data, [%rd32772];
	}
	// end inline asm
	// begin inline asm
	bar.sync 0;
	// end inline asm
	// begin inline asm
	{	
.reg .f64 data;
	ld.global.ca.f64 data, [%rd32772];
	}
	// end inline asm
	// begin inline asm
	bar.sync 0;
	// end inline asm
	// begin inline asm
	{	
.reg .f64 data;
	ld.global.ca.f64 data, [%rd32772];
	}
	// end inline asm
	// begin inline asm
	bar.sync 0;
	// end inline asm
	// begin inline asm
	{	
.reg .f64 data;
	ld.global.ca.f64 data, [%rd32772];
	}
	// end inline asm
	// begin inline asm
	bar.sync 0;
	// end inline asm
	// begin inline asm
	{	
.reg .f64 data;
	ld.global.ca.f64 data, [%rd32772];
	}
	// end inline asm
	// begin inline asm
	bar.sync 0;
	// end inline asm
	// begin inline asm
	{	
.reg .f64 data;
	ld.global.ca.f64 data, [%rd32772];
	}
	// end inline asm
	// begin inline asm
	bar.sync 0;
	// end inline asm
	// begin inline asm
	{	
.reg .f64 data;
	ld.global.ca.f64 data, [%rd32772];
	}
	// end inline asm
	// begin inline asm
	bar.sync 0;
	// end inline asm
	// begin inline asm
	{	
.reg .f64 data;
	ld.global.ca.f64 data, [%rd32772];
	}
	// end inline asm
	// begin inline asm
	bar.sync 0;
	// end inline asm
	// begin inline asm
	{	
.reg .f64 data;
	ld.global.ca.f64 data, [%rd32772];
	}
	// end inline asm
	// begin inline asm
	bar.sync 0;
	// end inline asm
	// begin inline asm
	{	
.reg .f64 data;
	ld.global.ca.f64 data, [%rd32772];
	}
	// end inline asm
	// begin inline asm
	bar.sync 0;
	// end inline asm
	// begin inline asm
	{	
.reg .f64 data;
	ld.global.ca.f64 data, [%rd32772];
	}
	// end inline asm
	// begin inline asm
	bar.sync 0;
	// end inline asm
	// begin inline asm
	{	
.reg .f64 data;
	ld.global.ca.f64 data, [%rd32772];
	}
	// end inline asm
	// begin inline asm
	bar.sync 0;
	// end inline asm
	// begin inline asm
	{	
.reg .f64 data;
	ld.global.ca.f64 data, [%rd32772];
	}
	// end inline asm
	// begin inline asm
	bar.sync 0;
	// end inline asm
	// begin inline asm
	{	
.reg .f64 data;
	ld.global.ca.f64 data, [%rd32772];
	}
	// end inline asm
	// begin inline asm
	bar.sync 0;
	// end inline asm
	// begin inline asm
	{	
.reg .f64 data;
	ld.global.ca.f64 data, [%rd32772];
	}
	// end inline asm
	// begin inline asm
	bar.sync 0;
	// end inline asm
	// begin inline asm
	{	
.reg .f64 data;
	ld.global.ca.f64 data, [%rd32772];
	}
	// end inline asm
	// begin inline asm
	bar.sync 0;
	// end inline asm
	// begin inline asm
	{	
.reg .f64 data;
	ld.global.ca.f64 data, [%rd32772];
	}
	// end inline asm
	// begin inline asm
	bar.sync 0;
	// end inline asm
	// begin inline asm
	{	
.reg .f64 data;
	ld.global.ca.f64 data, [%rd32772];
	}
	// end inline asm
	// begin inline asm
	bar.sync 0;
	// end inline asm
	// begin inline asm
	{	
.reg .f64 data;
	ld.global.ca.f64 data, [%rd32772];
	}
	// end inline asm
	// begin inline asm
	bar.sync 0;
	// end inline asm
	// begin inline asm
	{	
.reg .f64 data;
	ld.global.ca.f64 data, [%rd32772];
	}
	// end inline asm
	// begin inline asm
	bar.sync 0;
	// end inline asm
	// begin inline asm
	{	
.reg .f64 data;
	ld.global.ca.f64 data, [%rd32772];
	}
	// end inline asm
	// begin inline asm
	bar.sync 0;
	// end inline asm
	// begin inline asm
	{	
.reg .f64 data;
	ld.global.ca.f64 data, [%rd32772];
	}
	// end inline asm
	// begin inline asm
	bar.sync 0;
	// end inline asm
	// begin inline asm
	{	
.reg .f64 data;
	ld.global.ca.f64 data, [%rd32772];
	}
	// end inline asm
	// begin inline asm
	bar.sync 0;
	// end inline asm
	// begin inline asm
	{	
.reg .f64 data;
	ld.global.ca.f64 data, [%rd32772];
	}
	// end inline asm
	// begin inline asm
	bar.sync 0;
	// end inline asm
	// begin inline asm
	{	
.reg .f64 data;
	ld.global.ca.f64 data, [%rd32772];
	}
	// end inline asm
	// begin inline asm
	bar.sync 0;
	// end inline asm
	// begin inline asm
	{	
.reg .f64 data;
	ld.global.ca.f64 data, [%rd32772];
	}
	// end inline asm
	// begin inline asm
	bar.sync 0;
	// end inline asm
	// begin inline asm
	{	
.reg .f64 data;
	ld.global.ca.f64 data, [%rd32772];
	}
	// end inline asm
	// begin inline asm
	bar.sync 0;
	// end inline asm
	// begin inline asm
	{	
.reg .f64 data;
	ld.global.ca.f64 data, [%rd32772];
	}
	// end inline asm
	// begin inline asm
	bar.sync 0;
	// end inline asm
	// begin inline asm
	{	
.reg .f64 data;
	ld.global.ca.f64 data, [%rd32772];
	}
	// end inline asm
	// begin inline asm
	bar.sync 0;
	// end inline asm
	// begin inline asm
	{	
.reg .f64 data;
	ld.global.ca.f64 data, [%rd32772];
	}
	// end inline asm
	// begin inline asm
	bar.sync 0;
	// end inline asm
	// begin inline asm
	{	
.reg .f64 data;
	ld.global.ca.f64 data, [%rd32772];
	}
	// end inline asm
	// begin inline asm
	bar.sync 0;
	// end inline asm
	// begin inline asm
	{	
.reg .f64 data;
	ld.global.ca.f64 data, [%rd32772];
	}
	// end inline asm
	// begin inline asm
	bar.sync 0;
	// end inline asm
	// begin inline asm
	{	
.reg .f64 data;
	ld.global.ca.f64 data, [%rd32772];
	}
	// end inline asm
	// begin inline asm
	bar.sync 0;
	// end inline asm
	// begin inline asm
	{	
.reg .f64 data;
	ld.global.ca.f64 data, [%rd32772];
	}
	// end inline asm
	// begin inline asm
	bar.sync 0;
	// end inline asm
	// begin inline asm
	{	
.reg .f64 data;
	ld.global.ca.f64 data, [%rd32772];
	}
	// end inline asm
	// begin inline asm
	bar.sync 0;
	// end inline asm
	// begin inline asm
	{	
.reg .f64 data;
	ld.global.ca.f64 data, [%rd32772];
	}
	// end inline asm
	// begin inline asm
	bar.sync 0;
	// end inline asm
	// begin inline asm
	{	
.reg .f64 data;
	ld.global.ca.f64 data, [%rd32772];
	}
	// end inline asm
	// begin inline asm
	bar.sync 0;
	// end inline asm
	// begin inline asm
	{	
.reg .f64 data;
	ld.global.ca.f64 data, [%rd32772];
	}
	// end inline asm
	// begin inline asm
	bar.sync 0;
	// end inline asm
	// begin inline asm
	{	
.reg .f64 data;
	ld.global.ca.f64 data, [%rd32772];
	}
	// end inline asm
	// begin inline asm
	bar.sync 0;
	// end inline asm
	// begin inline asm
	{	
.reg .f64 data;
	ld.global.ca.f64 data, [%rd32772];
	}
	// end inline asm
	// begin inline asm
	bar.sync 0;
	// end inline asm
	// begin inline asm
	{	
.reg .f64 data;
	ld.global.ca.f64 data, [%rd32772];
	}
	// end inline asm
	// begin inline asm
	bar.sync 0;
	// end inline asm
	// begin inline asm
	{	
.reg .f64 data;
	ld.global.ca.f64 data, [%rd32772];
	}
	// end inline asm
	// begin inline asm
	bar.sync 0;
	// end inline asm
	// begin inline asm
	{	
.reg .f64 data;
	ld.global.ca.f64 data, [%rd32772];
	}
	// end inline asm
	// begin inline asm
	bar.sync 0;
	// end inline asm
	// begin inline asm
	{	
.reg .f64 data;
	ld.global.ca.f64 data, [%rd32772];
	}
	// end inline asm
	// begin inline asm
	bar.sync 0;
	// end inline asm
	// begin inline asm
	{	
.reg .f64 data;
	ld.global.ca.f64 data, [%rd32772];
	}
	// end inline asm
	// begin inline asm
	bar.sync 0;
	// end inline asm
	// begin inline asm
	{	
.reg .f64 data;
	ld.global.ca.f64 data, [%rd32772];
	}
	// end inline asm
	// begin inline asm
	bar.sync 0;
	// end inline asm
	// begin inline asm
	{	
.reg .f64 data;
	ld.global.ca.f64 data, [%rd32772];
	}
	// end inline asm
	// begin inline asm
	bar.sync 0;
	// end inline asm
	// begin inline asm
	{	
.reg .f64 data;
	ld.global.ca.f64 data, [%rd32772];
	}
	// end inline asm
	// begin inline asm
	bar.sync 0;
	// end inline asm
	// begin inline asm
	{	
.reg .f64 data;
	ld.global.ca.f64 data, [%rd32772];
	}
	// end inline asm
	// begin inline asm
	bar.sync 0;
	// end inline asm
	// begin inline asm
	{	
.reg .f64 data;
	ld.global.ca.f64 data, [%rd32772];
	}
	// end inline asm
	// begin inline asm
	bar.sync 0;
	// end inline asm
	// begin inline asm
	{	
.reg .f64 data;
	ld.global.ca.f64 data, [%rd32772];
	}
	// end inline asm
	// begin inline asm
	bar.sync 0;
	// end inline asm
	// begin inline asm
	{	
.reg .f64 data;
	ld.global.ca.f64 data, [%rd32772];
	}
	// end inline asm
	// begin inline asm
	bar.sync 0;
	// end inline asm
	// begin inline asm
	{	
.reg .f64 data;
	ld.global.ca.f64 data, [%rd32772];
	}
	// end inline asm
	// begin inline asm
	bar.sync 0;
	// end inline asm
	// begin inline asm
	{	
.reg .f64 data;
	ld.global.ca.f64 data, [%rd32772];
	}
	// end inline asm
	// begin inline asm
	bar.sync 0;
	// end inline asm
	// begin inline asm
	{	
.reg .f64 data;
	ld.global.ca.f64 data, [%rd32772];
	}
	// end inline asm
	// begin inline asm
	bar.sync 0;
	// end inline asm
	// begin inline asm
	{	
.reg .f64 data;
	ld.global.ca.f64 data, [%rd32772];
	}
	// end inline asm
	// begin inline asm
	bar.sync 0;
	// end inline asm
	// begin inline asm
	{	
.reg .f64 data;
	ld.global.ca.f64 data, [%rd32772];
	}
	// end inline asm
	// begin inline asm
	bar.sync 0;
	// end inline asm
	// begin inline asm
	{	
.reg .f64 data;
	ld.global.ca.f64 data, [%rd32772];
	}
	// end inline asm
	// begin inline asm
	bar.sync 0;
	// end inline asm
	// begin inline asm
	{	
.reg .f64 data;
	ld.global.ca.f64 data, [%rd32772];
	}
	// end inline asm
	// begin inline asm
	bar.sync 0;
	// end inline asm
	// begin inline asm
	{	
.reg .f64 data;
	ld.global.ca.f64 data, [%rd32772];
	}
	// end inline asm
	// begin inline asm
	bar.sync 0;
	// end inline asm
	// begin inline asm
	{	
.reg .f64 data;
	ld.global.ca.f64 data, [%rd32772];
	}
	// end inline asm
	// begin inline asm
	bar.sync 0;
	// end inline asm
	// begin inline asm
	{	
.reg .f64 data;
	ld.global.ca.f64 data, [%rd32772];
	}
	// end inline asm
	// begin inline asm
	bar.sync 0;
	// end inline asm
	// begin inline asm
	{	
.reg .f64 data;
	ld.global.ca.f64 data, [%rd32772];
	}
	// end inline asm
	// begin inline asm
	bar.sync 0;
	// end inline asm
	// begin inline asm
	{	
.reg .f64 data;
	ld.global.ca.f64 data, [%rd32772];
	}
	// end inline asm
	// begin inline asm
	bar.sync 0;
	// end inline asm
	// begin inline asm
	{	
.reg .f64 data;
	ld.global.ca.f64 data, [%rd32772];
	}
	// end inline asm
	// begin inline asm
	bar.sync 0;
	// end inline asm
	// begin inline asm
	{	
.reg .f64 data;
	ld.global.ca.f64 data, [%rd32772];
	}
	// end inline asm
	// begin inline asm
	bar.sync 0;
	// end inline asm
	// begin inline asm
	{	
.reg .f64 data;
	ld.global.ca.f64 data, [%rd32772];
	}
	// end inline asm
	// begin inline asm
	bar.sync 0;
	// end inline asm
	// begin inline asm
	{	
.reg .f64 data;
	ld.global.ca.f64 data, [%rd32772];
	}
	// end inline asm
	// begin inline asm
	bar.sync 0;
	// end inline asm
	// begin inline asm
	{	
.reg .f64 data;
	ld.global.ca.f64 data, [%rd32772];
	}
	// end inline asm
	// begin inline asm
	bar.sync 0;
	// end inline asm
	// begin inline asm
	{	
.reg .f64 data;
	ld.global.ca.f64 data, [%rd32772];
	}
	// end inline asm
	// begin inline asm
	bar.sync 0;
	// end inline asm
	// begin inline asm
	{	
.reg .f64 data;
	ld.global.ca.f64 data, [%rd32772];
	}
	// end inline asm
	// begin inline asm
	bar.sync 0;
	// end inline asm
	// begin inline asm
	{	
.reg .f64 data;
	ld.global.ca.f64 data, [%rd32772];
	}
	// end inline asm
	// begin inline asm
	bar.sync 0;
	// end inline asm
	// begin inline asm
	{	
.reg .f64 data;
	ld.global.ca.f64 data, [%rd32772];
	}
	// end inline asm
	// begin inline asm
	bar.sync 0;
	// end inline asm
	// begin inline asm
	{	
.reg .f64 data;
	ld.global.ca.f64 data, [%rd32772];
	}
	// end inline asm
	// begin inline asm
	bar.sync 0;
	// end inline asm
	// begin inline asm
	{	
.reg .f64 data;
	ld.global.ca.f64 data, [%rd32772];
	}
	// end inline asm
	// begin inline asm
	bar.sync 0;
	// end inline asm
	// begin inline asm
	{	
.reg .f64 data;
	ld.global.ca.f64 data, [%rd32772];
	}
	// end inline asm
	// begin inline asm
	bar.sync 0;
	// end inline asm
	// begin inline asm
	{	
.reg .f64 data;
	ld.global.ca.f64 data, [%rd32772];
	}
	// end inline asm
	// begin inline asm
	bar.sync 0;
	// end inline asm
	// begin inline asm
	{	
.reg .f64 data;
	ld.global.ca.f64 data, [%rd32772];
	}
	// end inline asm
	// begin inline asm
	bar.sync 0;
	// end inline asm
	// begin inline asm
	{	
.reg .f64 data;
	ld.global.ca.f64 data, [%rd32772];
	}
	// end inline asm
	// begin inline asm
	bar.sync 0;
	// end inline asm
	// begin inline asm
	{	
.reg .f64 data;
	ld.global.ca.f64 data, [%rd32772];
	}
	// end inline asm
	// begin inline asm
	bar.sync 0;
	// end inline asm
	// begin inline asm
	{	
.reg .f64 data;
	ld.global.ca.f64 data, [%rd32772];
	}
	// end inline asm
	// begin inline asm
	bar.sync 0;
	// end inline asm
	// begin inline asm
	{	
.reg .f64 data;
	ld.global.ca.f64 data, [%rd32772];
	}
	// end inline asm
	// begin inline asm
	bar.sync 0;
	// end inline asm
	// begin inline asm
	{	
.reg .f64 data;
	ld.global.ca.f64 data, [%rd32772];
	}
	// end inline asm
	// begin inline asm
	bar.sync 0;
	// end inline asm
	// begin inline asm
	{	
.reg .f64 data;
	ld.global.ca.f64 data, [%rd32772];
	}
	// end inline asm
	// begin inline asm
	bar.sync 0;
	// end inline asm
	// begin inline asm
	{	
.reg .f64 data;
	ld.global.ca.f64 data, [%rd32772];
	}
	// end inline asm
	// begin inline asm
	bar.sync 0;
	// end inline asm
	// begin inline asm
	{	
.reg .f64 data;
	ld.global.ca.f64 data, [%rd32772];
	}
	// end inline asm
	// begin inline asm
	bar.sync 0;
	// end inline asm
	// begin inline asm
	{	
.reg .f64 data;
	ld.global.ca.f64 data, [%rd32772];
	}
	// end inline asm
	// begin inline asm
	bar.sync 0;
	// end inline asm
	// begin inline asm
	{	
.reg .f64 data;
	ld.global.ca.f64 data, [%rd32772];
	}
	// end inline asm
	// begin inline asm
	bar.sync 0;
	// end inline asm
	// begin inline asm
	{	
.reg .f64 data;
	ld.global.ca.f64 data, [%rd32772];
	}
	// end inline asm
	// begin inline asm
	bar.sync 0;
	// end inline asm
	// begin inline asm
	{	
.reg .f64 data;
	ld.global.ca.f64 data, [%rd32772];
	}
	// end inline asm
	// begin inline asm
	bar.sync 0;
	// end inline asm
	// begin inline asm
	{	
.reg .f64 data;
	ld.global.ca.f64 data, [%rd32772];
	}
	// end inline asm
	// begin inline asm
	bar.sync 0;
	// end inline asm
	// begin inline asm
	{	
.reg .f64 data;
	ld.global.ca.f64 data, [%rd32772];
	}
	// end inline asm
	// begin inline asm
	bar.sync 0;
	// end inline asm
	// begin inline asm
	{	
.reg .f64 data;
	ld.global.ca.f64 data, [%rd32772];
	}
	// end inline asm
	// begin inline asm
	bar.sync 0;
	// end inline asm
	// begin inline asm
	{	
.reg .f64 data;
	ld.global.ca.f64 data, [%rd32772];
	}
	// end inline asm
	// begin inline asm
	bar.sync 0;
	// end inline asm
	// begin inline asm
	{	
.reg .f64 data;
	ld.global.ca.f64 data, [%rd32772];
	}
	// end inline asm
	// begin inline asm
	bar.sync 0;
	// end inline asm
	// begin inline asm
	{	
.reg .f64 data;
	ld.global.ca.f64 data, [%rd32772];
	}
	// end inline asm
	// begin inline asm
	bar.sync 0;
	// end inline asm
	// begin inline asm
	{	
.reg .f64 data;
	ld.global.ca.f64 data, [%rd32772];
	}
	// end inline asm
	// begin inline asm
	bar.sync 0;
	// end inline asm
	// begin inline asm
	{	
.reg .f64 data;
	ld.global.ca.f64 data, [%rd32772];
	}
	// end inline asm
	// begin inline asm
	bar.sync 0;
	// end inline asm
	// begin inline asm
	{	
.reg .f64 data;
	ld.global.ca.f64 data, [%rd32772];
	}
	// end inline asm
	// begin inline asm
	bar.sync 0;
	// end inline asm
	// begin inline asm
	{	
.reg .f64 data;
	ld.global.ca.f64 data, [%rd32772];
	}
	// end inline asm
	// begin inline asm
	bar.sync 0;
	// end inline asm
	// begin inline asm
	{	
.reg .f64 data;
	ld.global.ca.f64 data, [%rd32772];
	}
	// end inline asm
	// begin inline asm
	bar.sync 0;
	// end inline asm
	// begin inline asm
	{	
.reg .f64 data;
	ld.global.ca.f64 data, [%rd32772];
	}
	// end inline asm
	// begin inline asm
	bar.sync 0;
	// end inline asm
	// begin inline asm
	{	
.reg .f64 data;
	ld.global.ca.f64 data, [%rd32772];
	}
	// end inline asm
	// begin inline asm
	bar.sync 0;
	// end inline asm
	// begin inline asm
	{	
.reg .f64 data;
	ld.global.ca.f64 data, [%rd32772];
	}
	// end inline asm
	// begin inline asm
	bar.sync 0;
	// end inline asm
	// begin inline asm
	{	
.reg .f64 data;
	ld.global.ca.f64 data, [%rd32772];
	}
	// end inline asm
	// begin inline asm
	bar.sync 0;
	// end inline asm
	// begin inline asm
	{	
.reg .f64 data;
	ld.global.ca.f64 data, [%rd32772];
	}
	// end inline asm
	// begin inline asm
	bar.sync 0;
	// end inline asm
	// begin inline asm
	{	
.reg .f64 data;
	ld.global.ca.f64 data, [%rd32772];
	}
	// end inline asm
	// begin inline asm
	bar.sync 0;
	// end inline asm
	// begin inline asm
	{	
.reg .f64 data;
	ld.global.ca.f64 data, [%rd32772];
	}
	// end inline asm
	// begin inline asm
	bar.sync 0;
	// end inline asm
	// begin inline asm
	{	
.reg .f64 data;
	ld.global.ca.f64 data, [%rd32772];
	}
	// end inline asm
	// begin inline asm
	bar.sync 0;
	// end inline asm
	// begin inline asm
	{	
.reg .f64 data;
	ld.global.ca.f64 data, [%rd32772];
	}
	// end inline asm
	// begin inline asm
	bar.sync 0;
	// end inline asm
	// begin inline asm
	{	
.reg .f64 data;
	ld.global.ca.f64 data, [%rd32772];
	}
	// end inline asm
	// begin inline asm
	bar.sync 0;
	// end inline asm
	// begin inline asm
	{	
.reg .f64 data;
	ld.global.ca.f64 data, [%rd32772];
	}
	// end inline asm
	// begin inline asm
	bar.sync 0;
	// end inline asm
	// begin inline asm
	{	
.reg .f64 data;
	ld.global.ca.f64 data, [%rd32772];
	}
	// end inline asm
	// begin inline asm
	bar.sync 0;
	// end inline asm
	// begin inline asm
	{	
.reg .f64 data;
	ld.global.ca.f64 data, [%rd32772];
	}
	// end inline asm
	// begin inline asm
	bar.sync 0;
	// end inline asm
	// begin inline asm
	{	
.reg .f64 data;
	ld.global.ca.f64 data, [%rd32772];
	}
	// end inline asm
	// begin inline asm
	bar.sync 0;
	// end inline asm
	// begin inline asm
	{	
.reg .f64 data;
	ld.global.ca.f64 data, [%rd32772];
	}
	// end inline asm
	// begin inline asm
	bar.sync 0;
	// end inline asm
	// begin inline asm
	{	
.reg .f64 data;
	ld.global.ca.f64 data, [%rd32772];
	}
	// end inline asm
	// begin inline asm
	bar.sync 0;
	// end inline asm
	// begin inline asm
	{	
.reg .f64 data;
	ld.global.ca.f64 data, [%rd32772];
	}
	// end inline asm
	// begin inline asm
	bar.sync 0;
	// end inline asm
	// begin inline asm
	{	
.reg .f64 data;
	ld.global.ca.f64 data, [%rd32772];
	}
	// end inline asm
	// begin inline asm
	bar.sync 0;
	// end inline asm
	// begin inline asm
	{	
.reg .f64 data;
	ld.global.ca.f64 data, [%rd32772];
	}
	// end inline asm
	// begin inline asm
	bar.sync 0;
	// end inline asm
	// begin inline asm
	{	
.reg .f64 data;
	ld.global.ca.f64 data, [%rd32772];
	}
	// end inline asm
	// begin inline asm
	bar.sync 0;
	// end inline asm
	// begin inline asm
	{	
.reg .f64 data;
	ld.global.ca.f64 data, [%rd32772];
	}
	// end inline asm
	// begin inline asm
	bar.sync 0;
	// end inline asm
	// begin inline asm
	{	
.reg .f64 data;
	ld.global.ca.f64 data, [%rd32772];
	}
	// end inline asm
	// begin inline asm
	bar.sync 0;
	// end inline asm
	// begin inline asm
	{	
.reg .f64 data;
	ld.global.ca.f64 data, [%rd32772];
	}
	// end inline asm
	// begin inline asm
	bar.sync 0;
	// end inline asm
	// begin inline asm
	{	
.reg .f64 data;
	ld.global.ca.f64 data, [%rd32772];
	}
	// end inline asm
	// begin inline asm
	bar.sync 0;
	// end inline asm
	// begin inline asm
	{	
.reg .f64 data;
	ld.global.ca.f64 data, [%rd32772];
	}
	// end inline asm
	// begin inline asm
	bar.sync 0;
	// end inline asm
	// begin inline asm
	{	
.reg .f64 data;
	ld.global.ca.f64 data, [%rd32772];
	}
	// end inline asm
	// begin inline asm
	bar.sync 0;
	// end inline asm
	// begin inline asm
	{	
.reg .f64 data;
	ld.global.ca.f64 data, [%rd32772];
	}
	// end inline asm
	// begin inline asm
	bar.sync 0;
	// end inline asm
	// begin inline asm
	{	
.reg .f64 data;
	ld.global.ca.f64 data, [%rd32772];
	}
	// end inline asm
	// begin inline asm
	bar.sync 0;
	// end inline asm
	// begin inline asm
	{	
.reg .f64 data;
	ld.global.ca.f64 data, [%rd32772];
	}
	// end inline asm
	// begin inline asm
	bar.sync 0;
	// end inline asm
	// begin inline asm
	{	
.reg .f64 data;
	ld.global.ca.f64 data, [%rd32772];
	}
	// end inline asm
	// begin inline asm
	bar.sync 0;
	// end inline asm
	// begin inline asm
	{	
.reg .f64 data;
	ld.global.ca.f64 data, [%rd32772];
	}
	// end inline asm
	// begin inline asm
	bar.sync 0;
	// end inline asm
	// begin inline asm
	{	
.reg .f64 data;
	ld.global.ca.f64 data, [%rd32772];
	}
	// end inline asm
	// begin inline asm
	bar.sync 0;
	// end inline asm
	// begin inline asm
	{	
.reg .f64 data;
	ld.global.ca.f64 data, [%rd32772];
	}
	// end inline asm
	// begin inline asm
	bar.sync 0;
	// end inline asm
	// begin inline asm
	{	
.reg .f64 data;
	ld.global.ca.f64 data, [%rd32772];
	}
	// end inline asm
	// begin inline asm
	bar.sync 0;
	// end inline asm
	// begin inline asm
	{	
.reg .f64 data;
	ld.global.ca.f64 data, [%rd32772];
	}
	// end inline asm
	// begin inline asm
	bar.sync 0;
	// end inline asm
	// begin inline asm
	{	
.reg .f64 data;
	ld.global.ca.f64 data, [%rd32772];
	}
	// end inline asm
	// begin inline asm
	bar.sync 0;
	// end inline asm
	// begin inline asm
	{	
.reg .f64 data;
	ld.global.ca.f64 data, [%rd32772];
	}
	// end inline asm
	// begin inline asm
	bar.sync 0;
	// end inline asm
	// begin inline asm
	{	
.reg .f64 data;
	ld.global.ca.f64 data, [%rd32772];
	}
	// end inline asm
	// begin inline asm
	bar.sync 0;
	// end inline asm
	// begin inline asm
	{	
.reg .f64 data;
	ld.global.ca.f64 data, [%rd32772];
	}
	// end inline asm
	// begin inline asm
	bar.sync 0;
	// end inline asm
	// begin inline asm
	{	
.reg .f64 data;
	ld.global.ca.f64 data, [%rd32772];
	}
	// end inline asm
	// begin inline asm
	bar.sync 0;
	// end inline asm
	// begin inline asm
	{	
.reg .f64 data;
	ld.global.ca.f64 data, [%rd32772];
	}
	// end inline asm
	// begin inline asm
	bar.sync 0;
	// end inline asm
	// begin inline asm
	{	
.reg .f64 data;
	ld.global.ca.f64 data, [%rd32772];
	}
	// end inline asm
	// begin inline asm
	bar.sync 0;
	// end inline asm
	// begin inline asm
	{	
.reg .f64 data;
	ld.global.ca.f64 data, [%rd32772];
	}
	// end inline asm
	// begin inline asm
	bar.sync 0;
	// end inline asm
	// begin inline asm
	{	
.reg .f64 data;
	ld.global.ca.f64 data, [%rd32772];
	}
	// end inline asm
	// begin inline asm
	bar.sync 0;
	// end inline asm
	// begin inline asm
	{	
.reg .f64 data;
	ld.global.ca.f64 data, [%rd32772];
	}
	// end inline asm
	// begin inline asm
	bar.sync 0;
	// end inline asm
	// begin inline asm
	{	
.reg .f64 data;
	ld.global.ca.f64 data, [%rd32772];
	}
	// end inline asm
	// begin inline asm
	bar.sync 0;
	// end inline asm
	// begin inline asm
	{	
.reg .f64 data;
	ld.global.ca.f64 data, [%rd32772];
	}
	// end inline asm
	// begin inline asm
	bar.sync 0;
	// end inline asm
	// begin inline asm
	{	
.reg .f64 data;
	ld.global.ca.f64 data, [%rd32772];
	}
	// end inline asm
	// begin inline asm
	bar.sync 0;
	// end inline asm
	// begin inline asm
	{	
.reg .f64 data;
	ld.global.ca.f64 data, [%rd32772];
	}
	// end inline asm
	// begin inline asm
	bar.sync 0;
	// end inline asm
	// begin inline asm
	{	
.reg .f64 data;
	ld.global.ca.f64 data, [%rd32772];
	}
	// end inline asm
	// begin inline asm
	bar.sync 0;
	// end inline asm
	// begin inline asm
	{	
.reg .f64 data;
	ld.global.ca.f64 data, [%rd32772];
	}
	// end inline asm
	// begin inline asm
	bar.sync 0;
	// end inline asm
	// begin inline asm
	{	
.reg .f64 data;
	ld.global.ca.f64 data, [%rd32772];
	}
	// end inline asm
	// begin inline asm
	bar.sync 0;
	// end inline asm
	// begin inline asm
	{	
.reg .f64 data;
	ld.global.ca.f64 data, [%rd32772];
	}
	// end inline asm
	// begin inline asm
	bar.sync 0;
	// end inline asm
	// begin inline asm
	{	
.reg .f64 data;
	ld.global.ca.f64 data, [%rd32772];
	}
	// end inline asm
	// begin inline asm
	bar.sync 0;
	// end inline asm
	// begin inline asm
	{	
.reg .f64 data;
	ld.global.ca.f64 data, [%rd32772];
	}
	// end inline asm
	// begin inline asm
	bar.sync 0;
	// end inline asm
	// begin inline asm
	{	
.reg .f64 data;
	ld.global.ca.f64 data, [%rd32772];
	}
	// end inline asm
	// begin inline asm
	bar.sync 0;
	// end inline asm
	// begin inline asm
	{	
.reg .f64 data;
	ld.global.ca.f64 data, [%rd32772];
	}
	// end inline asm
	// begin inline asm
	bar.sync 0;
	// end inline asm
	// begin inline asm
	{	
.reg .f64 data;
	ld.global.ca.f64 data, [%rd32772];
	}
	// end inline asm
	// begin inline asm
	bar.sync 0;
	// end inline asm
	// begin inline asm
	{	
.reg .f64 data;
	ld.global.ca.f64 data, [%rd32772];
	}
	// end inline asm
	// begin inline asm
	bar.sync 0;
	// end inline asm
	// begin inline asm
	{	
.reg .f64 data;
	ld.global.ca.f64 data, [%rd32772];
	}
	// end inline asm
	// begin inline asm
	bar.sync 0;
	// end inline asm
	// begin inline asm
	{	
.reg .f64 data;
	ld.global.ca.f64 data, [%rd32772];
	}
	// end inline asm
	// begin inline asm
	bar.sync 0;
	// end inline asm
	// begin inline asm
	{	
.reg .f64 data;
	ld.global.ca.f64 data, [%rd32772];
	}
	// end inline asm
	// begin inline asm
	bar.sync 0;
	// end inline asm
	// begin inline asm
	{	
.reg .f64 data;
	ld.global.ca.f64 data, [%rd32772];
	}
	// end inline asm
	// begin inline asm
	bar.sync 0;
	// end inline asm
	// begin inline asm
	{	
.reg .f64 data;
	ld.global.ca.f64 data, [%rd32772];
	}
	// end inline asm
	// begin inline asm
	bar.sync 0;
	// end inline asm
	// begin inline asm
	{	
.reg .f64 data;
	ld.global.ca.f64 data, [%rd32772];
	}
	// end inline asm
	// begin inline asm
	bar.sync 0;
	// end inline asm
	// begin inline asm
	{	
.reg .f64 data;
	ld.global.ca.f64 data, [%rd32772];
	}
	// end inline asm
	// begin inline asm
	bar.sync 0;
	// end inline asm
	// begin inline asm
	{	
.reg .f64 data;
	ld.global.ca.f64 data, [%rd32772];
	}
	// end inline asm
	// begin inline asm
	bar.sync 0;
	// end inline asm
	// begin inline asm
	{	
.reg .f64 data;
	ld.global.ca.f64 data, [%rd32772];
	}
	// end inline asm
	// begin inline asm
	bar.sync 0;
	// end inline asm
	// begin inline asm
	{	
.reg .f64 data;
	ld.global.ca.f64 data, [%rd32772];
	}
	// end inline asm
	// begin inline asm
	bar.sync 0;
	// end inline asm
	// begin inline asm
	{	
.reg .f64 data;
	ld.global.ca.f64 data, [%rd32772];
	}
	// end inline asm
	// begin inline asm
	bar.sync 0;
	// end inline asm
	// begin inline asm
	{	
.reg .f64 data;
	ld.global.ca.f64 data, [%rd32772];
	}
	// end inline asm
	// begin inline asm
	bar.sync 0;
	// end inline asm
	// begin inline asm
	{	
.reg .f64 data;
	ld.global.ca.f64 data, [%rd32772];
	}
	// end inline asm
	// begin inline asm
	bar.sync 0;
	// end inline asm
	// begin inline asm
	{	
.reg .f64 data;
	ld.global.ca.f64 data, [%rd32772];
	}
	// end inline asm
	// begin inline asm
	bar.sync 0;
	// end inline asm
	// begin inline asm
	{	
.reg .f64 data;
	ld.global.ca.f64 data, [%rd32772];
	}
	// end inline asm
	// begin inline asm
	bar.sync 0;
	// end inline asm
	// begin inline asm
	{	
.reg .f64 data;
	ld.global.ca.f64 data, [%rd32772];
	}
	// end inline asm
	// begin inline asm
	bar.sync 0;
	// end inline asm
	// begin inline asm
	{	
.reg .f64 data;
	ld.global.ca.f64 data, [%rd32772];
	}
	// end inline asm
	// begin inline asm
	bar.sync 0;
	// end inline asm
	// begin inline asm
	{	
.reg .f64 data;
	ld.global.ca.f64 data, [%rd32772];
	}
	// end inline asm
	// begin inline asm
	bar.sync 0;
	// end inline asm
	// begin inline asm
	{	
.reg .f64 data;
	ld.global.ca.f64 data, [%rd32772];
	}
	// end inline asm
	// begin inline asm
	bar.sync 0;
	// end inline asm
	// begin inline asm
	{	
.reg .f64 data;
	ld.global.ca.f64 data, [%rd32772];
	}
	// end inline asm
	// begin inline asm
	bar.sync 0;
	// end inline asm
	// begin inline asm
	{	
.reg .f64 data;
	ld.global.ca.f64 data, [%rd32772];
	}
	// end inline asm
	// begin inline asm
	bar.sync 0;
	// end inline asm
	// begin inline asm
	{	
.reg .f64 data;
	ld.global.ca.f64 data, [%rd32772];
	}
	// end inline asm
	// begin inline asm
	bar.sync 0;
	// end inline asm
	// begin inline asm
	{	
.reg .f64 data;
	ld.global.ca.f64 data, [%rd32772];
	}
	// end inline asm
	// begin inline asm
	bar.sync 0;
	// end inline asm
	// begin inline asm
	{	
.reg .f64 data;
	ld.global.ca.f64 data, [%rd32772];
	}
	// end inline asm
	// begin inline asm
	bar.sync 0;
	// end inline asm
	// begin inline asm
	{	
.reg .f64 data;
	ld.global.ca.f64 data, [%rd32772];
	}
	// end inline asm
	// begin inline asm
	bar.sync 0;
	// end inline asm
	// begin inline asm
	{	
.reg .f64 data;
	ld.global.ca.f64 data, [%rd32772];
	}
	// end inline asm
	// begin inline asm
	bar.sync 0;
	// end inline asm
	// begin inline asm
	{	
.reg .f64 data;
	ld.global.ca.f64 data, [%rd32772];
	}
	// end inline asm
	// begin inline asm
	bar.sync 0;
	// end inline asm
	// begin inline asm
	{	
.reg .f64 data;
	ld.global.ca.f64 data, [%rd32772];
	}
	// end inline asm
	// begin inline asm
	bar.sync 0;
	// end inline asm
	// begin inline asm
	{	
.reg .f64 data;
	ld.global.ca.f64 data, [%rd32772];
	}
	// end inline asm
	// begin inline asm
	bar.sync 0;
	// end inline asm
	// begin inline asm
	{	
.reg .f64 data;
	ld.global.ca.f64 data, [%rd32772];
	}
	// end inline asm
	// begin inline asm
	bar.sync 0;
	// end inline asm
	// begin inline asm
	{	
.reg .f64 data;
	ld.global.ca.f64 data, [%rd32772];
	}
	// end inline asm
	// begin inline asm
	bar.sync 0;
	// end inline asm
	// begin inline asm
	{	
.reg .f64 data;
	ld.global.ca.f64 data, [%rd32772];
	}
	// end inline asm
	// begin inline asm
	bar.sync 0;
	// end inline asm
	// begin inline asm
	{	
.reg .f64 data;
	ld.global.ca.f64 data, [%rd32772];
	}
	// end inline asm
	// begin inline asm
	bar.sync 0;
	// end inline asm
	// begin inline asm
	{	
.reg .f64 data;
	ld.global.ca.f64 data, [%rd32772];
	}
	// end inline asm
	// begin inline asm
	bar.sync 0;
	// end inline asm
	// begin inline asm
	{	
.reg .f64 data;
	ld.global.ca.f64 data, [%rd32772];
	}
	// end inline asm
	// begin inline asm
	bar.sync 0;
	// end inline asm
	// begin inline asm
	{	
.reg .f64 data;
	ld.global.ca.f64 data, [%rd32772];
	}
	// end inline asm
	// begin inline asm
	bar.sync 0;
	// end inline asm
	// begin inline asm
	{	
.reg .f64 data;
	ld.global.ca.f64 data, [%rd32772];
	}
	// end inline asm
	// begin inline asm
	bar.sync 0;
	// end inline asm
	// begin inline asm
	{	
.reg .f64 data;
	ld.global.ca.f64 data, [%rd32772];
	}
	// end inline asm
	// begin inline asm
	bar.sync 0;
	// end inline asm
	// begin inline asm
	{	
.reg .f64 data;
	ld.global.ca.f64 data, [%rd32772];
	}
	// end inline asm
	// begin inline asm
	bar.sync 0;
	// end inline asm
	// begin inline asm
	{	
.reg .f64 data;
	ld.global.ca.f64 data, [%rd32772];
	}
	// end inline asm
	// begin inline asm
	bar.sync 0;
	// end inline asm
	// begin inline asm
	{	
.reg .f64 data;
	ld.global.ca.f64 data, [%rd32772];
	}
	// end inline asm
	// begin inline asm
	bar.sync 0;
	// end inline asm
	// begin inline asm
	{	
.reg .f64 data;
	ld.global.ca.f64 data, [%rd32772];
	}
	// end inline asm
	// begin inline asm
	bar.sync 0;
	// end inline asm
	// begin inline asm
	{	
.reg .f64 data;
	ld.global.ca.f64 data, [%rd32772];
	}
	// end inline asm
	// begin inline asm
	bar.sync 0;
	// end inline asm
	// begin inline asm
	{	
.reg .f64 data;
	ld.global.ca.f64 data, [%rd32772];
	}
	// end inline asm
	// begin inline asm
	bar.sync 0;
	// end inline asm
	// begin inline asm
	{	
.reg .f64 data;
	ld.global.ca.f64 data, [%rd32772];
	}
	// end inline asm
	// begin inline asm
	bar.sync 0;
	// end inline asm
	// begin inline asm
	{	
.reg .f64 data;
	ld.global.ca.f64 data, [%rd32772];
	}
	// end inline asm
	// begin inline asm
	bar.sync 0;
	// end inline asm
	// begin inline asm
	{	
.reg .f64 data;
	ld.global.ca.f64 data, [%rd32772];
	}
	// end inline asm
	// begin inline asm
	bar.sync 0;
	// end inline asm
	// begin inline asm
	{	
.reg .f64 data;
	ld.global.ca.f64 data, [%rd32772];
	}
	// end inline asm
	// begin inline asm
	bar.sync 0;
	// end inline asm
	// begin inline asm
	{	
.reg .f64 data;
	ld.global.ca.f64 data, [%rd32772];
	}
	// end inline asm
	// begin inline asm
	bar.sync 0;
	// end inline asm
	// begin inline asm
	{	
.reg .f64 data;
	ld.global.ca.f64 data, [%rd32772];
	}
	// end inline asm
	// begin inline asm
	bar.sync 0;
	// end inline asm
	// begin inline asm
	{	
.reg .f64 data;
	ld.global.ca.f64 data, [%rd32772];
	}
	// end inline asm
	// begin inline asm
	bar.sync 0;
	// end inline asm
	// begin inline asm
	{	
.reg .f64 data;
	ld.global.ca.f64 data, [%rd32772];
	}
	// end inline asm
	// begin inline asm
	bar.sync 0;
	// end inline asm
	// begin inline asm
	{	
.reg .f64 data;
	ld.global.ca.f64 data, [%rd32772];
	}
	// end inline asm
	// begin inline asm
	bar.sync 0;
	// end inline asm
	// begin inline asm
	{	
.reg .f64 data;
	ld.global.ca.f64 data, [%rd32772];
	}
	// end inline asm
	// begin inline asm
	bar.sync 0;
	// end inline asm
	// begin inline asm
	{	
.reg .f64 data;
	ld.global.ca.f64 data, [%rd32772];
	}
	// end inline asm
	// begin inline asm
	bar.sync 0;
	// end inline asm
	// begin inline asm
	{	
.reg .f64 data;
	ld.global.ca.f64 data, [%rd32772];
	}
	// end inline asm
	// begin inline asm
	bar.sync 0;
	// end inline asm
	// begin inline asm
	{	
.reg .f64 data;
	ld.global.ca.f64 data, [%rd32772];
	}
	// end inline asm
	// begin inline asm
	bar.sync 0;
	// end inline asm
	// begin inline asm
	{	
.reg .f64 data;
	ld.global.ca.f64 data, [%rd32772];
	}
	// end inline asm
	// begin inline asm
	bar.sync 0;
	// end inline asm
	// begin inline asm
	{	
.reg .f64 data;
	ld.global.ca.f64 data, [%rd32772];
	}
	// end inline asm
	// begin inline asm
	bar.sync 0;
	// end inline asm
	// begin inline asm
	{	
.reg .f64 data;
	ld.global.ca.f64 data, [%rd32772];
	}
	// end inline asm
	// begin inline asm
	bar.sync 0;
	// end inline asm
	// begin inline asm
	{	
.reg .f64 data;
	ld.global.ca.f64 data, [%rd32772];
	}
	// end inline asm
	// begin inline asm
	bar.sync 0;
	// end inline asm
	// begin inline asm
	{	
.reg .f64 data;
	ld.global.ca.f64 data, [%rd32772];
	}
	// end inline asm
	// begin inline asm
	bar.sync 0;
	// end inline asm
	// begin inline asm
	{	
.reg .f64 data;
	ld.global.ca.f64 data, [%rd32772];
	}
	// end inline asm
	// begin inline asm
	bar.sync 0;
	// end inline asm
	// begin inline asm
	{	
.reg .f64 data;
	ld.global.ca.f64 data, [%rd32772];
	}
	// end inline asm
	// begin inline asm
	bar.sync 0;
	// end inline asm
	// begin inline asm
	{	
.reg .f64 data;
	ld.global.ca.f64 data, [%rd32772];
	}
	// end inline asm
	// begin inline asm
	bar.sync 0;
	// end inline asm
	// begin inline asm
	{	
.reg .f64 data;
	ld.global.ca.f64 data, [%rd32772];
	}
	// end inline asm
	// begin inline asm
	bar.sync 0;
	// end inline asm
	// begin inline asm
	{	
.reg .f64 data;
	ld.global.ca.f64 data, [%rd32772];
	}
	// end inline asm
	// begin inline asm
	bar.sync 0;
	// end inline asm
	// begin inline asm
	{	
.reg .f64 data;
	ld.global.ca.f64 data, [%rd32772];
	}
	// end inline asm
	// begin inline asm
	bar.sync 0;
	// end inline asm
	// begin inline asm
	{	
.reg .f64 data;
	ld.global.ca.f64 data, [%rd32772];
	}
	// end inline asm
	// begin inline asm
	bar.sync 0;
	// end inline asm
	// begin inline asm
	{	
.reg .f64 data;
	ld.global.ca.f64 data, [%rd32772];
	}
	// end inline asm
	// begin inline asm
	bar.sync 0;
	// end inline asm
	// begin inline asm
	{	
.reg .f64 data;
	ld.global.ca.f64 data, [%rd32772];
	}
	// end inline asm
	// begin inline asm
	bar.sync 0;
	// end inline asm
	// begin inline asm
	{	
.reg .f64 data;
	ld.global.ca.f64 data, [%rd32772];
	}
	// end inline asm
	// begin inline asm
	bar.sync 0;
	// end inline asm
	// begin inline asm
	{	
.reg .f64 data;
	ld.global.ca.f64 data, [%rd32772];
	}
	// end inline asm
	// begin inline asm
	bar.sync 0;
	// end inline asm
	// begin inline asm
	{	
.reg .f64 data;
	ld.global.ca.f64 data, [%rd32772];
	}
	// end inline asm
	// begin inline asm
	bar.sync 0;
	// end inline asm
	// begin inline asm
	{	
.reg .f64 data;
	ld.global.ca.f64 data, [%rd32772];
	}
	// end inline asm
	// begin inline asm
	bar.sync 0;
	// end inline asm
	// begin inline asm
	{	
.reg .f64 data;
	ld.global.ca.f64 data, [%rd32772];
	}
	// end inline asm
	// begin inline asm
	bar.sync 0;
	// end inline asm
	// begin inline asm
	{	
.reg .f64 data;
	ld.global.ca.f64 data, [%rd32772];
	}
	// end inline asm
	// begin inline asm
	bar.sync 0;
	// end inline asm
	// begin inline asm
	{	
.reg .f64 data;
	ld.global.ca.f64 data, [%rd32772];
	}
	// end inline asm
	// begin inline asm
	bar.sync 0;
	// end inline asm
	// begin inline asm
	{	
.reg .f64 data;
	ld.global.ca.f64 data, [%rd32772];
	}
	// end inline asm
	// begin inline asm
	bar.sync 0;
	// end inline asm
	// begin inline asm
	{	
.reg .f64 data;
	ld.global.ca.f64 data, [%rd32772];
	}
	// end inline asm
	// begin inline asm
	bar.sync 0;
	// end inline asm
	// begin inline asm
	{	
.reg .f64 data;
	ld.global.ca.f64 data, [%rd32772];
	}
	// end inline asm
	// begin inline asm
	bar.sync 0;
	// end inline asm
	// begin inline asm
	{	
.reg .f64 data;
	ld.global.ca.f64 data, [%rd32772];
	}
	// end inline asm
	// begin inline asm
	bar.sync 0;
	// end inline asm
	// begin inline asm
	{	
.reg .f64 data;
	ld.global.ca.f64 data, [%rd32772];
	}
	// end inline asm
	// begin inline asm
	bar.sync 0;
	// end inline asm
	// begin inline asm
	{	
.reg .f64 data;
	ld.global.ca.f64 data, [%rd32772];
	}
	// end inline asm
	// begin inline asm
	bar.sync 0;
	// end inline asm
	// begin inline asm
	{	
.reg .f64 data;
	ld.global.ca.f64 data, [%rd32772];
	}
	// end inline asm
	// begin inline asm
	bar.sync 0;
	// end inline asm
	// begin inline asm
	{	
.reg .f64 data;
	ld.global.ca.f64 data, [%rd32772];
	}
	// end inline asm
	// begin inline asm
	bar.sync 0;
	// end inline asm
	// begin inline asm
	{	
.reg .f64 data;
	ld.global.ca.f64 data, [%rd32772];
	}
	// end inline asm
	// begin inline asm
	bar.sync 0;
	// end inline asm
	// begin inline asm
	{	
.reg .f64 data;
	ld.global.ca.f64 data, [%rd32772];
	}
	// end inline asm
	// begin inline asm
	bar.sync 0;
	// end inline asm
	// begin inline asm
	{	
.reg .f64 data;
	ld.global.ca.f64 data, [%rd32772];
	}
	// end inline asm
	// begin inline asm
	bar.sync 0;
	// end inline asm
	// begin inline asm
	{	
.reg .f64 data;
	ld.global.ca.f64 data, [%rd32772];
	}
	// end inline asm
	// begin inline asm
	bar.sync 0;
	// end inline asm
	// begin inline asm
	{	
.reg .f64 data;
	ld.global.ca.f64 data, [%rd32772];
	}
	// end inline asm
	// begin inline asm
	bar.sync 0;
	// end inline asm
	// begin inline asm
	{	
.reg .f64 data;
	ld.global.ca.f64 data, [%rd32772];
	}
	// end inline asm
	// begin inline asm
	bar.sync 0;
	// end inline asm
	// begin inline asm
	{	
.reg .f64 data;
	ld.global.ca.f64 data, [%rd32772];
	}
	// end inline asm
	// begin inline asm
	bar.sync 0;
	// end inline asm
	// begin inline asm
	{	
.reg .f64 data;
	ld.global.ca.f64 data, [%rd32772];
	}
	// end inline asm
	// begin inline asm
	bar.sync 0;
	// end inline asm
	// begin inline asm
	{	
.reg .f64 data;
	ld.global.ca.f64 data, [%rd32772];
	}
	// end inline asm
	// begin inline asm
	bar.sync 0;
	// end inline asm
	// begin inline asm
	{	
.reg .f64 data;
	ld.global.ca.f64 data, [%rd32772];
	}
	// end inline asm
	// begin inline asm
	bar.sync 0;
	// end inline asm
	// begin inline asm
	{	
.reg .f64 data;
	ld.global.ca.f64 data, [%rd32772];
	}
	// end inline asm
	// begin inline asm
	bar.sync 0;
	// end inline asm
	// begin inline asm
	{	
.reg .f64 data;
	ld.global.ca.f64 data, [%rd32772];
	}
	// end inline asm
	// begin inline asm
	bar.sync 0;
	// end inline asm
	// begin inline asm
	{	
.reg .f64 data;
	ld.global.ca.f64 data, [%rd32772];
	}
	// end inline asm
	// begin inline asm
	bar.sync 0;
	// end inline asm
	// begin inline asm
	{	
.reg .f64 data;
	ld.global.ca.f64 data, [%rd32772];
	}
	// end inline asm
	// begin inline asm
	bar.sync 0;
	// end inline asm
	// begin inline asm
	{	
.reg .f64 data;
	ld.global.ca.f64 data, [%rd32772];
	}
	// end inline asm
	// begin inline asm
	bar.sync 0;
	// end inline asm
	// begin inline asm
	{	
.reg .f64 data;
	ld.global.ca.f64 data, [%rd32772];
	}
	// end inline asm
	// begin inline asm
	bar.sync 0;
	// end inline asm
	// begin inline asm
	{	
.reg .f64 data;
	ld.global.ca.f64 data, [%rd32772];
	}
	// end inline asm
	// begin inline asm
	bar.sync 0;
	// end inline asm
	// begin inline asm
	{	
.reg .f64 data;
	ld.global.ca.f64 data, [%rd32772];
	}
	// end inline asm
	// begin inline asm
	bar.sync 0;
	// end inline asm
	// begin inline asm
	{	
.reg .f64 data;
	ld.global.ca.f64 data, [%rd32772];
	}
	// end inline asm
	// begin inline asm
	bar.sync 0;
	// end inline asm
	// begin inline asm
	{	
.reg .f64 data;
	ld.global.ca.f64 data, [%rd32772];
	}
	// end inline asm
	// begin inline asm
	bar.sync 0;
	// end inline asm
	// begin inline asm
	{	
.reg .f64 data;
	ld.global.ca.f64 data, [%rd32772];
	}
	// end inline asm
	// begin inline asm
	bar.sync 0;
	// end inline asm
	// begin inline asm
	{	
.reg .f64 data;
	ld.global.ca.f64 data, [%rd32772];
	}
	// end inline asm
	// begin inline asm
	bar.sync 0;
	// end inline asm
	// begin inline asm
	{	
.reg .f64 data;
	ld.global.ca.f64 data, [%rd32772];
	}
	// end inline asm
	// begin inline asm
	bar.sync 0;
	// end inline asm
	// begin inline asm
	{	
.reg .f64 data;
	ld.global.ca.f64 data, [%rd32772];
	}
	// end inline asm
	// begin inline asm
	bar.sync 0;
	// end inline asm
	// begin inline asm
	{	
.reg .f64 data;
	ld.global.ca.f64 data, [%rd32772];
	}
	// end inline asm
	// begin inline asm
	bar.sync 0;
	// end inline asm
	// begin inline asm
	{	
.reg .f64 data;
	ld.global.ca.f64 data, [%rd32772];
	}
	// end inline asm
	// begin inline asm
	bar.sync 0;
	// end inline asm
	// begin inline asm
	{	
.reg .f64 data;
	ld.global.ca.f64 data, [%rd32772];
	}
	// end inline asm
	// begin inline asm
	bar.sync 0;
	// end inline asm
	// begin inline asm
	{	
.reg .f64 data;
	ld.global.ca.f64 data, [%rd32772];
	}
	// end inline asm
	// begin inline asm
	bar.sync 0;
	// end inline asm
	// begin inline asm
	{	
.reg .f64 data;
	ld.global.ca.f64 data, [%rd32772];
	}
	// end inline asm
	// begin inline asm
	bar.sync 0;
	// end inline asm
	// begin inline asm
	{	
.reg .f64 data;
	ld.global.ca.f64 data, [%rd32772];
	}
	// end inline asm
	// begin inline asm
	bar.sync 0;
	// end inline asm
	// begin inline asm
	{	
.reg .f64 data;
	ld.global.ca.f64 data, [%rd32772];
	}
	// end inline asm
	// begin inline asm
	bar.sync 0;
	// end inline asm
	// begin inline asm
	{	
.reg .f64 data;
	ld.global.ca.f64 data, [%rd32772];
	}
	// end inline asm
	// begin inline asm
	bar.sync 0;
	// end inline asm
	// begin inline asm
	{	
.reg .f64 data;
	ld.global.ca.f64 data, [%rd32772];
	}
	// end inline asm
	// begin inline asm
	bar.sync 0;
	// end inline asm
	// begin inline asm
	{	
.reg .f64 data;
	ld.global.ca.f64 data, [%rd32772];
	}
	// end inline asm
	// begin inline asm
	bar.sync 0;
	// end inline asm
	// begin inline asm
	{	
.reg .f64 data;
	ld.global.ca.f64 data, [%rd32772];
	}
	// end inline asm
	// begin inline asm
	bar.sync 0;
	// end inline asm
	// begin inline asm
	{	
.reg .f64 data;
	ld.global.ca.f64 data, [%rd32772];
	}
	// end inline asm
	// begin inline asm
	bar.sync 0;
	// end inline asm
	// begin inline asm
	{	
.reg .f64 data;
	ld.global.ca.f64 data, [%rd32772];
	}
	// end inline asm
	// begin inline asm
	bar.sync 0;
	// end inline asm
	// begin inline asm
	{	
.reg .f64 data;
	ld.global.ca.f64 data, [%rd32772];
	}
	// end inline asm
	// begin inline asm
	bar.sync 0;
	// end inline asm
	// begin inline asm
	{	
.reg .f64 data;
	ld.global.ca.f64 data, [%rd32772];
	}
	// end inline asm
	// begin inline asm
	bar.sync 0;
	// end inline asm
	// begin inline asm
	{	
.reg .f64 data;
	ld.global.ca.f64 data, [%rd32772];
	}
	// end inline asm
	// begin inline asm
	bar.sync 0;
	// end inline asm
	// begin inline asm
	{	
.reg .f64 data;
	ld.global.ca.f64 data, [%rd32772];
	}
	// end inline asm
	// begin inline asm
	bar.sync 0;
	// end inline asm
	// begin inline asm
	{	
.reg .f64 data;
	ld.global.ca.f64 data, [%rd32772];
	}
	// end inline asm
	// begin inline asm
	bar.sync 0;
	// end inline asm
	// begin inline asm
	{	
.reg .f64 data;
	ld.global.ca.f64 data, [%rd32772];
	}
	// end inline asm
	// begin inline asm
	bar.sync 0;
	// end inline asm
	// begin inline asm
	{	
.reg .f64 data;
	ld.global.ca.f64 data, [%rd32772];
	}
	// end inline asm
	// begin inline asm
	bar.sync 0;
	// end inline asm
	// begin inline asm
	{	
.reg .f64 data;
	ld.global.ca.f64 data, [%rd32772];
	}
	// end inline asm
	// begin inline asm
	bar.sync 0;
	// end inline asm
	// begin inline asm
	{	
.reg .f64 data;
	ld.global.ca.f64 data, [%rd32772];
	}
	// end inline asm
	// begin inline asm
	bar.sync 0;
	// end inline asm
	// begin inline asm
	{	
.reg .f64 data;
	ld.global.ca.f64 data, [%rd32772];
	}
	// end inline asm
	// begin inline asm
	bar.sync 0;
	// end inline asm
	// begin inline asm
	{	
.reg .f64 data;
	ld.global.ca.f64 data, [%rd32772];
	}
	// end inline asm
	// begin inline asm
	bar.sync 0;
	// end inline asm
	// begin inline asm
	{	
.reg .f64 data;
	ld.global.ca.f64 data, [%rd32772];
	}
	// end inline asm
	// begin inline asm
	bar.sync 0;
	// end inline asm
	// begin inline asm
	{	
.reg .f64 data;
	ld.global.ca.f64 data, [%rd32772];
	}
	// end inline asm
	// begin inline asm
	bar.sync 0;
	// end inline asm
	// begin inline asm
	{	
.reg .f64 data;
	ld.global.ca.f64 data, [%rd32772];
	}
	// end inline asm
	// begin inline asm
	bar.sync 0;
	// end inline asm
	// begin inline asm
	{	
.reg .f64 data;
	ld.global.ca.f64 data, [%rd32772];
	}
	// end inline asm
	// begin inline asm
	bar.sync 0;
	// end inline asm
	// begin inline asm
	{	
.reg .f64 data;
	ld.global.ca.f64 data, [%rd32772];
	}
	// end inline asm
	// begin inline asm
	bar.sync 0;
	// end inline asm
	// begin inline asm
	{	
.reg .f64 data;
	ld.global.ca.f64 data, [%rd32772];
	}
	// end inline asm
	// begin inline asm
	bar.sync 0;
	// end inline asm
	// begin inline asm
	{	
.reg .f64 data;
	ld.global.ca.f64 data, [%rd32772];
	}
	// end inline asm
	// begin inline asm
	bar.sync 0;
	// end inline asm
	// begin inline asm
	{	
.reg .f64 data;
	ld.global.ca.f64 data, [%rd32772];
	}
	// end inline asm
	// begin inline asm
	bar.sync 0;
	// end inline asm
	// begin inline asm
	{	
.reg .f64 data;
	ld.global.ca.f64 data, [%rd32772];
	}
	// end inline asm
	// begin inline asm
	bar.sync 0;
	// end inline asm
	// begin inline asm
	{	
.reg .f64 data;
	ld.global.ca.f64 data, [%rd32772];
	}
	// end inline asm
	// begin inline asm
	bar.sync 0;
	// end inline asm
	// begin inline asm
	{	
.reg .f64 data;
	ld.global.ca.f64 data, [%rd32772];
	}
	// end inline asm
	// begin inline asm
	bar.sync 0;
	// end inline asm
	// begin inline asm
	{	
.reg .f64 data;
	ld.global.ca.f64 data, [%rd32772];
	}
	// end inline asm
	// begin inline asm
	bar.sync 0;
	// end inline asm
	// begin inline asm
	{	
.reg .f64 data;
	ld.global.ca.f64 data, [%rd32772];
	}
	// end inline asm
	// begin inline asm
	bar.sync 0;
	// end inline asm
	// begin inline asm
	{	
.reg .f64 data;
	ld.global.ca.f64 data, [%rd32772];
	}
	// end inline asm
	// begin inline asm
	bar.sync 0;
	// end inline asm
	// begin inline asm
	{	
.reg .f64 data;
	ld.global.ca.f64 data, [%rd32772];
	}
	// end inline asm
	// begin inline asm
	bar.sync 0;
	// end inline asm
	// begin inline asm
	{	
.reg .f64 data;
	ld.global.ca.f64 data, [%rd32772];
	}
	// end inline asm
	// begin inline asm
	bar.sync 0;
	// end inline asm
	// begin inline asm
	{	
.reg .f64 data;
	ld.global.ca.f64 data, [%rd32772];
	}
	// end inline asm
	// begin inline asm
	bar.sync 0;
	// end inline asm
	// begin inline asm
	{	
.reg .f64 data;
	ld.global.ca.f64 data, [%rd32772];
	}
	// end inline asm
	// begin inline asm
	bar.sync 0;
	// end inline asm
	// begin inline asm
	{	
.reg .f64 data;
	ld.global.ca.f64 data, [%rd32772];
	}
	// end inline asm
	// begin inline asm
	bar.sync 0;
	// end inline asm
	// begin inline asm
	{	
.reg .f64 data;
	ld.global.ca.f64 data, [%rd32772];
	}
	// end inline asm
	// begin inline asm
	bar.sync 0;
	// end inline asm
	// begin inline asm
	{	
.reg .f64 data;
	ld.global.ca.f64 data, [%rd32772];
	}
	// end inline asm
	// begin inline asm
	bar.sync 0;
	// end inline asm
	// begin inline asm
	{	
.reg .f64 data;
	ld.global.ca.f64 data, [%rd32772];
	}
	// end inline asm
	// begin inline asm
	bar.sync 0;
	// end inline asm
	// begin inline asm
	{	
.reg .f64 data;
	ld.global.ca.f64 data, [%rd32772];
	}
	// end inline asm
	// begin inline asm
	bar.sync 0;
	// end inline asm
	// begin inline asm
	{	
.reg .f64 data;
	ld.global.ca.f64 data, [%rd32772];
	}
	// end inline asm
	// begin inline asm
	bar.sync 0;
	// end inline asm
	// begin inline asm
	{	
.reg .f64 data;
	ld.global.ca.f64 data, [%rd32772];
	}
	// end inline asm
	// begin inline asm
	bar.sync 0;
	// end inline asm
	// begin inline asm
	{	
.reg .f64 data;
	ld.global.ca.f64 data, [%rd32772];
	}
	// end inline asm
	// begin inline asm
	bar.sync 0;
	// end inline asm
	// begin inline asm
	{	
.reg .f64 data;
	ld.global.ca.f64 data, [%rd32772];
	}
	// end inline asm
	// begin inline asm
	bar.sync 0;
	// end inline asm
	// begin inline asm
	{	
.reg .f64 data;
	ld.global.ca.f64 data, [%rd32772];
	}
	// end inline asm
	// begin inline asm
	bar.sync 0;
	// end inline asm
	// begin inline asm
	{	
.reg .f64 data;
	ld.global.ca.f64 data, [%rd32772];
	}
	// end inline asm
	// begin inline asm
	bar.sync 0;
	// end inline asm
	// begin inline asm
	{	
.reg .f64 data;
	ld.global.ca.f64 data, [%rd32772];
	}
	// end inline asm
	// begin inline asm
	bar.sync 0;
	// end inline asm
	// begin inline asm
	{	
.reg .f64 data;
	ld.global.ca.f64 data, [%rd32772];
	}
	// end inline asm
	// begin inline asm
	bar.sync 0;
	// end inline asm
	// begin inline asm
	{	
.reg .f64 data;
	ld.global.ca.f64 data, [%rd32772];
	}
	// end inline asm
	// begin inline asm
	bar.sync 0;
	// end inline asm
	// begin inline asm
	{	
.reg .f64 data;
	ld.global.ca.f64 data, [%rd32772];
	}
	// end inline asm
	// begin inline asm
	bar.sync 0;
	// end inline asm
	// begin inline asm
	{	
.reg .f64 data;
	ld.global.ca.f64 data, [%rd32772];
	}
	// end inline asm
	// begin inline asm
	bar.sync 0;
	// end inline asm
	// begin inline asm
	{	
.reg .f64 data;
	ld.global.ca.f64 data, [%rd32772];
	}
	// end inline asm
	// begin inline asm
	bar.sync 0;
	// end inline asm
	// begin inline asm
	{	
.reg .f64 data;
	ld.global.ca.f64 data, [%rd32772];
	}
	// end inline asm
	// begin inline asm
	bar.sync 0;
	// end inline asm
	// begin inline asm
	{	
.reg .f64 data;
	ld.global.ca.f64 data, [%rd32772];
	}
	// end inline asm
	// begin inline asm
	bar.sync 0;
	// end inline asm
	// begin inline asm
	{	
.reg .f64 data;
	ld.global.ca.f64 data, [%rd32772];
	}
	// end inline asm
	// begin inline asm
	bar.sync 0;
	// end inline asm
	// begin inline asm
	{	
.reg .f64 data;
	ld.global.ca.f64 data, [%rd32772];
	}
	// end inline asm
	// begin inline asm
	bar.sync 0;
	// end inline asm
	// begin inline asm
	{	
.reg .f64 data;
	ld.global.ca.f64 data, [%rd32772];
	}
	// end inline asm
	// begin inline asm
	bar.sync 0;
	// end inline asm
	// begin inline asm
	{	
.reg .f64 data;
	ld.global.ca.f64 data, [%rd32772];
	}
	// end inline asm
	// begin inline asm
	bar.sync 0;
	// end inline asm
	// begin inline asm
	{	
.reg .f64 data;
	ld.global.ca.f64 data, [%rd32772];
	}
	// end inline asm
	// begin inline asm
	bar.sync 0;
	// end inline asm
	// begin inline asm
	{	
.reg .f64 data;
	ld.global.ca.f64 data, [%rd32772];
	}
	// end inline asm
	// begin inline asm
	bar.sync 0;
	// end inline asm
	// begin inline asm
	{	
.reg .f64 data;
	ld.global.ca.f64 data, [%rd32772];
	}
	// end inline asm
	// begin inline asm
	bar.sync 0;
	// end inline asm
	// begin inline asm
	{	
.reg .f64 data;
	ld.global.ca.f64 data, [%rd32772];
	}
	// end inline asm
	// begin inline asm
	bar.sync 0;
	// end inline asm
	// begin inline asm
	{	
.reg .f64 data;
	ld.global.ca.f64 data, [%rd32772];
	}
	// end inline asm
	// begin inline asm
	bar.sync 0;
	// end inline asm
	// begin inline asm
	{	
.reg .f64 data;
	ld.global.ca.f64 data, [%rd32772];
	}
	// end inline asm
	// begin inline asm
	bar.sync 0;
	// end inline asm
	// begin inline asm
	{	
.reg .f64 data;
	ld.global.ca.f64 data, [%rd32772];
	}
	// end inline asm
	// begin inline asm
	bar.sync 0;
	// end inline asm
	// begin inline asm
	{	
.reg .f64 data;
	ld.global.ca.f64 data, [%rd32772];
	}
	// end inline asm
	// begin inline asm
	bar.sync 0;
	// end inline asm
	// begin inline asm
	{	
.reg .f64 data;
	ld.global.ca.f64 data, [%rd32772];
	}
	// end inline asm
	// begin inline asm
	bar.sync 0;
	// end inline asm
	// begin inline asm
	{	
.reg .f64 data;
	ld.global.ca.f64 data, [%rd32772];
	}
	// end inline asm
	// begin inline asm
	bar.sync 0;
	// end inline asm
	// begin inline asm
	{	
.reg .f64 data;
	ld.global.ca.f64 data, [%rd32772];
	}
	// end inline asm
	// begin inline asm
	bar.sync 0;
	// end inline asm
	// begin inline asm
	{	
.reg .f64 data;
	ld.global.ca.f64 data, [%rd32772];
	}
	// end inline asm
	// begin inline asm
	bar.sync 0;
	// end inline asm
	// begin inline asm
	{	
.reg .f64 data;
	ld.global.ca.f64 data, [%rd32772];
	}
	// end inline asm
	// begin inline asm
	bar.sync 0;
	// end inline asm
	// begin inline asm
	{	
.reg .f64 data;
	ld.global.ca.f64 data, [%rd32772];
	}
	// end inline asm
	// begin inline asm
	bar.sync 0;
	// end inline asm
	// begin inline asm
	{	
.reg .f64 data;
	ld.global.ca.f64 data, [%rd32772];
	}
	// end inline asm
	// begin inline asm
	bar.sync 0;
	// end inline asm
	// begin inline asm
	{	
.reg .f64 data;
	ld.global.ca.f64 data, [%rd32772];
	}
	// end inline asm
	// begin inline asm
	bar.sync 0;
	// end inline asm
	// begin inline asm
	{	
.reg .f64 data;
	ld.global.ca.f64 data, [%rd32772];
	}
	// end inline asm
	// begin inline asm
	bar.sync 0;
	// end inline asm
	// begin inline asm
	{	
.reg .f64 data;
	ld.global.ca.f64 data, [%rd32772];
	}
	// end inline asm
	// begin inline asm
	bar.sync 0;
	// end inline asm
	// begin inline asm
	{	
.reg .f64 data;
	ld.global.ca.f64 data, [%rd32772];
	}
	// end inline asm
	// begin inline asm
	bar.sync 0;
	// end inline asm
	// begin inline asm
	{	
.reg .f64 data;
	ld.global.ca.f64 data, [%rd32772];
	}
	// end inline asm
	// begin inline asm
	bar.sync 0;
	// end inline asm
	// begin inline asm
	{	
.reg .f64 data;
	ld.global.ca.f64 data, [%rd32772];
	}
	// end inline asm
	// begin inline asm
	bar.sync 0;
	// end inline asm
	// begin inline asm
	{	
.reg .f64 data;
	ld.global.ca.f64 data, [%rd32772];
	}
	// end inline asm
	// begin inline asm
	bar.sync 0;
	// end inline asm
	// begin inline asm
	{	
.reg .f64 data;
	ld.global.ca.f64 data, [%rd32772];
	}
	// end inline asm
	// begin inline asm
	bar.sync 0;
	// end inline asm
	// begin inline asm
	{	
.reg .f64 data;
	ld.global.ca.f64 data, [%rd32772];
	}
	// end inline asm
	// begin inline asm
	bar.sync 0;
	// end inline asm
	// begin inline asm
	{	
.reg .f64 data;
	ld.global.ca.f64 data, [%rd32772];
	}
	// end inline asm
	// begin inline asm
	bar.sync 0;
	// end inline asm
	// begin inline asm
	{	
.reg .f64 data;
	ld.global.ca.f64 data, [%rd32772];
	}
	// end inline asm
	// begin inline asm
	bar.sync 0;
	// end inline asm
	// begin inline asm
	{	
.reg .f64 data;
	ld.global.ca.f64 data, [%rd32772];
	}
	// end inline asm
	// begin inline asm
	bar.sync 0;
	// end inline asm
	// begin inline asm
	{	
.reg .f64 data;
	ld.global.ca.f64 data, [%rd32772];
	}
	// end inline asm
	// begin inline asm
	bar.sync 0;
	// end inline asm
	// begin inline asm
	{	
.reg .f64 data;
	ld.global.ca.f64 data, [%rd32772];
	}
	// end inline asm
	// begin inline asm
	bar.sync 0;
	// end inline asm
	// begin inline asm
	{	
.reg .f64 data;
	ld.global.ca.f64 data, [%rd32772];
	}
	// end inline asm
	// begin inline asm
	bar.sync 0;
	// end inline asm
	// begin inline asm
	{	
.reg .f64 data;
	ld.global.ca.f64 data, [%rd32772];
	}
	// end inline asm
	// begin inline asm
	bar.sync 0;
	// end inline asm
	// begin inline asm
	{	
.reg .f64 data;
	ld.global.ca.f64 data, [%rd32772];
	}
	// end inline asm
	// begin inline asm
	bar.sync 0;
	// end inline asm
	// begin inline asm
	{	
.reg .f64 data;
	ld.global.ca.f64 data, [%rd32772];
	}
	// end inline asm
	// begin inline asm
	bar.sync 0;
	// end inline asm
	// begin inline asm
	{	
.reg .f64 data;
	ld.global.ca.f64 data, [%rd32772];
	}
	// end inline asm
	// begin inline asm
	bar.sync 0;
	// end inline asm
	// begin inline asm
	{	
.reg .f64 data;
	ld.global.ca.f64 data, [%rd32772];
	}
	// end inline asm
	// begin inline asm
	bar.sync 0;
	// end inline asm
	// begin inline asm
	{	
.reg .f64 data;
	ld.global.ca.f64 data, [%rd32772];
	}
	// end inline asm
	// begin inline asm
	bar.sync 0;
	// end inline asm
	// begin inline asm
	{	
.reg .f64 data;
	ld.global.ca.f64 data, [%rd32772];
	}
	// end inline asm
	// begin inline asm
	bar.sync 0;
	// end inline asm
	// begin inline asm
	{	
.reg .f64 data;
	ld.global.ca.f64 data, [%rd32772];
	}
	// end inline asm
	// begin inline asm
	bar.sync 0;
	// end inline asm
	// begin inline asm
	{	
.reg .f64 data;
	ld.global.ca.f64 data, [%rd32772];
	}
	// end inline asm
	// begin inline asm
	bar.sync 0;
	// end inline asm
	// begin inline asm
	{	
.reg .f64 data;
	ld.global.ca.f64 data, [%rd32772];
	}
	// end inline asm
	// begin inline asm
	bar.sync 0;
	// end inline asm
	// begin inline asm
	{	
.reg .f64 data;
	ld.global.ca.f64 data, [%rd32772];
	}
	// end inline asm
	// begin inline asm
	bar.sync 0;
	// end inline asm
	// begin inline asm
	{	
.reg .f64 data;
	ld.global.ca.f64 data, [%rd32772];
	}
	// end inline asm
	// begin inline asm
	bar.sync 0;
	// end inline asm
	// begin inline asm
	{	
.reg .f64 data;
	ld.global.ca.f64 data, [%rd32772];
	}
	// end inline asm
	// begin inline asm
	bar.sync 0;
	// end inline asm
	// begin inline asm
	{	
.reg .f64 data;
	ld.global.ca.f64 data, [%rd32772];
	}
	// end inline asm
	// begin inline asm
	bar.sync 0;
	// end inline asm
	// begin inline asm
	{	
.reg .f64 data;
	ld.global.ca.f64 data, [%rd32772];
	}
	// end inline asm
	// begin inline asm
	bar.sync 0;
	// end inline asm
	// begin inline asm
	{	
.reg .f64 data;
	ld.global.ca.f64 data, [%rd32772];
	}
	// end inline asm
	// begin inline asm
	bar.sync 0;
	// end inline asm
	// begin inline asm
	{	
.reg .f64 data;
	ld.global.ca.f64 data, [%rd32772];
	}
	// end inline asm
	// begin inline asm
	bar.sync 0;
	// end inline asm
	// begin inline asm
	{	
.reg .f64 data;
	ld.global.ca.f64 data, [%rd32772];
	}
	// end inline asm
	// begin inline asm
	bar.sync 0;
	// end inline asm
	// begin inline asm
	{	
.reg .f64 data;
	ld.global.ca.f64 data, [%rd32772];
	}
	// end inline asm
	// begin inline asm
	bar.sync 0;
	// end inline asm
	// begin inline asm
	{	
.reg .f64 data;
	ld.global.ca.f64 data, [%rd32772];
	}
	// end inline asm
	// begin inline asm
	bar.sync 0;
	// end inline asm
	// begin inline asm
	{	
.reg .f64 data;
	ld.global.ca.f64 data, [%rd32772];
	}
	// end inline asm
	// begin inline asm
	bar.sync 0;
	// end inline asm
	// begin inline asm
	{	
.reg .f64 data;
	ld.global.ca.f64 data, [%rd32772];
	}
	// end inline asm
	// begin inline asm
	bar.sync 0;
	// end inline asm
	// begin inline asm
	{	
.reg .f64 data;
	ld.global.ca.f64 data, [%rd32772];
	}
	// end inline asm
	// begin inline asm
	bar.sync 0;
	// end inline asm
	// begin inline asm
	{	
.reg .f64 data;
	ld.global.ca.f64 data, [%rd32772];
	}
	// end inline asm
	// begin inline asm
	bar.sync 0;
	// end inline asm
	// begin inline asm
	{	
.reg .f64 data;
	ld.global.ca.f64 data, [%rd32772];
	}
	// end inline asm
	// begin inline asm
	bar.sync 0;
	// end inline asm
	// begin inline asm
	{	
.reg .f64 data;
	ld.global.ca.f64 data, [%rd32772];
	}
	// end inline asm
	// begin inline asm
	bar.sync 0;
	// end inline asm
	// begin inline asm
	{	
.reg .f64 data;
	ld.global.ca.f64 data, [%rd32772];
	}
	// end inline asm
	// begin inline asm
	bar.sync 0;
	// end inline asm
	// begin inline asm
	{	
.reg .f64 data;
	ld.global.ca.f64 data, [%rd32772];
	}
	// end inline asm
	// begin inline asm
	bar.sync 0;
	// end inline asm
	// begin inline asm
	{	
.reg .f64 data;
	ld.global.ca.f64 data, [%rd32772];
	}
	// end inline asm
	// begin inline asm
	bar.sync 0;
	// end inline asm
	// begin inline asm
	{	
.reg .f64 data;
	ld.global.ca.f64 data, [%rd32772];
	}
	// end inline asm
	// begin inline asm
	bar.sync 0;
	// end inline asm
	// begin inline asm
	{	
.reg .f64 data;
	ld.global.ca.f64 data, [%rd32772];
	}
	// end inline asm
	// begin inline asm
	bar.sync 0;
	// end inline asm
	// begin inline asm
	{	
.reg .f64 data;
	ld.global.ca.f64 data, [%rd32772];
	}
	// end inline asm
	// begin inline asm
	bar.sync 0;
	// end inline asm
	// begin inline asm
	{	
.reg .f64 data;
	ld.global.ca.f64 data, [%rd32772];
	}
	// end inline asm
	// begin inline asm
	bar.sync 0;
	// end inline asm
	// begin inline asm
	{	
.reg .f64 data;
	ld.global.ca.f64 data, [%rd32772];
	}
	// end inline asm
	// begin inline asm
	bar.sync 0;
	// end inline asm
	// begin inline asm
	{	
.reg .f64 data;
	ld.global.ca.f64 data, [%rd32772];
	}
	// end inline asm
	// begin inline asm
	bar.sync 0;
	// end inline asm
	// begin inline asm
	{	
.reg .f64 data;
	ld.global.ca.f64 data, [%rd32772];
	}
	// end inline asm
	// begin inline asm
	bar.sync 0;
	// end inline asm
	// begin inline asm
	{	
.reg .f64 data;
	ld.global.ca.f64 data, [%rd32772];
	}
	// end inline asm
	// begin inline asm
	bar.sync 0;
	// end inline asm
	// begin inline asm
	{	
.reg .f64 data;
	ld.global.ca.f64 data, [%rd32772];
	}
	// end inline asm
	// begin inline asm
	bar.sync 0;
	// end inline asm
	// begin inline asm
	{	
.reg .f64 data;
	ld.global.ca.f64 data, [%rd32772];
	}
	// end inline asm
	// begin inline asm
	bar.sync 0;
	// end inline asm
	// begin inline asm
	{	
.reg .f64 data;
	ld.global.ca.f64 data, [%rd32772];
	}
	// end inline asm
	// begin inline asm
	bar.sync 0;
	// end inline asm
	// begin inline asm
	{	
.reg .f64 data;
	ld.global.ca.f64 data, [%rd32772];
	}
	// end inline asm
	// begin inline asm
	bar.sync 0;
	// end inline asm
	// begin inline asm
	{	
.reg .f64 data;
	ld.global.ca.f64 data, [%rd32772];
	}
	// end inline asm
	// begin inline asm
	bar.sync 0;
	// end inline asm
	// begin inline asm
	{	
.reg .f64 data;
	ld.global.ca.f64 data, [%rd32772];
	}
	// end inline asm
	// begin inline asm
	bar.sync 0;
	// end inline asm
	// begin inline asm
	{	
.reg .f64 data;
	ld.global.ca.f64 data, [%rd32772];
	}
	// end inline asm
	// begin inline asm
	bar.sync 0;
	// end inline asm
	// begin inline asm
	{	
.reg .f64 data;
	ld.global.ca.f64 data, [%rd32772];
	}
	// end inline asm
	// begin inline asm
	bar.sync 0;
	// end inline asm
	// begin inline asm
	{	
.reg .f64 data;
	ld.global.ca.f64 data, [%rd32772];
	}
	// end inline asm
	// begin inline asm
	bar.sync 0;
	// end inline asm
	// begin inline asm
	{	
.reg .f64 data;
	ld.global.ca.f64 data, [%rd32772];
	}
	// end inline asm
	// begin inline asm
	bar.sync 0;
	// end inline asm
	// begin inline asm
	{	
.reg .f64 data;
	ld.global.ca.f64 data, [%rd32772];
	}
	// end inline asm
	// begin inline asm
	bar.sync 0;
	// end inline asm
	// begin inline asm
	{	
.reg .f64 data;
	ld.global.ca.f64 data, [%rd32772];
	}
	// end inline asm
	// begin inline asm
	bar.sync 0;
	// end inline asm
	// begin inline asm
	{	
.reg .f64 data;
	ld.global.ca.f64 data, [%rd32772];
	}
	// end inline asm
	// begin inline asm
	bar.sync 0;
	// end inline asm
	// begin inline asm
	{	
.reg .f64 data;
	ld.global.ca.f64 data, [%rd32772];
	}
	// end inline asm
	// begin inline asm
	bar.sync 0;
	// end inline asm
	// begin inline asm
	{	
.reg .f64 data;
	ld.global.ca.f64 data, [%rd32772];
	}
	// end inline asm
	// begin inline asm
	bar.sync 0;
	// end inline asm
	// begin inline asm
	{	
.reg .f64 data;
	ld.global.ca.f64 data, [%rd32772];
	}
	// end inline asm
	// begin inline asm
	bar.sync 0;
	// end inline asm
	// begin inline asm
	{	
.reg .f64 data;
	ld.global.ca.f64 data, [%rd32772];
	}
	// end inline asm
	// begin inline asm
	bar.sync 0;
	// end inline asm
	// begin inline asm
	{	
.reg .f64 data;
	ld.global.ca.f64 data, [%rd32772];
	}
	// end inline asm
	// begin inline asm
	bar.sync 0;
	// end inline asm
	// begin inline asm
	{	
.reg .f64 data;
	ld.global.ca.f64 data, [%rd32772];
	}
	// end inline asm
	// begin inline asm
	bar.sync 0;
	// end inline asm
	// begin inline asm
	{	
.reg .f64 data;
	ld.global.ca.f64 data, [%rd32772];
	}
	// end inline asm
	// begin inline asm
	bar.sync 0;
	// end inline asm
	// begin inline asm
	{	
.reg .f64 data;
	ld.global.ca.f64 data, [%rd32772];
	}
	// end inline asm
	// begin inline asm
	bar.sync 0;
	// end inline asm
	// begin inline asm
	{	
.reg .f64 data;
	ld.global.ca.f64 data, [%rd32772];
	}
	// end inline asm
	// begin inline asm
	bar.sync 0;
	// end inline asm
	// begin inline asm
	{	
.reg .f64 data;
	ld.global.ca.f64 data, [%rd32772];
	}
	// end inline asm
	// begin inline asm
	bar.sync 0;
	// end inline asm
	// begin inline asm
	{	
.reg .f64 data;
	ld.global.ca.f64 data, [%rd32772];
	}
	// end inline asm
	// begin inline asm
	bar.sync 0;
	// end inline asm
	// begin inline asm
	{	
.reg .f64 data;
	ld.global.ca.f64 data, [%rd32772];
	}
	// end inline asm
	// begin inline asm
	bar.sync 0;
	// end inline asm
	// begin inline asm
	{	
.reg .f64 data;
	ld.global.ca.f64 data, [%rd32772];
	}
	// end inline asm
	// begin inline asm
	bar.sync 0;
	// end inline asm
	// begin inline asm
	{	
.reg .f64 data;
	ld.global.ca.f64 data, [%rd32772];
	}
	// end inline asm
	// begin inline asm
	bar.sync 0;
	// end inline asm
	// begin inline asm
	{	
.reg .f64 data;
	ld.global.ca.f64 data, [%rd32772];
	}
	// end inline asm
	// begin inline asm
	bar.sync 0;
	// end inline asm
	// begin inline asm
	{	
.reg .f64 data;
	ld.global.ca.f64 data, [%rd32772];
	}
	// end inline asm
	// begin inline asm
	bar.sync 0;
	// end inline asm
	// begin inline asm
	{	
.reg .f64 data;
	ld.global.ca.f64 data, [%rd32772];
	}
	// end inline asm
	// begin inline asm
	bar.sync 0;
	// end inline asm
	// begin inline asm
	{	
.reg .f64 data;
	ld.global.ca.f64 data, [%rd32772];
	}
	// end inline asm
	// begin inline asm
	bar.sync 0;
	// end inline asm
	// begin inline asm
	{	
.reg .f64 data;
	ld.global.ca.f64 data, [%rd32772];
	}
	// end inline asm
	// begin inline asm
	bar.sync 0;
	// end inline asm
	// begin inline asm
	{	
.reg .f64 data;
	ld.global.ca.f64 data, [%rd32772];
	}
	// end inline asm
	// begin inline asm
	bar.sync 0;
	// end inline asm
	// begin inline asm
	{	
.reg .f64 data;
	ld.global.ca.f64 data, [%rd32772];
	}
	// end inline asm
	// begin inline asm
	bar.sync 0;
	// end inline asm
	// begin inline asm
	{	
.reg .f64 data;
	ld.global.ca.f64 data, [%rd32772];
	}
	// end inline asm
	// begin inline asm
	bar.sync 0;
	// end inline asm
	// begin inline asm
	{	
.reg .f64 data;
	ld.global.ca.f64 data, [%rd32772];
	}
	// end inline asm
	// begin inline asm
	bar.sync 0;
	// end inline asm
	// begin inline asm
	{	
.reg .f64 data;
	ld.global.ca.f64 data, [%rd32772];
	}
	// end inline asm
	// begin inline asm
	bar.sync 0;
	// end inline asm
	// begin inline asm
	{	
.reg .f64 data;
	ld.global.ca.f64 data, [%rd32772];
	}
	// end inline asm
	// begin inline asm
	bar.sync 0;
	// end inline asm
	// begin inline asm
	{	
.reg .f64 data;
	ld.global.ca.f64 data, [%rd32772];
	}
	// end inline asm
	// begin inline asm
	bar.sync 0;
	// end inline asm
	// begin inline asm
	{	
.reg .f64 data;
	ld.global.ca.f64 data, [%rd32772];
	}
	// end inline asm
	// begin inline asm
	bar.sync 0;
	// end inline asm
	// begin inline asm
	{	
.reg .f64 data;
	ld.global.ca.f64 data, [%rd32772];
	}
	// end inline asm
	// begin inline asm
	bar.sync 0;
	// end inline asm
	// begin inline asm
	{	
.reg .f64 data;
	ld.global.ca.f64 data, [%rd32772];
	}
	// end inline asm
	// begin inline asm
	bar.sync 0;
	// end inline asm
	// begin inline asm
	{	
.reg .f64 data;
	ld.global.ca.f64 data, [%rd32772];
	}
	// end inline asm
	// begin inline asm
	bar.sync 0;
	// end inline asm
	// begin inline asm
	{	
.reg .f64 data;
	ld.global.ca.f64 data, [%rd32772];
	}
	// end inline asm
	// begin inline asm
	bar.sync 0;
	// end inline asm
	// begin inline asm
	{	
.reg .f64 data;
	ld.global.ca.f64 data, [%rd32772];
	}
	// end inline asm
	// begin inline asm
	bar.sync 0;
	// end inline asm
	// begin inline asm
	{	
.reg .f64 data;
	ld.global.ca.f64 data, [%rd32772];
	}
	// end inline asm
	// begin inline asm
	bar.sync 0;
	// end inline asm
	// begin inline asm
	{	
.reg .f64 data;
	ld.global.ca.f64 data, [%rd32772];
	}
	// end inline asm
	// begin inline asm
	bar.sync 0;
	// end inline asm
	// begin inline asm
	{	
.reg .f64 data;
	ld.global.ca.f64 data, [%rd32772];
	}
	// end inline asm
	// begin inline asm
	bar.sync 0;
	// end inline asm
	// begin inline asm
	{	
.reg .f64 data;
	ld.global.ca.f64 data, [%rd32772];
	}
	// end inline asm
	// begin inline asm
	bar.sync 0;
	// end inline asm
	// begin inline asm
	{	
.reg .f64 data;
	ld.global.ca.f64 data, [%rd32772];
	}
	// end inline asm
	// begin inline asm
	bar.sync 0;
	// end inline asm
	// begin inline asm
	{	
.reg .f64 data;
	ld.global.ca.f64 data, [%rd32772];
	}
	// end inline asm
	// begin inline asm
	bar.sync 0;
	// end inline asm
	// begin inline asm
	{	
.reg .f64 data;
	ld.global.ca.f64 data, [%rd32772];
	}
	// end inline asm
	// begin inline asm
	bar.sync 0;
	// end inline asm
	// begin inline asm
	{	
.reg .f64 data;
	ld.global.ca.f64 data, [%rd32772];
	}
	// end inline asm
	// begin inline asm
	bar.sync 0;
	// end inline asm
	// begin inline asm
	{	
.reg .f64 data;
	ld.global.ca.f64 data, [%rd32772];
	}
	// end inline asm
	// begin inline asm
	bar.sync 0;
	// end inline asm
	// begin inline asm
	{	
.reg .f64 data;
	ld.global.ca.f64 data, [%rd32772];
	}
	// end inline asm
	// begin inline asm
	bar.sync 0;
	// end inline asm
	// begin inline asm
	{	
.reg .f64 data;
	ld.global.ca.f64 data, [%rd32772];
	}
	// end inline asm
	// begin inline asm
	bar.sync 0;
	// end inline asm
	// begin inline asm
	{	
.reg .f64 data;
	ld.global.ca.f64 data, [%rd32772];
	}
	// end inline asm
	// begin inline asm
	bar.sync 0;
	// end inline asm
	// begin inline asm
	{	
.reg .f64 data;
	ld.global.ca.f64 data, [%rd32772];
	}
	// end inline asm
	// begin inline asm
	bar.sync 0;
	// end inline asm
	// begin inline asm
	{	
.reg .f64 data;
	ld.global.ca.f64 data, [%rd32772];
	}
	// end inline asm
	// begin inline asm
	bar.sync 0;
	// end inline asm
	// begin inline asm
	{	
.reg .f64 data;
	ld.global.ca.f64 data, [%rd32772];
	}
	// end inline asm
	// begin inline asm
	bar.sync 0;
	// end inline asm
	// begin inline asm
	{	
.reg .f64 data;
	ld.global.ca.f64 data, [%rd32772];
	}
	// end inline asm
	// begin inline asm
	bar.sync 0;
	// end inline asm
	// begin inline asm
	{	
.reg .f64 data;
	ld.global.ca.f64 data, [%rd32772];
	}
	// end inline asm
	// begin inline asm
	bar.sync 0;
	// end inline asm
	// begin inline asm
	{	
.reg .f64 data;
	ld.global.ca.f64 data, [%rd32772];
	}
	// end inline asm
	// begin inline asm
	bar.sync 0;
	// end inline asm
	// begin inline asm
	{	
.reg .f64 data;
	ld.global.ca.f64 data, [%rd32772];
	}
	// end inline asm
	// begin inline asm
	bar.sync 0;
	// end inline asm
	// begin inline asm
	{	
.reg .f64 data;
	ld.global.ca.f64 data, [%rd32772];
	}
	// end inline asm
	// begin inline asm
	bar.sync 0;
	// end inline asm
	// begin inline asm
	{	
.reg .f64 data;
	ld.global.ca.f64 data, [%rd32772];
	}
	// end inline asm
	// begin inline asm
	bar.sync 0;
	// end inline asm
	// begin inline asm
	{	
.reg .f64 data;
	ld.global.ca.f64 data, [%rd32772];
	}
	// end inline asm
	// begin inline asm
	bar.sync 0;
	// end inline asm
	// begin inline asm
	{	
.reg .f64 data;
	ld.global.ca.f64 data, [%rd32772];
	}
	// end inline asm
	// begin inline asm
	bar.sync 0;
	// end inline asm
	// begin inline asm
	{	
.reg .f64 data;
	ld.global.ca.f64 data, [%rd32772];
	}
	// end inline asm
	// begin inline asm
	bar.sync 0;
	// end inline asm
	// begin inline asm
	{	
.reg .f64 data;
	ld.global.ca.f64 data, [%rd32772];
	}
	// end inline asm
	// begin inline asm
	bar.sync 0;
	// end inline asm
	// begin inline asm
	{	
.reg .f64 data;
	ld.global.ca.f64 data, [%rd32772];
	}
	// end inline asm
	// begin inline asm
	bar.sync 0;
	// end inline asm
	// begin inline asm
	{	
.reg .f64 data;
	ld.global.ca.f64 data, [%rd32772];
	}
	// end inline asm
	// begin inline asm
	bar.sync 0;
	// end inline asm
	// begin inline asm
	{	
.reg .f64 data;
	ld.global.ca.f64 data, [%rd32772];
	}
	// end inline asm
	// begin inline asm
	bar.sync 0;
	// end inline asm
	// begin inline asm
	{	
.reg .f64 data;
	ld.global.ca.f64 data, [%rd32772];
	}
	// end inline asm
	// begin inline asm
	bar.sync 0;
	// end inline asm
	// begin inline asm
	{	
.reg .f64 data;
	ld.global.ca.f64 data, [%rd32772];
	}
	// end inline asm
	// begin inline asm
	bar.sync 0;
	// end inline asm
	// begin inline asm
	{	
.reg .f64 data;
	ld.global.ca.f64 data, [%rd32772];
	}
	// end inline asm
	// begin inline asm
	bar.sync 0;
	// end inline asm
	// begin inline asm
	{	
.reg .f64 data;
	ld.global.ca.f64 data, [%rd32772];
	}
	// end inline asm
	// begin inline asm
	bar.sync 0;
	// end inline asm
	// begin inline asm
	{	
.reg .f64 data;
	ld.global.ca.f64 data, [%rd32772];
	}
	// end inline asm
	// begin inline asm
	bar.sync 0;
	// end inline asm
	// begin inline asm
	{	
.reg .f64 data;
	ld.global.ca.f64 data, [%rd32772];
	}
	// end inline asm
	// begin inline asm
	bar.sync 0;
	// end inline asm
	// begin inline asm
	{	
.reg .f64 data;
	ld.global.ca.f64 data, [%rd32772];
	}
	// end inline asm
	// begin inline asm
	bar.sync 0;
	// end inline asm
	// begin inline asm
	{	
.reg .f64 data;
	ld.global.ca.f64 data, [%rd32772];
	}
	// end inline asm
	// begin inline asm
	bar.sync 0;
	// end inline asm
	// begin inline asm
	{	
.reg .f64 data;
	ld.global.ca.f64 data, [%rd32772];
	}
	// end inline asm
	// begin inline asm
	bar.sync 0;
	// end inline asm
	// begin inline asm
	{	
.reg .f64 data;
	ld.global.ca.f64 data, [%rd32772];
	}
	// end inline asm
	// begin inline asm
	bar.sync 0;
	// end inline asm
	// begin inline asm
	{	
.reg .f64 data;
	ld.global.ca.f64 data, [%rd32772];
	}
	// end inline asm
	// begin inline asm
	bar.sync 0;
	// end inline asm
	// begin inline asm
	{	
.reg .f64 data;
	ld.global.ca.f64 data, [%rd32772];
	}
	// end inline asm
	// begin inline asm
	bar.sync 0;
	// end inline asm
	// begin inline asm
	{	
.reg .f64 data;
	ld.global.ca.f64 data, [%rd32772];
	}
	// end inline asm
	// begin inline asm
	bar.sync 0;
	// end inline asm
	// begin inline asm
	{	
.reg .f64 data;
	ld.global.ca.f64 data, [%rd32772];
	}
	// end inline asm
	// begin inline asm
	bar.sync 0;
	// end inline asm
	// begin inline asm
	{	
.reg .f64 data;
	ld.global.ca.f64 data, [%rd32772];
	}
	// end inline asm
	// begin inline asm
	bar.sync 0;
	// end inline asm
	// begin inline asm
	{	
.reg .f64 data;
	ld.global.ca.f64 data, [%rd32772];
	}
	// end inline asm
	// begin inline asm
	bar.sync 0;
	// end inline asm
	// begin inline asm
	{	
.reg .f64 data;
	ld.global.ca.f64 data, [%rd32772];
	}
	// end inline asm
	// begin inline asm
	bar.sync 0;
	// end inline asm
	// begin inline asm
	{	
.reg .f64 data;
	ld.global.ca.f64 data, [%rd32772];
	}
	// end inline asm
	// begin inline asm
	bar.sync 0;
	// end inline asm
	// begin inline asm
	{	
.reg .f64 data;
	ld.global.ca.f64 data, [%rd32772];
	}
	// end inline asm
	// begin inline asm
	bar.sync 0;
	// end inline asm
	// begin inline asm
	{	
.reg .f64 data;
	ld.global.ca.f64 data, [%rd32772];
	}
	// end inline asm
	// begin inline asm
	bar.sync 0;
	// end inline asm
	// begin inline asm
	{	
.reg .f64 data;
	ld.global.ca.f64 data, [%rd32772];
	}
	// end inline asm
	// begin inline asm
	bar.sync 0;
	// end inline asm
	// begin inline asm
	{	
.reg .f64 data;
	ld.global.ca.f64 data, [%rd32772];
	}
	// end inline asm
	// begin inline asm
	bar.sync 0;
	// end inline asm
	// begin inline asm
	{	
.reg .f64 data;
	ld.global.ca.f64 data, [%rd32772];
	}
	// end inline asm
	// begin inline asm
	bar.sync 0;
	// end inline asm
	// begin inline asm
	{	
.reg .f64 data;
	ld.global.ca.f64 data, [%rd32772];
	}
	// end inline asm
	// begin inline asm
	bar.sync 0;
	// end inline asm
	// begin inline asm
	{	
.reg .f64 data;
	ld.global.ca.f64 data, [%rd32772];
	}
	// end inline asm
	// begin inline asm
	bar.sync 0;
	// end inline asm
	// begin inline asm
	{	
.reg .f64 data;
	ld.global.ca.f64 data, [%rd32772];
	}
	// end inline asm
	// begin inline asm
	bar.sync 0;
	// end inline asm
	// begin inline asm
	{	
.reg .f64 data;
	ld.global.ca.f64 data, [%rd32772];
	}
	// end inline asm
	// begin inline asm
	bar.sync 0;
	// end inline asm
	// begin inline asm
	{	
.reg .f64 data;
	ld.global.ca.f64 data, [%rd32772];
	}
	// end inline asm
	// begin inline asm
	bar.sync 0;
	// end inline asm
	// begin inline asm
	{	
.reg .f64 data;
	ld.global.ca.f64 data, [%rd32772];
	}
	// end inline asm
	// begin inline asm
	bar.sync 0;
	// end inline asm
	// begin inline asm
	{	
.reg .f64 data;
	ld.global.ca.f64 data, [%rd32772];
	}
	// end inline asm
	// begin inline asm
	bar.sync 0;
	// end inline asm
	// begin inline asm
	{	
.reg .f64 data;
	ld.global.ca.f64 data, [%rd32772];
	}
	// end inline asm
	// begin inline asm
	bar.sync 0;
	// end inline asm
	// begin inline asm
	{	
.reg .f64 data;
	ld.global.ca.f64 data, [%rd32772];
	}
	// end inline asm
	// begin inline asm
	bar.sync 0;
	// end inline asm
	// begin inline asm
	{	
.reg .f64 data;
	ld.global.ca.f64 data, [%rd32772];
	}
	// end inline asm
	// begin inline asm
	bar.sync 0;
	// end inline asm
	// begin inline asm
	{	
.reg .f64 data;
	ld.global.ca.f64 data, [%rd32772];
	}
	// end inline asm
	// begin inline asm
	bar.sync 0;
	// end inline asm
	// begin inline asm
	{	
.reg .f64 data;
	ld.global.ca.f64 data, [%rd32772];
	}
	// end inline asm
	// begin inline asm
	bar.sync 0;
	// end inline asm
	// begin inline asm
	{	
.reg .f64 data;
	ld.global.ca.f64 data, [%rd32772];
	}
	// end inline asm
	// begin inline asm
	bar.sync 0;
	// end inline asm
	// begin inline asm
	{	
.reg .f64 data;
	ld.global.ca.f64 data, [%rd32772];
	}
	// end inline asm
	// begin inline asm
	bar.sync 0;
	// end inline asm
	// begin inline asm
	{	
.reg .f64 data;
	ld.global.ca.f64 data, [%rd32772];
	}
	// end inline asm
	// begin inline asm
	bar.sync 0;
	// end inline asm
	// begin inline asm
	{	
.reg .f64 data;
	ld.global.ca.f64 data, [%rd32772];
	}
	// end inline asm
	// begin inline asm
	bar.sync 0;
	// end inline asm
	// begin inline asm
	{	
.reg .f64 data;
	ld.global.ca.f64 data, [%rd32772];
	}
	// end inline asm
	// begin inline asm
	bar.sync 0;
	// end inline asm
	// begin inline asm
	{	
.reg .f64 data;
	ld.global.ca.f64 data, [%rd32772];
	}
	// end inline asm
	// begin inline asm
	bar.sync 0;
	// end inline asm
	// begin inline asm
	{	
.reg .f64 data;
	ld.global.ca.f64 data, [%rd32772];
	}
	// end inline asm
	// begin inline asm
	bar.sync 0;
	// end inline asm
	// begin inline asm
	{	
.reg .f64 data;
	ld.global.ca.f64 data, [%rd32772];
	}
	// end inline asm
	// begin inline asm
	bar.sync 0;
	// end inline asm
	// begin inline asm
	{	
.reg .f64 data;
	ld.global.ca.f64 data, [%rd32772];
	}
	// end inline asm
	// begin inline asm
	bar.sync 0;
	// end inline asm
	// begin inline asm
	{	
.reg .f64 data;
	ld.global.ca.f64 data, [%rd32772];
	}
	// end inline asm
	// begin inline asm
	bar.sync 0;
	// end inline asm
	// begin inline asm
	{	
.reg .f64 data;
	ld.global.ca.f64 data, [%rd32772];
	}
	// end inline asm
	// begin inline asm
	bar.sync 0;
	// end inline asm
	// begin inline asm
	{	
.reg .f64 data;
	ld.global.ca.f64 data, [%rd32772];
	}
	// end inline asm
	// begin inline asm
	bar.sync 0;
	// end inline asm
	// begin inline asm
	{	
.reg .f64 data;
	ld.global.ca.f64 data, [%rd32772];
	}
	// end inline asm
	// begin inline asm
	bar.sync 0;
	// end inline asm
	// begin inline asm
	{	
.reg .f64 data;
	ld.global.ca.f64 data, [%rd32772];
	}
	// end inline asm
	// begin inline asm
	bar.sync 0;
	// end inline asm
	// begin inline asm
	{	
.reg .f64 data;
	ld.global.ca.f64 data, [%rd32772];
	}
	// end inline asm
	// begin inline asm
	bar.sync 0;
	// end inline asm
	// begin inline asm
	{	
.reg .f64 data;
	ld.global.ca.f64 data, [%rd32772];
	}
	// end inline asm
	// begin inline asm
	bar.sync 0;
	// end inline asm
	// begin inline asm
	{	
.reg .f64 data;
	ld.global.ca.f64 data, [%rd32772];
	}
	// end inline asm
	// begin inline asm
	bar.sync 0;
	// end inline asm
	// begin inline asm
	{	
.reg .f64 data;
	ld.global.ca.f64 data, [%rd32772];
	}
	// end inline asm
	// begin inline asm
	bar.sync 0;
	// end inline asm
	// begin inline asm
	{	
.reg .f64 data;
	ld.global.ca.f64 data, [%rd32772];
	}
	// end inline asm
	// begin inline asm
	bar.sync 0;
	// end inline asm
	// begin inline asm
	{	
.reg .f64 data;
	ld.global.ca.f64 data, [%rd32772];
	}
	// end inline asm
	// begin inline asm
	bar.sync 0;
	// end inline asm
	// begin inline asm
	{	
.reg .f64 data;
	ld.global.ca.f64 data, [%rd32772];
	}
	// end inline asm
	// begin inline asm
	bar.sync 0;
	// end inline asm
	// begin inline asm
	{	
.reg .f64 data;
	ld.global.ca.f64 data, [%rd32772];
	}
	// end inline asm
	// begin inline asm
	bar.sync 0;
	// end inline asm
	// begin inline asm
	{	
.reg .f64 data;
	ld.global.ca.f64 data, [%rd32772];
	}
	// end inline asm
	// begin inline asm
	bar.sync 0;
	// end inline asm
	// begin inline asm
	{	
.reg .f64 data;
	ld.global.ca.f64 data, [%rd32772];
	}
	// end inline asm
	// begin inline asm
	bar.sync 0;
	// end inline asm
	// begin inline asm
	{	
.reg .f64 data;
	ld.global.ca.f64 data, [%rd32772];
	}
	// end inline asm
	// begin inline asm
	bar.sync 0;
	// end inline asm
	// begin inline asm
	{	
.reg .f64 data;
	ld.global.ca.f64 data, [%rd32772];
	}
	// end inline asm
	// begin inline asm
	bar.sync 0;
	// end inline asm
	// begin inline asm
	{	
.reg .f64 data;
	ld.global.ca.f64 data, [%rd32772];
	}
	// end inline asm
	// begin inline asm
	bar.sync 0;
	// end inline asm
	// begin inline asm
	{	
.reg .f64 data;
	ld.global.ca.f64 data, [%rd32772];
	}
	// end inline asm
	// begin inline asm
	bar.sync 0;
	// end inline asm
	// begin inline asm
	{	
.reg .f64 data;
	ld.global.ca.f64 data, [%rd32772];
	}
	// end inline asm
	// begin inline asm
	bar.sync 0;
	// end inline asm
	// begin inline asm
	{	
.reg .f64 data;
	ld.global.ca.f64 data, [%rd32772];
	}
	// end inline asm
	// begin inline asm
	bar.sync 0;
	// end inline asm
	// begin inline asm
	{	
.reg .f64 data;
	ld.global.ca.f64 data, [%rd32772];
	}
	// end inline asm
	// begin inline asm
	bar.sync 0;
	// end inline asm
	// begin inline asm
	{	
.reg .f64 data;
	ld.global.ca.f64 data, [%rd32772];
	}
	// end inline asm
	// begin inline asm
	bar.sync 0;
	// end inline asm
	// begin inline asm
	{	
.reg .f64 data;
	ld.global.ca.f64 data, [%rd32772];
	}
	// end inline asm
	// begin inline asm
	bar.sync 0;
	// end inline asm
	// begin inline asm
	{	
.reg .f64 data;
	ld.global.ca.f64 data, [%rd32772];
	}
	// end inline asm
	// begin inline asm
	bar.sync 0;
	// end inline asm
	// begin inline asm
	{	
.reg .f64 data;
	ld.global.ca.f64 data, [%rd32772];
	}
	// end inline asm
	// begin inline asm
	bar.sync 0;
	// end inline asm
	// begin inline asm
	{	
.reg .f64 data;
	ld.global.ca.f64 data, [%rd32772];
	}
	// end inline asm
	// begin inline asm
	bar.sync 0;
	// end inline asm
	// begin inline asm
	{	
.reg .f64 data;
	ld.global.ca.f64 data, [%rd32772];
	}
	// end inline asm
	// begin inline asm
	bar.sync 0;
	// end inline asm
	// begin inline asm
	{	
.reg .f64 data;
	ld.global.ca.f64 data, [%rd32772];
	}
	// end inline asm
	// begin inline asm
	bar.sync 0;
	// end inline asm
	// begin inline asm
	{	
.reg .f64 data;
	ld.global.ca.f64 data, [%rd32772];
	}
	// end inline asm
	// begin inline asm
	bar.sync 0;
	// end inline asm
	// begin inline asm
	{	
.reg .f64 data;
	ld.global.ca.f64 data, [%rd32772];
	}
	// end inline asm
	// begin inline asm
	bar.sync 0;
	// end inline asm
	// begin inline asm
	{	
.reg .f64 data;
	ld.global.ca.f64 data, [%rd32772];
	}
	// end inline asm
	// begin inline asm
	bar.sync 0;
	// end inline asm
	// begin inline asm
	{	
.reg .f64 data;
	ld.global.ca.f64 data, [%rd32772];
	}
	// end inline asm
	// begin inline asm
	bar.sync 0;
	// end inline asm
	// begin inline asm
	{	
.reg .f64 data;
	ld.global.ca.f64 data, [%rd32772];
	}
	// end inline asm
	// begin inline asm
	bar.sync 0;
	// end inline asm
	// begin inline asm
	{	
.reg .f64 data;
	ld.global.ca.f64 data, [%rd32772];
	}
	// end inline asm
	// begin inline asm
	bar.sync 0;
	// end inline asm
	// begin inline asm
	{	
.reg .f64 data;
	ld.global.ca.f64 data, [%rd32772];
	}
	// end inline asm
	// begin inline asm
	bar.sync 0;
	// end inline asm
	// begin inline asm
	{	
.reg .f64 data;
	ld.global.ca.f64 data, [%rd32772];
	}
	// end inline asm
	// begin inline asm
	bar.sync 0;
	// end inline asm
	// begin inline asm
	{	
.reg .f64 data;
	ld.global.ca.f64 data, [%rd32772];
	}
	// end inline asm
	// begin inline asm
	bar.sync 0;
	// end inline asm
	// begin inline asm
	{	
.reg .f64 data;
	ld.global.ca.f64 data, [%rd32772];
	}
	// end inline asm
	// begin inline asm
	bar.sync 0;
	// end inline asm
	// begin inline asm
	{	
.reg .f64 data;
	ld.global.ca.f64 data, [%rd32772];
	}
	// end inline asm
	// begin inline asm
	bar.sync 0;
	// end inline asm
	// begin inline asm
	{	
.reg .f64 data;
	ld.global.ca.f64 data, [%rd32772];
	}
	// end inline asm
	// begin inline asm
	bar.sync 0;
	// end inline asm
	// begin inline asm
	{	
.reg .f64 data;
	ld.global.ca.f64 data, [%rd32772];
	}
	// end inline asm
	// begin inline asm
	bar.sync 0;
	// end inline asm
	// begin inline asm
	{	
.reg .f64 data;
	ld.global.ca.f64 data, [%rd32772];
	}
	// end inline asm
	// begin inline asm
	bar.sync 0;
	// end inline asm
	// begin inline asm
	{	
.reg .f64 data;
	ld.global.ca.f64 data, [%rd32772];
	}
	// end inline asm
	// begin inline asm
	bar.sync 0;
	// end inline asm
	// begin inline asm
	{	
.reg .f64 data;
	ld.global.ca.f64 data, [%rd32772];
	}
	// end inline asm
	// begin inline asm
	bar.sync 0;
	// end inline asm
	// begin inline asm
	{	
.reg .f64 data;
	ld.global.ca.f64 data, [%rd32772];
	}
	// end inline asm
	// begin inline asm
	bar.sync 0;
	// end inline asm
	// begin inline asm
	{	
.reg .f64 data;
	ld.global.ca.f64 data, [%rd32772];
	}
	// end inline asm
	// begin inline asm
	bar.sync 0;
	// end inline asm
	// begin inline asm
	{	
.reg .f64 data;
	ld.global.ca.f64 data, [%rd32772];
	}
	// end inline asm
	// begin inline asm
	bar.sync 0;
	// end inline asm
	// begin inline asm
	{	
.reg .f64 data;
	ld.global.ca.f64 data, [%rd32772];
	}
	// end inline asm
	// begin inline asm
	bar.sync 0;
	// end inline asm
	// begin inline asm
	{	
.reg .f64 data;
	ld.global.ca.f64 data, [%rd32772];
	}
	// end inline asm
	// begin inline asm
	bar.sync 0;
	// end inline asm
	// begin inline asm
	{	
.reg .f64 data;
	ld.global.ca.f64 data, [%rd32772];
	}
	// end inline asm
	// begin inline asm
	bar.sync 0;
	// end inline asm
	// begin inline asm
	{	
.reg .f64 data;
	ld.global.ca.f64 data, [%rd32772];
	}
	// end inline asm
	// begin inline asm
	bar.sync 0;
	// end inline asm
	// begin inline asm
	{	
.reg .f64 data;
	ld.global.ca.f64 data, [%rd32772];
	}
	// end inline asm
	// begin inline asm
	bar.sync 0;
	// end inline asm
	// begin inline asm
	{	
.reg .f64 data;
	ld.global.ca.f64 data, [%rd32772];
	}
	// end inline asm
	// begin inline asm
	bar.sync 0;
	// end inline asm
	// begin inline asm
	{	
.reg .f64 data;
	ld.global.ca.f64 data, [%rd32772];
	}
	// end inline asm
	// begin inline asm
	bar.sync 0;
	// end inline asm
	// begin inline asm
	{	
.reg .f64 data;
	ld.global.ca.f64 data, [%rd32772];
	}
	// end inline asm
	// begin inline asm
	bar.sync 0;
	// end inline asm
	// begin inline asm
	{	
.reg .f64 data;
	ld.global.ca.f64 data, [%rd32772];
	}
	// end inline asm
	// begin inline asm
	bar.sync 0;
	// end inline asm
	// begin inline asm
	{	
.reg .f64 data;
	ld.global.ca.f64 data, [%rd32772];
	}
	// end inline asm
	// begin inline asm
	bar.sync 0;
	// end inline asm
	// begin inline asm
	{	
.reg .f64 data;
	ld.global.ca.f64 data, [%rd32772];
	}
	// end inline asm
	// begin inline asm
	bar.sync 0;
	// end inline asm
	// begin inline asm
	{	
.reg .f64 data;
	ld.global.ca.f64 data, [%rd32772];
	}
	// end inline asm
	// begin inline asm
	bar.sync 0;
	// end inline asm
	// begin inline asm
	{	
.reg .f64 data;
	ld.global.ca.f64 data, [%rd32772];
	}
	// end inline asm
	// begin inline asm
	bar.sync 0;
	// end inline asm
	// begin inline asm
	{	
.reg .f64 data;
	ld.global.ca.f64 data, [%rd32772];
	}
	// end inline asm
	// begin inline asm
	bar.sync 0;
	// end inline asm
	// begin inline asm
	{	
.reg .f64 data;
	ld.global.ca.f64 data, [%rd32772];
	}
	// end inline asm
	// begin inline asm
	bar.sync 0;
	// end inline asm
	// begin inline asm
	{	
.reg .f64 data;
	ld.global.ca.f64 data, [%rd32772];
	}
	// end inline asm
	// begin inline asm
	bar.sync 0;
	// end inline asm
	// begin inline asm
	{	
.reg .f64 data;
	ld.global.ca.f64 data, [%rd32772];
	}
	// end inline asm
	// begin inline asm
	bar.sync 0;
	// end inline asm
	// begin inline asm
	{	
.reg .f64 data;
	ld.global.ca.f64 data, [%rd32772];
	}
	// end inline asm
	// begin inline asm
	bar.sync 0;
	// end inline asm
	// begin inline asm
	{	
.reg .f64 data;
	ld.global.ca.f64 data, [%rd32772];
	}
	// end inline asm
	// begin inline asm
	bar.sync 0;
	// end inline asm
	// begin inline asm
	{	
.reg .f64 data;
	ld.global.ca.f64 data, [%rd32772];
	}
	// end inline asm
	// begin inline asm
	bar.sync 0;
	// end inline asm
	// begin inline asm
	{	
.reg .f64 data;
	ld.global.ca.f64 data, [%rd32772];
	}
	// end inline asm
	// begin inline asm
	bar.sync 0;
	// end inline asm
	// begin inline asm
	{	
.reg .f64 data;
	ld.global.ca.f64 data, [%rd32772];
	}
	// end inline asm
	// begin inline asm
	bar.sync 0;
	// end inline asm
	// begin inline asm
	{	
.reg .f64 data;
	ld.global.ca.f64 data, [%rd32772];
	}
	// end inline asm
	// begin inline asm
	bar.sync 0;
	// end inline asm
	// begin inline asm
	{	
.reg .f64 data;
	ld.global.ca.f64 data, [%rd32772];
	}
	// end inline asm
	// begin inline asm
	bar.sync 0;
	// end inline asm
	// begin inline asm
	{	
.reg .f64 data;
	ld.global.ca.f64 data, [%rd32772];
	}
	// end inline asm
	// begin inline asm
	bar.sync 0;
	// end inline asm
	// begin inline asm
	{	
.reg .f64 data;
	ld.global.ca.f64 data, [%rd32772];
	}
	// end inline asm
	// begin inline asm
	bar.sync 0;
	// end inline asm
	// begin inline asm
	{	
.reg .f64 data;
	ld.global.ca.f64 data, [%rd32772];
	}
	// end inline asm
	// begin inline asm
	bar.sync 0;
	// end inline asm
	// begin inline asm
	{	
.reg .f64 data;
	ld.global.ca.f64 data, [%rd32772];
	}
	// end inline asm
	// begin inline asm
	bar.sync 0;
	// end inline asm
	// begin inline asm
	{	
.reg .f64 data;
	ld.global.ca.f64 data, [%rd32772];
	}
	// end inline asm
	// begin inline asm
	bar.sync 0;
	// end inline asm
	// begin inline asm
	{	
.reg .f64 data;
	ld.global.ca.f64 data, [%rd32772];
	}
	// end inline asm
	// begin inline asm
	bar.sync 0;
	// end inline asm
	// begin inline asm
	{	
.reg .f64 data;
	ld.global.ca.f64 data, [%rd32772];
	}
	// end inline asm
	// begin inline asm
	bar.sync 0;
	// end inline asm
	// begin inline asm
	{	
.reg .f64 data;
	ld.global.ca.f64 data, [%rd32772];
	}
	// end inline asm
	// begin inline asm
	bar.sync 0;
	// end inline asm
	// begin inline asm
	{	
.reg .f64 data;
	ld.global.ca.f64 data, [%rd32772];
	}
	// end inline asm
	// begin inline asm
	bar.sync 0;
	// end inline asm
	// begin inline asm
	{	
.reg .f64 data;
	ld.global.ca.f64 data, [%rd32772];
	}
	// end inline asm
	// begin inline asm
	bar.sync 0;
	// end inline asm
	// begin inline asm
	{	
.reg .f64 data;
	ld.global.ca.f64 data, [%rd32772];
	}
	// end inline asm
	// begin inline asm
	bar.sync 0;
	// end inline asm
	// begin inline asm
	{	
.reg .f64 data;
	ld.global.ca.f64 data, [%rd32772];
	}
	// end inline asm
	// begin inline asm
	bar.sync 0;
	// end inline asm
	// begin inline asm
	{	
.reg .f64 data;
	ld.global.ca.f64 data, [%rd32772];
	}
	// end inline asm
	// begin inline asm
	bar.sync 0;
	// end inline asm
	// begin inline asm
	{	
.reg .f64 data;
	ld.global.ca.f64 data, [%rd32772];
	}
	// end inline asm
	// begin inline asm
	bar.sync 0;
	// end inline asm
	// begin inline asm
	{	
.reg .f64 data;
	ld.global.ca.f64 data, [%rd32772];
	}
	// end inline asm
	// begin inline asm
	bar.sync 0;
	// end inline asm
	// begin inline asm
	{	
.reg .f64 data;
	ld.global.ca.f64 data, [%rd32772];
	}
	// end inline asm
	// begin inline asm
	bar.sync 0;
	// end inline asm
	// begin inline asm
	{	
.reg .f64 data;
	ld.global.ca.f64 data, [%rd32772];
	}
	// end inline asm
	// begin inline asm
	bar.sync 0;
	// end inline asm
	// begin inline asm
	{	
.reg .f64 data;
	ld.global.ca.f64 data, [%rd32772];
	}
	// end inline asm
	// begin inline asm
	bar.sync 0;
	// end inline asm
	// begin inline asm
	{	
.reg .f64 data;
	ld.global.ca.f64 data, [%rd32772];
	}
	// end inline asm
	// begin inline asm
	bar.sync 0;
	// end inline asm
	// begin inline asm
	{	
.reg .f64 data;
	ld.global.ca.f64 data, [%rd32772];
	}
	// end inline asm
	// begin inline asm
	bar.sync 0;
	// end inline asm
	// begin inline asm
	{	
.reg .f64 data;
	ld.global.ca.f64 data, [%rd32772];
	}
	// end inline asm
	// begin inline asm
	bar.sync 0;
	// end inline asm
	// begin inline asm
	{	
.reg .f64 data;
	ld.global.ca.f64 data, [%rd32772];
	}
	// end inline asm
	// begin inline asm
	bar.sync 0;
	// end inline asm
	// begin inline asm
	{	
.reg .f64 data;
	ld.global.ca.f64 data, [%rd32772];
	}
	// end inline asm
	// begin inline asm
	bar.sync 0;
	// end inline asm
	// begin inline asm
	{	
.reg .f64 data;
	ld.global.ca.f64 data, [%rd32772];
	}
	// end inline asm
	// begin inline asm
	bar.sync 0;
	// end inline asm
	// begin inline asm
	{	
.reg .f64 data;
	ld.global.ca.f64 data, [%rd32772];
	}
	// end inline asm
	// begin inline asm
	bar.sync 0;
	// end inline asm
	// begin inline asm
	{	
.reg .f64 data;
	ld.global.ca.f64 data, [%rd32772];
	}
	// end inline asm
	// begin inline asm
	bar.sync 0;
	// end inline asm
	// begin inline asm
	{	
.reg .f64 data;
	ld.global.ca.f64 data, [%rd32772];
	}
	// end inline asm
	// begin inline asm
	bar.sync 0;
	// end inline asm
	// begin inline asm
	{	
.reg .f64 data;
	ld.global.ca.f64 data, [%rd32772];
	}
	// end inline asm
	// begin inline asm
	bar.sync 0;
	// end inline asm
	// begin inline asm
	{	
.reg .f64 data;
	ld.global.ca.f64 data, [%rd32772];
	}
	// end inline asm
	// begin inline asm
	bar.sync 0;
	// end inline asm
	// begin inline asm
	{	
.reg .f64 data;
	ld.global.ca.f64 data, [%rd32772];
	}
	// end inline asm
	// begin inline asm
	bar.sync 0;
	// end inline asm
	// begin inline asm
	{	
.reg .f64 data;
	ld.global.ca.f64 data, [%rd32772];
	}
	// end inline asm
	// begin inline asm
	bar.sync 0;
	// end inline asm
	// begin inline asm
	{	
.reg .f64 data;
	ld.global.ca.f64 data, [%rd32772];
	}
	// end inline asm
	// begin inline asm
	bar.sync 0;
	// end inline asm
	// begin inline asm
	{	
.reg .f64 data;
	ld.global.ca.f64 data, [%rd32772];
	}
	// end inline asm
	// begin inline asm
	bar.sync 0;
	// end inline asm
	// begin inline asm
	{	
.reg .f64 data;
	ld.global.ca.f64 data, [%rd32772];
	}
	// end inline asm
	// begin inline asm
	bar.sync 0;
	// end inline asm
	// begin inline asm
	{	
.reg .f64 data;
	ld.global.ca.f64 data, [%rd32772];
	}
	// end inline asm
	// begin inline asm
	bar.sync 0;
	// end inline asm
	// begin inline asm
	{	
.reg .f64 data;
	ld.global.ca.f64 data, [%rd32772];
	}
	// end inline asm
	// begin inline asm
	bar.sync 0;
	// end inline asm
	// begin inline asm
	{	
.reg .f64 data;
	ld.global.ca.f64 data, [%rd32772];
	}
	// end inline asm
	// begin inline asm
	bar.sync 0;
	// end inline asm
	// begin inline asm
	{	
.reg .f64 data;
	ld.global.ca.f64 data, [%rd32772];
	}
	// end inline asm
	// begin inline asm
	bar.sync 0;
	// end inline asm
	// begin inline asm
	{	
.reg .f64 data;
	ld.global.ca.f64 data, [%rd32772];
	}
	// end inline asm
	// begin inline asm
	bar.sync 0;
	// end inline asm
	// begin inline asm
	{	
.reg .f64 data;
	ld.global.ca.f64 data, [%rd32772];
	}
	// end inline asm
	// begin inline asm
	bar.sync 0;
	// end inline asm
	// begin inline asm
	{	
.reg .f64 data;
	ld.global.ca.f64 data, [%rd32772];
	}
	// end inline asm
	// begin inline asm
	bar.sync 0;
	// end inline asm
	// begin inline asm
	{	
.reg .f64 data;
	ld.global.ca.f64 data, [%rd32772];
	}
	// end inline asm
	// begin inline asm
	bar.sync 0;
	// end inline asm
	// begin inline asm
	{	
.reg .f64 data;
	ld.global.ca.f64 data, [%rd32772];
	}
	// end inline asm
	// begin inline asm
	bar.sync 0;
	// end inline asm
	// begin inline asm
	{	
.reg .f64 data;
	ld.global.ca.f64 data, [%rd32772];
	}
	// end inline asm
	// begin inline asm
	bar.sync 0;
	// end inline asm
	// begin inline asm
	{	
.reg .f64 data;
	ld.global.ca.f64 data, [%rd32772];
	}
	// end inline asm
	// begin inline asm
	bar.sync 0;
	// end inline asm
	// begin inline asm
	{	
.reg .f64 data;
	ld.global.ca.f64 data, [%rd32772];
	}
	// end inline asm
	// begin inline asm
	bar.sync 0;
	// end inline asm
	// begin inline asm
	{	
.reg .f64 data;
	ld.global.ca.f64 data, [%rd32772];
	}
	// end inline asm
	// begin inline asm
	bar.sync 0;
	// end inline asm
	// begin inline asm
	{	
.reg .f64 data;
	ld.global.ca.f64 data, [%rd32772];
	}
	// end inline asm
	// begin inline asm
	bar.sync 0;
	// end inline asm
	// begin inline asm
	{	
.reg .f64 data;
	ld.global.ca.f64 data, [%rd32772];
	}
	// end inline asm
	// begin inline asm
	bar.sync 0;
	// end inline asm
	// begin inline asm
	{	
.reg .f64 data;
	ld.global.ca.f64 data, [%rd32772];
	}
	// end inline asm
	// begin inline asm
	bar.sync 0;
	// end inline asm
	// begin inline asm
	{	
.reg .f64 data;
	ld.global.ca.f64 data, [%rd32772];
	}
	// end inline asm
	// begin inline asm
	bar.sync 0;
	// end inline asm
	// begin inline asm
	{	
.reg .f64 data;
	ld.global.ca.f64 data, [%rd32772];
	}
	// end inline asm
	// begin inline asm
	bar.sync 0;
	// end inline asm
	// begin inline asm
	{	
.reg .f64 data;
	ld.global.ca.f64 data, [%rd32772];
	}
	// end inline asm
	// begin inline asm
	bar.sync 0;
	// end inline asm
	// begin inline asm
	{	
.reg .f64 data;
	ld.global.ca.f64 data, [%rd32772];
	}
	// end inline asm
	// begin inline asm
	bar.sync 0;
	// end inline asm
	// begin inline asm
	{	
.reg .f64 data;
	ld.global.ca.f64 data, [%rd32772];
	}
	// end inline asm
	// begin inline asm
	bar.sync 0;
	// end inline asm
	// begin inline asm
	{	
.reg .f64 data;
	ld.global.ca.f64 data, [%rd32772];
	}
	// end inline asm
	// begin inline asm
	bar.sync 0;
	// end inline asm
	// begin inline asm
	{	
.reg .f64 data;
	ld.global.ca.f64 data, [%rd32772];
	}
	// end inline asm
	// begin inline asm
	bar.sync 0;
	// end inline asm
	// begin inline asm
	{	
.reg .f64 data;
	ld.global.ca.f64 data, [%rd32772];
	}
	// end inline asm
	// begin inline asm
	bar.sync 0;
	// end inline asm
	// begin inline asm
	{	
.reg .f64 data;
	ld.global.ca.f64 data, [%rd32772];
	}
	// end inline asm
	// begin inline asm
	bar.sync 0;
	// end inline asm
	// begin inline asm
	{	
.reg .f64 data;
	ld.global.ca.f64 data, [%rd32772];
	}
	// end inline asm
	// begin inline asm
	bar.sync 0;
	// end inline asm
	// begin inline asm
	{	
.reg .f64 data;
	ld.global.ca.f64 data, [%rd32772];
	}
	// end inline asm
	// begin inline asm
	bar.sync 0;
	// end inline asm
	// begin inline asm
	{	
.reg .f64 data;
	ld.global.ca.f64 data, [%rd32772];
	}
	// end inline asm
	// begin inline asm
	bar.sync 0;
	// end inline asm
	// begin inline asm
	{	
.reg .f64 data;
	ld.global.ca.f64 data, [%rd32772];
	}
	// end inline asm
	// begin inline asm
	bar.sync 0;
	// end inline asm
	// begin inline asm
	{	
.reg .f64 data;
	ld.global.ca.f64 data, [%rd32772];
	}
	// end inline asm
	// begin inline asm
	bar.sync 0;
	// end inline asm
	// begin inline asm
	{	
.reg .f64 data;
	ld.global.ca.f64 data, [%rd32772];
	}
	// end inline asm
	// begin inline asm
	bar.sync 0;
	// end inline asm
	// begin inline asm
	{	
.reg .f64 data;
	ld.global.ca.f64 data, [%rd32772];
	}
	// end inline asm
	// begin inline asm
	bar.sync 0;
	// end inline asm
	// begin inline asm
	{	
.reg .f64 data;
	ld.global.ca.f64 data, [%rd32772];
	}
	// end inline asm
	// begin inline asm
	bar.sync 0;
	// end inline asm
	// begin inline asm
	{	
.reg .f64 data;
	ld.global.ca.f64 data, [%rd32772];
	}
	// end inline asm
	// begin inline asm
	bar.sync 0;
	// end inline asm
	// begin inline asm
	{	
.reg .f64 data;
	ld.global.ca.f64 data, [%rd32772];
	}
	// end inline asm
	// begin inline asm
	bar.sync 0;
	// end inline asm
	// begin inline asm
	{	
.reg .f64 data;
	ld.global.ca.f64 data, [%rd32772];
	}
	// end inline asm
	// begin inline asm
	bar.sync 0;
	// end inline asm
	// begin inline asm
	{	
.reg .f64 data;
	ld.global.ca.f64 data, [%rd32772];
	}
	// end inline asm
	// begin inline asm
	bar.sync 0;
	// end inline asm
	// begin inline asm
	{	
.reg .f64 data;
	ld.global.ca.f64 data, [%rd32772];
	}
	// end inline asm
	// begin inline asm
	bar.sync 0;
	// end inline asm
	// begin inline asm
	{	
.reg .f64 data;
	ld.global.ca.f64 data, [%rd32772];
	}
	// end inline asm
	// begin inline asm
	bar.sync 0;
	// end inline asm
	// begin inline asm
	{	
.reg .f64 data;
	ld.global.ca.f64 data, [%rd32772];
	}
	// end inline asm
	// begin inline asm
	bar.sync 0;
	// end inline asm
	// begin inline asm
	{	
.reg .f64 data;
	ld.global.ca.f64 data, [%rd32772];
	}
	// end inline asm
	// begin inline asm
	bar.sync 0;
	// end inline asm
	// begin inline asm
	{	
.reg .f64 data;
	ld.global.ca.f64 data, [%rd32772];
	}
	// end inline asm
	// begin inline asm
	bar.sync 0;
	// end inline asm
	// begin inline asm
	{	
.reg .f64 data;
	ld.global.ca.f64 data, [%rd32772];
	}
	// end inline asm
	// begin inline asm
	bar.sync 0;
	// end inline asm
	// begin inline asm
	{	
.reg .f64 data;
	ld.global.ca.f64 data, [%rd32772];
	}
	// end inline asm
	// begin inline asm
	bar.sync 0;
	// end inline asm
	// begin inline asm
	{	
.reg .f64 data;
	ld.global.ca.f64 data, [%rd32772];
	}
	// end inline asm
	// begin inline asm
	bar.sync 0;
	// end inline asm
	// begin inline asm
	{	
.reg .f64 data;
	ld.global.ca.f64 data, [%rd32772];
	}
	// end inline asm
	// begin inline asm
	bar.sync 0;
	// end inline asm
	// begin inline asm
	{	
.reg .f64 data;
	ld.global.ca.f64 data, [%rd32772];
	}
	// end inline asm
	// begin inline asm
	bar.sync 0;
	// end inline asm
	// begin inline asm
	{	
.reg .f64 data;
	ld.global.ca.f64 data, [%rd32772];
	}
	// end inline asm
	// begin inline asm
	bar.sync 0;
	// end inline asm
	// begin inline asm
	{	
.reg .f64 data;
	ld.global.ca.f64 data, [%rd32772];
	}
	// end inline asm
	// begin inline asm
	bar.sync 0;
	// end inline asm
	// begin inline asm
	{	
.reg .f64 data;
	ld.global.ca.f64 data, [%rd32772];
	}
	// end inline asm
	// begin inline asm
	bar.sync 0;
	// end inline asm
	// begin inline asm
	{	
.reg .f64 data;
	ld.global.ca.f64 data, [%rd32772];
	}
	// end inline asm
	// begin inline asm
	bar.sync 0;
	// end inline asm
	// begin inline asm
	{	
.reg .f64 data;
	ld.global.ca.f64 data, [%rd32772];
	}
	// end inline asm
	// begin inline asm
	bar.sync 0;
	// end inline asm
	// begin inline asm
	{	
.reg .f64 data;
	ld.global.ca.f64 data, [%rd32772];
	}
	// end inline asm
	// begin inline asm
	bar.sync 0;
	// end inline asm
	// begin inline asm
	{	
.reg .f64 data;
	ld.global.ca.f64 data, [%rd32772];
	}
	// end inline asm
	// begin inline asm
	bar.sync 0;
	// end inline asm
	// begin inline asm
	{	
.reg .f64 data;
	ld.global.ca.f64 data, [%rd32772];
	}
	// end inline asm
	// begin inline asm
	bar.sync 0;
	// end inline asm
	// begin inline asm
	{	
.reg .f64 data;
	ld.global.ca.f64 data, [%rd32772];
	}
	// end inline asm
	// begin inline asm
	bar.sync 0;
	// end inline asm
	// begin inline asm
	{	
.reg .f64 data;
	ld.global.ca.f64 data, [%rd32772];
	}
	// end inline asm
	// begin inline asm
	bar.sync 0;
	// end inline asm
	// begin inline asm
	{	
.reg .f64 data;
	ld.global.ca.f64 data, [%rd32772];
	}
	// end inline asm
	// begin inline asm
	bar.sync 0;
	// end inline asm
	// begin inline asm
	{	
.reg .f64 data;
	ld.global.ca.f64 data, [%rd32772];
	}
	// end inline asm
	// begin inline asm
	bar.sync 0;
	// end inline asm
	// begin inline asm
	{	
.reg .f64 data;
	ld.global.ca.f64 data, [%rd32772];
	}
	// end inline asm
	// begin inline asm
	bar.sync 0;
	// end inline asm
	// begin inline asm
	{	
.reg .f64 data;
	ld.global.ca.f64 data, [%rd32772];
	}
	// end inline asm
	// begin inline asm
	bar.sync 0;
	// end inline asm
	// begin inline asm
	{	
.reg .f64 data;
	ld.global.ca.f64 data, [%rd32772];
	}
	// end inline asm
	// begin inline asm
	bar.sync 0;
	// end inline asm
	// begin inline asm
	{	
.reg .f64 data;
	ld.global.ca.f64 data, [%rd32772];
	}
	// end inline asm
	// begin inline asm
	bar.sync 0;
	// end inline asm
	// begin inline asm
	{	
.reg .f64 data;
	ld.global.ca.f64 data, [%rd32772];
	}
	// end inline asm
	// begin inline asm
	bar.sync 0;
	// end inline asm
	// begin inline asm
	{	
.reg .f64 data;
	ld.global.ca.f64 data, [%rd32772];
	}
	// end inline asm
	// begin inline asm
	bar.sync 0;
	// end inline asm
	// begin inline asm
	{	
.reg .f64 data;
	ld.global.ca.f64 data, [%rd32772];
	}
	// end inline asm
	// begin inline asm
	bar.sync 0;
	// end inline asm
	// begin inline asm
	{	
.reg .f64 data;
	ld.global.ca.f64 data, [%rd32772];
	}
	// end inline asm
	// begin inline asm
	bar.sync 0;
	// end inline asm
	// begin inline asm
	{	
.reg .f64 data;
	ld.global.ca.f64 data, [%rd32772];
	}
	// end inline asm
	// begin inline asm
	bar.sync 0;
	// end inline asm
	// begin inline asm
	{	
.reg .f64 data;
	ld.global.ca.f64 data, [%rd32772];
	}
	// end inline asm
	// begin inline asm
	bar.sync 0;
	// end inline asm
	// begin inline asm
	{	
.reg .f64 data;
	ld.global.ca.f64 data, [%rd32772];
	}
	// end inline asm
	// begin inline asm
	bar.sync 0;
	// end inline asm
	// begin inline asm
	{	
.reg .f64 data;
	ld.global.ca.f64 data, [%rd32772];
	}
	// end inline asm
	// begin inline asm
	bar.sync 0;
	// end inline asm
	// begin inline asm
	{	
.reg .f64 data;
	ld.global.ca.f64 data, [%rd32772];
	}
	// end inline asm
	// begin inline asm
	bar.sync 0;
	// end inline asm
	// begin inline asm
	{	
.reg .f64 data;
	ld.global.ca.f64 data, [%rd32772];
	}
	// end inline asm
	// begin inline asm
	bar.sync 0;
	// end inline asm
	// begin inline asm
	{	
.reg .f64 data;
	ld.global.ca.f64 data, [%rd32772];
	}
	// end inline asm
	// begin inline asm
	bar.sync 0;
	// end inline asm
	// begin inline asm
	{	
.reg .f64 data;
	ld.global.ca.f64 data, [%rd32772];
	}
	// end inline asm
	// begin inline asm
	bar.sync 0;
	// end inline asm
	// begin inline asm
	{	
.reg .f64 data;
	ld.global.ca.f64 data, [%rd32772];
	}
	// end inline asm
	// begin inline asm
	bar.sync 0;
	// end inline asm
	// begin inline asm
	{	
.reg .f64 data;
	ld.global.ca.f64 data, [%rd32772];
	}
	// end inline asm
	// begin inline asm
	bar.sync 0;
	// end inline asm
	// begin inline asm
	{	
.reg .f64 data;
	ld.global.ca.f64 data, [%rd32772];
	}
	// end inline asm
	// begin inline asm
	bar.sync 0;
	// end inline asm
	// begin inline asm
	{	
.reg .f64 data;
	ld.global.ca.f64 data, [%rd32772];
	}
	// end inline asm
	// begin inline asm
	bar.sync 0;
	// end inline asm
	// begin inline asm
	{	
.reg .f64 data;
	ld.global.ca.f64 data, [%rd32772];
	}
	// end inline asm
	// begin inline asm
	bar.sync 0;
	// end inline asm
	// begin inline asm
	{	
.reg .f64 data;
	ld.global.ca.f64 data, [%rd32772];
	}
	// end inline asm
	// begin inline asm
	bar.sync 0;
	// end inline asm
	// begin inline asm
	{	
.reg .f64 data;
	ld.global.ca.f64 data, [%rd32772];
	}
	// end inline asm
	// begin inline asm
	bar.sync 0;
	// end inline asm
	// begin inline asm
	{	
.reg .f64 data;
	ld.global.ca.f64 data, [%rd32772];
	}
	// end inline asm
	// begin inline asm
	bar.sync 0;
	// end inline asm
	// begin inline asm
	{	
.reg .f64 data;
	ld.global.ca.f64 data, [%rd32772];
	}
	// end inline asm
	// begin inline asm
	bar.sync 0;
	// end inline asm
	// begin inline asm
	{	
.reg .f64 data;
	ld.global.ca.f64 data, [%rd32772];
	}
	// end inline asm
	// begin inline asm
	bar.sync 0;
	// end inline asm
	// begin inline asm
	{	
.reg .f64 data;
	ld.global.ca.f64 data, [%rd32772];
	}
	// end inline asm
	// begin inline asm
	bar.sync 0;
	// end inline asm
	// begin inline asm
	{	
.reg .f64 data;
	ld.global.ca.f64 data, [%rd32772];
	}
	// end inline asm
	// begin inline asm
	bar.sync 0;
	// end inline asm
	// begin inline asm
	{	
.reg .f64 data;
	ld.global.ca.f64 data, [%rd32772];
	}
	// end inline asm
	// begin inline asm
	bar.sync 0;
	// end inline asm
	// begin inline asm
	{	
.reg .f64 data;
	ld.global.ca.f64 data, [%rd32772];
	}
	// end inline asm
	// begin inline asm
	bar.sync 0;
	// end inline asm
	// begin inline asm
	{	
.reg .f64 data;
	ld.global.ca.f64 data, [%rd32772];
	}
	// end inline asm
	// begin inline asm
	bar.sync 0;
	// end inline asm
	// begin inline asm
	{	
.reg .f64 data;
	ld.global.ca.f64 data, [%rd32772];
	}
	// end inline asm
	// begin inline asm
	bar.sync 0;
	// end inline asm
	// begin inline asm
	{	
.reg .f64 data;
	ld.global.ca.f64 data, [%rd32772];
	}
	// end inline asm
	// begin inline asm
	bar.sync 0;
	// end inline asm
	// begin inline asm
	{	
.reg .f64 data;
	ld.global.ca.f64 data, [%rd32772];
	}
	// end inline asm
	// begin inline asm
	bar.sync 0;
	// end inline asm
	// begin inline asm
	{	
.reg .f64 data;
	ld.global.ca.f64 data, [%rd32772];
	}
	// end inline asm
	// begin inline asm
	bar.sync 0;
	// end inline asm
	// begin inline asm
	{	
.reg .f64 data;
	ld.global.ca.f64 data, [%rd32772];
	}
	// end inline asm
	// begin inline asm
	bar.sync 0;
	// end inline asm
	// begin inline asm
	{	
.reg .f64 data;
	ld.global.ca.f64 data, [%rd32772];
	}
	// end inline asm
	// begin inline asm
	bar.sync 0;
	// end inline asm
	// begin inline asm
	{	
.reg .f64 data;
	ld.global.ca.f64 data, [%rd32772];
	}
	// end inline asm
	// begin inline asm
	bar.sync 0;
	// end inline asm
	// begin inline asm
	{	
.reg .f64 data;
	ld.global.ca.f64 data, [%rd32772];
	}
	// end inline asm
	// begin inline asm
	bar.sync 0;
	// end inline asm
	// begin inline asm
	{	
.reg .f64 data;
	ld.global.ca.f64 data, [%rd32772];
	}
	// end inline asm
	// begin inline asm
	bar.sync 0;
	// end inline asm
	// begin inline asm
	{	
.reg .f64 data;
	ld.global.ca.f64 data, [%rd32772];
	}
	// end inline asm
	// begin inline asm
	bar.sync 0;
	// end inline asm
	// begin inline asm
	{	
.reg .f64 data;
	ld.global.ca.f64 data, [%rd32772];
	}
	// end inline asm
	// begin inline asm
	bar.sync 0;
	// end inline asm
	// begin inline asm
	{	
.reg .f64 data;
	ld.global.ca.f64 data, [%rd32772];
	}
	// end inline asm
	// begin inline asm
	bar.sync 0;
	// end inline asm
	// begin inline asm
	{	
.reg .f64 data;
	ld.global.ca.f64 data, [%rd32772];
	}
	// end inline asm
	// begin inline asm
	bar.sync 0;
	// end inline asm
	// begin inline asm
	{	
.reg .f64 data;
	ld.global.ca.f64 data, [%rd32772];
	}
	// end inline asm
	// begin inline asm
	bar.sync 0;
	// end inline asm
	// begin inline asm
	{	
.reg .f64 data;
	ld.global.ca.f64 data, [%rd32772];
	}
	// end inline asm
	// begin inline asm
	bar.sync 0;
	// end inline asm
	// begin inline asm
	{	
.reg .f64 data;
	ld.global.ca.f64 data, [%rd32772];
	}
	// end inline asm
	// begin inline asm
	bar.sync 0;
	// end inline asm
	// begin inline asm
	{	
.reg .f64 data;
	ld.global.ca.f64 data, [%rd32772];
	}
	// end inline asm
	// begin inline asm
	bar.sync 0;
	// end inline asm
	// begin inline asm
	{	
.reg .f64 data;
	ld.global.ca.f64 data, [%rd32772];
	}
	// end inline asm
	// begin inline asm
	bar.sync 0;
	// end inline asm
	// begin inline asm
	{	
.reg .f64 data;
	ld.global.ca.f64 data, [%rd32772];
	}
	// end inline asm
	// begin inline asm
	bar.sync 0;
	// end inline asm
	// begin inline asm
	{	
.reg .f64 data;
	ld.global.ca.f64 data, [%rd32772];
	}
	// end inline asm
	// begin inline asm
	bar.sync 0;
	// end inline asm
	// begin inline asm
	{	
.reg .f64 data;
	ld.global.ca.f64 data, [%rd32772];
	}
	// end inline asm
	// begin inline asm
	bar.sync 0;
	// end inline asm
	// begin inline asm
	{	
.reg .f64 data;
	ld.global.ca.f64 data, [%rd32772];
	}
	// end inline asm
	// begin inline asm
	bar.sync 0;
	// end inline asm
	// begin inline asm
	{	
.reg .f64 data;
	ld.global.ca.f64 data, [%rd32772];
	}
	// end inline asm
	// begin inline asm
	bar.sync 0;
	// end inline asm
	// begin inline asm
	{	
.reg .f64 data;
	ld.global.ca.f64 data, [%rd32772];
	}
	// end inline asm
	// begin inline asm
	bar.sync 0;
	// end inline asm
	// begin inline asm
	{	
.reg .f64 data;
	ld.global.ca.f64 data, [%rd32772];
	}
	// end inline asm
	// begin inline asm
	bar.sync 0;
	// end inline asm
	// begin inline asm
	{	
.reg .f64 data;
	ld.global.ca.f64 data, [%rd32772];
	}
	// end inline asm
	// begin inline asm
	bar.sync 0;
	// end inline asm
	// begin inline asm
	{	
.reg .f64 data;
	ld.global.ca.f64 data, [%rd32772];
	}
	// end inline asm
	// begin inline asm
	bar.sync 0;
	// end inline asm
	// begin inline asm
	{	
.reg .f64 data;
	ld.global.ca.f64 data, [%rd32772];
	}
	// end inline asm
	// begin inline asm
	bar.sync 0;
	// end inline asm
	// begin inline asm
	{	
.reg .f64 data;
	ld.global.ca.f64 data, [%rd32772];
	}
	// end inline asm
	// begin inline asm
	bar.sync 0;
	// end inline asm
	// begin inline asm
	{	
.reg .f64 data;
	ld.global.ca.f64 data, [%rd32772];
	}
	// end inline asm
	// begin inline asm
	bar.sync 0;
	// end inline asm
	// begin inline asm
	{	
.reg .f64 data;
	ld.global.ca.f64 data, [%rd32772];
	}
	// end inline asm
	// begin inline asm
	bar.sync 0;
	// end inline asm
	// begin inline asm
	{	
.reg .f64 data;
	ld.global.ca.f64 data, [%rd32772];
	}
	// end inline asm
	// begin inline asm
	bar.sync 0;
	// end inline asm
	// begin inline asm
	{	
.reg .f64 data;
	ld.global.ca.f64 data, [%rd32772];
	}
	// end inline asm
	// begin inline asm
	bar.sync 0;
	// end inline asm
	// begin inline asm
	{	
.reg .f64 data;
	ld.global.ca.f64 data, [%rd32772];
	}
	// end inline asm
	// begin inline asm
	bar.sync 0;
	// end inline asm
	// begin inline asm
	{	
.reg .f64 data;
	ld.global.ca.f64 data, [%rd32772];
	}
	// end inline asm
	// begin inline asm
	bar.sync 0;
	// end inline asm
	// begin inline asm
	{	
.reg .f64 data;
	ld.global.ca.f64 data, [%rd32772];
	}
	// end inline asm
	// begin inline asm
	bar.sync 0;
	// end inline asm
	// begin inline asm
	{	
.reg .f64 data;
	ld.global.ca.f64 data, [%rd32772];
	}
	// end inline asm
	// begin inline asm
	bar.sync 0;
	// end inline asm
	// begin inline asm
	{	
.reg .f64 data;
	ld.global.ca.f64 data, [%rd32772];
	}
	// end inline asm
	// begin inline asm
	bar.sync 0;
	// end inline asm
	// begin inline asm
	{	
.reg .f64 data;
	ld.global.ca.f64 data, [%rd32772];
	}
	// end inline asm
	// begin inline asm
	bar.sync 0;
	// end inline asm
	// begin inline asm
	{	
.reg .f64 data;
	ld.global.ca.f64 data, [%rd32772];
	}
	// end inline asm
	// begin inline asm
	bar.sync 0;
	// end inline asm
	// begin inline asm
	{	
.reg .f64 data;
	ld.global.ca.f64 data, [%rd32772];
	}
	// end inline asm
	// begin inline asm
	bar.sync 0;
	// end inline asm
	// begin inline asm
	{	
.reg .f64 data;
	ld.global.ca.f64 data, [%rd32772];
	}
	// end inline asm
	// begin inline asm
	bar.sync 0;
	// end inline asm
	// begin inline asm
	{	
.reg .f64 data;
	ld.global.ca.f64 data, [%rd32772];
	}
	// end inline asm
	// begin inline asm
	bar.sync 0;
	// end inline asm
	// begin inline asm
	{	
.reg .f64 data;
	ld.global.ca.f64 data, [%rd32772];
	}
	// end inline asm
	// begin inline asm
	bar.sync 0;
	// end inline asm
	// begin inline asm
	{	
.reg .f64 data;
	ld.global.ca.f64 data, [%rd32772];
	}
	// end inline asm
	// begin inline asm
	bar.sync 0;
	// end inline asm
	// begin inline asm
	{	
.reg .f64 data;
	ld.global.ca.f64 data, [%rd32772];
	}
	// end inline asm
	// begin inline asm
	bar.sync 0;
	// end inline asm
	// begin inline asm
	{	
.reg .f64 data;
	ld.global.ca.f64 data, [%rd32772];
	}
	// end inline asm
	// begin inline asm
	bar.sync 0;
	// end inline asm
	// begin inline asm
	{	
.reg .f64 data;
	ld.global.ca.f64 data, [%rd32772];
	}
	// end inline asm
	// begin inline asm
	bar.sync 0;
	// end inline asm
	// begin inline asm
	{	
.reg .f64 data;
	ld.global.ca.f64 data, [%rd32772];
	}
	// end inline asm
	// begin inline asm
	bar.sync 0;
	// end inline asm
	// begin inline asm
	{	
.reg .f64 data;
	ld.global.ca.f64 data, [%rd32772];
	}
	// end inline asm
	// begin inline asm
	bar.sync 0;
	// end inline asm
	// begin inline asm
	{	
.reg .f64 data;
	ld.global.ca.f64 data, [%rd32772];
	}
	// end inline asm
	// begin inline asm
	bar.sync 0;
	// end inline asm
	// begin inline asm
	{	
.reg .f64 data;
	ld.global.ca.f64 data, [%rd32772];
	}
	// end inline asm
	// begin inline asm
	bar.sync 0;
	// end inline asm
	// begin inline asm
	{	
.reg .f64 data;
	ld.global.ca.f64 data, [%rd32772];
	}
	// end inline asm
	// begin inline asm
	bar.sync 0;
	// end inline asm
	// begin inline asm
	{	
.reg .f64 data;
	ld.global.ca.f64 data, [%rd32772];
	}
	// end inline asm
	// begin inline asm
	bar.sync 0;
	// end inline asm
	// begin inline asm
	{	
.reg .f64 data;
	ld.global.ca.f64 data, [%rd32772];
	}
	// end inline asm
	// begin inline asm
	bar.sync 0;
	// end inline asm
	// begin inline asm
	{	
.reg .f64 data;
	ld.global.ca.f64 data, [%rd32772];
	}
	// end inline asm
	// begin inline asm
	bar.sync 0;
	// end inline asm
	// begin inline asm
	{	
.reg .f64 data;
	ld.global.ca.f64 data, [%rd32772];
	}
	// end inline asm
	// begin inline asm
	bar.sync 0;
	// end inline asm
	// begin inline asm
	{	
.reg .f64 data;
	ld.global.ca.f64 data, [%rd32772];
	}
	// end inline asm
	// begin inline asm
	bar.sync 0;
	// end inline asm
	// begin inline asm
	{	
.reg .f64 data;
	ld.global.ca.f64 data, [%rd32772];
	}
	// end inline asm
	// begin inline asm
	bar.sync 0;
	// end inline asm
	// begin inline asm
	{	
.reg .f64 data;
	ld.global.ca.f64 data, [%rd32772];
	}
	// end inline asm
	// begin inline asm
	bar.sync 0;
	// end inline asm
	// begin inline asm
	{	
.reg .f64 data;
	ld.global.ca.f64 data, [%rd32772];
	}
	// end inline asm
	// begin inline asm
	bar.sync 0;
	// end inline asm
	// begin inline asm
	{	
.reg .f64 data;
	ld.global.ca.f64 data, [%rd32772];
	}
	// end inline asm
	// begin inline asm
	bar.sync 0;
	// end inline asm
	// begin inline asm
	{	
.reg .f64 data;
	ld.global.ca.f64 data, [%rd32772];
	}
	// end inline asm
	// begin inline asm
	bar.sync 0;
	// end inline asm
	// begin inline asm
	{	
.reg .f64 data;
	ld.global.ca.f64 data, [%rd32772];
	}
	// end inline asm
	// begin inline asm
	bar.sync 0;
	// end inline asm
	// begin inline asm
	{	
.reg .f64 data;
	ld.global.ca.f64 data, [%rd32772];
	}
	// end inline asm
	// begin inline asm
	bar.sync 0;
	// end inline asm
	// begin inline asm
	{	
.reg .f64 data;
	ld.global.ca.f64 data, [%rd32772];
	}
	// end inline asm
	// begin inline asm
	bar.sync 0;
	// end inline asm
	// begin inline asm
	{	
.reg .f64 data;
	ld.global.ca.f64 data, [%rd32772];
	}
	// end inline asm
	// begin inline asm
	bar.sync 0;
	// end inline asm
	// begin inline asm
	{	
.reg .f64 data;
	ld.global.ca.f64 data, [%rd32772];
	}
	// end inline asm
	// begin inline asm
	bar.sync 0;
	// end inline asm
	// begin inline asm
	{	
.reg .f64 data;
	ld.global.ca.f64 data, [%rd32772];
	}
	// end inline asm
	// begin inline asm
	bar.sync 0;
	// end inline asm
	// begin inline asm
	{	
.reg .f64 data;
	ld.global.ca.f64 data, [%rd32772];
	}
	// end inline asm
	// begin inline asm
	bar.sync 0;
	// end inline asm
	// begin inline asm
	{	
.reg .f64 data;
	ld.global.ca.f64 data, [%rd32772];
	}
	// end inline asm
	// begin inline asm
	bar.sync 0;
	// end inline asm
	// begin inline asm
	{	
.reg .f64 data;
	ld.global.ca.f64 data, [%rd32772];
	}
	// end inline asm
	// begin inline asm
	bar.sync 0;
	// end inline asm
	// begin inline asm
	{	
.reg .f64 data;
	ld.global.ca.f64 data, [%rd32772];
	}
	// end inline asm
	// begin inline asm
	bar.sync 0;
	// end inline asm
	// begin inline asm
	{	
.reg .f64 data;
	ld.global.ca.f64 data, [%rd32772];
	}
	// end inline asm
	// begin inline asm
	bar.sync 0;
	// end inline asm
	// begin inline asm
	{	
.reg .f64 data;
	ld.global.ca.f64 data, [%rd32772];
	}
	// end inline asm
	// begin inline asm
	bar.sync 0;
	// end inline asm
	// begin inline asm
	{	
.reg .f64 data;
	ld.global.ca.f64 data, [%rd32772];
	}
	// end inline asm
	// begin inline asm
	bar.sync 0;
	// end inline asm
	// begin inline asm
	{	
.reg .f64 data;
	ld.global.ca.f64 data, [%rd32772];
	}
	// end inline asm
	// begin inline asm
	bar.sync 0;
	// end inline asm
	// begin inline asm
	{	
.reg .f64 data;
	ld.global.ca.f64 data, [%rd32772];
	}
	// end inline asm
	// begin inline asm
	bar.sync 0;
	// end inline asm
	// begin inline asm
	{	
.reg .f64 data;
	ld.global.ca.f64 data, [%rd32772];
	}
	// end inline asm
	// begin inline asm
	bar.sync 0;
	// end inline asm
	// begin inline asm
	{	
.reg .f64 data;
	ld.global.ca.f64 data, [%rd32772];
	}
	// end inline asm
	// begin inline asm
	bar.sync 0;
	// end inline asm
	// begin inline asm
	{	
.reg .f64 data;
	ld.global.ca.f64 data, [%rd32772];
	}
	// end inline asm
	// begin inline asm
	bar.sync 0;
	// end inline asm
	// begin inline asm
	{	
.reg .f64 data;
	ld.global.ca.f64 data, [%rd32772];
	}
	// end inline asm
	// begin inline asm
	bar.sync 0;
	// end inline asm
	// begin inline asm
	{	
.reg .f64 data;
	ld.global.ca.f64 data, [%rd32772];
	}
	// end inline asm
	// begin inline asm
	bar.sync 0;
	// end inline asm
	// begin inline asm
	{	
.reg .f64 data;
	ld.global.ca.f64 data, [%rd32772];
	}
	// end inline asm
	// begin inline asm
	bar.sync 0;
	// end inline asm
	// begin inline asm
	{	
.reg .f64 data;
	ld.global.ca.f64 data, [%rd32772];
	}
	// end inline asm
	// begin inline asm
	bar.sync 0;
	// end inline asm
	// begin inline asm
	{	
.reg .f64 data;
	ld.global.ca.f64 data, [%rd32772];
	}
	// end inline asm
	// begin inline asm
	bar.sync 0;
	// end inline asm
	// begin inline asm
	{	
.reg .f64 data;
	ld.global.ca.f64 data, [%rd32772];
	}
	// end inline asm
	// begin inline asm
	bar.sync 0;
	// end inline asm
	// begin inline asm
	{	
.reg .f64 data;
	ld.global.ca.f64 data, [%rd32772];
	}
	// end inline asm
	// begin inline asm
	bar.sync 0;
	// end inline asm
	// begin inline asm
	{	
.reg .f64 data;
	ld.global.ca.f64 data, [%rd32772];
	}
	// end inline asm
	// begin inline asm
	bar.sync 0;
	// end inline asm
	// begin inline asm
	{	
.reg .f64 data;
	ld.global.ca.f64 data, [%rd32772];
	}
	// end inline asm
	// begin inline asm
	bar.sync 0;
	// end inline asm
	// begin inline asm
	{	
.reg .f64 data;
	ld.global.ca.f64 data, [%rd32772];
	}
	// end inline asm
	// begin inline asm
	bar.sync 0;
	// end inline asm
	// begin inline asm
	{	
.reg .f64 data;
	ld.global.ca.f64 data, [%rd32772];
	}
	// end inline asm
	// begin inline asm
	bar.sync 0;
	// end inline asm
	// begin inline asm
	{	
.reg .f64 data;
	ld.global.ca.f64 data, [%rd32772];
	}
	// end inline asm
	// begin inline asm
	bar.sync 0;
	// end inline asm
	// begin inline asm
	{	
.reg .f64 data;
	ld.global.ca.f64 data, [%rd32772];
	}
	// end inline asm
	// begin inline asm
	bar.sync 0;
	// end inline asm
	// begin inline asm
	{	
.reg .f64 data;
	ld.global.ca.f64 data, [%rd32772];
	}
	// end inline asm
	// begin inline asm
	bar.sync 0;
	// end inline asm
	// begin inline asm
	{	
.reg .f64 data;
	ld.global.ca.f64 data, [%rd32772];
	}
	// end inline asm
	// begin inline asm
	bar.sync 0;
	// end inline asm
	// begin inline asm
	{	
.reg .f64 data;
	ld.global.ca.f64 data, [%rd32772];
	}
	// end inline asm
	// begin inline asm
	bar.sync 0;
	// end inline asm
	// begin inline asm
	{	
.reg .f64 data;
	ld.global.ca.f64 data, [%rd32772];
	}
	// end inline asm
	// begin inline asm
	bar.sync 0;
	// end inline asm
	// begin inline asm
	{	
.reg .f64 data;
	ld.global.ca.f64 data, [%rd32772];
	}
	// end inline asm
	// begin inline asm
	bar.sync 0;
	// end inline asm
	// begin inline asm
	{	
.reg .f64 data;
	ld.global.ca.f64 data, [%rd32772];
	}
	// end inline asm
	// begin inline asm
	bar.sync 0;
	// end inline asm
	// begin inline asm
	{	
.reg .f64 data;
	ld.global.ca.f64 data, [%rd32772];
	}
	// end inline asm
	// begin inline asm
	bar.sync 0;
	// end inline asm
	// begin inline asm
	{	
.reg .f64 data;
	ld.global.ca.f64 data, [%rd32772];
	}
	// end inline asm
	// begin inline asm
	bar.sync 0;
	// end inline asm
	// begin inline asm
	{	
.reg .f64 data;
	ld.global.ca.f64 data, [%rd32772];
	}
	// end inline asm
	// begin inline asm
	bar.sync 0;
	// end inline asm
	// begin inline asm
	{	
.reg .f64 data;
	ld.global.ca.f64 data, [%rd32772];
	}
	// end inline asm
	// begin inline asm
	bar.sync 0;
	// end inline asm
	// begin inline asm
	{	
.reg .f64 data;
	ld.global.ca.f64 data, [%rd32772];
	}
	// end inline asm
	// begin inline asm
	bar.sync 0;
	// end inline asm
	// begin inline asm
	{	
.reg .f64 data;
	ld.global.ca.f64 data, [%rd32772];
	}
	// end inline asm
	// begin inline asm
	bar.sync 0;
	// end inline asm
	// begin inline asm
	{	
.reg .f64 data;
	ld.global.ca.f64 data, [%rd32772];
	}
	// end inline asm
	// begin inline asm
	bar.sync 0;
	// end inline asm
	// begin inline asm
	{	
.reg .f64 data;
	ld.global.ca.f64 data, [%rd32772];
	}
	// end inline asm
	// begin inline asm
	bar.sync 0;
	// end inline asm
	// begin inline asm
	{	
.reg .f64 data;
	ld.global.ca.f64 data, [%rd32772];
	}
	// end inline asm
	// begin inline asm
	bar.sync 0;
	// end inline asm
	// begin inline asm
	{	
.reg .f64 data;
	ld.global.ca.f64 data, [%rd32772];
	}
	// end inline asm
	// begin inline asm
	bar.sync 0;
	// end inline asm
	// begin inline asm
	{	
.reg .f64 data;
	ld.global.ca.f64 data, [%rd32772];
	}
	// end inline asm
	// begin inline asm
	bar.sync 0;
	// end inline asm
	// begin inline asm
	{	
.reg .f64 data;
	ld.global.ca.f64 data, [%rd32772];
	}
	// end inline asm
	// begin inline asm
	bar.sync 0;
	// end inline asm
	// begin inline asm
	{	
.reg .f64 data;
	ld.global.ca.f64 data, [%rd32772];
	}
	// end inline asm
	// begin inline asm
	bar.sync 0;
	// end inline asm
	// begin inline asm
	{	
.reg .f64 data;
	ld.global.ca.f64 data, [%rd32772];
	}
	// end inline asm
	// begin inline asm
	bar.sync 0;
	// end inline asm
	// begin inline asm
	{	
.reg .f64 data;
	ld.global.ca.f64 data, [%rd32772];
	}
	// end inline asm
	// begin inline asm
	bar.sync 0;
	// end inline asm
	// begin inline asm
	{	
.reg .f64 data;
	ld.global.ca.f64 data, [%rd32772];
	}
	// end inline asm
	// begin inline asm
	bar.sync 0;
	// end inline asm
	// begin inline asm
	{	
.reg .f64 data;
	ld.global.ca.f64 data, [%rd32772];
	}
	// end inline asm
	// begin inline asm
	bar.sync 0;
	// end inline asm
	// begin inline asm
	{	
.reg .f64 data;
	ld.global.ca.f64 data, [%rd32772];
	}
	// end inline asm
	// begin inline asm
	bar.sync 0;
	// end inline asm
	// begin inline asm
	{	
.reg .f64 data;
	ld.global.ca.f64 data, [%rd32772];
	}
	// end inline asm
	// begin inline asm
	bar.sync 0;
	// end inline asm
	// begin inline asm
	{	
.reg .f64 data;
	ld.global.ca.f64 data, [%rd32772];
	}
	// end inline asm
	// begin inline asm
	bar.sync 0;
	// end inline asm
	// begin inline asm
	{	
.reg .f64 data;
	ld.global.ca.f64 data, [%rd32772];
	}
	// end inline asm
	// begin inline asm
	bar.sync 0;
	// end inline asm
	// begin inline asm
	{	
.reg .f64 data;
	ld.global.ca.f64 data, [%rd32772];
	}
	// end inline asm
	// begin inline asm
	bar.sync 0;
	// end inline asm
	// begin inline asm
	{	
.reg .f64 data;
	ld.global.ca.f64 data, [%rd32772];
	}
	// end inline asm
	// begin inline asm
	bar.sync 0;
	// end inline asm
	// begin inline asm
	{	
.reg .f64 data;
	ld.global.ca.f64 data, [%rd32772];
	}
	// end inline asm
	// begin inline asm
	bar.sync 0;
	// end inline asm
	// begin inline asm
	{	
.reg .f64 data;
	ld.global.ca.f64 data, [%rd32772];
	}
	// end inline asm
	// begin inline asm
	bar.sync 0;
	// end inline asm
	// begin inline asm
	{	
.reg .f64 data;
	ld.global.ca.f64 data, [%rd32772];
	}
	// end inline asm
	// begin inline asm
	bar.sync 0;
	// end inline asm
	// begin inline asm
	{	
.reg .f64 data;
	ld.global.ca.f64 data, [%rd32772];
	}
	// end inline asm
	// begin inline asm
	bar.sync 0;
	// end inline asm
	// begin inline asm
	{	
.reg .f64 data;
	ld.global.ca.f64 data, [%rd32772];
	}
	// end inline asm
	// begin inline asm
	bar.sync 0;
	// end inline asm
	// begin inline asm
	{	
.reg .f64 data;
	ld.global.ca.f64 data, [%rd32772];
	}
	// end inline asm
	// begin inline asm
	bar.sync 0;
	// end inline asm
	// begin inline asm
	{	
.reg .f64 data;
	ld.global.ca.f64 data, [%rd32772];
	}
	// end inline asm
	// begin inline asm
	bar.sync 0;
	// end inline asm
	// begin inline asm
	{	
.reg .f64 data;
	ld.global.ca.f64 data, [%rd32772];
	}
	// end inline asm
	// begin inline asm
	bar.sync 0;
	// end inline asm
	// begin inline asm
	{	
.reg .f64 data;
	ld.global.ca.f64 data, [%rd32772];
	}
	// end inline asm
	// begin inline asm
	bar.sync 0;
	// end inline asm
	// begin inline asm
	{	
.reg .f64 data;
	ld.global.ca.f64 data, [%rd32772];
	}
	// end inline asm
	// begin inline asm
	bar.sync 0;
	// end inline asm
	// begin inline asm
	{	
.reg .f64 data;
	ld.global.ca.f64 data, [%rd32772];
	}
	// end inline asm
	// begin inline asm
	bar.sync 0;
	// end inline asm
	// begin inline asm
	{	
.reg .f64 data;
	ld.global.ca.f64 data, [%rd32772];
	}
	// end inline asm
	// begin inline asm
	bar.sync 0;
	// end inline asm
	// begin inline asm
	{	
.reg .f64 data;
	ld.global.ca.f64 data, [%rd32772];
	}
	// end inline asm
	// begin inline asm
	bar.sync 0;
	// end inline asm
	// begin inline asm
	{	
.reg .f64 data;
	ld.global.ca.f64 data, [%rd32772];
	}
	// end inline asm
	// begin inline asm
	bar.sync 0;
	// end inline asm
	// begin inline asm
	{	
.reg .f64 data;
	ld.global.ca.f64 data, [%rd32772];
	}
	// end inline asm
	// begin inline asm
	bar.sync 0;
	// end inline asm
	// begin inline asm
	{	
.reg .f64 data;
	ld.global.ca.f64 data, [%rd32772];
	}
	// end inline asm
	// begin inline asm
	bar.sync 0;
	// end inline asm
	// begin inline asm
	{	
.reg .f64 data;
	ld.global.ca.f64 data, [%rd32772];
	}
	// end inline asm
	// begin inline asm
	bar.sync 0;
	// end inline asm
	// begin inline asm
	{	
.reg .f64 data;
	ld.global.ca.f64 data, [%rd32772];
	}
	// end inline asm
	// begin inline asm
	bar.sync 0;
	// end inline asm
	// begin inline asm
	{	
.reg .f64 data;
	ld.global.ca.f64 data, [%rd32772];
	}
	// end inline asm
	// begin inline asm
	bar.sync 0;
	// end inline asm
	// begin inline asm
	{	
.reg .f64 data;
	ld.global.ca.f64 data, [%rd32772];
	}
	// end inline asm
	// begin inline asm
	bar.sync 0;
	// end inline asm
	// begin inline asm
	{	
.reg .f64 data;
	ld.global.ca.f64 data, [%rd32772];
	}
	// end inline asm
	// begin inline asm
	bar.sync 0;
	// end inline asm
	// begin inline asm
	{	
.reg .f64 data;
	ld.global.ca.f64 data, [%rd32772];
	}
	// end inline asm
	// begin inline asm
	bar.sync 0;
	// end inline asm
	// begin inline asm
	{	
.reg .f64 data;
	ld.global.ca.f64 data, [%rd32772];
	}
	// end inline asm
	// begin inline asm
	bar.sync 0;
	// end inline asm
	// begin inline asm
	{	
.reg .f64 data;
	ld.global.ca.f64 data, [%rd32772];
	}
	// end inline asm
	// begin inline asm
	bar.sync 0;
	// end inline asm
	// begin inline asm
	{	
.reg .f64 data;
	ld.global.ca.f64 data, [%rd32772];
	}
	// end inline asm
	// begin inline asm
	bar.sync 0;
	// end inline asm
	// begin inline asm
	{	
.reg .f64 data;
	ld.global.ca.f64 data, [%rd32772];
	}
	// end inline asm
	// begin inline asm
	bar.sync 0;
	// end inline asm
	// begin inline asm
	{	
.reg .f64 data;
	ld.global.ca.f64 data, [%rd32772];
	}
	// end inline asm
	// begin inline asm
	bar.sync 0;
	// end inline asm
	// begin inline asm
	{	
.reg .f64 data;
	ld.global.ca.f64 data, [%rd32772];
	}
	// end inline asm
	// begin inline asm
	bar.sync 0;
	// end inline asm
	// begin inline asm
	{	
.reg .f64 data;
	ld.global.ca.f64 data, [%rd32772];
	}
	// end inline asm
	// begin inline asm
	bar.sync 0;
	// end inline asm
	// begin inline asm
	{	
.reg .f64 data;
	ld.global.ca.f64 data, [%rd32772];
	}
	// end inline asm
	// begin inline asm
	bar.sync 0;
	// end inline asm
	// begin inline asm
	{	
.reg .f64 data;
	ld.global.ca.f64 data, [%rd32772];
	}
	// end inline asm
	// begin inline asm
	bar.sync 0;
	// end inline asm
	// begin inline asm
	{	
.reg .f64 data;
	ld.global.ca.f64 data, [%rd32772];
	}
	// end inline asm
	// begin inline asm
	bar.sync 0;
	// end inline asm
	// begin inline asm
	{	
.reg .f64 data;
	ld.global.ca.f64 data, [%rd32772];
	}
	// end inline asm
	// begin inline asm
	bar.sync 0;
	// end inline asm
	// begin inline asm
	{	
.reg .f64 data;
	ld.global.ca.f64 data, [%rd32772];
	}
	// end inline asm
	// begin inline asm
	bar.sync 0;
	// end inline asm
	// begin inline asm
	{	
.reg .f64 data;
	ld.global.ca.f64 data, [%rd32772];
	}
	// end inline asm
	// begin inline asm
	bar.sync 0;
	// end inline asm
	// begin inline asm
	{	
.reg .f64 data;
	ld.global.ca.f64 data, [%rd32772];
	}
	// end inline asm
	// begin inline asm
	bar.sync 0;
	// end inline asm
	// begin inline asm
	{	
.reg .f64 data;
	ld.global.ca.f64 data, [%rd32772];
	}
	// end inline asm
	// begin inline asm
	bar.sync 0;
	// end inline asm
	// begin inline asm
	{	
.reg .f64 data;
	ld.global.ca.f64 data, [%rd32772];
	}
	// end inline asm
	// begin inline asm
	bar.sync 0;
	// end inline asm
	// begin inline asm
	{	
.reg .f64 data;
	ld.global.ca.f64 data, [%rd32772];
	}
	// end inline asm
	// begin inline asm
	bar.sync 0;
	// end inline asm
	// begin inline asm
	{	
.reg .f64 data;
	ld.global.ca.f64 data, [%rd32772];
	}
	// end inline asm
	// begin inline asm
	bar.sync 0;
	// end inline asm
	// begin inline asm
	{	
.reg .f64 data;
	ld.global.ca.f64 data, [%rd32772];
	}
	// end inline asm
	// begin inline asm
	bar.sync 0;
	// end inline asm
	// begin inline asm
	{	
.reg .f64 data;
	ld.global.ca.f64 data, [%rd32772];
	}
	// end inline asm
	// begin inline asm
	bar.sync 0;
	// end inline asm
	// begin inline asm
	{	
.reg .f64 data;
	ld.global.ca.f64 data, [%rd32772];
	}
	// end inline asm
	// begin inline asm
	bar.sync 0;
	// end inline asm
	// begin inline asm
	{	
.reg .f64 data;
	ld.global.ca.f64 data, [%rd32772];
	}
	// end inline asm
	// begin inline asm
	bar.sync 0;
	// end inline asm
	// begin inline asm
	{	
.reg .f64 data;
	ld.global.ca.f64 data, [%rd32772];
	}
	// end inline asm
	// begin inline asm
	bar.sync 0;
	// end inline asm
	// begin inline asm
	{	
.reg .f64 data;
	ld.global.ca.f64 data, [%rd32772];
	}
	// end inline asm
	// begin inline asm
	bar.sync 0;
	// end inline asm
	// begin inline asm
	{	
.reg .f64 data;
	ld.global.ca.f64 data, [%rd32772];
	}
	// end inline asm
	// begin inline asm
	bar.sync 0;
	// end inline asm
	// begin inline asm
	{	
.reg .f64 data;
	ld.global.ca.f64 data, [%rd32772];
	}
	// end inline asm
	// begin inline asm
	bar.sync 0;
	// end inline asm
	// begin inline asm
	{	
.reg .f64 data;
	ld.global.ca.f64 data, [%rd32772];
	}
	// end inline asm
	// begin inline asm
	bar.sync 0;
	// end inline asm
	// begin inline asm
	{	
.reg .f64 data;
	ld.global.ca.f64 data, [%rd32772];
	}
	// end inline asm
	// begin inline asm
	bar.sync 0;
	// end inline asm
	// begin inline asm
	{	
.reg .f64 data;
	ld.global.ca.f64 data, [%rd32772];
	}
	// end inline asm
	// begin inline asm
	bar.sync 0;
	// end inline asm
	// begin inline asm
	{	
.reg .f64 data;
	ld.global.ca.f64 data, [%rd32772];
	}
	// end inline asm
	// begin inline asm
	bar.sync 0;
	// end inline asm
	// begin inline asm
	{	
.reg .f64 data;
	ld.global.ca.f64 data, [%rd32772];
	}
	// end inline asm
	// begin inline asm
	bar.sync 0;
	// end inline asm
	// begin inline asm
	{	
.reg .f64 data;
	ld.global.ca.f64 data, [%rd32772];
	}
	// end inline asm
	// begin inline asm
	bar.sync 0;
	// end inline asm
	// begin inline asm
	{	
.reg .f64 data;
	ld.global.ca.f64 data, [%rd32772];
	}
	// end inline asm
	// begin inline asm
	bar.sync 0;
	// end inline asm
	// begin inline asm
	{	
.reg .f64 data;
	ld.global.ca.f64 data, [%rd32772];
	}
	// end inline asm
	// begin inline asm
	bar.sync 0;
	// end inline asm
	// begin inline asm
	{	
.reg .f64 data;
	ld.global.ca.f64 data, [%rd32772];
	}
	// end inline asm
	// begin inline asm
	bar.sync 0;
	// end inline asm
	// begin inline asm
	{	
.reg .f64 data;
	ld.global.ca.f64 data, [%rd32772];
	}
	// end inline asm
	// begin inline asm
	bar.sync 0;
	// end inline asm
	// begin inline asm
	{	
.reg .f64 data;
	ld.global.ca.f64 data, [%rd32772];
	}
	// end inline asm
	// begin inline asm
	bar.sync 0;
	// end inline asm
	// begin inline asm
	{	
.reg .f64 data;
	ld.global.ca.f64 data, [%rd32772];
	}
	// end inline asm
	// begin inline asm
	bar.sync 0;
	// end inline asm
	// begin inline asm
	{	
.reg .f64 data;
	ld.global.ca.f64 data, [%rd32772];
	}
	// end inline asm
	// begin inline asm
	bar.sync 0;
	// end inline asm
	// begin inline asm
	{	
.reg .f64 data;
	ld.global.ca.f64 data, [%rd32772];
	}
	// end inline asm
	// begin inline asm
	bar.sync 0;
	// end inline asm
	// begin inline asm
	{	
.reg .f64 data;
	ld.global.ca.f64 data, [%rd32772];
	}
	// end inline asm
	// begin inline asm
	bar.sync 0;
	// end inline asm
	// begin inline asm
	{	
.reg .f64 data;
	ld.global.ca.f64 data, [%rd32772];
	}
	// end inline asm
	// begin inline asm
	bar.sync 0;
	// end inline asm
	// begin inline asm
	{	
.reg .f64 data;
	ld.global.ca.f64 data, [%rd32772];
	}
	// end inline asm
	// begin inline asm
	bar.sync 0;
	// end inline asm
	// begin inline asm
	{	
.reg .f64 data;
	ld.global.ca.f64 data, [%rd32772];
	}
	// end inline asm
	// begin inline asm
	bar.sync 0;
	// end inline asm
	// begin inline asm
	{	
.reg .f64 data;
	ld.global.ca.f64 data, [%rd32772];
	}
	// end inline asm
	// begin inline asm
	bar.sync 0;
	// end inline asm
	// begin inline asm
	{	
.reg .f64 data;
	ld.global.ca.f64 data, [%rd32772];
	}
	// end inline asm
	// begin inline asm
	bar.sync 0;
	// end inline asm
	// begin inline asm
	{	
.reg .f64 data;
	ld.global.ca.f64 data, [%rd32772];
	}
	// end inline asm
	// begin inline asm
	bar.sync 0;
	// end inline asm
	// begin inline asm
	{	
.reg .f64 data;
	ld.global.ca.f64 data, [%rd32772];
	}
	// end inline asm
	// begin inline asm
	bar.sync 0;
	// end inline asm
	// begin inline asm
	{	
.reg .f64 data;
	ld.global.ca.f64 data, [%rd32772];
	}
	// end inline asm
	// begin inline asm
	bar.sync 0;
	// end inline asm
	// begin inline asm
	{	
.reg .f64 data;
	ld.global.ca.f64 data, [%rd32772];
	}
	// end inline asm
	// begin inline asm
	bar.sync 0;
	// end inline asm
	// begin inline asm
	{	
.reg .f64 data;
	ld.global.ca.f64 data, [%rd32772];
	}
	// end inline asm
	// begin inline asm
	bar.sync 0;
	// end inline asm
	// begin inline asm
	{	
.reg .f64 data;
	ld.global.ca.f64 data, [%rd32772];
	}
	// end inline asm
	// begin inline asm
	bar.sync 0;
	// end inline asm
	// begin inline asm
	{	
.reg .f64 data;
	ld.global.ca.f64 data, [%rd32772];
	}
	// end inline asm
	// begin inline asm
	bar.sync 0;
	// end inline asm
	// begin inline asm
	{	
.reg .f64 data;
	ld.global.ca.f64 data, [%rd32772];
	}
	// end inline asm
	// begin inline asm
	bar.sync 0;
	// end inline asm
	// begin inline asm
	{	
.reg .f64 data;
	ld.global.ca.f64 data, [%rd32772];
	}
	// end inline asm
	// begin inline asm
	bar.sync 0;
	// end inline asm
	// begin inline asm
	{	
.reg .f64 data;
	ld.global.ca.f64 data, [%rd32772];
	}
	// end inline asm
	// begin inline asm
	bar.sync 0;
	// end inline asm
	// begin inline asm
	{	
.reg .f64 data;
	ld.global.ca.f64 data, [%rd32772];
	}
	// end inline asm
	// begin inline asm
	bar.sync 0;
	// end inline asm
	// begin inline asm
	{	
.reg .f64 data;
	ld.global.ca.f64 data, [%rd32772];
	}
	// end inline asm
	// begin inline asm
	bar.sync 0;
	// end inline asm
	// begin inline asm
	{	
.reg .f64 data;
	ld.global.ca.f64 data, [%rd32772];
	}
	// end inline asm
	// begin inline asm
	bar.sync 0;
	// end inline asm
	// begin inline asm
	{	
.reg .f64 data;
	ld.global.ca.f64 data, [%rd32772];
	}
	// end inline asm
	// begin inline asm
	bar.sync 0;
	// end inline asm
	// begin inline asm
	{	
.reg .f64 data;
	ld.global.ca.f64 data, [%rd32772];
	}
	// end inline asm
	// begin inline asm
	bar.sync 0;
	// end inline asm
	// begin inline asm
	{	
.reg .f64 data;
	ld.global.ca.f64 data, [%rd32772];
	}
	// end inline asm
	// begin inline asm
	bar.sync 0;
	// end inline asm
	// begin inline asm
	{	
.reg .f64 data;
	ld.global.ca.f64 data, [%rd32772];
	}
	// end inline asm
	// begin inline asm
	bar.sync 0;
	// end inline asm
	// begin inline asm
	{	
.reg .f64 data;
	ld.global.ca.f64 data, [%rd32772];
	}
	// end inline asm
	// begin inline asm
	bar.sync 0;
	// end inline asm
	// begin inline asm
	{	
.reg .f64 data;
	ld.global.ca.f64 data, [%rd32772];
	}
	// end inline asm
	// begin inline asm
	bar.sync 0;
	// end inline asm
	// begin inline asm
	{	
.reg .f64 data;
	ld.global.ca.f64 data, [%rd32772];
	}
	// end inline asm
	// begin inline asm
	bar.sync 0;
	// end inline asm
	// begin inline asm
	{	
.reg .f64 data;
	ld.global.ca.f64 data, [%rd32772];
	}
	// end inline asm
	// begin inline asm
	bar.sync 0;
	// end inline asm
	// begin inline asm
	{	
.reg .f64 data;
	ld.global.ca.f64 data, [%rd32772];
	}
	// end inline asm
	// begin inline asm
	bar.sync 0;
	// end inline asm
	// begin inline asm
	{	
.reg .f64 data;
	ld.global.ca.f64 data, [%rd32772];
	}
	// end inline asm
	// begin inline asm
	bar.sync 0;
	// end inline asm
	// begin inline asm
	{	
.reg .f64 data;
	ld.global.ca.f64 data, [%rd32772];
	}
	// end inline asm
	// begin inline asm
	bar.sync 0;
	// end inline asm
	// begin inline asm
	{	
.reg .f64 data;
	ld.global.ca.f64 data, [%rd32772];
	}
	// end inline asm
	// begin inline asm
	bar.sync 0;
	// end inline asm
	// begin inline asm
	{	
.reg .f64 data;
	ld.global.ca.f64 data, [%rd32772];
	}
	// end inline asm
	// begin inline asm
	bar.sync 0;
	// end inline asm
	// begin inline asm
	{	
.reg .f64 data;
	ld.global.ca.f64 data, [%rd32772];
	}
	// end inline asm
	// begin inline asm
	bar.sync 0;
	// end inline asm
	// begin inline asm
	{	
.reg .f64 data;
	ld.global.ca.f64 data, [%rd32772];
	}
	// end inline asm
	// begin inline asm
	bar.sync 0;
	// end inline asm
	// begin inline asm
	{	
.reg .f64 data;
	ld.global.ca.f64 data, [%rd32772];
	}
	// end inline asm
	// begin inline asm
	bar.sync 0;
	// end inline asm
	// begin inline asm
	{	
.reg .f64 data;
	ld.global.ca.f64 data, [%rd32772];
	}
	// end inline asm
	// begin inline asm
	bar.sync 0;
	// end inline asm
	// begin inline asm
	{	
.reg .f64 data;
	ld.global.ca.f64 data, [%rd32772];
	}
	// end inline asm
	// begin inline asm
	bar.sync 0;
	// end inline asm
	// begin inline asm
	{	
.reg .f64 data;
	ld.global.ca.f64 data, [%rd32772];
	}
	// end inline asm
	// begin inline asm
	bar.sync 0;
	// end inline asm
	// begin inline asm
	{	
.reg .f64 data;
	ld.global.ca.f64 data, [%rd32772];
	}
	// end inline asm
	// begin inline asm
	bar.sync 0;
	// end inline asm
	// begin inline asm
	{	
.reg .f64 data;
	ld.global.ca.f64 data, [%rd32772];
	}
	// end inline asm
	// begin inline asm
	bar.sync 0;
	// end inline asm
	// begin inline asm
	{	
.reg .f64 data;
	ld.global.ca.f64 data, [%rd32772];
	}
	// end inline asm
	// begin inline asm
	bar.sync 0;
	// end inline asm
	// begin inline asm
	{	
.reg .f64 data;
	ld.global.ca.f64 data, [%rd32772];
	}
	// end inline asm
	// begin inline asm
	bar.sync 0;
	// end inline asm
	// begin inline asm
	{	
.reg .f64 data;
	ld.global.ca.f64 data, [%rd32772];
	}
	// end inline asm
	// begin inline asm
	bar.sync 0;
	// end inline asm
	// begin inline asm
	{	
.reg .f64 data;
	ld.global.ca.f64 data, [%rd32772];
	}
	// end inline asm
	// begin inline asm
	bar.sync 0;
	// end inline asm
	// begin inline asm
	{	
.reg .f64 data;
	ld.global.ca.f64 data, [%rd32772];
	}
	// end inline asm
	// begin inline asm
	bar.sync 0;
	// end inline asm
	// begin inline asm
	{	
.reg .f64 data;
	ld.global.ca.f64 data, [%rd32772];
	}
	// end inline asm
	// begin inline asm
	bar.sync 0;
	// end inline asm
	// begin inline asm
	{	
.reg .f64 data;
	ld.global.ca.f64 data, [%rd32772];
	}
	// end inline asm
	// begin inline asm
	bar.sync 0;
	// end inline asm
	// begin inline asm
	{	
.reg .f64 data;
	ld.global.ca.f64 data, [%rd32772];
	}
	// end inline asm
	// begin inline asm
	bar.sync 0;
	// end inline asm
	// begin inline asm
	{	
.reg .f64 data;
	ld.global.ca.f64 data, [%rd32772];
	}
	// end inline asm
	// begin inline asm
	bar.sync 0;
	// end inline asm
	// begin inline asm
	{	
.reg .f64 data;
	ld.global.ca.f64 data, [%rd32772];
	}
	// end inline asm
	// begin inline asm
	bar.sync 0;
	// end inline asm
	// begin inline asm
	{	
.reg .f64 data;
	ld.global.ca.f64 data, [%rd32772];
	}
	// end inline asm
	// begin inline asm
	bar.sync 0;
	// end inline asm
	// begin inline asm
	{	
.reg .f64 data;
	ld.global.ca.f64 data, [%rd32772];
	}
	// end inline asm
	// begin inline asm
	bar.sync 0;
	// end inline asm
	// begin inline asm
	{	
.reg .f64 data;
	ld.global.ca.f64 data, [%rd32772];
	}
	// end inline asm
	// begin inline asm
	bar.sync 0;
	// end inline asm
	// begin inline asm
	{	
.reg .f64 data;
	ld.global.ca.f64 data, [%rd32772];
	}
	// end inline asm
	// begin inline asm
	bar.sync 0;
	// end inline asm
	// begin inline asm
	{	
.reg .f64 data;
	ld.global.ca.f64 data, [%rd32772];
	}
	// end inline asm
	// begin inline asm
	bar.sync 0;
	// end inline asm
	// begin inline asm
	{	
.reg .f64 data;
	ld.global.ca.f64 data, [%rd32772];
	}
	// end inline asm
	// begin inline asm
	bar.sync 0;
	// end inline asm
	// begin inline asm
	{	
.reg .f64 data;
	ld.global.ca.f64 data, [%rd32772];
	}
	// end inline asm
	// begin inline asm
	bar.sync 0;
	// end inline asm
	// begin inline asm
	{	
.reg .f64 data;
	ld.global.ca.f64 data, [%rd32772];
	}
	// end inline asm
	// begin inline asm
	bar.sync 0;
	// end inline asm
	// begin inline asm
	{	
.reg .f64 data;
	ld.global.ca.f64 data, [%rd32772];
	}
	// end inline asm
	// begin inline asm
	bar.sync 0;
	// end inline asm
	// begin inline asm
	{	
.reg .f64 data;
	ld.global.ca.f64 data, [%rd32772];
	}
	// end inline asm
	// begin inline asm
	bar.sync 0;
	// end inline asm
	// begin inline asm
	{	
.reg .f64 data;
	ld.global.ca.f64 data, [%rd32772];
	}
	// end inline asm
	// begin inline asm
	bar.sync 0;
	// end inline asm
	// begin inline asm
	{	
.reg .f64 data;
	ld.global.ca.f64 data, [%rd32772];
	}
	// end inline asm
	// begin inline asm
	bar.sync 0;
	// end inline asm
	// begin inline asm
	{	
.reg .f64 data;
	ld.global.ca.f64 data, [%rd32772];
	}
	// end inline asm
	// begin inline asm
	bar.sync 0;
	// end inline asm
	// begin inline asm
	{	
.reg .f64 data;
	ld.global.ca.f64 data, [%rd32772];
	}
	// end inline asm
	// begin inline asm
	bar.sync 0;
	// end inline asm
	// begin inline asm
	{	
.reg .f64 data;
	ld.global.ca.f64 data, [%rd32772];
	}
	// end inline asm
	// begin inline asm
	bar.sync 0;
	// end inline asm
	// begin inline asm
	{	
.reg .f64 data;
	ld.global.ca.f64 data, [%rd32772];
	}
	// end inline asm
	// begin inline asm
	bar.sync 0;
	// end inline asm
	// begin inline asm
	{	
.reg .f64 data;
	ld.global.ca.f64 data, [%rd32772];
	}
	// end inline asm
	// begin inline asm
	bar.sync 0;
	// end inline asm
	// begin inline asm
	{	
.reg .f64 data;
	ld.global.ca.f64 data, [%rd32772];
	}
	// end inline asm
	// begin inline asm
	bar.sync 0;
	// end inline asm
	// begin inline asm
	{	
.reg .f64 data;
	ld.global.ca.f64 data, [%rd32772];
	}
	// end inline asm
	// begin inline asm
	bar.sync 0;
	// end inline asm
	// begin inline asm
	{	
.reg .f64 data;
	ld.global.ca.f64 data, [%rd32772];
	}
	// end inline asm
	// begin inline asm
	bar.sync 0;
	// end inline asm
	// begin inline asm
	{	
.reg .f64 data;
	ld.global.ca.f64 data, [%rd32772];
	}
	// end inline asm
	// begin inline asm
	bar.sync 0;
	// end inline asm
	// begin inline asm
	{	
.reg .f64 data;
	ld.global.ca.f64 data, [%rd32772];
	}
	// end inline asm
	// begin inline asm
	bar.sync 0;
	// end inline asm
	// begin inline asm
	{	
.reg .f64 data;
	ld.global.ca.f64 data, [%rd32772];
	}
	// end inline asm
	// begin inline asm
	bar.sync 0;
	// end inline asm
	// begin inline asm
	{	
.reg .f64 data;
	ld.global.ca.f64 data, [%rd32772];
	}
	// end inline asm
	// begin inline asm
	bar.sync 0;
	// end inline asm
	// begin inline asm
	{	
.reg .f64 data;
	ld.global.ca.f64 data, [%rd32772];
	}
	// end inline asm
	// begin inline asm
	bar.sync 0;
	// end inline asm
	// begin inline asm
	{	
.reg .f64 data;
	ld.global.ca.f64 data, [%rd32772];
	}
	// end inline asm
	// begin inline asm
	bar.sync 0;
	// end inline asm
	// begin inline asm
	{	
.reg .f64 data;
	ld.global.ca.f64 data, [%rd32772];
	}
	// end inline asm
	// begin inline asm
	bar.sync 0;
	// end inline asm
	// begin inline asm
	{	
.reg .f64 data;
	ld.global.ca.f64 data, [%rd32772];
	}
	// end inline asm
	// begin inline asm
	bar.sync 0;
	// end inline asm
	// begin inline asm
	{	
.reg .f64 data;
	ld.global.ca.f64 data, [%rd32772];
	}
	// end inline asm
	// begin inline asm
	bar.sync 0;
	// end inline asm
	// begin inline asm
	{	
.reg .f64 data;
	ld.global.ca.f64 data, [%rd32772];
	}
	// end inline asm
	// begin inline asm
	bar.sync 0;
	// end inline asm
	// begin inline asm
	{	
.reg .f64 data;
	ld.global.ca.f64 data, [%rd32772];
	}
	// end inline asm
	// begin inline asm
	bar.sync 0;
	// end inline asm
	// begin inline asm
	{	
.reg .f64 data;
	ld.global.ca.f64 data, [%rd32772];
	}
	// end inline asm
	// begin inline asm
	bar.sync 0;
	// end inline asm
	// begin inline asm
	{	
.reg .f64 data;
	ld.global.ca.f64 data, [%rd32772];
	}
	// end inline asm
	// begin inline asm
	bar.sync 0;
	// end inline asm
	// begin inline asm
	{	
.reg .f64 data;
	ld.global.ca.f64 data, [%rd32772];
	}
	// end inline asm
	// begin inline asm
	bar.sync 0;
	// end inline asm
	// begin inline asm
	{	
.reg .f64 data;
	ld.global.ca.f64 data, [%rd32772];
	}
	// end inline asm
	// begin inline asm
	bar.sync 0;
	// end inline asm
	// begin inline asm
	{	
.reg .f64 data;
	ld.global.ca.f64 data, [%rd32772];
	}
	// end inline asm
	// begin inline asm
	bar.sync 0;
	// end inline asm
	// begin inline asm
	{	
.reg .f64 data;
	ld.global.ca.f64 data, [%rd32772];
	}
	// end inline asm
	// begin inline asm
	bar.sync 0;
	// end inline asm
	// begin inline asm
	{	
.reg .f64 data;
	ld.global.ca.f64 data, [%rd32772];
	}
	// end inline asm
	// begin inline asm
	bar.sync 0;
	// end inline asm
	// begin inline asm
	{	
.reg .f64 data;
	ld.global.ca.f64 data, [%rd32772];
	}
	// end inline asm
	// begin inline asm
	bar.sync 0;
	// end inline asm
	// begin inline asm
	{	
.reg .f64 data;
	ld.global.ca.f64 data, [%rd32772];
	}
	// end inline asm
	// begin inline asm
	bar.sync 0;
	// end inline asm
	// begin inline asm
	{	
.reg .f64 data;
	ld.global.ca.f64 data, [%rd32772];
	}
	// end inline asm
	// begin inline asm
	bar.sync 0;
	// end inline asm
	// begin inline asm
	{	
.reg .f64 data;
	ld.global.ca.f64 data, [%rd32772];
	}
	// end inline asm
	// begin inline asm
	bar.sync 0;
	// end inline asm
	// begin inline asm
	{	
.reg .f64 data;
	ld.global.ca.f64 data, [%rd32772];
	}
	// end inline asm
	// begin inline asm
	bar.sync 0;
	// end inline asm
	// begin inline asm
	{	
.reg .f64 data;
	ld.global.ca.f64 data, [%rd32772];
	}
	// end inline asm
	// begin inline asm
	bar.sync 0;
	// end inline asm
	// begin inline asm
	{	
.reg .f64 data;
	ld.global.ca.f64 data, [%rd32772];
	}
	// end inline asm
	// begin inline asm
	bar.sync 0;
	// end inline asm
	// begin inline asm
	{	
.reg .f64 data;
	ld.global.ca.f64 data, [%rd32772];
	}
	// end inline asm
	// begin inline asm
	bar.sync 0;
	// end inline asm
	// begin inline asm
	{	
.reg .f64 data;
	ld.global.ca.f64 data, [%rd32772];
	}
	// end inline asm
	// begin inline asm
	bar.sync 0;
	// end inline asm
	// begin inline asm
	{	
.reg .f64 data;
	ld.global.ca.f64 data, [%rd32772];
	}
	// end inline asm
	// begin inline asm
	bar.sync 0;
	// end inline asm
	// begin inline asm
	{	
.reg .f64 data;
	ld.global.ca.f64 data, [%rd32772];
	}
	// end inline asm
	// begin inline asm
	bar.sync 0;
	// end inline asm
	// begin inline asm
	{	
.reg .f64 data;
	ld.global.ca.f64 data, [%rd32772];
	}
	// end inline asm
	// begin inline asm
	bar.sync 0;
	// end inline asm
	// begin inline asm
	{	
.reg .f64 data;
	ld.global.ca.f64 data, [%rd32772];
	}
	// end inline asm
	// begin inline asm
	bar.sync 0;
	// end inline asm
	// begin inline asm
	{	
.reg .f64 data;
	ld.global.ca.f64 data, [%rd32772];
	}
	// end inline asm
	// begin inline asm
	bar.sync 0;
	// end inline asm
	// begin inline asm
	{	
.reg .f64 data;
	ld.global.ca.f64 data, [%rd32772];
	}
	// end inline asm
	// begin inline asm
	bar.sync 0;
	// end inline asm
	// begin inline asm
	{	
.reg .f64 data;
	ld.global.ca.f64 data, [%rd32772];
	}
	// end inline asm
	// begin inline asm
	bar.sync 0;
	// end inline asm
	// begin inline asm
	{	
.reg .f64 data;
	ld.global.ca.f64 data, [%rd32772];
	}
	// end inline asm
	// begin inline asm
	bar.sync 0;
	// end inline asm
	// begin inline asm
	{	
.reg .f64 data;
	ld.global.ca.f64 data, [%rd32772];
	}
	// end inline asm
	// begin inline asm
	bar.sync 0;
	// end inline asm
	// begin inline asm
	{	
.reg .f64 data;
	ld.global.ca.f64 data, [%rd32772];
	}
	// end inline asm
	// begin inline asm
	bar.sync 0;
	// end inline asm
	// begin inline asm
	{	
.reg .f64 data;
	ld.global.ca.f64 data, [%rd32772];
	}
	// end inline asm
	// begin inline asm
	bar.sync 0;
	// end inline asm
	// begin inline asm
	{	
.reg .f64 data;
	ld.global.ca.f64 data, [%rd32772];
	}
	// end inline asm
	// begin inline asm
	bar.sync 0;
	// end inline asm
	// begin inline asm
	{	
.reg .f64 data;
	ld.global.ca.f64 data, [%rd32772];
	}
	// end inline asm
	// begin inline asm
	bar.sync 0;
	// end inline asm
	// begin inline asm
	{	
.reg .f64 data;
	ld.global.ca.f64 data, [%rd32772];
	}
	// end inline asm
	// begin inline asm
	bar.sync 0;
	// end inline asm
	// begin inline asm
	{	
.reg .f64 data;
	ld.global.ca.f64 data, [%rd32772];
	}
	// end inline asm
	// begin inline asm
	bar.sync 0;
	// end inline asm
	// begin inline asm
	{	
.reg .f64 data;
	ld.global.ca.f64 data, [%rd32772];
	}
	// end inline asm
	// begin inline asm
	bar.sync 0;
	// end inline asm
	// begin inline asm
	{	
.reg .f64 data;
	ld.global.ca.f64 data, [%rd32772];
	}
	// end inline asm
	// begin inline asm
	bar.sync 0;
	// end inline asm
	// begin inline asm
	{	
.reg .f64 data;
	ld.global.ca.f64 data, [%rd32772];
	}
	// end inline asm
	// begin inline asm
	bar.sync 0;
	// end inline asm
	// begin inline asm
	{	
.reg .f64 data;
	ld.global.ca.f64 data, [%rd32772];
	}
	// end inline asm
	// begin inline asm
	bar.sync 0;
	// end inline asm
	// begin inline asm
	{	
.reg .f64 data;
	ld.global.ca.f64 data, [%rd32772];
	}
	// end inline asm
	// begin inline asm
	bar.sync 0;
	// end inline asm
	// begin inline asm
	{	
.reg .f64 data;
	ld.global.ca.f64 data, [%rd32772];
	}
	// end inline asm
	// begin inline asm
	bar.sync 0;
	// end inline asm
	// begin inline asm
	{	
.reg .f64 data;
	ld.global.ca.f64 data, [%rd32772];
	}
	// end inline asm
	// begin inline asm
	bar.sync 0;
	// end inline asm
	// begin inline asm
	{	
.reg .f64 data;
	ld.global.ca.f64 data, [%rd32772];
	}
	// end inline asm
	// begin inline asm
	bar.sync 0;
	// end inline asm
	// begin inline asm
	{	
.reg .f64 data;
	ld.global.ca.f64 data, [%rd32772];
	}
	// end inline asm
	// begin inline asm
	bar.sync 0;
	// end inline asm
	// begin inline asm
	{	
.reg .f64 data;
	ld.global.ca.f64 data, [%rd32772];
	}
	// end inline asm
	// begin inline asm
	bar.sync 0;
	// end inline asm
	// begin inline asm
	{	
.reg .f64 data;
	ld.global.ca.f64 data, [%rd32772];
	}
	// end inline asm
	// begin inline asm
	bar.sync 0;
	// end inline asm
	// begin inline asm
	{	
.reg .f64 data;
	ld.global.ca.f64 data, [%rd32772];
	}
	// end inline asm
	// begin inline asm
	bar.sync 0;
	// end inline asm
	// begin inline asm
	{	
.reg .f64 data;
	ld.global.ca.f64 data, [%rd32772];
	}
	// end inline asm
	// begin inline asm
	bar.sync 0;
	// end inline asm
	// begin inline asm
	{	
.reg .f64 data;
	ld.global.ca.f64 data, [%rd32772];
	}
	// end inline asm
	// begin inline asm
	bar.sync 0;
	// end inline asm
	// begin inline asm
	{	
.reg .f64 data;
	ld.global.ca.f64 data, [%rd32772];
	}
	// end inline asm
	// begin inline asm
	bar.sync 0;
	// end inline asm
	// begin inline asm
	{	
.reg .f64 data;
	ld.global.ca.f64 data, [%rd32772];
	}
	// end inline asm
	// begin inline asm
	bar.sync 0;
	// end inline asm
	// begin inline asm
	{	
.reg .f64 data;
	ld.global.ca.f64 data, [%rd32772];
	}
	// end inline asm
	// begin inline asm
	bar.sync 0;
	// end inline asm
	// begin inline asm
	{	
.reg .f64 data;
	ld.global.ca.f64 data, [%rd32772];
	}
	// end inline asm
	// begin inline asm
	bar.sync 0;
	// end inline asm
	// begin inline asm
	{	
.reg .f64 data;
	ld.global.ca.f64 data, [%rd32772];
	}
	// end inline asm
	// begin inline asm
	bar.sync 0;
	// end inline asm
	// begin inline asm
	{	
.reg .f64 data;
	ld.global.ca.f64 data, [%rd32772];
	}
	// end inline asm
	// begin inline asm
	bar.sync 0;
	// end inline asm
	// begin inline asm
	{	
.reg .f64 data;
	ld.global.ca.f64 data, [%rd32772];
	}
	// end inline asm
	// begin inline asm
	bar.sync 0;
	// end inline asm
	// begin inline asm
	{	
.reg .f64 data;
	ld.global.ca.f64 data, [%rd32772];
	}
	// end inline asm
	// begin inline asm
	bar.sync 0;
	// end inline asm
	// begin inline asm
	{	
.reg .f64 data;
	ld.global.ca.f64 data, [%rd32772];
	}
	// end inline asm
	// begin inline asm
	bar.sync 0;
	// end inline asm
	// begin inline asm
	{	
.reg .f64 data;
	ld.global.ca.f64 data, [%rd32772];
	}
	// end inline asm
	// begin inline asm
	bar.sync 0;
	// end inline asm
	// begin inline asm
	{	
.reg .f64 data;
	ld.global.ca.f64 data, [%rd32772];
	}
	// end inline asm
	// begin inline asm
	bar.sync 0;
	// end inline asm
	// begin inline asm
	{	
.reg .f64 data;
	ld.global.ca.f64 data, [%rd32772];
	}
	// end inline asm
	// begin inline asm
	bar.sync 0;
	// end inline asm
	// begin inline asm
	{	
.reg .f64 data;
	ld.global.ca.f64 data, [%rd32772];
	}
	// end inline asm
	// begin inline asm
	bar.sync 0;
	// end inline asm
	// begin inline asm
	{	
.reg .f64 data;
	ld.global.ca.f64 data, [%rd32772];
	}
	// end inline asm
	// begin inline asm
	bar.sync 0;
	// end inline asm
	// begin inline asm
	{	
.reg .f64 data;
	ld.global.ca.f64 data, [%rd32772];
	}
	// end inline asm
	// begin inline asm
	bar.sync 0;
	// end inline asm
	// begin inline asm
	{	
.reg .f64 data;
	ld.global.ca.f64 data, [%rd32772];
	}
	// end inline asm
	// begin inline asm
	bar.sync 0;
	// end inline asm
	// begin inline asm
	{	
.reg .f64 data;
	ld.global.ca.f64 data, [%rd32772];
	}
	// end inline asm
	// begin inline asm
	bar.sync 0;
	// end inline asm
	// begin inline asm
	{	
.reg .f64 data;
	ld.global.ca.f64 data, [%rd32772];
	}
	// end inline asm
	// begin inline asm
	bar.sync 0;
	// end inline asm
	// begin inline asm
	{	
.reg .f64 data;
	ld.global.ca.f64 data, [%rd32772];
	}
	// end inline asm
	// begin inline asm
	bar.sync 0;
	// end inline asm
	// begin inline asm
	{	
.reg .f64 data;
	ld.global.ca.f64 data, [%rd32772];
	}
	// end inline asm
	// begin inline asm
	bar.sync 0;
	// end inline asm
	// begin inline asm
	{	
.reg .f64 data;
	ld.global.ca.f64 data, [%rd32772];
	}
	// end inline asm
	// begin inline asm
	bar.sync 0;
	// end inline asm
	// begin inline asm
	{	
.reg .f64 data;
	ld.global.ca.f64 data, [%rd32772];
	}
	// end inline asm
	// begin inline asm
	bar.sync 0;
	// end inline asm
	// begin inline asm
	{	
.reg .f64 data;
	ld.global.ca.f64 data, [%rd32772];
	}
	// end inline asm
	// begin inline asm
	bar.sync 0;
	// end inline asm
	// begin inline asm
	{	
.reg .f64 data;
	ld.global.ca.f64 data, [%rd32772];
	}
	// end inline asm
	// begin inline asm
	bar.sync 0;
	// end inline asm
	// begin inline asm
	{	
.reg .f64 data;
	ld.global.ca.f64 data, [%rd32772];
	}
	// end inline asm
	// begin inline asm
	bar.sync 0;
	// end inline asm
	// begin inline asm
	{	
.reg .f64 data;
	ld.global.ca.f64 data, [%rd32772];
	}
	// end inline asm
	// begin inline asm
	bar.sync 0;
	// end inline asm
	// begin inline asm
	{	
.reg .f64 data;
	ld.global.ca.f64 data, [%rd32772];
	}
	// end inline asm
	// begin inline asm
	bar.sync 0;
	// end inline asm
	// begin inline asm
	{	
.reg .f64 data;
	ld.global.ca.f64 data, [%rd32772];
	}
	// end inline asm
	// begin inline asm
	bar.sync 0;
	// end inline asm
	// begin inline asm
	{	
.reg .f64 data;
	ld.global.ca.f64 data, [%rd32772];
	}
	// end inline asm
	// begin inline asm
	bar.sync 0;
	// end inline asm
	// begin inline asm
	{	
.reg .f64 data;
	ld.global.ca.f64 data, [%rd32772];
	}
	// end inline asm
	// begin inline asm
	bar.sync 0;
	// end inline asm
	// begin inline asm
	{	
.reg .f64 data;
	ld.global.ca.f64 data, [%rd32772];
	}
	// end inline asm
	// begin inline asm
	bar.sync 0;
	// end inline asm
	// begin inline asm
	{	
.reg .f64 data;
	ld.global.ca.f64 data, [%rd32772];
	}
	// end inline asm
	// begin inline asm
	bar.sync 0;
	// end inline asm
	// begin inline asm
	{	
.reg .f64 data;
	ld.global.ca.f64 data, [%rd32772];
	}
	// end inline asm
	// begin inline asm
	bar.sync 0;
	// end inline asm
	// begin inline asm
	{	
.reg .f64 data;
	ld.global.ca.f64 data, [%rd32772];
	}
	// end inline asm
	// begin inline asm
	bar.sync 0;
	// end inline asm
	// begin inline asm
	{	
.reg .f64 data;
	ld.global.ca.f64 data, [%rd32772];
	}
	// end inline asm
	// begin inline asm
	bar.sync 0;
	// end inline asm
	// begin inline asm
	{	
.reg .f64 data;
	ld.global.ca.f64 data, [%rd32772];
	}
	// end inline asm
	// begin inline asm
	bar.sync 0;
	// end inline asm
	// begin inline asm
	{	
.reg .f64 data;
	ld.global.ca.f64 data, [%rd32772];
	}
	// end inline asm
	// begin inline asm
	bar.sync 0;
	// end inline asm
	// begin inline asm
	{	
.reg .f64 data;
	ld.global.ca.f64 data, [%rd32772];
	}
	// end inline asm
	// begin inline asm
	bar.sync 0;
	// end inline asm
	// begin inline asm
	{	
.reg .f64 data;
	ld.global.ca.f64 data, [%rd32772];
	}
	// end inline asm
	// begin inline asm
	bar.sync 0;
	// end inline asm
	// begin inline asm
	{	
.reg .f64 data;
	ld.global.ca.f64 data, [%rd32772];
	}
	// end inline asm
	// begin inline asm
	bar.sync 0;
	// end inline asm
	// begin inline asm
	{	
.reg .f64 data;
	ld.global.ca.f64 data, [%rd32772];
	}
	// end inline asm
	// begin inline asm
	bar.sync 0;
	// end inline asm
	// begin inline asm
	{	
.reg .f64 data;
	ld.global.ca.f64 data, [%rd32772];
	}
	// end inline asm
	// begin inline asm
	bar.sync 0;
	// end inline asm
	// begin inline asm
	{	
.reg .f64 data;
	ld.global.ca.f64 data, [%rd32772];
	}
	// end inline asm
	// begin inline asm
	bar.sync 0;
	// end inline asm
	// begin inline asm
	{	
.reg .f64 data;
	ld.global.ca.f64 data, [%rd32772];
	}
	// end inline asm
	// begin inline asm
	bar.sync 0;
	// end inline asm
	// begin inline asm
	{	
.reg .f64 data;
	ld.global.ca.f64 data, [%rd32772];
	}
	// end inline asm
	// begin inline asm
	bar.sync 0;
	// end inline asm
	// begin inline asm
	{	
.reg .f64 data;
	ld.global.ca.f64 data, [%rd32772];
	}
	// end inline asm
	// begin inline asm
	bar.sync 0;
	// end inline asm
	// begin inline asm
	{	
.reg .f64 data;
	ld.global.ca.f64 data, [%rd32772];
	}
	// end inline asm
	// begin inline asm
	bar.sync 0;
	// end inline asm
	// begin inline asm
	{	
.reg .f64 data;
	ld.global.ca.f64 data, [%rd32772];
	}
	// end inline asm
	// begin inline asm
	bar.sync 0;
	// end inline asm
	// begin inline asm
	{	
.reg .f64 data;
	ld.global.ca.f64 data, [%rd32772];
	}
	// end inline asm
	// begin inline asm
	bar.sync 0;
	// end inline asm
	// begin inline asm
	{	
.reg .f64 data;
	ld.global.ca.f64 data, [%rd32772];
	}
	// end inline asm
	// begin inline asm
	bar.sync 0;
	// end inline asm
	// begin inline asm
	{	
.reg .f64 data;
	ld.global.ca.f64 data, [%rd32772];
	}
	// end inline asm
	// begin inline asm
	bar.sync 0;
	// end inline asm
	// begin inline asm
	{	
.reg .f64 data;
	ld.global.ca.f64 data, [%rd32772];
	}
	// end inline asm
	// begin inline asm
	bar.sync 0;
	// end inline asm
	// begin inline asm
	{	
.reg .f64 data;
	ld.global.ca.f64 data, [%rd32772];
	}
	// end inline asm
	// begin inline asm
	bar.sync 0;
	// end inline asm
	// begin inline asm
	{	
.reg .f64 data;
	ld.global.ca.f64 data, [%rd32772];
	}
	// end inline asm
	// begin inline asm
	bar.sync 0;
	// end inline asm
	// begin inline asm
	{	
.reg .f64 data;
	ld.global.ca.f64 data, [%rd32772];
	}
	// end inline asm
	// begin inline asm
	bar.sync 0;
	// end inline asm
	// begin inline asm
	{	
.reg .f64 data;
	ld.global.ca.f64 data, [%rd32772];
	}
	// end inline asm
	// begin inline asm
	bar.sync 0;
	// end inline asm
	// begin inline asm
	{	
.reg .f64 data;
	ld.global.ca.f64 data, [%rd32772];
	}
	// end inline asm
	// begin inline asm
	bar.sync 0;
	// end inline asm
	// begin inline asm
	{	
.reg .f64 data;
	ld.global.ca.f64 data, [%rd32772];
	}
	// end inline asm
	// begin inline asm
	bar.sync 0;
	// end inline asm
	// begin inline asm
	{	
.reg .f64 data;
	ld.global.ca.f64 data, [%rd32772];
	}
	// end inline asm
	// begin inline asm
	bar.sync 0;
	// end inline asm
	// begin inline asm
	{	
.reg .f64 data;
	ld.global.ca.f64 data, [%rd32772];
	}
	// end inline asm
	// begin inline asm
	bar.sync 0;
	// end inline asm
	// begin inline asm
	{	
.reg .f64 data;
	ld.global.ca.f64 data, [%rd32772];
	}
	// end inline asm
	// begin inline asm
	bar.sync 0;
	// end inline asm
	// begin inline asm
	{	
.reg .f64 data;
	ld.global.ca.f64 data, [%rd32772];
	}
	// end inline asm
	// begin inline asm
	bar.sync 0;
	// end inline asm
	// begin inline asm
	{	
.reg .f64 data;
	ld.global.ca.f64 data, [%rd32772];
	}
	// end inline asm
	// begin inline asm
	bar.sync 0;
	// end inline asm
	// begin inline asm
	{	
.reg .f64 data;
	ld.global.ca.f64 data, [%rd32772];
	}
	// end inline asm
	// begin inline asm
	bar.sync 0;
	// end inline asm
	// begin inline asm
	{	
.reg .f64 data;
	ld.global.ca.f64 data, [%rd32772];
	}
	// end inline asm
	// begin inline asm
	bar.sync 0;
	// end inline asm
	// begin inline asm
	{	
.reg .f64 data;
	ld.global.ca.f64 data, [%rd32772];
	}
	// end inline asm
	// begin inline asm
	bar.sync 0;
	// end inline asm
	// begin inline asm
	{	
.reg .f64 data;
	ld.global.ca.f64 data, [%rd32772];
	}
	// end inline asm
	// begin inline asm
	bar.sync 0;
	// end inline asm
	// begin inline asm
	{	
.reg .f64 data;
	ld.global.ca.f64 data, [%rd32772];
	}
	// end inline asm
	// begin inline asm
	bar.sync 0;
	// end inline asm
	// begin inline asm
	{	
.reg .f64 data;
	ld.global.ca.f64 data, [%rd32772];
	}
	// end inline asm
	// begin inline asm
	bar.sync 0;
	// end inline asm
	// begin inline asm
	{	
.reg .f64 data;
	ld.global.ca.f64 data, [%rd32772];
	}
	// end inline asm
	// begin inline asm
	bar.sync 0;
	// end inline asm
	// begin inline asm
	{	
.reg .f64 data;
	ld.global.ca.f64 data, [%rd32772];
	}
	// end inline asm
	// begin inline asm
	bar.sync 0;
	// end inline asm
	// begin inline asm
	{	
.reg .f64 data;
	ld.global.ca.f64 data, [%rd32772];
	}
	// end inline asm
	// begin inline asm
	bar.sync 0;
	// end inline asm
	// begin inline asm
	{	
.reg .f64 data;
	ld.global.ca.f64 data, [%rd32772];
	}
	// end inline asm
	// begin inline asm
	bar.sync 0;
	// end inline asm
	// begin inline asm
	{	
.reg .f64 data;
	ld.global.ca.f64 data, [%rd32772];
	}
	// end inline asm
	// begin inline asm
	bar.sync 0;
	// end inline asm
	// begin inline asm
	{	
.reg .f64 data;
	ld.global.ca.f64 data, [%rd32772];
	}
	// end inline asm
	// begin inline asm
	bar.sync 0;
	// end inline asm
	// begin inline asm
	{	
.reg .f64 data;
	ld.global.ca.f64 data, [%rd32772];
	}
	// end inline asm
	// begin inline asm
	bar.sync 0;
	// end inline asm
	// begin inline asm
	{	
.reg .f64 data;
	ld.global.ca.f64 data, [%rd32772];
	}
	// end inline asm
	// begin inline asm
	bar.sync 0;
	// end inline asm
	// begin inline asm
	{	
.reg .f64 data;
	ld.global.ca.f64 data, [%rd32772];
	}
	// end inline asm
	// begin inline asm
	bar.sync 0;
	// end inline asm
	// begin inline asm
	{	
.reg .f64 data;
	ld.global.ca.f64 data, [%rd32772];
	}
	// end inline asm
	// begin inline asm
	bar.sync 0;
	// end inline asm
	// begin inline asm
	{	
.reg .f64 data;
	ld.global.ca.f64 data, [%rd32772];
	}
	// end inline asm
	// begin inline asm
	bar.sync 0;
	// end inline asm
	// begin inline asm
	{	
.reg .f64 data;
	ld.global.ca.f64 data, [%rd32772];
	}
	// end inline asm
	// begin inline asm
	bar.sync 0;
	// end inline asm
	// begin inline asm
	{	
.reg .f64 data;
	ld.global.ca.f64 data, [%rd32772];
	}
	// end inline asm
	// begin inline asm
	bar.sync 0;
	// end inline asm
	// begin inline asm
	{	
.reg .f64 data;
	ld.global.ca.f64 data, [%rd32772];
	}
	// end inline asm
	// begin inline asm
	bar.sync 0;
	// end inline asm
	// begin inline asm
	{	
.reg .f64 data;
	ld.global.ca.f64 data, [%rd32772];
	}
	// end inline asm
	// begin inline asm
	bar.sync 0;
	// end inline asm
	// begin inline asm
	{	
.reg .f64 data;
	ld.global.ca.f64 data, [%rd32772];
	}
	// end inline asm
	// begin inline asm
	bar.sync 0;
	// end inline asm
	// begin inline asm
	{	
.reg .f64 data;
	ld.global.ca.f64 data, [%rd32772];
	}
	// end inline asm
	// begin inline asm
	bar.sync 0;
	// end inline asm
	// begin inline asm
	{	
.reg .f64 data;
	ld.global.ca.f64 data, [%rd32772];
	}
	// end inline asm
	// begin inline asm
	bar.sync 0;
	// end inline asm
	// begin inline asm
	{	
.reg .f64 data;
	ld.global.ca.f64 data, [%rd32772];
	}
	// end inline asm
	// begin inline asm
	bar.sync 0;
	// end inline asm
	// begin inline asm
	{	
.reg .f64 data;
	ld.global.ca.f64 data, [%rd32772];
	}
	// end inline asm
	// begin inline asm
	bar.sync 0;
	// end inline asm
	// begin inline asm
	{	
.reg .f64 data;
	ld.global.ca.f64 data, [%rd32772];
	}
	// end inline asm
	// begin inline asm
	bar.sync 0;
	// end inline asm
	// begin inline asm
	{	
.reg .f64 data;
	ld.global.ca.f64 data, [%rd32772];
	}
	// end inline asm
	// begin inline asm
	bar.sync 0;
	// end inline asm
	// begin inline asm
	{	
.reg .f64 data;
	ld.global.ca.f64 data, [%rd32772];
	}
	// end inline asm
	// begin inline asm
	bar.sync 0;
	// end inline asm
	// begin inline asm
	{	
.reg .f64 data;
	ld.global.ca.f64 data, [%rd32772];
	}
	// end inline asm
	// begin inline asm
	bar.sync 0;
	// end inline asm
	// begin inline asm
	{	
.reg .f64 data;
	ld.global.ca.f64 data, [%rd32772];
	}
	// end inline asm
	// begin inline asm
	bar.sync 0;
	// end inline asm
	// begin inline asm
	{	
.reg .f64 data;
	ld.global.ca.f64 data, [%rd32772];
	}
	// end inline asm
	// begin inline asm
	bar.sync 0;
	// end inline asm
	// begin inline asm
	{	
.reg .f64 data;
	ld.global.ca.f64 data, [%rd32772];
	}
	// end inline asm
	// begin inline asm
	bar.sync 0;
	// end inline asm
	// begin inline asm
	{	
.reg .f64 data;
	ld.global.ca.f64 data, [%rd32772];
	}
	// end inline asm
	// begin inline asm
	bar.sync 0;
	// end inline asm
	// begin inline asm
	{	
.reg .f64 data;
	ld.global.ca.f64 data, [%rd32772];
	}
	// end inline asm
	// begin inline asm
	bar.sync 0;
	// end inline asm
	// begin inline asm
	{	
.reg .f64 data;
	ld.global.ca.f64 data, [%rd32772];
	}
	// end inline asm
	// begin inline asm
	bar.sync 0;
	// end inline asm
	// begin inline asm
	{	
.reg .f64 data;
	ld.global.ca.f64 data, [%rd32772];
	}
	// end inline asm
	// begin inline asm
	bar.sync 0;
	// end inline asm
	// begin inline asm
	{	
.reg .f64 data;
	ld.global.ca.f64 data, [%rd32772];
	}
	// end inline asm
	// begin inline asm
	bar.sync 0;
	// end inline asm
	// begin inline asm
	{	
.reg .f64 data;
	ld.global.ca.f64 data, [%rd32772];
	}
	// end inline asm
	// begin inline asm
	bar.sync 0;
	// end inline asm
	// begin inline asm
	{	
.reg .f64 data;
	ld.global.ca.f64 data, [%rd32772];
	}
	// end inline asm
	// begin inline asm
	bar.sync 0;
	// end inline asm
	// begin inline asm
	{	
.reg .f64 data;
	ld.global.ca.f64 data, [%rd32772];
	}
	// end inline asm
	// begin inline asm
	bar.sync 0;
	// end inline asm
	// begin inline asm
	{	
.reg .f64 data;
	ld.global.ca.f64 data, [%rd32772];
	}
	// end inline asm
	// begin inline asm
	bar.sync 0;
	// end inline asm
	// begin inline asm
	{	
.reg .f64 data;
	ld.global.ca.f64 data, [%rd32772];
	}
	// end inline asm
	// begin inline asm
	bar.sync 0;
	// end inline asm
	// begin inline asm
	{	
.reg .f64 data;
	ld.global.ca.f64 data, [%rd32772];
	}
	// end inline asm
	// begin inline asm
	bar.sync 0;
	// end inline asm
	// begin inline asm
	{	
.reg .f64 data;
	ld.global.ca.f64 data, [%rd32772];
	}
	// end inline asm
	// begin inline asm
	bar.sync 0;
	// end inline asm
	// begin inline asm
	{	
.reg .f64 data;
	ld.global.ca.f64 data, [%rd32772];
	}
	// end inline asm
	// begin inline asm
	bar.sync 0;
	// end inline asm
	// begin inline asm
	{	
.reg .f64 data;
	ld.global.ca.f64 data, [%rd32772];
	}
	// end inline asm
	// begin inline asm
	bar.sync 0;
	// end inline asm
	// begin inline asm
	{	
.reg .f64 data;
	ld.global.ca.f64 data, [%rd32772];
	}
	// end inline asm
	// begin inline asm
	bar.sync 0;
	// end inline asm
	// begin inline asm
	{	
.reg .f64 data;
	ld.global.ca.f64 data, [%rd32772];
	}
	// end inline asm
	// begin inline asm
	bar.sync 0;
	// end inline asm
	// begin inline asm
	{	
.reg .f64 data;
	ld.global.ca.f64 data, [%rd32772];
	}
	// end inline asm
	// begin inline asm
	bar.sync 0;
	// end inline asm
	// begin inline asm
	{	
.reg .f64 data;
	ld.global.ca.f64 data, [%rd32772];
	}
	// end inline asm
	// begin inline asm
	bar.sync 0;
	// end inline asm
	// begin inline asm
	{	
.reg .f64 data;
	ld.global.ca.f64 data, [%rd32772];
	}
	// end inline asm
	// begin inline asm
	bar.sync 0;
	// end inline asm
	// begin inline asm
	{	
.reg .f64 data;
	ld.global.ca.f64 data, [%rd32772];
	}
	// end inline asm
	// begin inline asm
	bar.sync 0;
	// end inline asm
	// begin inline asm
	{	
.reg .f64 data;
	ld.global.ca.f64 data, [%rd32772];
	}
	// end inline asm
	// begin inline asm
	bar.sync 0;
	// end inline asm
	// begin inline asm
	{	
.reg .f64 data;
	ld.global.ca.f64 data, [%rd32772];
	}
	// end inline asm
	// begin inline asm
	bar.sync 0;
	// end inline asm
	// begin inline asm
	{	
.reg .f64 data;
	ld.global.ca.f64 data, [%rd32772];
	}
	// end inline asm
	// begin inline asm
	bar.sync 0;
	// end inline asm
	// begin inline asm
	{	
.reg .f64 data;
	ld.global.ca.f64 data, [%rd32772];
	}
	// end inline asm
	// begin inline asm
	bar.sync 0;
	// end inline asm
	// begin inline asm
	{	
.reg .f64 data;
	ld.global.ca.f64 data, [%rd32772];
	}
	// end inline asm
	// begin inline asm
	bar.sync 0;
	// end inline asm
	// begin inline asm
	{	
.reg .f64 data;
	ld.global.ca.f64 data, [%rd32772];
	}
	// end inline asm
	// begin inline asm
	bar.sync 0;
	// end inline asm
	// begin inline asm
	{	
.reg .f64 data;
	ld.global.ca.f64 data, [%rd32772];
	}
	// end inline asm
	// begin inline asm
	bar.sync 0;
	// end inline asm
	// begin inline asm
	{	
.reg .f64 data;
	ld.global.ca.f64 data, [%rd32772];
	}
	// end inline asm
	// begin inline asm
	bar.sync 0;
	// end inline asm
	// begin inline asm
	{	
.reg .f64 data;
	ld.global.ca.f64 data, [%rd32772];
	}
	// end inline asm
	// begin inline asm
	bar.sync 0;
	// end inline asm
	// begin inline asm
	{	
.reg .f64 data;
	ld.global.ca.f64 data, [%rd32772];
	}
	// end inline asm
	// begin inline asm
	bar.sync 0;
	// end inline asm
	// begin inline asm
	{	
.reg .f64 data;
	ld.global.ca.f64 data, [%rd32772];
	}
	// end inline asm
	// begin inline asm
	bar.sync 0;
	// end inline asm
	// begin inline asm
	{	
.reg .f64 data;
	ld.global.ca.f64 data, [%rd32772];
	}
	// end inline asm
	// begin inline asm
	bar.sync 0;
	// end inline asm
	// begin inline asm
	{	
.reg .f64 data;
	ld.global.ca.f64 data, [%rd32772];
	}
	// end inline asm
	// begin inline asm
	bar.sync 0;
	// end inline asm
	// begin inline asm
	{	
.reg .f64 data;
	ld.global.ca.f64 data, [%rd32772];
	}
	// end inline asm
	// begin inline asm
	bar.sync 0;
	// end inline asm
	// begin inline asm
	{	
.reg .f64 data;
	ld.global.ca.f64 data, [%rd32772];
	}
	// end inline asm
	// begin inline asm
	bar.sync 0;
	// end inline asm
	// begin inline asm
	{	
.reg .f64 data;
	ld.global.ca.f64 data, [%rd32772];
	}
	// end inline asm
	// begin inline asm
	bar.sync 0;
	// end inline asm
	// begin inline asm
	{	
.reg .f64 data;
	ld.global.ca.f64 data, [%rd32772];
	}
	// end inline asm
	// begin inline asm
	bar.sync 0;
	// end inline asm
	// begin inline asm
	{	
.reg .f64 data;
	ld.global.ca.f64 data, [%rd32772];
	}
	// end inline asm
	// begin inline asm
	bar.sync 0;
	// end inline asm
	// begin inline asm
	{	
.reg .f64 data;
	ld.global.ca.f64 data, [%rd32772];
	}
	// end inline asm
	// begin inline asm
	bar.sync 0;
	// end inline asm
	// begin inline asm
	{	
.reg .f64 data;
	ld.global.ca.f64 data, [%rd32772];
	}
	// end inline asm
	// begin inline asm
	bar.sync 0;
	// end inline asm
	// begin inline asm
	{	
.reg .f64 data;
	ld.global.ca.f64 data, [%rd32772];
	}
	// end inline asm
	// begin inline asm
	bar.sync 0;
	// end inline asm
	// begin inline asm
	{	
.reg .f64 data;
	ld.global.ca.f64 data, [%rd32772];
	}
	// end inline asm
	// begin inline asm
	bar.sync 0;
	// end inline asm
	// begin inline asm
	{	
.reg .f64 data;
	ld.global.ca.f64 data, [%rd32772];
	}
	// end inline asm
	// begin inline asm
	bar.sync 0;
	// end inline asm
	// begin inline asm
	{	
.reg .f64 data;
	ld.global.ca.f64 data, [%rd32772];
	}
	// end inline asm
	// begin inline asm
	bar.sync 0;
	// end inline asm
	// begin inline asm
	{	
.reg .f64 data;
	ld.global.ca.f64 data, [%rd32772];
	}
	// end inline asm
	// begin inline asm
	bar.sync 0;
	// end inline asm
	// begin inline asm
	{	
.reg .f64 data;
	ld.global.ca.f64 data, [%rd32772];
	}
	// end inline asm
	// begin inline asm
	bar.sync 0;
	// end inline asm
	// begin inline asm
	{	
.reg .f64 data;
	ld.global.ca.f64 data, [%rd32772];
	}
	// end inline asm
	// begin inline asm
	bar.sync 0;
	// end inline asm
	// begin inline asm
	{	
.reg .f64 data;
	ld.global.ca.f64 data, [%rd32772];
	}
	// end inline asm
	// begin inline asm
	bar.sync 0;
	// end inline asm
	// begin inline asm
	{	
.reg .f64 data;
	ld.global.ca.f64 data, [%rd32772];
	}
	// end inline asm
	// begin inline asm
	bar.sync 0;
	// end inline asm
	// begin inline asm
	{	
.reg .f64 data;
	ld.global.ca.f64 data, [%rd32772];
	}
	// end inline asm
	// begin inline asm
	bar.sync 0;
	// end inline asm
	// begin inline asm
	{	
.reg .f64 data;
	ld.global.ca.f64 data, [%rd32772];
	}
	// end inline asm
	// begin inline asm
	bar.sync 0;
	// end inline asm
	// begin inline asm
	{	
.reg .f64 data;
	ld.global.ca.f64 data, [%rd32772];
	}
	// end inline asm
	// begin inline asm
	bar.sync 0;
	// end inline asm
	// begin inline asm
	{	
.reg .f64 data;
	ld.global.ca.f64 data, [%rd32772];
	}
	// end inline asm
	// begin inline asm
	bar.sync 0;
	// end inline asm
	// begin inline asm
	{	
.reg .f64 data;
	ld.global.ca.f64 data, [%rd32772];
	}
	// end inline asm
	// begin inline asm
	bar.sync 0;
	// end inline asm
	// begin inline asm
	{	
.reg .f64 data;
	ld.global.ca.f64 data, [%rd32772];
	}
	// end inline asm
	// begin inline asm
	bar.sync 0;
	// end inline asm
	// begin inline asm
	{	
.reg .f64 data;
	ld.global.ca.f64 data, [%rd32772];
	}
	// end inline asm
	// begin inline asm
	bar.sync 0;
	// end inline asm
	// begin inline asm
	{	
.reg .f64 data;
	ld.global.ca.f64 data, [%rd32772];
	}
	// end inline asm
	// begin inline asm
	bar.sync 0;
	// end inline asm
	// begin inline asm
	{	
.reg .f64 data;
	ld.global.ca.f64 data, [%rd32772];
	}
	// end inline asm
	// begin inline asm
	bar.sync 0;
	// end inline asm
	// begin inline asm
	{	
.reg .f64 data;
	ld.global.ca.f64 data, [%rd32772];
	}
	// end inline asm
	// begin inline asm
	bar.sync 0;
	// end inline asm
	// begin inline asm
	{	
.reg .f64 data;
	ld.global.ca.f64 data, [%rd32772];
	}
	// end inline asm
	// begin inline asm
	bar.sync 0;
	// end inline asm
	// begin inline asm
	{	
.reg .f64 data;
	ld.global.ca.f64 data, [%rd32772];
	}
	// end inline asm
	// begin inline asm
	bar.sync 0;
	// end inline asm
	// begin inline asm
	{	
.reg .f64 data;
	ld.global.ca.f64 data, [%rd32772];
	}
	// end inline asm
	// begin inline asm
	bar.sync 0;
	// end inline asm
	// begin inline asm
	{	
.reg .f64 data;
	ld.global.ca.f64 data, [%rd32772];
	}
	// end inline asm
	// begin inline asm
	bar.sync 0;
	// end inline asm
	// begin inline asm
	{	
.reg .f64 data;
	ld.global.ca.f64 data, [%rd32772];
	}
	// end inline asm
	// begin inline asm
	bar.sync 0;
	// end inline asm
	// begin inline asm
	{	
.reg .f64 data;
	ld.global.ca.f64 data, [%rd32772];
	}
	// end inline asm
	// begin inline asm
	bar.sync 0;
	// end inline asm
	// begin inline asm
	{	
.reg .f64 data;
	ld.global.ca.f64 data, [%rd32772];
	}
	// end inline asm
	// begin inline asm
	bar.sync 0;
	// end inline asm
	// begin inline asm
	{	
.reg .f64 data;
	ld.global.ca.f64 data, [%rd32772];
	}
	// end inline asm
	// begin inline asm
	bar.sync 0;
	// end inline asm
	// begin inline asm
	{	
.reg .f64 data;
	ld.global.ca.f64 data, [%rd32772];
	}
	// end inline asm
	// begin inline asm
	bar.sync 0;
	// end inline asm
	// begin inline asm
	{	
.reg .f64 data;
	ld.global.ca.f64 data, [%rd32772];
	}
	// end inline asm
	// begin inline asm
	bar.sync 0;
	// end inline asm
	// begin inline asm
	{	
.reg .f64 data;
	ld.global.ca.f64 data, [%rd32772];
	}
	// end inline asm
	// begin inline asm
	bar.sync 0;
	// end inline asm
	// begin inline asm
	{	
.reg .f64 data;
	ld.global.ca.f64 data, [%rd32772];
	}
	// end inline asm
	// begin inline asm
	bar.sync 0;
	// end inline asm
	// begin inline asm
	{	
.reg .f64 data;
	ld.global.ca.f64 data, [%rd32772];
	}
	// end inline asm
	// begin inline asm
	bar.sync 0;
	// end inline asm
	// begin inline asm
	{	
.reg .f64 data;
	ld.global.ca.f64 data, [%rd32772];
	}
	// end inline asm
	// begin inline asm
	bar.sync 0;
	// end inline asm
	// begin inline asm
	{	
.reg .f64 data;
	ld.global.ca.f64 data, [%rd32772];
	}
	// end inline asm
	// begin inline asm
	bar.sync 0;
	// end inline asm
	// begin inline asm
	{	
.reg .f64 data;
	ld.global.ca.f64 data, [%rd32772];
	}
	// end inline asm
	// begin inline asm
	bar.sync 0;
	// end inline asm
	// begin inline asm
	{	
.reg .f64 data;
	ld.global.ca.f64 data, [%rd32772];
	}
	// end inline asm
	// begin inline asm
	bar.sync 0;
	// end inline asm
	// begin inline asm
	{	
.reg .f64 data;
	ld.global.ca.f64 data, [%rd32772];
	}
	// end inline asm
	// begin inline asm
	bar.sync 0;
	// end inline asm
	// begin inline asm
	{	
.reg .f64 data;
	ld.global.ca.f64 data, [%rd32772];
	}
	// end inline asm
	// begin inline asm
	bar.sync 0;
	// end inline asm
	// begin inline asm
	{	
.reg .f64 data;
	ld.global.ca.f64 data, [%rd32772];
	}
	// end inline asm
	// begin inline asm
	bar.sync 0;
	// end inline asm
	// begin inline asm
	{	
.reg .f64 data;
	ld.global.ca.f64 data, [%rd32772];
	}
	// end inline asm
	// begin inline asm
	bar.sync 0;
	// end inline asm
	// begin inline asm
	{	
.reg .f64 data;
	ld.global.ca.f64 data, [%rd32772];
	}
	// end inline asm
	// begin inline asm
	bar.sync 0;
	// end inline asm
	// begin inline asm
	{	
.reg .f64 data;
	ld.global.ca.f64 data, [%rd32772];
	}
	// end inline asm
	// begin inline asm
	bar.sync 0;
	// end inline asm
	// begin inline asm
	{	
.reg .f64 data;
	ld.global.ca.f64 data, [%rd32772];
	}
	// end inline asm
	// begin inline asm
	bar.sync 0;
	// end inline asm
	// begin inline asm
	{	
.reg .f64 data;
	ld.global.ca.f64 data, [%rd32772];
	}
	// end inline asm
	// begin inline asm
	bar.sync 0;
	// end inline asm
	// begin inline asm
	{	
.reg .f64 data;
	ld.global.ca.f64 data, [%rd32772];
	}
	// end inline asm
	// begin inline asm
	bar.sync 0;
	// end inline asm
	// begin inline asm
	{	
.reg .f64 data;
	ld.global.ca.f64 data, [%rd32772];
	}
	// end inline asm
	// begin inline asm
	bar.sync 0;
	// end inline asm
	// begin inline asm
	{	
.reg .f64 data;
	ld.global.ca.f64 data, [%rd32772];
	}
	// end inline asm
	// begin inline asm
	bar.sync 0;
	// end inline asm
	// begin inline asm
	{	
.reg .f64 data;
	ld.global.ca.f64 data, [%rd32772];
	}
	// end inline asm
	// begin inline asm
	bar.sync 0;
	// end inline asm
	// begin inline asm
	{	
.reg .f64 data;
	ld.global.ca.f64 data, [%rd32772];
	}
	// end inline asm
	// begin inline asm
	bar.sync 0;
	// end inline asm
	// begin inline asm
	{	
.reg .f64 data;
	ld.global.ca.f64 data, [%rd32772];
	}
	// end inline asm
	// begin inline asm
	bar.sync 0;
	// end inline asm
	// begin inline asm
	{	
.reg .f64 data;
	ld.global.ca.f64 data, [%rd32772];
	}
	// end inline asm
	// begin inline asm
	bar.sync 0;
	// end inline asm
	// begin inline asm
	{	
.reg .f64 data;
	ld.global.ca.f64 data, [%rd32772];
	}
	// end inline asm
	// begin inline asm
	bar.sync 0;
	// end inline asm
	// begin inline asm
	{	
.reg .f64 data;
	ld.global.ca.f64 data, [%rd32772];
	}
	// end inline asm
	// begin inline asm
	bar.sync 0;
	// end inline asm
	// begin inline asm
	{	
.reg .f64 data;
	ld.global.ca.f64 data, [%rd32772];
	}
	// end inline asm
	// begin inline asm
	bar.sync 0;
	// end inline asm
	// begin inline asm
	{	
.reg .f64 data;
	ld.global.ca.f64 data, [%rd32772];
	}
	// end inline asm
	// begin inline asm
	bar.sync 0;
	// end inline asm
	// begin inline asm
	{	
.reg .f64 data;
	ld.global.ca.f64 data, [%rd32772];
	}
	// end inline asm
	// begin inline asm
	bar.sync 0;
	// end inline asm
	// begin inline asm
	{	
.reg .f64 data;
	ld.global.ca.f64 data, [%rd32772];
	}
	// end inline asm
	// begin inline asm
	bar.sync 0;
	// end inline asm
	// begin inline asm
	{	
.reg .f64 data;
	ld.global.ca.f64 data, [%rd32772];
	}
	// end inline asm
	// begin inline asm
	bar.sync 0;
	// end inline asm
	// begin inline asm
	{	
.reg .f64 data;
	ld.global.ca.f64 data, [%rd32772];
	}
	// end inline asm
	// begin inline asm
	bar.sync 0;
	// end inline asm
	// begin inline asm
	{	
.reg .f64 data;
	ld.global.ca.f64 data, [%rd32772];
	}
	// end inline asm
	// begin inline asm
	bar.sync 0;
	// end inline asm
	// begin inline asm
	{	
.reg .f64 data;
	ld.global.ca.f64 data, [%rd32772];
	}
	// end inline asm
	// begin inline asm
	bar.sync 0;
	// end inline asm
	// begin inline asm
	{	
.reg .f64 data;
	ld.global.ca.f64 data, [%rd32772];
	}
	// end inline asm
	// begin inline asm
	bar.sync 0;
	// end inline asm
	// begin inline asm
	{	
.reg .f64 data;
	ld.global.ca.f64 data, [%rd32772];
	}
	// end inline asm
	// begin inline asm
	bar.sync 0;
	// end inline asm
	// begin inline asm
	{	
.reg .f64 data;
	ld.global.ca.f64 data, [%rd32772];
	}
	// end inline asm
	// begin inline asm
	bar.sync 0;
	// end inline asm
	// begin inline asm
	{	
.reg .f64 data;
	ld.global.ca.f64 data, [%rd32772];
	}
	// end inline asm
	// begin inline asm
	bar.sync 0;
	// end inline asm
	// begin inline asm
	{	
.reg .f64 data;
	ld.global.ca.f64 data, [%rd32772];
	}
	// end inline asm
	// begin inline asm
	bar.sync 0;
	// end inline asm
	// begin inline asm
	{	
.reg .f64 data;
	ld.global.ca.f64 data, [%rd32772];
	}
	// end inline asm
	// begin inline asm
	bar.sync 0;
	// end inline asm
	// begin inline asm
	{	
.reg .f64 data;
	ld.global.ca.f64 data, [%rd32772];
	}
	// end inline asm
	// begin inline asm
	bar.sync 0;
	// end inline asm
	// begin inline asm
	{	
.reg .f64 data;
	ld.global.ca.f64 data, [%rd32772];
	}
	// end inline asm
	// begin inline asm
	bar.sync 0;
	// end inline asm
	// begin inline asm
	{	
.reg .f64 data;
	ld.global.ca.f64 data, [%rd32772];
	}
	// end inline asm
	// begin inline asm
	bar.sync 0;
	// end inline asm
	// begin inline asm
	{	
.reg .f64 data;
	ld.global.ca.f64 data, [%rd32772];
	}
	// end inline asm
	// begin inline asm
	bar.sync 0;
	// end inline asm
	// begin inline asm
	{	
.reg .f64 data;
	ld.global.ca.f64 data, [%rd32772];
	}
	// end inline asm
	// begin inline asm
	bar.sync 0;
	// end inline asm
	// begin inline asm
	{	
.reg .f64 data;
	ld.global.ca.f64 data, [%rd32772];
	}
	// end inline asm
	// begin inline asm
	bar.sync 0;
	// end inline asm
	// begin inline asm
	{	
.reg .f64 data;
	ld.global.ca.f64 data, [%rd32772];
	}
	// end inline asm
	// begin inline asm
	bar.sync 0;
	// end inline asm
	// begin inline asm
	{	
.reg .f64 data;
	ld.global.ca.f64 data, [%rd32772];
	}
	// end inline asm
	// begin inline asm
	bar.sync 0;
	// end inline asm
	// begin inline asm
	{	
.reg .f64 data;
	ld.global.ca.f64 data, [%rd32772];
	}
	// end inline asm
	// begin inline asm
	bar.sync 0;
	// end inline asm
	// begin inline asm
	{	
.reg .f64 data;
	ld.global.ca.f64 data, [%rd32772];
	}
	// end inline asm
	// begin inline asm
	bar.sync 0;
	// end inline asm
	// begin inline asm
	{	
.reg .f64 data;
	ld.global.ca.f64 data, [%rd32772];
	}
	// end inline asm
	// begin inline asm
	bar.sync 0;
	// end inline asm
	// begin inline asm
	{	
.reg .f64 data;
	ld.global.ca.f64 data, [%rd32772];
	}
	// end inline asm
	// begin inline asm
	bar.sync 0;
	// end inline asm
	// begin inline asm
	{	
.reg .f64 data;
	ld.global.ca.f64 data, [%rd32772];
	}
	// end inline asm
	// begin inline asm
	bar.sync 0;
	// end inline asm
	// begin inline asm
	{	
.reg .f64 data;
	ld.global.ca.f64 data, [%rd32772];
	}
	// end inline asm
	// begin inline asm
	bar.sync 0;
	// end inline asm
	// begin inline asm
	{	
.reg .f64 data;
	ld.global.ca.f64 data, [%rd32772];
	}
	// end inline asm
	// begin inline asm
	bar.sync 0;
	// end inline asm
	// begin inline asm
	{	
.reg .f64 data;
	ld.global.ca.f64 data, [%rd32772];
	}
	// end inline asm
	// begin inline asm
	bar.sync 0;
	// end inline asm
	// begin inline asm
	{	
.reg .f64 data;
	ld.global.ca.f64 data, [%rd32772];
	}
	// end inline asm
	// begin inline asm
	bar.sync 0;
	// end inline asm
	// begin inline asm
	{	
.reg .f64 data;
	ld.global.ca.f64 data, [%rd32772];
	}
	// end inline asm
	// begin inline asm
	bar.sync 0;
	// end inline asm
	// begin inline asm
	{	
.reg .f64 data;
	ld.global.ca.f64 data, [%rd32772];
	}
	// end inline asm
	// begin inline asm
	bar.sync 0;
	// end inline asm
	// begin inline asm
	{	
.reg .f64 data;
	ld.global.ca.f64 data, [%rd32772];
	}
	// end inline asm
	// begin inline asm
	bar.sync 0;
	// end inline asm
	// begin inline asm
	{	
.reg .f64 data;
	ld.global.ca.f64 data, [%rd32772];
	}
	// end inline asm
	// begin inline asm
	bar.sync 0;
	// end inline asm
	// begin inline asm
	{	
.reg .f64 data;
	ld.global.ca.f64 data, [%rd32772];
	}
	// end inline asm
	// begin inline asm
	bar.sync 0;
	// end inline asm
	// begin inline asm
	{	
.reg .f64 data;
	ld.global.ca.f64 data, [%rd32772];
	}
	// end inline asm
	// begin inline asm
	bar.sync 0;
	// end inline asm
	// begin inline asm
	{	
.reg .f64 data;
	ld.global.ca.f64 data, [%rd32772];
	}
	// end inline asm
	// begin inline asm
	bar.sync 0;
	// end inline asm
	// begin inline asm
	{	
.reg .f64 data;
	ld.global.ca.f64 data, [%rd32772];
	}
	// end inline asm
	// begin inline asm
	bar.sync 0;
	// end inline asm
	// begin inline asm
	{	
.reg .f64 data;
	ld.global.ca.f64 data, [%rd32772];
	}
	// end inline asm
	// begin inline asm
	bar.sync 0;
	// end inline asm
	// begin inline asm
	{	
.reg .f64 data;
	ld.global.ca.f64 data, [%rd32772];
	}
	// end inline asm
	// begin inline asm
	bar.sync 0;
	// end inline asm
	// begin inline asm
	{	
.reg .f64 data;
	ld.global.ca.f64 data, [%rd32772];
	}
	// end inline asm
	// begin inline asm
	bar.sync 0;
	// end inline asm
	// begin inline asm
	{	
.reg .f64 data;
	ld.global.ca.f64 data, [%rd32772];
	}
	// end inline asm
	// begin inline asm
	bar.sync 0;
	// end inline asm
	// begin inline asm
	{	
.reg .f64 data;
	ld.global.ca.f64 data, [%rd32772];
	}
	// end inline asm
	// begin inline asm
	bar.sync 0;
	// end inline asm
	// begin inline asm
	{	
.reg .f64 data;
	ld.global.ca.f64 data, [%rd32772];
	}
	// end inline asm
	// begin inline asm
	bar.sync 0;
	// end inline asm
	// begin inline asm
	{	
.reg .f64 data;
	ld.global.ca.f64 data, [%rd32772];
	}
	// end inline asm
	// begin inline asm
	bar.sync 0;
	// end inline asm
	// begin inline asm
	{	
.reg .f64 data;
	ld.global.ca.f64 data, [%rd32772];
	}
	// end inline asm
	// begin inline asm
	bar.sync 0;
	// end inline asm
	// begin inline asm
	{	
.reg .f64 data;
	ld.global.ca.f64 data, [%rd32772];
	}
	// end inline asm
	// begin inline asm
	bar.sync 0;
	// end inline asm
	// begin inline asm
	{	
.reg .f64 data;
	ld.global.ca.f64 data, [%rd32772];
	}
	// end inline asm
	// begin inline asm
	bar.sync 0;
	// end inline asm
	// begin inline asm
	{	
.reg .f64 data;
	ld.global.ca.f64 data, [%rd32772];
	}
	// end inline asm
	// begin inline asm
	bar.sync 0;
	// end inline asm
	// begin inline asm
	{	
.reg .f64 data;
	ld.global.ca.f64 data, [%rd32772];
	}
	// end inline asm
	// begin inline asm
	bar.sync 0;
	// end inline asm
	// begin inline asm
	{	
.reg .f64 data;
	ld.global.ca.f64 data, [%rd32772];
	}
	// end inline asm
	// begin inline asm
	bar.sync 0;
	// end inline asm
	// begin inline asm
	{	
.reg .f64 data;
	ld.global.ca.f64 data, [%rd32772];
	}
	// end inline asm
	// begin inline asm
	bar.sync 0;
	// end inline asm
	// begin inline asm
	{	
.reg .f64 data;
	ld.global.ca.f64 data, [%rd32772];
	}
	// end inline asm
	// begin inline asm
	bar.sync 0;
	// end inline asm
	// begin inline asm
	{	
.reg .f64 data;
	ld.global.ca.f64 data, [%rd32772];
	}
	// end inline asm
	// begin inline asm
	bar.sync 0;
	// end inline asm
	// begin inline asm
	{	
.reg .f64 data;
	ld.global.ca.f64 data, [%rd32772];
	}
	// end inline asm
	// begin inline asm
	bar.sync 0;
	// end inline asm
	// begin inline asm
	{	
.reg .f64 data;
	ld.global.ca.f64 data, [%rd32772];
	}
	// end inline asm
	// begin inline asm
	bar.sync 0;
	// end inline asm
	// begin inline asm
	{	
.reg .f64 data;
	ld.global.ca.f64 data, [%rd32772];
	}
	// end inline asm
	// begin inline asm
	bar.sync 0;
	// end inline asm
	// begin inline asm
	{	
.reg .f64 data;
	ld.global.ca.f64 data, [%rd32772];
	}
	// end inline asm
	// begin inline asm
	bar.sync 0;
	// end inline asm
	// begin inline asm
	{	
.reg .f64 data;
	ld.global.ca.f64 data, [%rd32772];
	}
	// end inline asm
	// begin inline asm
	bar.sync 0;
	// end inline asm
	// begin inline asm
	{	
.reg .f64 data;
	ld.global.ca.f64 data, [%rd32772];
	}
	// end inline asm
	// begin inline asm
	bar.sync 0;
	// end inline asm
	// begin inline asm
	{	
.reg .f64 data;
	ld.global.ca.f64 data, [%rd32772];
	}
	// end inline asm
	// begin inline asm
	bar.sync 0;
	// end inline asm
	// begin inline asm
	{	
.reg .f64 data;
	ld.global.ca.f64 data, [%rd32772];
	}
	// end inline asm
	// begin inline asm
	bar.sync 0;
	// end inline asm
	// begin inline asm
	{	
.reg .f64 data;
	ld.global.ca.f64 data, [%rd32772];
	}
	// end inline asm
	// begin inline asm
	bar.sync 0;
	// end inline asm
	// begin inline asm
	{	
.reg .f64 data;
	ld.global.ca.f64 data, [%rd32772];
	}
	// end inline asm
	// begin inline asm
	bar.sync 0;
	// end inline asm
	// begin inline asm
	{	
.reg .f64 data;
	ld.global.ca.f64 data, [%rd32772];
	}
	// end inline asm
	// begin inline asm
	bar.sync 0;
	// end inline asm
	// begin inline asm
	{	
.reg .f64 data;
	ld.global.ca.f64 data, [%rd32772];
	}
	// end inline asm
	// begin inline asm
	bar.sync 0;
	// end inline asm
	// begin inline asm
	{	
.reg .f64 data;
	ld.global.ca.f64 data, [%rd32772];
	}
	// end inline asm
	// begin inline asm
	bar.sync 0;
	// end inline asm
	// begin inline asm
	{	
.reg .f64 data;
	ld.global.ca.f64 data, [%rd32772];
	}
	// end inline asm
	// begin inline asm
	bar.sync 0;
	// end inline asm
	// begin inline asm
	{	
.reg .f64 data;
	ld.global.ca.f64 data, [%rd32772];
	}
	// end inline asm
	// begin inline asm
	bar.sync 0;
	// end inline asm
	// begin inline asm
	{	
.reg .f64 data;
	ld.global.ca.f64 data, [%rd32772];
	}
	// end inline asm
	// begin inline asm
	bar.sync 0;
	// end inline asm
	// begin inline asm
	{	
.reg .f64 data;
	ld.global.ca.f64 data, [%rd32772];
	}
	// end inline asm
	// begin inline asm
	bar.sync 0;
	// end inline asm
	// begin inline asm
	{	
.reg .f64 data;
	ld.global.ca.f64 data, [%rd32772];
	}
	// end inline asm
	// begin inline asm
	bar.sync 0;
	// end inline asm
	// begin inline asm
	{	
.reg .f64 data;
	ld.global.ca.f64 data, [%rd32772];
	}
	// end inline asm
	// begin inline asm
	bar.sync 0;
	// end inline asm
	// begin inline asm
	{	
.reg .f64 data;
	ld.global.ca.f64 data, [%rd32772];
	}
	// end inline asm
	// begin inline asm
	bar.sync 0;
	// end inline asm
	// begin inline asm
	{	
.reg .f64 data;
	ld.global.ca.f64 data, [%rd32772];
	}
	// end inline asm
	// begin inline asm
	bar.sync 0;
	// end inline asm
	// begin inline asm
	{	
.reg .f64 data;
	ld.global.ca.f64 data, [%rd32772];
	}
	// end inline asm
	// begin inline asm
	bar.sync 0;
	// end inline asm
	// begin inline asm
	{	
.reg .f64 data;
	ld.global.ca.f64 data, [%rd32772];
	}
	// end inline asm
	// begin inline asm
	bar.sync 0;
	// end inline asm
	// begin inline asm
	{	
.reg .f64 data;
	ld.global.ca.f64 data, [%rd32772];
	}
	// end inline asm
	// begin inline asm
	bar.sync 0;
	// end inline asm
	// begin inline asm
	{	
.reg .f64 data;
	ld.global.ca.f64 data, [%rd32772];
	}
	// end inline asm
	// begin inline asm
	bar.sync 0;
	// end inline asm
	// begin inline asm
	{	
.reg .f64 data;
	ld.global.ca.f64 data, [%rd32772];
	}
	// end inline asm
	// begin inline asm
	bar.sync 0;
	// end inline asm
	// begin inline asm
	{	
.reg .f64 data;
	ld.global.ca.f64 data, [%rd32772];
	}
	// end inline asm
	// begin inline asm
	bar.sync 0;
	// end inline asm
	// begin inline asm
	{	
.reg .f64 data;
	ld.global.ca.f64 data, [%rd32772];
	}
	// end inline asm
	// begin inline asm
	bar.sync 0;
	// end inline asm
	// begin inline asm
	{	
.reg .f64 data;
	ld.global.ca.f64 data, [%rd32772];
	}
	// end inline asm
	// begin inline asm
	bar.sync 0;
	// end inline asm
	// begin inline asm
	{	
.reg .f64 data;
	ld.global.ca.f64 data, [%rd32772];
	}
	// end inline asm
	// begin inline asm
	bar.sync 0;
	// end inline asm
	// begin inline asm
	{	
.reg .f64 data;
	ld.global.ca.f64 data, [%rd32772];
	}
	// end inline asm
	// begin inline asm
	bar.sync 0;
	// end inline asm
	// begin inline asm
	{	
.reg .f64 data;
	ld.global.ca.f64 data, [%rd32772];
	}
	// end inline asm
	// begin inline asm
	bar.sync 0;
	// end inline asm
	// begin inline asm
	{	
.reg .f64 data;
	ld.global.ca.f64 data, [%rd32772];
	}
	// end inline asm
	// begin inline asm
	bar.sync 0;
	// end inline asm
	// begin inline asm
	{	
.reg .f64 data;
	ld.global.ca.f64 data, [%rd32772];
	}
	// end inline asm
	// begin inline asm
	bar.sync 0;
	// end inline asm
	// begin inline asm
	{	
.reg .f64 data;
	ld.global.ca.f64 data, [%rd32772];
	}
	// end inline asm
	// begin inline asm
	bar.sync 0;
	// end inline asm
	// begin inline asm
	{	
.reg .f64 data;
	ld.global.ca.f64 data, [%rd32772];
	}
	// end inline asm
	// begin inline asm
	bar.sync 0;
	// end inline asm
	// begin inline asm
	{	
.reg .f64 data;
	ld.global.ca.f64 data, [%rd32772];
	}
	// end inline asm
	// begin inline asm
	bar.sync 0;
	// end inline asm
	// begin inline asm
	{	
.reg .f64 data;
	ld.global.ca.f64 data, [%rd32772];
	}
	// end inline asm
	// begin inline asm
	bar.sync 0;
	// end inline asm
	// begin inline asm
	{	
.reg .f64 data;
	ld.global.ca.f64 data, [%rd32772];
	}
	// end inline asm
	// begin inline asm
	bar.sync 0;
	// end inline asm
	// begin inline asm
	{	
.reg .f64 data;
	ld.global.ca.f64 data, [%rd32772];
	}
	// end inline asm
	// begin inline asm
	bar.sync 0;
	// end inline asm
	// begin inline asm
	{	
.reg .f64 data;
	ld.global.ca.f64 data, [%rd32772];
	}
	// end inline asm
	// begin inline asm
	bar.sync 0;
	// end inline asm
	// begin inline asm
	{	
.reg .f64 data;
	ld.global.ca.f64 data, [%rd32772];
	}
	// end inline asm
	// begin inline asm
	bar.sync 0;
	// end inline asm
	// begin inline asm
	{	
.reg .f64 data;
	ld.global.ca.f64 data, [%rd32772];
	}
	// end inline asm
	// begin inline asm
	bar.sync 0;
	// end inline asm
	// begin inline asm
	{	
.reg .f64 data;
	ld.global.ca.f64 data, [%rd32772];
	}
	// end inline asm
	// begin inline asm
	bar.sync 0;
	// end inline asm
	// begin inline asm
	{	
.reg .f64 data;
	ld.global.ca.f64 data, [%rd32772];
	}
	// end inline asm
	// begin inline asm
	bar.sync 0;
	// end inline asm
	// begin inline asm
	{	
.reg .f64 data;
	ld.global.ca.f64 data, [%rd32772];
	}
	// end inline asm
	// begin inline asm
	bar.sync 0;
	// end inline asm
	// begin inline asm
	{	
.reg .f64 data;
	ld.global.ca.f64 data, [%rd32772];
	}
	// end inline asm
	// begin inline asm
	bar.sync 0;
	// end inline asm
	// begin inline asm
	{	
.reg .f64 data;
	ld.global.ca.f64 data, [%rd32772];
	}
	// end inline asm
	// begin inline asm
	bar.sync 0;
	// end inline asm
	// begin inline asm
	{	
.reg .f64 data;
	ld.global.ca.f64 data, [%rd32772];
	}
	// end inline asm
	// begin inline asm
	bar.sync 0;
	// end inline asm
	// begin inline asm
	{	
.reg .f64 data;
	ld.global.ca.f64 data, [%rd32772];
	}
	// end inline asm
	// begin inline asm
	bar.sync 0;
	// end inline asm
	// begin inline asm
	{	
.reg .f64 data;
	ld.global.ca.f64 data, [%rd32772];
	}
	// end inline asm
	// begin inline asm
	bar.sync 0;
	// end inline asm
	// begin inline asm
	{	
.reg .f64 data;
	ld.global.ca.f64 data, [%rd32772];
	}
	// end inline asm
	// begin inline asm
	bar.sync 0;
	// end inline asm
	// begin inline asm
	{	
.reg .f64 data;
	ld.global.ca.f64 data, [%rd32772];
	}
	// end inline asm
	// begin inline asm
	bar.sync 0;
	// end inline asm
	// begin inline asm
	{	
.reg .f64 data;
	ld.global.ca.f64 data, [%rd32772];
	}
	// end inline asm
	// begin inline asm
	bar.sync 0;
	// end inline asm
	// begin inline asm
	{	
.reg .f64 data;
	ld.global.ca.f64 data, [%rd32772];
	}
	// end inline asm
	// begin inline asm
	bar.sync 0;
	// end inline asm
	// begin inline asm
	{	
.reg .f64 data;
	ld.global.ca.f64 data, [%rd32772];
	}
	// end inline asm
	// begin inline asm
	bar.sync 0;
	// end inline asm
	// begin inline asm
	{	
.reg .f64 data;
	ld.global.ca.f64 data, [%rd32772];
	}
	// end inline asm
	// begin inline asm
	bar.sync 0;
	// end inline asm
	// begin inline asm
	{	
.reg .f64 data;
	ld.global.ca.f64 data, [%rd32772];
	}
	// end inline asm
	// begin inline asm
	bar.sync 0;
	// end inline asm
	// begin inline asm
	{	
.reg .f64 data;
	ld.global.ca.f64 data, [%rd32772];
	}
	// end inline asm
	// begin inline asm
	bar.sync 0;
	// end inline asm
	// begin inline asm
	{	
.reg .f64 data;
	ld.global.ca.f64 data, [%rd32772];
	}
	// end inline asm
	// begin inline asm
	bar.sync 0;
	// end inline asm
	// begin inline asm
	{	
.reg .f64 data;
	ld.global.ca.f64 data, [%rd32772];
	}
	// end inline asm
	// begin inline asm
	bar.sync 0;
	// end inline asm
	// begin inline asm
	{	
.reg .f64 data;
	ld.global.ca.f64 data, [%rd32772];
	}
	// end inline asm
	// begin inline asm
	bar.sync 0;
	// end inline asm
	// begin inline asm
	{	
.reg .f64 data;
	ld.global.ca.f64 data, [%rd32772];
	}
	// end inline asm
	// begin inline asm
	bar.sync 0;
	// end inline asm
	// begin inline asm
	{	
.reg .f64 data;
	ld.global.ca.f64 data, [%rd32772];
	}
	// end inline asm
	// begin inline asm
	bar.sync 0;
	// end inline asm
	// begin inline asm
	{	
.reg .f64 data;
	ld.global.ca.f64 data, [%rd32772];
	}
	// end inline asm
	// begin inline asm
	bar.sync 0;
	// end inline asm
	// begin inline asm
	{	
.reg .f64 data;
	ld.global.ca.f64 data, [%rd32772];
	}
	// end inline asm
	// begin inline asm
	bar.sync 0;
	// end inline asm
	// begin inline asm
	{	
.reg .f64 data;
	ld.global.ca.f64 data, [%rd32772];
	}
	// end inline asm
	// begin inline asm
	bar.sync 0;
	// end inline asm
	// begin inline asm
	{	
.reg .f64 data;
	ld.global.ca.f64 data, [%rd32772];
	}
	// end inline asm
	// begin inline asm
	bar.sync 0;
	// end inline asm
	// begin inline asm
	{	
.reg .f64 data;
	ld.global.ca.f64 data, [%rd32772];
	}
	// end inline asm
	// begin inline asm
	bar.sync 0;
	// end inline asm
	// begin inline asm
	{	
.reg .f64 data;
	ld.global.ca.f64 data, [%rd32772];
	}
	// end inline asm
	// begin inline asm
	bar.sync 0;
	// end inline asm
	// begin inline asm
	{	
.reg .f64 data;
	ld.global.ca.f64 data, [%rd32772];
	}
	// end inline asm
	// begin inline asm
	bar.sync 0;
	// end inline asm
	// begin inline asm
	{	
.reg .f64 data;
	ld.global.ca.f64 data, [%rd32772];
	}
	// end inline asm
	// begin inline asm
	bar.sync 0;
	// end inline asm
	// begin inline asm
	{	
.reg .f64 data;
	ld.global.ca.f64 data, [%rd32772];
	}
	// end inline asm
	// begin inline asm
	bar.sync 0;
	// end inline asm
	// begin inline asm
	{	
.reg .f64 data;
	ld.global.ca.f64 data, [%rd32772];
	}
	// end inline asm
	// begin inline asm
	bar.sync 0;
	// end inline asm
	// begin inline asm
	{	
.reg .f64 data;
	ld.global.ca.f64 data, [%rd32772];
	}
	// end inline asm
	// begin inline asm
	bar.sync 0;
	// end inline asm
	// begin inline asm
	{	
.reg .f64 data;
	ld.global.ca.f64 data, [%rd32772];
	}
	// end inline asm
	// begin inline asm
	bar.sync 0;
	// end inline asm
	// begin inline asm
	{	
.reg .f64 data;
	ld.global.ca.f64 data, [%rd32772];
	}
	// end inline asm
	// begin inline asm
	bar.sync 0;
	// end inline asm
	// begin inline asm
	{	
.reg .f64 data;
	ld.global.ca.f64 data, [%rd32772];
	}
	// end inline asm
	// begin inline asm
	bar.sync 0;
	// end inline asm
	// begin inline asm
	{	
.reg .f64 data;
	ld.global.ca.f64 data, [%rd32772];
	}
	// end inline asm
	// begin inline asm
	bar.sync 0;
	// end inline asm
	// begin inline asm
	{	
.reg .f64 data;
	ld.global.ca.f64 data, [%rd32772];
	}
	// end inline asm
	// begin inline asm
	bar.sync 0;
	// end inline asm
	// begin inline asm
	{	
.reg .f64 data;
	ld.global.ca.f64 data, [%rd32772];
	}
	// end inline asm
	// begin inline asm
	bar.sync 0;
	// end inline asm
	// begin inline asm
	{	
.reg .f64 data;
	ld.global.ca.f64 data, [%rd32772];
	}
	// end inline asm
	// begin inline asm
	bar.sync 0;
	// end inline asm
	// begin inline asm
	{	
.reg .f64 data;
	ld.global.ca.f64 data, [%rd32772];
	}
	// end inline asm
	// begin inline asm
	bar.sync 0;
	// end inline asm
	// begin inline asm
	{	
.reg .f64 data;
	ld.global.ca.f64 data, [%rd32772];
	}
	// end inline asm
	// begin inline asm
	bar.sync 0;
	// end inline asm
	// begin inline asm
	{	
.reg .f64 data;
	ld.global.ca.f64 data, [%rd32772];
	}
	// end inline asm
	// begin inline asm
	bar.sync 0;
	// end inline asm
	// begin inline asm
	{	
.reg .f64 data;
	ld.global.ca.f64 data, [%rd32772];
	}
	// end inline asm
	// begin inline asm
	bar.sync 0;
	// end inline asm
	// begin inline asm
	{	
.reg .f64 data;
	ld.global.ca.f64 data, [%rd32772];
	}
	// end inline asm
	// begin inline asm
	bar.sync 0;
	// end inline asm
	// begin inline asm
	{	
.reg .f64 data;
	ld.global.ca.f64 data, [%rd32772];
	}
	// end inline asm
	// begin inline asm
	bar.sync 0;
	// end inline asm
	// begin inline asm
	{	
.reg .f64 data;
	ld.global.ca.f64 data, [%rd32772];
	}
	// end inline asm
	// begin inline asm
	bar.sync 0;
	// end inline asm
	// begin inline asm
	{	
.reg .f64 data;
	ld.global.ca.f64 data, [%rd32772];
	}
	// end inline asm
	// begin inline asm
	bar.sync 0;
	// end inline asm
	// begin inline asm
	{	
.reg .f64 data;
	ld.global.ca.f64 data, [%rd32772];
	}
	// end inline asm
	// begin inline asm
	bar.sync 0;
	// end inline asm
	// begin inline asm
	{	
.reg .f64 data;
	ld.global.ca.f64 data, [%rd32772];
	}
	// end inline asm
	// begin inline asm
	bar.sync 0;
	// end inline asm
	// begin inline asm
	{	
.reg .f64 data;
	ld.global.ca.f64 data, [%rd32772];
	}
	// end inline asm
	// begin inline asm
	bar.sync 0;
	// end inline asm
	// begin inline asm
	{	
.reg .f64 data;
	ld.global.ca.f64 data, [%rd32772];
	}
	// end inline asm
	// begin inline asm
	bar.sync 0;
	// end inline asm
	// begin inline asm
	{	
.reg .f64 data;
	ld.global.ca.f64 data, [%rd32772];
	}
	// end inline asm
	// begin inline asm
	bar.sync 0;
	// end inline asm
	// begin inline asm
	{	
.reg .f64 data;
	ld.global.ca.f64 data, [%rd32772];
	}
	// end inline asm
	// begin inline asm
	bar.sync 0;
	// end inline asm
	// begin inline asm
	{	
.reg .f64 data;
	ld.global.ca.f64 data, [%rd32772];
	}
	// end inline asm
	// begin inline asm
	bar.sync 0;
	// end inline asm
	// begin inline asm
	{	
.reg .f64 data;
	ld.global.ca.f64 data, [%rd32772];
	}
	// end inline asm
	// begin inline asm
	bar.sync 0;
	// end inline asm
	// begin inline asm
	{	
.reg .f64 data;
	ld.global.ca.f64 data, [%rd32772];
	}
	// end inline asm
	// begin inline asm
	bar.sync 0;
	// end inline asm
	// begin inline asm
	{	
.reg .f64 data;
	ld.global.ca.f64 data, [%rd32772];
	}
	// end inline asm
	// begin inline asm
	bar.sync 0;
	// end inline asm
	// begin inline asm
	{	
.reg .f64 data;
	ld.global.ca.f64 data, [%rd32772];
	}
	// end inline asm
	// begin inline asm
	bar.sync 0;
	// end inline asm
	// begin inline asm
	{	
.reg .f64 data;
	ld.global.ca.f64 data, [%rd32772];
	}
	// end inline asm
	// begin inline asm
	bar.sync 0;
	// end inline asm
	// begin inline asm
	{	
.reg .f64 data;
	ld.global.ca.f64 data, [%rd32772];
	}
	// end inline asm
	// begin inline asm
	bar.sync 0;
	// end inline asm
	// begin inline asm
	{	
.reg .f64 data;
	ld.global.ca.f64 data, [%rd32772];
	}
	// end inline asm
	// begin inline asm
	bar.sync 0;
	// end inline asm
	// begin inline asm
	{	
.reg .f64 data;
	ld.global.ca.f64 data, [%rd32772];
	}
	// end inline asm
	// begin inline asm
	bar.sync 0;
	// end inline asm
	// begin inline asm
	{	
.reg .f64 data;
	ld.global.ca.f64 data, [%rd32772];
	}
	// end inline asm
	// begin inline asm
	bar.sync 0;
	// end inline asm
	// begin inline asm
	{	
.reg .f64 data;
	ld.global.ca.f64 data, [%rd32772];
	}
	// end inline asm
	// begin inline asm
	bar.sync 0;
	// end inline asm
	// begin inline asm
	{	
.reg .f64 data;
	ld.global.ca.f64 data, [%rd32772];
	}
	// end inline asm
	// begin inline asm
	bar.sync 0;
	// end inline asm
	// begin inline asm
	{	
.reg .f64 data;
	ld.global.ca.f64 data, [%rd32772];
	}
	// end inline asm
	// begin inline asm
	bar.sync 0;
	// end inline asm
	// begin inline asm
	{	
.reg .f64 data;
	ld.global.ca.f64 data, [%rd32772];
	}
	// end inline asm
	// begin inline asm
	bar.sync 0;
	// end inline asm
	// begin inline asm
	{	
.reg .f64 data;
	ld.global.ca.f64 data, [%rd32772];
	}
	// end inline asm
	// begin inline asm
	bar.sync 0;
	// end inline asm
	// begin inline asm
	{	
.reg .f64 data;
	ld.global.ca.f64 data, [%rd32772];
	}
	// end inline asm
	// begin inline asm
	bar.sync 0;
	// end inline asm
	// begin inline asm
	{	
.reg .f64 data;
	ld.global.ca.f64 data, [%rd32772];
	}
	// end inline asm
	// begin inline asm
	bar.sync 0;
	// end inline asm
	// begin inline asm
	{	
.reg .f64 data;
	ld.global.ca.f64 data, [%rd32772];
	}
	// end inline asm
	// begin inline asm
	bar.sync 0;
	// end inline asm
	// begin inline asm
	{	
.reg .f64 data;
	ld.global.ca.f64 data, [%rd32772];
	}
	// end inline asm
	// begin inline asm
	bar.sync 0;
	// end inline asm
	// begin inline asm
	{	
.reg .f64 data;
	ld.global.ca.f64 data, [%rd32772];
	}
	// end inline asm
	// begin inline asm
	bar.sync 0;
	// end inline asm
	// begin inline asm
	{	
.reg .f64 data;
	ld.global.ca.f64 data, [%rd32772];
	}
	// end inline asm
	// begin inline asm
	bar.sync 0;
	// end inline asm
	// begin inline asm
	{	
.reg .f64 data;
	ld.global.ca.f64 data, [%rd32772];
	}
	// end inline asm
	// begin inline asm
	bar.sync 0;
	// end inline asm
	// begin inline asm
	{	
.reg .f64 data;
	ld.global.ca.f64 data, [%rd32772];
	}
	// end inline asm
	// begin inline asm
	bar.sync 0;
	// end inline asm
	// begin inline asm
	{	
.reg .f64 data;
	ld.global.ca.f64 data, [%rd32772];
	}
	// end inline asm
	// begin inline asm
	bar.sync 0;
	// end inline asm
	// begin inline asm
	{	
.reg .f64 data;
	ld.global.ca.f64 data, [%rd32772];
	}
	// end inline asm
	// begin inline asm
	bar.sync 0;
	// end inline asm
	// begin inline asm
	{	
.reg .f64 data;
	ld.global.ca.f64 data, [%rd32772];
	}
	// end inline asm
	// begin inline asm
	bar.sync 0;
	// end inline asm
	// begin inline asm
	{	
.reg .f64 data;
	ld.global.ca.f64 data, [%rd32772];
	}
	// end inline asm
	// begin inline asm
	bar.sync 0;
	// end inline asm
	// begin inline asm
	{	
.reg .f64 data;
	ld.global.ca.f64 data, [%rd32772];
	}
	// end inline asm
	// begin inline asm
	bar.sync 0;
	// end inline asm
	// begin inline asm
	{	
.reg .f64 data;
	ld.global.ca.f64 data, [%rd32772];
	}
	// end inline asm
	// begin inline asm
	bar.sync 0;
	// end inline asm
	// begin inline asm
	{	
.reg .f64 data;
	ld.global.ca.f64 data, [%rd32772];
	}
	// end inline asm
	// begin inline asm
	bar.sync 0;
	// end inline asm
	// begin inline asm
	{	
.reg .f64 data;
	ld.global.ca.f64 data, [%rd32772];
	}
	// end inline asm
	// begin inline asm
	bar.sync 0;
	// end inline asm
	// begin inline asm
	{	
.reg .f64 data;
	ld.global.ca.f64 data, [%rd32772];
	}
	// end inline asm
	// begin inline asm
	bar.sync 0;
	// end inline asm
	// begin inline asm
	{	
.reg .f64 data;
	ld.global.ca.f64 data, [%rd32772];
	}
	// end inline asm
	// begin inline asm
	bar.sync 0;
	// end inline asm
	// begin inline asm
	{	
.reg .f64 data;
	ld.global.ca.f64 data, [%rd32772];
	}
	// end inline asm
	// begin inline asm
	bar.sync 0;
	// end inline asm
	// begin inline asm
	{	
.reg .f64 data;
	ld.global.ca.f64 data, [%rd32772];
	}
	// end inline asm
	// begin inline asm
	bar.sync 0;
	// end inline asm
	// begin inline asm
	{	
.reg .f64 data;
	ld.global.ca.f64 data, [%rd32772];
	}
	// end inline asm
	// begin inline asm
	bar.sync 0;
	// end inline asm
	// begin inline asm
	{	
.reg .f64 data;
	ld.global.ca.f64 data, [%rd32772];
	}
	// end inline asm
	// begin inline asm
	bar.sync 0;
	// end inline asm
	// begin inline asm
	{	
.reg .f64 data;
	ld.global.ca.f64 data, [%rd32772];
	}
	// end inline asm
	// begin inline asm
	bar.sync 0;
	// end inline asm
	// begin inline asm
	{	
.reg .f64 data;
	ld.global.ca.f64 data, [%rd32772];
	}
	// end inline asm
	// begin inline asm
	bar.sync 0;
	// end inline asm
	// begin inline asm
	{	
.reg .f64 data;
	ld.global.ca.f64 data, [%rd32772];
	}
	// end inline asm
	// begin inline asm
	bar.sync 0;
	// end inline asm
	// begin inline asm
	{	
.reg .f64 data;
	ld.global.ca.f64 data, [%rd32772];
	}
	// end inline asm
	// begin inline asm
	bar.sync 0;
	// end inline asm
	// begin inline asm
	{	
.reg .f64 data;
	ld.global.ca.f64 data, [%rd32772];
	}
	// end inline asm
	// begin inline asm
	bar.sync 0;
	// end inline asm
	// begin inline asm
	{	
.reg .f64 data;
	ld.global.ca.f64 data, [%rd32772];
	}
	// end inline asm
	// begin inline asm
	bar.sync 0;
	// end inline asm
	// begin inline asm
	{	
.reg .f64 data;
	ld.global.ca.f64 data, [%rd32772];
	}
	// end inline asm
	// begin inline asm
	bar.sync 0;
	// end inline asm
	// begin inline asm
	{	
.reg .f64 data;
	ld.global.ca.f64 data, [%rd32772];
	}
	// end inline asm
	// begin inline asm
	bar.sync 0;
	// end inline asm
	// begin inline asm
	{	
.reg .f64 data;
	ld.global.ca.f64 data, [%rd32772];
	}
	// end inline asm
	// begin inline asm
	bar.sync 0;
	// end inline asm
	// begin inline asm
	{	
.reg .f64 data;
	ld.global.ca.f64 data, [%rd32772];
	}
	// end inline asm
	// begin inline asm
	bar.sync 0;
	// end inline asm
	// begin inline asm
	{	
.reg .f64 data;
	ld.global.ca.f64 data, [%rd32772];
	}
	// end inline asm
	// begin inline asm
	bar.sync 0;
	// end inline asm
	// begin inline asm
	{	
.reg .f64 data;
	ld.global.ca.f64 data, [%rd32772];
	}
	// end inline asm
	// begin inline asm
	bar.sync 0;
	// end inline asm
	// begin inline asm
	{	
.reg .f64 data;
	ld.global.ca.f64 data, [%rd32772];
	}
	// end inline asm
	// begin inline asm
	bar.sync 0;
	// end inline asm
	// begin inline asm
	{	
.reg .f64 data;
	ld.global.ca.f64 data, [%rd32772];
	}
	// end inline asm
	// begin inline asm
	bar.sync 0;
	// end inline asm
	// begin inline asm
	{	
.reg .f64 data;
	ld.global.ca.f64 data, [%rd32772];
	}
	// end inline asm
	// begin inline asm
	bar.sync 0;
	// end inline asm
	// begin inline asm
	{	
.reg .f64 data;
	ld.global.ca.f64 data, [%rd32772];
	}
	// end inline asm
	// begin inline asm
	bar.sync 0;
	// end inline asm
	// begin inline asm
	{	
.reg .f64 data;
	ld.global.ca.f64 data, [%rd32772];
	}
	// end inline asm
	// begin inline asm
	bar.sync 0;
	// end inline asm
	// begin inline asm
	{	
.reg .f64 data;
	ld.global.ca.f64 data, [%rd32772];
	}
	// end inline asm
	// begin inline asm
	bar.sync 0;
	// end inline asm
	// begin inline asm
	{	
.reg .f64 data;
	ld.global.ca.f64 data, [%rd32772];
	}
	// end inline asm
	// begin inline asm
	bar.sync 0;
	// end inline asm
	// begin inline asm
	{	
.reg .f64 data;
	ld.global.ca.f64 data, [%rd32772];
	}
	// end inline asm
	// begin inline asm
	bar.sync 0;
	// end inline asm
	// begin inline asm
	{	
.reg .f64 data;
	ld.global.ca.f64 data, [%rd32772];
	}
	// end inline asm
	// begin inline asm
	bar.sync 0;
	// end inline asm
	// begin inline asm
	{	
.reg .f64 data;
	ld.global.ca.f64 data, [%rd32772];
	}
	// end inline asm
	// begin inline asm
	bar.sync 0;
	// end inline asm
	// begin inline asm
	{	
.reg .f64 data;
	ld.global.ca.f64 data, [%rd32772];
	}
	// end inline asm
	// begin inline asm
	bar.sync 0;
	// end inline asm
	// begin inline asm
	{	
.reg .f64 data;
	ld.global.ca.f64 data, [%rd32772];
	}
	// end inline asm
	// begin inline asm
	bar.sync 0;
	// end inline asm
	// begin inline asm
	{	
.reg .f64 data;
	ld.global.ca.f64 data, [%rd32772];
	}
	// end inline asm
	// begin inline asm
	bar.sync 0;
	// end inline asm
	// begin inline asm
	{	
.reg .f64 data;
	ld.global.ca.f64 data, [%rd32772];
	}
	// end inline asm
	// begin inline asm
	bar.sync 0;
	// end inline asm
	// begin inline asm
	{	
.reg .f64 data;
	ld.global.ca.f64 data, [%rd32772];
	}
	// end inline asm
	// begin inline asm
	bar.sync 0;
	// end inline asm
	// begin inline asm
	{	
.reg .f64 data;
	ld.global.ca.f64 data, [%rd32772];
	}
	// end inline asm
	// begin inline asm
	bar.sync 0;
	// end inline asm
	// begin inline asm
	{	
.reg .f64 data;
	ld.global.ca.f64 data, [%rd32772];
	}
	// end inline asm
	// begin inline asm
	bar.sync 0;
	// end inline asm
	// begin inline asm
	{	
.reg .f64 data;
	ld.global.ca.f64 data, [%rd32772];
	}
	// end inline asm
	// begin inline asm
	bar.sync 0;
	// end inline asm
	// begin inline asm
	{	
.reg .f64 data;
	ld.global.ca.f64 data, [%rd32772];
	}
	// end inline asm
	// begin inline asm
	bar.sync 0;
	// end inline asm
	// begin inline asm
	{	
.reg .f64 data;
	ld.global.ca.f64 data, [%rd32772];
	}
	// end inline asm
	// begin inline asm
	bar.sync 0;
	// end inline asm
	// begin inline asm
	{	
.reg .f64 data;
	ld.global.ca.f64 data, [%rd32772];
	}
	// end inline asm
	// begin inline asm
	bar.sync 0;
	// end inline asm
	// begin inline asm
	{	
.reg .f64 data;
	ld.global.ca.f64 data, [%rd32772];
	}
	// end inline asm
	// begin inline asm
	bar.sync 0;
	// end inline asm
	// begin inline asm
	{	
.reg .f64 data;
	ld.global.ca.f64 data, [%rd32772];
	}
	// end inline asm
	// begin inline asm
	bar.sync 0;
	// end inline asm
	// begin inline asm
	{	
.reg .f64 data;
	ld.global.ca.f64 data, [%rd32772];
	}
	// end inline asm
	// begin inline asm
	bar.sync 0;
	// end inline asm
	// begin inline asm
	{	
.reg .f64 data;
	ld.global.ca.f64 data, [%rd32772];
	}
	// end inline asm
	// begin inline asm
	bar.sync 0;
	// end inline asm
	// begin inline asm
	{	
.reg .f64 data;
	ld.global.ca.f64 data, [%rd32772];
	}
	// end inline asm
	// begin inline asm
	bar.sync 0;
	// end inline asm
	// begin inline asm
	{	
.reg .f64 data;
	ld.global.ca.f64 data, [%rd32772];
	}
	// end inline asm
	// begin inline asm
	bar.sync 0;
	// end inline asm
	// begin inline asm
	{	
.reg .f64 data;
	ld.global.ca.f64 data, [%rd32772];
	}
	// end inline asm
	// begin inline asm
	bar.sync 0;
	// end inline asm
	// begin inline asm
	{	
.reg .f64 data;
	ld.global.ca.f64 data, [%rd32772];
	}
	// end inline asm
	// begin inline asm
	bar.sync 0;
	// end inline asm
	// begin inline asm
	{	
.reg .f64 data;
	ld.global.ca.f64 data, [%rd32772];
	}
	// end inline asm
	// begin inline asm
	bar.sync 0;
	// end inline asm
	// begin inline asm
	{	
.reg .f64 data;
	ld.global.ca.f64 data, [%rd32772];
	}
	// end inline asm
	// begin inline asm
	bar.sync 0;
	// end inline asm
	// begin inline asm
	{	
.reg .f64 data;
	ld.global.ca.f64 data, [%rd32772];
	}
	// end inline asm
	// begin inline asm
	bar.sync 0;
	// end inline asm
	// begin inline asm
	{	
.reg .f64 data;
	ld.global.ca.f64 data, [%rd32772];
	}
	// end inline asm
	// begin inline asm
	bar.sync 0;
	// end inline asm
	// begin inline asm
	{	
.reg .f64 data;
	ld.global.ca.f64 data, [%rd32772];
	}
	// end inline asm
	// begin inline asm
	bar.sync 0;
	// end inline asm
	// begin inline asm
	{	
.reg .f64 data;
	ld.global.ca.f64 data, [%rd32772];
	}
	// end inline asm
	// begin inline asm
	bar.sync 0;
	// end inline asm
	// begin inline asm
	{	
.reg .f64 data;
	ld.global.ca.f64 data, [%rd32772];
	}
	// end inline asm
	// begin inline asm
	bar.sync 0;
	// end inline asm
	// begin inline asm
	{	
.reg .f64 data;
	ld.global.ca.f64 data, [%rd32772];
	}
	// end inline asm
	// begin inline asm
	bar.sync 0;
	// end inline asm
	// begin inline asm
	{	
.reg .f64 data;
	ld.global.ca.f64 data, [%rd32772];
	}
	// end inline asm
	// begin inline asm
	bar.sync 0;
	// end inline asm
	// begin inline asm
	{	
.reg .f64 data;
	ld.global.ca.f64 data, [%rd32772];
	}
	// end inline asm
	// begin inline asm
	bar.sync 0;
	// end inline asm
	// begin inline asm
	{	
.reg .f64 data;
	ld.global.ca.f64 data, [%rd32772];
	}
	// end inline asm
	// begin inline asm
	bar.sync 0;
	// end inline asm
	// begin inline asm
	{	
.reg .f64 data;
	ld.global.ca.f64 data, [%rd32772];
	}
	// end inline asm
	// begin inline asm
	bar.sync 0;
	// end inline asm
	// begin inline asm
	{	
.reg .f64 data;
	ld.global.ca.f64 data, [%rd32772];
	}
	// end inline asm
	// begin inline asm
	bar.sync 0;
	// end inline asm
	// begin inline asm
	{	
.reg .f64 data;
	ld.global.ca.f64 data, [%rd32772];
	}
	// end inline asm
	// begin inline asm
	bar.sync 0;
	// end inline asm
	// begin inline asm
	{	
.reg .f64 data;
	ld.global.ca.f64 data, [%rd32772];
	}
	// end inline asm
	// begin inline asm
	bar.sync 0;
	// end inline asm
	// begin inline asm
	{	
.reg .f64 data;
	ld.global.ca.f64 data, [%rd32772];
	}
	// end inline asm
	// begin inline asm
	bar.sync 0;
	// end inline asm
	// begin inline asm
	{	
.reg .f64 data;
	ld.global.ca.f64 data, [%rd32772];
	}
	// end inline asm
	// begin inline asm
	bar.sync 0;
	// end inline asm
	// begin inline asm
	{	
.reg .f64 data;
	ld.global.ca.f64 data, [%rd32772];
	}
	// end inline asm
	// begin inline asm
	bar.sync 0;
	// end inline asm
	// begin inline asm
	{	
.reg .f64 data;
	ld.global.ca.f64 data, [%rd32772];
	}
	// end inline asm
	// begin inline asm
	bar.sync 0;
	// end inline asm
	// begin inline asm
	{	
.reg .f64 data;
	ld.global.ca.f64 data, [%rd32772];
	}
	// end inline asm
	// begin inline asm
	bar.sync 0;
	// end inline asm
	// begin inline asm
	{	
.reg .f64 data;
	ld.global.ca.f64 data, [%rd32772];
	}
	// end inline asm
	// begin inline asm
	bar.sync 0;
	// end inline asm
	// begin inline asm
	{	
.reg .f64 data;
	ld.global.ca.f64 data, [%rd32772];
	}
	// end inline asm
	// begin inline asm
	bar.sync 0;
	// end inline asm
	// begin inline asm
	{	
.reg .f64 data;
	ld.global.ca.f64 data, [%rd32772];
	}
	// end inline asm
	// begin inline asm
	bar.sync 0;
	// end inline asm
	// begin inline asm
	{	
.reg .f64 data;
	ld.global.ca.f64 data, [%rd32772];
	}
	// end inline asm
	// begin inline asm
	bar.sync 0;
	// end inline asm
	// begin inline asm
	{	
.reg .f64 data;
	ld.global.ca.f64 data, [%rd32772];
	}
	// end inline asm
	// begin inline asm
	bar.sync 0;
	// end inline asm
	// begin inline asm
	{	
.reg .f64 data;
	ld.global.ca.f64 data, [%rd32772];
	}
	// end inline asm
	// begin inline asm
	bar.sync 0;
	// end inline asm
	// begin inline asm
	{	
.reg .f64 data;
	ld.global.ca.f64 data, [%rd32772];
	}
	// end inline asm
	// begin inline asm
	bar.sync 0;
	// end inline asm
	// begin inline asm
	{	
.reg .f64 data;
	ld.global.ca.f64 data, [%rd32772];
	}
	// end inline asm
	// begin inline asm
	bar.sync 0;
	// end inline asm
	// begin inline asm
	{	
.reg .f64 data;
	ld.global.ca.f64 data, [%rd32772];
	}
	// end inline asm
	// begin inline asm
	bar.sync 0;
	// end inline asm
	// begin inline asm
	{	
.reg .f64 data;
	ld.global.ca.f64 data, [%rd32772];
	}
	// end inline asm
	// begin inline asm
	bar.sync 0;
	// end inline asm
	// begin inline asm
	{	
.reg .f64 data;
	ld.global.ca.f64 data, [%rd32772];
	}
	// end inline asm
	// begin inline asm
	bar.sync 0;
	// end inline asm
	// begin inline asm
	{	
.reg .f64 data;
	ld.global.ca.f64 data, [%rd32772];
	}
	// end inline asm
	// begin inline asm
	bar.sync 0;
	// end inline asm
	// begin inline asm
	{	
.reg .f64 data;
	ld.global.ca.f64 data, [%rd32772];
	}
	// end inline asm
	// begin inline asm
	bar.sync 0;
	// end inline asm
	// begin inline asm
	{	
.reg .f64 data;
	ld.global.ca.f64 data, [%rd32772];
	}
	// end inline asm
	// begin inline asm
	bar.sync 0;
	// end inline asm
	// begin inline asm
	{	
.reg .f64 data;
	ld.global.ca.f64 data, [%rd32772];
	}
	// end inline asm
	// begin inline asm
	bar.sync 0;
	// end inline asm
	// begin inline asm
	{	
.reg .f64 data;
	ld.global.ca.f64 data, [%rd32772];
	}
	// end inline asm
	// begin inline asm
	bar.sync 0;
	// end inline asm
	// begin inline asm
	{	
.reg .f64 data;
	ld.global.ca.f64 data, [%rd32772];
	}
	// end inline asm
	// begin inline asm
	bar.sync 0;
	// end inline asm
	// begin inline asm
	{	
.reg .f64 data;
	ld.global.ca.f64 data, [%rd32772];
	}
	// end inline asm
	// begin inline asm
	bar.sync 0;
	// end inline asm
	// begin inline asm
	{	
.reg .f64 data;
	ld.global.ca.f64 data, [%rd32772];
	}
	// end inline asm
	// begin inline asm
	bar.sync 0;
	// end inline asm
	// begin inline asm
	{	
.reg .f64 data;
	ld.global.ca.f64 data, [%rd32772];
	}
	// end inline asm
	// begin inline asm
	bar.sync 0;
	// end inline asm
	// begin inline asm
	{	
.reg .f64 data;
	ld.global.ca.f64 data, [%rd32772];
	}
	// end inline asm
	// begin inline asm
	bar.sync 0;
	// end inline asm
	// begin inline asm
	{	
.reg .f64 data;
	ld.global.ca.f64 data, [%rd32772];
	}
	// end inline asm
	// begin inline asm
	bar.sync 0;
	// end inline asm
	// begin inline asm
	{	
.reg .f64 data;
	ld.global.ca.f64 data, [%rd32772];
	}
	// end inline asm
	// begin inline asm
	bar.sync 0;
	// end inline asm
	// begin inline asm
	{	
.reg .f64 data;
	ld.global.ca.f64 data, [%rd32772];
	}
	// end inline asm
	// begin inline asm
	bar.sync 0;
	// end inline asm
	// begin inline asm
	{	
.reg .f64 data;
	ld.global.ca.f64 data, [%rd32772];
	}
	// end inline asm
	// begin inline asm
	bar.sync 0;
	// end inline asm
	// begin inline asm
	{	
.reg .f64 data;
	ld.global.ca.f64 data, [%rd32772];
	}
	// end inline asm
	// begin inline asm
	bar.sync 0;
	// end inline asm
	// begin inline asm
	{	
.reg .f64 data;
	ld.global.ca.f64 data, [%rd32772];
	}
	// end inline asm
	// begin inline asm
	bar.sync 0;
	// end inline asm
	// begin inline asm
	{	
.reg .f64 data;
	ld.global.ca.f64 data, [%rd32772];
	}
	// end inline asm
	// begin inline asm
	bar.sync 0;
	// end inline asm
	// begin inline asm
	{	
.reg .f64 data;
	ld.global.ca.f64 data, [%rd32772];
	}
	// end inline asm
	// begin inline asm
	bar.sync 0;
	// end inline asm
	// begin inline asm
	{	
.reg .f64 data;
	ld.global.ca.f64 data, [%rd32772];
	}
	// end inline asm
	// begin inline asm
	bar.sync 0;
	// end inline asm
	// begin inline asm
	{	
.reg .f64 data;
	ld.global.ca.f64 data, [%rd32772];
	}
	// end inline asm
	// begin inline asm
	bar.sync 0;
	// end inline asm
	// begin inline asm
	{	
.reg .f64 data;
	ld.global.ca.f64 data, [%rd32772];
	}
	// end inline asm
	// begin inline asm
	bar.sync 0;
	// end inline asm
	// begin inline asm
	{	
.reg .f64 data;
	ld.global.ca.f64 data, [%rd32772];
	}
	// end inline asm
	// begin inline asm
	bar.sync 0;
	// end inline asm
	// begin inline asm
	{	
.reg .f64 data;
	ld.global.ca.f64 data, [%rd32772];
	}
	// end inline asm
	// begin inline asm
	bar.sync 0;
	// end inline asm
	// begin inline asm
	{	
.reg .f64 data;
	ld.global.ca.f64 data, [%rd32772];
	}
	// end inline asm
	// begin inline asm
	bar.sync 0;
	// end inline asm
	// begin inline asm
	{	
.reg .f64 data;
	ld.global.ca.f64 data, [%rd32772];
	}
	// end inline asm
	// begin inline asm
	bar.sync 0;
	// end inline asm
	// begin inline asm
	{	
.reg .f64 data;
	ld.global.ca.f64 data, [%rd32772];
	}
	// end inline asm
	// begin inline asm
	bar.sync 0;
	// end inline asm
	// begin inline asm
	{	
.reg .f64 data;
	ld.global.ca.f64 data, [%rd32772];
	}
	// end inline asm
	// begin inline asm
	bar.sync 0;
	// end inline asm
	// begin inline asm
	{	
.reg .f64 data;
	ld.global.ca.f64 data, [%rd32772];
	}
	// end inline asm
	// begin inline asm
	bar.sync 0;
	// end inline asm
	// begin inline asm
	{	
.reg .f64 data;
	ld.global.ca.f64 data, [%rd32772];
	}
	// end inline asm
	// begin inline asm
	bar.sync 0;
	// end inline asm
	// begin inline asm
	{	
.reg .f64 data;
	ld.global.ca.f64 data, [%rd32772];
	}
	// end inline asm
	// begin inline asm
	bar.sync 0;
	// end inline asm
	// begin inline asm
	{	
.reg .f64 data;
	ld.global.ca.f64 data, [%rd32772];
	}
	// end inline asm
	// begin inline asm
	bar.sync 0;
	// end inline asm
	// begin inline asm
	{	
.reg .f64 data;
	ld.global.ca.f64 data, [%rd32772];
	}
	// end inline asm
	// begin inline asm
	bar.sync 0;
	// end inline asm
	// begin inline asm
	{	
.reg .f64 data;
	ld.global.ca.f64 data, [%rd32772];
	}
	// end inline asm
	// begin inline asm
	bar.sync 0;
	// end inline asm
	// begin inline asm
	{	
.reg .f64 data;
	ld.global.ca.f64 data, [%rd32772];
	}
	// end inline asm
	// begin inline asm
	bar.sync 0;
	// end inline asm
	// begin inline asm
	{	
.reg .f64 data;
	ld.global.ca.f64 data, [%rd32772];
	}
	// end inline asm
	// begin inline asm
	bar.sync 0;
	// end inline asm
	// begin inline asm
	{	
.reg .f64 data;
	ld.global.ca.f64 data, [%rd32772];
	}
	// end inline asm
	// begin inline asm
	bar.sync 0;
	// end inline asm
	// begin inline asm
	{	
.reg .f64 data;
	ld.global.ca.f64 data, [%rd32772];
	}
	// end inline asm
	// begin inline asm
	bar.sync 0;
	// end inline asm
	// begin inline asm
	{	
.reg .f64 data;
	ld.global.ca.f64 data, [%rd32772];
	}
	// end inline asm
	// begin inline asm
	bar.sync 0;
	// end inline asm
	// begin inline asm
	{	
.reg .f64 data;
	ld.global.ca.f64 data, [%rd32772];
	}
	// end inline asm
	// begin inline asm
	bar.sync 0;
	// end inline asm
	// begin inline asm
	{	
.reg .f64 data;
	ld.global.ca.f64 data, [%rd32772];
	}
	// end inline asm
	// begin inline asm
	bar.sync 0;
	// end inline asm
	// begin inline asm
	{	
.reg .f64 data;
	ld.global.ca.f64 data, [%rd32772];
	}
	// end inline asm
	// begin inline asm
	bar.sync 0;
	// end inline asm
	// begin inline asm
	{	
.reg .f64 data;
	ld.global.ca.f64 data, [%rd32772];
	}
	// end inline asm
	// begin inline asm
	bar.sync 0;
	// end inline asm
	// begin inline asm
	{	
.reg .f64 data;
	ld.global.ca.f64 data, [%rd32772];
	}
	// end inline asm
	// begin inline asm
	bar.sync 0;
	// end inline asm
	// begin inline asm
	{	
.reg .f64 data;
	ld.global.ca.f64 data, [%rd32772];
	}
	// end inline asm
	// begin inline asm
	bar.sync 0;
	// end inline asm
	// begin inline asm
	{	
.reg .f64 data;
	ld.global.ca.f64 data, [%rd32772];
	}
	// end inline asm
	// begin inline asm
	bar.sync 0;
	// end inline asm
	// begin inline asm
	{	
.reg .f64 data;
	ld.global.ca.f64 data, [%rd32772];
	}
	// end inline asm
	// begin inline asm
	bar.sync 0;
	// end inline asm
	// begin inline asm
	{	
.reg .f64 data;
	ld.global.ca.f64 data, [%rd32772];
	}
	// end inline asm
	// begin inline asm
	bar.sync 0;
	// end inline asm
	// begin inline asm
	{	
.reg .f64 data;
	ld.global.ca.f64 data, [%rd32772];
	}
	// end inline asm
	// begin inline asm
	bar.sync 0;
	// end inline asm
	// begin inline asm
	{	
.reg .f64 data;
	ld.global.ca.f64 data, [%rd32772];
	}
	// end inline asm
	// begin inline asm
	bar.sync 0;
	// end inline asm
	// begin inline asm
	{	
.reg .f64 data;
	ld.global.ca.f64 data, [%rd32772];
	}
	// end inline asm
	// begin inline asm
	bar.sync 0;
	// end inline asm
	// begin inline asm
	{	
.reg .f64 data;
	ld.global.ca.f64 data, [%rd32772];
	}
	// end inline asm
	// begin inline asm
	bar.sync 0;
	// end inline asm
	// begin inline asm
	{	
.reg .f64 data;
	ld.global.ca.f64 data, [%rd32772];
	}
	// end inline asm
	// begin inline asm
	bar.sync 0;
	// end inline asm
	// begin inline asm
	{	
.reg .f64 data;
	ld.global.ca.f64 data, [%rd32772];
	}
	// end inline asm
	// begin inline asm
	bar.sync 0;
	// end inline asm
	// begin inline asm
	{	
.reg .f64 data;
	ld.global.ca.f64 data, [%rd32772];
	}
	// end inline asm
	// begin inline asm
	bar.sync 0;
	// end inline asm
	// begin inline asm
	{	
.reg .f64 data;
	ld.global.ca.f64 data, [%rd32772];
	}
	// end inline asm
	// begin inline asm
	bar.sync 0;
	// end inline asm
	// begin inline asm
	{	
.reg .f64 data;
	ld.global.ca.f64 data, [%rd32772];
	}
	// end inline asm
	// begin inline asm
	bar.sync 0;
	// end inline asm
	// begin inline asm
	{	
.reg .f64 data;
	ld.global.ca.f64 data, [%rd32772];
	}
	// end inline asm
	// begin inline asm
	bar.sync 0;
	// end inline asm
	// begin inline asm
	{	
.reg .f64 data;
	ld.global.ca.f64 data, [%rd32772];
	}
	// end inline asm
	// begin inline asm
	bar.sync 0;
	// end inline asm
	// begin inline asm
	{	
.reg .f64 data;
	ld.global.ca.f64 data, [%rd32772];
	}
	// end inline asm
	// begin inline asm
	bar.sync 0;
	// end inline asm
	// begin inline asm
	{	
.reg .f64 data;
	ld.global.ca.f64 data, [%rd32772];
	}
	// end inline asm
	// begin inline asm
	bar.sync 0;
	// end inline asm
	// begin inline asm
	{	
.reg .f64 data;
	ld.global.ca.f64 data, [%rd32772];
	}
	// end inline asm
	// begin inline asm
	bar.sync 0;
	// end inline asm
	// begin inline asm
	{	
.reg .f64 data;
	ld.global.ca.f64 data, [%rd32772];
	}
	// end inline asm
	// begin inline asm
	bar.sync 0;
	// end inline asm
	// begin inline asm
	{	
.reg .f64 data;
	ld.global.ca.f64 data, [%rd32772];
	}
	// end inline asm
	// begin inline asm
	bar.sync 0;
	// end inline asm
	// begin inline asm
	{	
.reg .f64 data;
	ld.global.ca.f64 data, [%rd32772];
	}
	// end inline asm
	// begin inline asm
	bar.sync 0;
	// end inline asm
	// begin inline asm
	{	
.reg .f64 data;
	ld.global.ca.f64 data, [%rd32772];
	}
	// end inline asm
	// begin inline asm
	bar.sync 0;
	// end inline asm
	// begin inline asm
	{	
.reg .f64 data;
	ld.global.ca.f64 data, [%rd32772];
	}
	// end inline asm
	// begin inline asm
	bar.sync 0;
	// end inline asm
	// begin inline asm
	{	
.reg .f64 data;
	ld.global.ca.f64 data, [%rd32772];
	}
	// end inline asm
	// begin inline asm
	bar.sync 0;
	// end inline asm
	// begin inline asm
	{	
.reg .f64 data;
	ld.global.ca.f64 data, [%rd32772];
	}
	// end inline asm
	// begin inline asm
	bar.sync 0;
	// end inline asm
	// begin inline asm
	{	
.reg .f64 data;
	ld.global.ca.f64 data, [%rd32772];
	}
	// end inline asm
	// begin inline asm
	bar.sync 0;
	// end inline asm
	// begin inline asm
	{	
.reg .f64 data;
	ld.global.ca.f64 data, [%rd32772];
	}
	// end inline asm
	// begin inline asm
	bar.sync 0;
	// end inline asm
	// begin inline asm
	{	
.reg .f64 data;
	ld.global.ca.f64 data, [%rd32772];
	}
	// end inline asm
	// begin inline asm
	bar.sync 0;
	// end inline asm
	// begin inline asm
	{	
.reg .f64 data;
	ld.global.ca.f64 data, [%rd32772];
	}
	// end inline asm
	// begin inline asm
	bar.sync 0;
	// end inline asm
	// begin inline asm
	{	
.reg .f64 data;
	ld.global.ca.f64 data, [%rd32772];
	}
	// end inline asm
	// begin inline asm
	bar.sync 0;
	// end inline asm
	// begin inline asm
	{	
.reg .f64 data;
	ld.global.ca.f64 data, [%rd32772];
	}
	// end inline asm
	// begin inline asm
	bar.sync 0;
	// end inline asm
	// begin inline asm
	{	
.reg .f64 data;
	ld.global.ca.f64 data, [%rd32772];
	}
	// end inline asm
	// begin inline asm
	bar.sync 0;
	// end inline asm
	// begin inline asm
	{	
.reg .f64 data;
	ld.global.ca.f64 data, [%rd32772];
	}
	// end inline asm
	// begin inline asm
	bar.sync 0;
	// end inline asm
	// begin inline asm
	{	
.reg .f64 data;
	ld.global.ca.f64 data, [%rd32772];
	}
	// end inline asm
	// begin inline asm
	bar.sync 0;
	// end inline asm
	// begin inline asm
	{	
.reg .f64 data;
	ld.global.ca.f64 data, [%rd32772];
	}
	// end inline asm
	// begin inline asm
	bar.sync 0;
	// end inline asm
	// begin inline asm
	{	
.reg .f64 data;
	ld.global.ca.f64 data, [%rd32772];
	}
	// end inline asm
	// begin inline asm
	bar.sync 0;
	// end inline asm
	// begin inline asm
	{	
.reg .f64 data;
	ld.global.ca.f64 data, [%rd32772];
	}
	// end inline asm
	// begin inline asm
	bar.sync 0;
	// end inline asm
	// begin inline asm
	{	
.reg .f64 data;
	ld.global.ca.f64 data, [%rd32772];
	}
	// end inline asm
	// begin inline asm
	bar.sync 0;
	// end inline asm
	// begin inline asm
	{	
.reg .f64 data;
	ld.global.ca.f64 data, [%rd32772];
	}
	// end inline asm
	// begin inline asm
	bar.sync 0;
	// end inline asm
	// begin inline asm
	{	
.reg .f64 data;
	ld.global.ca.f64 data, [%rd32772];
	}
	// end inline asm
	// begin inline asm
	bar.sync 0;
	// end inline asm
	// begin inline asm
	{	
.reg .f64 data;
	ld.global.ca.f64 data, [%rd32772];
	}
	// end inline asm
	// begin inline asm
	bar.sync 0;
	// end inline asm
	// begin inline asm
	{	
.reg .f64 data;
	ld.global.ca.f64 data, [%rd32772];
	}
	// end inline asm
	// begin inline asm
	bar.sync 0;
	// end inline asm
	// begin inline asm
	{	
.reg .f64 data;
	ld.global.ca.f64 data, [%rd32772];
	}
	// end inline asm
	// begin inline asm
	bar.sync 0;
	// end inline asm
	// begin inline asm
	{	
.reg .f64 data;
	ld.global.ca.f64 data, [%rd32772];
	}
	// end inline asm
	// begin inline asm
	bar.sync 0;
	// end inline asm
	// begin inline asm
	{	
.reg .f64 data;
	ld.global.ca.f64 data, [%rd32772];
	}
	// end inline asm
	// begin inline asm
	bar.sync 0;
	// end inline asm
	// begin inline asm
	{	
.reg .f64 data;
	ld.global.ca.f64 data, [%rd32772];
	}
	// end inline asm
	// begin inline asm
	bar.sync 0;
	// end inline asm
	// begin inline asm
	{	
.reg .f64 data;
	ld.global.ca.f64 data, [%rd32772];
	}
	// end inline asm
	// begin inline asm
	bar.sync 0;
	// end inline asm
	// begin inline asm
	{	
.reg .f64 data;
	ld.global.ca.f64 data, [%rd32772];
	}
	// end inline asm
	// begin inline asm
	bar.sync 0;
	// end inline asm
	// begin inline asm
	{	
.reg .f64 data;
	ld.global.ca.f64 data, [%rd32772];
	}
	// end inline asm
	// begin inline asm
	bar.sync 0;
	// end inline asm
	// begin inline asm
	{	
.reg .f64 data;
	ld.global.ca.f64 data, [%rd32772];
	}
	// end inline asm
	// begin inline asm
	bar.sync 0;
	// end inline asm
	// begin inline asm
	{	
.reg .f64 data;
	ld.global.ca.f64 data, [%rd32772];
	}
	// end inline asm
	// begin inline asm
	bar.sync 0;
	// end inline asm
	// begin inline asm
	{	
.reg .f64 data;
	ld.global.ca.f64 data, [%rd32772];
	}
	// end inline asm
	// begin inline asm
	bar.sync 0;
	// end inline asm
	// begin inline asm
	{	
.reg .f64 data;
	ld.global.ca.f64 data, [%rd32772];
	}
	// end inline asm
	// begin inline asm
	bar.sync 0;
	// end inline asm
	// begin inline asm
	{	
.reg .f64 data;
	ld.global.ca.f64 data, [%rd32772];
	}
	// end inline asm
	// begin inline asm
	bar.sync 0;
	// end inline asm
	// begin inline asm
	{	
.reg .f64 data;
	ld.global.ca.f64 data, [%rd32772];
	}
	// end inline asm
	// begin inline asm
	bar.sync 0;
	// end inline asm
	// begin inline asm
	{	
.reg .f64 data;
	ld.global.ca.f64 data, [%rd32772];
	}
	// end inline asm
	// begin inline asm
	bar.sync 0;
	// end inline asm
	// begin inline asm
	{	
.reg .f64 data;
	ld.global.ca.f64 data, [%rd32772];
	}
	// end inline asm
	// begin inline asm
	bar.sync 0;
	// end inline asm
	// begin inline asm
	{	
.reg .f64 data;
	ld.global.ca.f64 data, [%rd32772];
	}
	// end inline asm
	// begin inline asm
	bar.sync 0;
	// end inline asm
	// begin inline asm
	{	
.reg .f64 data;
	ld.global.ca.f64 data, [%rd32772];
	}
	// end inline asm
	// begin inline asm
	bar.sync 0;
	// end inline asm
	// begin inline asm
	{	
.reg .f64 data;
	ld.global.ca.f64 data, [%rd32772];
	}
	// end inline asm
	// begin inline asm
	bar.sync 0;
	// end inline asm
	// begin inline asm
	{	
.reg .f64 data;
	ld.global.ca.f64 data, [%rd32772];
	}
	// end inline asm
	// begin inline asm
	bar.sync 0;
	// end inline asm
	// begin inline asm
	{	
.reg .f64 data;
	ld.global.ca.f64 data, [%rd32772];
	}
	// end inline asm
	// begin inline asm
	bar.sync 0;
	// end inline asm
	// begin inline asm
	{	
.reg .f64 data;
	ld.global.ca.f64 data, [%rd32772];
	}
	// end inline asm
	// begin inline asm
	bar.sync 0;
	// end inline asm
	// begin inline asm
	{	
.reg .f64 data;
	ld.global.ca.f64 data, [%rd32772];
	}
	// end inline asm
	// begin inline asm
	bar.sync 0;
	// end inline asm
	// begin inline asm
	{	
.reg .f64 data;
	ld.global.ca.f64 data, [%rd32772];
	}
	// end inline asm
	// begin inline asm
	bar.sync 0;
	// end inline asm
	// begin inline asm
	{	
.reg .f64 data;
	ld.global.ca.f64 data, [%rd32772];
	}
	// end inline asm
	// begin inline asm
	bar.sync 0;
	// end inline asm
	// begin inline asm
	{	
.reg .f64 data;
	ld.global.ca.f64 data, [%rd32772];
	}
	// end inline asm
	// begin inline asm
	bar.sync 0;
	// end inline asm
	// begin inline asm
	{	
.reg .f64 data;
	ld.global.ca.f64 data, [%rd32772];
	}
	// end inline asm
	// begin inline asm
	bar.sync 0;
	// end inline asm
	// begin inline asm
	{	
.reg .f64 data;
	ld.global.ca.f64 data, [%rd32772];
	}
	// end inline asm
	// begin inline asm
	bar.sync 0;
	// end inline asm
	// begin inline asm
	{	
.reg .f64 data;
	ld.global.ca.f64 data, [%rd32772];
	}
	// end inline asm
	// begin inline asm
	bar.sync 0;
	// end inline asm
	// begin inline asm
	{	
.reg .f64 data;
	ld.global.ca.f64 data, [%rd32772];
	}
	// end inline asm
	// begin inline asm
	bar.sync 0;
	// end inline asm
	// begin inline asm
	{	
.reg .f64 data;
	ld.global.ca.f64 data, [%rd32772];
	}
	// end inline asm
	// begin inline asm
	bar.sync 0;
	// end inline asm
	// begin inline asm
	{	
.reg .f64 data;
	ld.global.ca.f64 data, [%rd32772];
	}
	// end inline asm
	// begin inline asm
	bar.sync 0;
	// end inline asm
	// begin inline asm
	{	
.reg .f64 data;
	ld.global.ca.f64 data, [%rd32772];
	}
	// end inline asm
	// begin inline asm
	bar.sync 0;
	// end inline asm
	// begin inline asm
	{	
.reg .f64 data;
	ld.global.ca.f64 data, [%rd32772];
	}
	// end inline asm
	// begin inline asm
	bar.sync 0;
	// end inline asm
	// begin inline asm
	{	
.reg .f64 data;
	ld.global.ca.f64 data, [%rd32772];
	}
	// end inline asm
	// begin inline asm
	bar.sync 0;
	// end inline asm
	// begin inline asm
	{	
.reg .f64 data;
	ld.global.ca.f64 data, [%rd32772];
	}
	// end inline asm
	// begin inline asm
	bar.sync 0;
	// end inline asm
	// begin inline asm
	{	
.reg .f64 data;
	ld.global.ca.f64 data, [%rd32772];
	}
	// end inline asm
	// begin inline asm
	bar.sync 0;
	// end inline asm
	// begin inline asm
	{	
.reg .f64 data;
	ld.global.ca.f64 data, [%rd32772];
	}
	// end inline asm
	// begin inline asm
	bar.sync 0;
	// end inline asm
	// begin inline asm
	{	
.reg .f64 data;
	ld.global.ca.f64 data, [%rd32772];
	}
	// end inline asm
	// begin inline asm
	bar.sync 0;
	// end inline asm
	// begin inline asm
	{	
.reg .f64 data;
	ld.global.ca.f64 data, [%rd32772];
	}
	// end inline asm
	// begin inline asm
	bar.sync 0;
	// end inline asm
	// begin inline asm
	{	
.reg .f64 data;
	ld.global.ca.f64 data, [%rd32772];
	}
	// end inline asm
	// begin inline asm
	bar.sync 0;
	// end inline asm
	// begin inline asm
	{	
.reg .f64 data;
	ld.global.ca.f64 data, [%rd32772];
	}
	// end inline asm
	// begin inline asm
	bar.sync 0;
	// end inline asm
	// begin inline asm
	{	
.reg .f64 data;
	ld.global.ca.f64 data, [%rd32772];
	}
	// end inline asm
	// begin inline asm
	bar.sync 0;
	// end inline asm
	// begin inline asm
	{	
.reg .f64 data;
	ld.global.ca.f64 data, [%rd32772];
	}
	// end inline asm
	// begin inline asm
	bar.sync 0;
	// end inline asm
	// begin inline asm
	{	
.reg .f64 data;
	ld.global.ca.f64 data, [%rd32772];
	}
	// end inline asm
	// begin inline asm
	bar.sync 0;
	// end inline asm
	// begin inline asm
	{	
.reg .f64 data;
	ld.global.ca.f64 data, [%rd32772];
	}
	// end inline asm
	// begin inline asm
	bar.sync 0;
	// end inline asm
	// begin inline asm
	{	
.reg .f64 data;
	ld.global.ca.f64 data, [%rd32772];
	}
	// end inline asm
	// begin inline asm
	bar.sync 0;
	// end inline asm
	// begin inline asm
	{	
.reg .f64 data;
	ld.global.ca.f64 data, [%rd32772];
	}
	// end inline asm
	// begin inline asm
	bar.sync 0;
	// end inline asm
	// begin inline asm
	{	
.reg .f64 data;
	ld.global.ca.f64 data, [%rd32772];
	}
	// end inline asm
	// begin inline asm
	bar.sync 0;
	// end inline asm
	// begin inline asm
	{	
.reg .f64 data;
	ld.global.ca.f64 data, [%rd32772];
	}
	// end inline asm
	// begin inline asm
	bar.sync 0;
	// end inline asm
	// begin inline asm
	{	
.reg .f64 data;
	ld.global.ca.f64 data, [%rd32772];
	}
	// end inline asm
	// begin inline asm
	bar.sync 0;
	// end inline asm
	// begin inline asm
	{	
.reg .f64 data;
	ld.global.ca.f64 data, [%rd32772];
	}
	// end inline asm
	// begin inline asm
	bar.sync 0;
	// end inline asm
	// begin inline asm
	{	
.reg .f64 data;
	ld.global.ca.f64 data, [%rd32772];
	}
	// end inline asm
	// begin inline asm
	bar.sync 0;
	// end inline asm
	// begin inline asm
	{	
.reg .f64 data;
	ld.global.ca.f64 data, [%rd32772];
	}
	// end inline asm
	// begin inline asm
	bar.sync 0;
	// end inline asm
	// begin inline asm
	{	
.reg .f64 data;
	ld.global.ca.f64 data, [%rd32772];
	}
	// end inline asm
	// begin inline asm
	bar.sync 0;
	// end inline asm
	// begin inline asm
	{	
.reg .f64 data;
	ld.global.ca.f64 data, [%rd32772];
	}
	// end inline asm
	// begin inline asm
	bar.sync 0;
	// end inline asm
	// begin inline asm
	{	
.reg .f64 data;
	ld.global.ca.f64 data, [%rd32772];
	}
	// end inline asm
	// begin inline asm
	bar.sync 0;
	// end inline asm
	// begin inline asm
	{	
.reg .f64 data;
	ld.global.ca.f64 data, [%rd32772];
	}
	// end inline asm
	// begin inline asm
	bar.sync 0;
	// end inline asm
	// begin inline asm
	{	
.reg .f64 data;
	ld.global.ca.f64 data, [%rd32772];
	}
	// end inline asm
	// begin inline asm
	bar.sync 0;
	// end inline asm
	// begin inline asm
	{	
.reg .f64 data;
	ld.global.ca.f64 data, [%rd32772];
	}
	// end inline asm
	// begin inline asm
	bar.sync 0;
	// end inline asm
	// begin inline asm
	{	
.reg .f64 data;
	ld.global.ca.f64 data, [%rd32772];
	}
	// end inline asm
	// begin inline asm
	bar.sync 0;
	// end inline asm
	// begin inline asm
	{	
.reg .f64 data;
	ld.global.ca.f64 data, [%rd32772];
	}
	// end inline asm
	// begin inline asm
	bar.sync 0;
	// end inline asm
	// begin inline asm
	{	
.reg .f64 data;
	ld.global.ca.f64 data, [%rd32772];
	}
	// end inline asm
	// begin inline asm
	bar.sync 0;
	// end inline asm
	// begin inline asm
	{	
.reg .f64 data;
	ld.global.ca.f64 data, [%rd32772];
	}
	// end inline asm
	// begin inline asm
	bar.sync 0;
	// end inline asm
	// begin inline asm
	{	
.reg .f64 data;
	ld.global.ca.f64 data, [%rd32772];
	}
	// end inline asm
	// begin inline asm
	bar.sync 0;
	// end inline asm
	// begin inline asm
	{	
.reg .f64 data;
	ld.global.ca.f64 data, [%rd32772];
	}
	// end inline asm
	// begin inline asm
	bar.sync 0;
	// end inline asm
	// begin inline asm
	{	
.reg .f64 data;
	ld.global.ca.f64 data, [%rd32772];
	}
	// end inline asm
	// begin inline asm
	bar.sync 0;
	// end inline asm
	// begin inline asm
	{	
.reg .f64 data;
	ld.global.ca.f64 data, [%rd32772];
	}
	// end inline asm
	// begin inline asm
	bar.sync 0;
	// end inline asm
	// begin inline asm
	{	
.reg .f64 data;
	ld.global.ca.f64 data, [%rd32772];
	}
	// end inline asm
	// begin inline asm
	bar.sync 0;
	// end inline asm
	// begin inline asm
	{	
.reg .f64 data;
	ld.global.ca.f64 data, [%rd32772];
	}
	// end inline asm
	// begin inline asm
	bar.sync 0;
	// end inline asm
	// begin inline asm
	{	
.reg .f64 data;
	ld.global.ca.f64 data, [%rd32772];
	}
	// end inline asm
	// begin inline asm
	bar.sync 0;
	// end inline asm
	// begin inline asm
	{	
.reg .f64 data;
	ld.global.ca.f64 data, [%rd32772];
	}
	// end inline asm
	// begin inline asm
	bar.sync 0;
	// end inline asm
	// begin inline asm
	{	
.reg .f64 data;
	ld.global.ca.f64 data, [%rd32772];
	}
	// end inline asm
	// begin inline asm
	bar.sync 0;
	// end inline asm
	// begin inline asm
	{	
.reg .f64 data;
	ld.global.ca.f64 data, [%rd32772];
	}
	// end inline asm
	// begin inline asm
	bar.sync 0;
	// end inline asm
	// begin inline asm
	{	
.reg .f64 data;
	ld.global.ca.f64 data, [%rd32772];
	}
	// end inline asm
	// begin inline asm
	bar.sync 0;
	// end inline asm
	// begin inline asm
	{	
.reg .f64 data;
	ld.global.ca.f64 data, [%rd32772];
	}
	// end inline asm
	// begin inline asm
	bar.sync 0;
	// end inline asm
	// begin inline asm
	{	
.reg .f64 data;
	ld.global.ca.f64 data, [%rd32772];
	}
	// end inline asm
	// begin inline asm
	bar.sync 0;
	// end inline asm
	// begin inline asm
	{	
.reg .f64 data;
	ld.global.ca.f64 data, [%rd32772];
	}
	// end inline asm
	// begin inline asm
	bar.sync 0;
	// end inline asm
	// begin inline asm
	{	
.reg .f64 data;
	ld.global.ca.f64 data, [%rd32772];
	}
	// end inline asm
	// begin inline asm
	bar.sync 0;
	// end inline asm
	// begin inline asm
	{	
.reg .f64 data;
	ld.global.ca.f64 data, [%rd32772];
	}
	// end inline asm
	// begin inline asm
	bar.sync 0;
	// end inline asm
	// begin inline asm
	{	
.reg .f64 data;
	ld.global.ca.f64 data, [%rd32772];
	}
	// end inline asm
	// begin inline asm
	bar.sync 0;
	// end inline asm
	// begin inline asm
	{	
.reg .f64 data;
	ld.global.ca.f64 data, [%rd32772];
	}
	// end inline asm
	// begin inline asm
	bar.sync 0;
	// end inline asm
	// begin inline asm
	{	
.reg .f64 data;
	ld.global.ca.f64 data, [%rd32772];
	}
	// end inline asm
	// begin inline asm
	bar.sync 0;
	// end inline asm
	// begin inline asm
	{	
.reg .f64 data;
	ld.global.ca.f64 data, [%rd32772];
	}
	// end inline asm
	// begin inline asm
	bar.sync 0;
	// end inline asm
	// begin inline asm
	{	
.reg .f64 data;
	ld.global.ca.f64 data, [%rd32772];
	}
	// end inline asm
	// begin inline asm
	bar.sync 0;
	// end inline asm
	// begin inline asm
	{	
.reg .f64 data;
	ld.global.ca.f64 data, [%rd32772];
	}
	// end inline asm
	// begin inline asm
	bar.sync 0;
	// end inline asm
	// begin inline asm
	{	
.reg .f64 data;
	ld.global.ca.f64 data, [%rd32772];
	}
	// end inline asm
	// begin inline asm
	bar.sync 0;
	// end inline asm
	// begin inline asm
	{	
.reg .f64 data;
	ld.global.ca.f64 data, [%rd32772];
	}
	// end inline asm
	// begin inline asm
	bar.sync 0;
	// end inline asm
	// begin inline asm
	{	
.reg .f64 data;
	ld.global.ca.f64 data, [%rd32772];
	}
	// end inline asm
	// begin inline asm
	bar.sync 0;
	// end inline asm
	// begin inline asm
	{	
.reg .f64 data;
	ld.global.ca.f64 data, [%rd32772];
	}
	// end inline asm
	// begin inline asm
	bar.sync 0;
	// end inline asm
	// begin inline asm
	{	
.reg .f64 data;
	ld.global.ca.f64 data, [%rd32772];
	}
	// end inline asm
	// begin inline asm
	bar.sync 0;
	// end inline asm
	// begin inline asm
	{	
.reg .f64 data;
	ld.global.ca.f64 data, [%rd32772];
	}
	// end inline asm
	// begin inline asm
	bar.sync 0;
	// end inline asm
	// begin inline asm
	{	
.reg .f64 data;
	ld.global.ca.f64 data, [%rd32772];
	}
	// end inline asm
	// begin inline asm
	bar.sync 0;
	// end inline asm
	// begin inline asm
	{	
.reg .f64 data;
	ld.global.ca.f64 data, [%rd32772];
	}
	// end inline asm
	// begin inline asm
	bar.sync 0;
	// end inline asm
	// begin inline asm
	{	
.reg .f64 data;
	ld.global.ca.f64 data, [%rd32772];
	}
	// end inline asm
	// begin inline asm
	bar.sync 0;
	// end inline asm
	// begin inline asm
	{	
.reg .f64 data;
	ld.global.ca.f64 data, [%rd32772];
	}
	// end inline asm
	// begin inline asm
	bar.sync 0;
	// end inline asm
	// begin inline asm
	{	
.reg .f64 data;
	ld.global.ca.f64 data, [%rd32772];
	}
	// end inline asm
	// begin inline asm
	bar.sync 0;
	// end inline asm
	// begin inline asm
	{	
.reg .f64 data;
	ld.global.ca.f64 data, [%rd32772];
	}
	// end inline asm
	// begin inline asm
	bar.sync 0;
	// end inline asm
	// begin inline asm
	{	
.reg .f64 data;
	ld.global.ca.f64 data, [%rd32772];
	}
	// end inline asm
	// begin inline asm
	bar.sync 0;
	// end inline asm
	// begin inline asm
	{	
.reg .f64 data;
	ld.global.ca.f64 data, [%rd32772];
	}
	// end inline asm
	// begin inline asm
	bar.sync 0;
	// end inline asm
	// begin inline asm
	{	
.reg .f64 data;
	ld.global.ca.f64 data, [%rd32772];
	}
	// end inline asm
	// begin inline asm
	bar.sync 0;
	// end inline asm
	// begin inline asm
	{	
.reg .f64 data;
	ld.global.ca.f64 data, [%rd32772];
	}
	// end inline asm
	// begin inline asm
	bar.sync 0;
	// end inline asm
	// begin inline asm
	{	
.reg .f64 data;
	ld.global.ca.f64 data, [%rd32772];
	}
	// end inline asm
	// begin inline asm
	bar.sync 0;
	// end inline asm
	// begin inline asm
	{	
.reg .f64 data;
	ld.global.ca.f64 data, [%rd32772];
	}
	// end inline asm
	// begin inline asm
	bar.sync 0;
	// end inline asm
	// begin inline asm
	{	
.reg .f64 data;
	ld.global.ca.f64 data, [%rd32772];
	}
	// end inline asm
	// begin inline asm
	bar.sync 0;
	// end inline asm
	// begin inline asm
	{	
.reg .f64 data;
	ld.global.ca.f64 data, [%rd32772];
	}
	// end inline asm
	// begin inline asm
	bar.sync 0;
	// end inline asm
	// begin inline asm
	{	
.reg .f64 data;
	ld.global.ca.f64 data, [%rd32772];
	}
	// end inline asm
	// begin inline asm
	bar.sync 0;
	// end inline asm
	// begin inline asm
	{	
.reg .f64 data;
	ld.global.ca.f64 data, [%rd32772];
	}
	// end inline asm
	// begin inline asm
	bar.sync 0;
	// end inline asm
	// begin inline asm
	{	
.reg .f64 data;
	ld.global.ca.f64 data, [%rd32772];
	}
	// end inline asm
	// begin inline asm
	bar.sync 0;
	// end inline asm
	// begin inline asm
	{	
.reg .f64 data;
	ld.global.ca.f64 data, [%rd32772];
	}
	// end inline asm
	// begin inline asm
	bar.sync 0;
	// end inline asm
	// begin inline asm
	{	
.reg .f64 data;
	ld.global.ca.f64 data, [%rd32772];
	}
	// end inline asm
	// begin inline asm
	bar.sync 0;
	// end inline asm
	// begin inline asm
	{	
.reg .f64 data;
	ld.global.ca.f64 data, [%rd32772];
	}
	// end inline asm
	// begin inline asm
	bar.sync 0;
	// end inline asm
	// begin inline asm
	{	
.reg .f64 data;
	ld.global.ca.f64 data, [%rd32772];
	}
	// end inline asm
	// begin inline asm
	bar.sync 0;
	// end inline asm
	// begin inline asm
	{	
.reg .f64 data;
	ld.global.ca.f64 data, [%rd32772];
	}
	// end inline asm
	// begin inline asm
	bar.sync 0;
	// end inline asm
	// begin inline asm
	{	
.reg .f64 data;
	ld.global.ca.f64 data, [%rd32772];
	}
	// end inline asm
	// begin inline asm
	bar.sync 0;
	// end inline asm
	// begin inline asm
	{	
.reg .f64 data;
	ld.global.ca.f64 data, [%rd32772];
	}
	// end inline asm
	// begin inline asm
	bar.sync 0;
	// end inline asm
	// begin inline asm
	{	
.reg .f64 data;
	ld.global.ca.f64 data, [%rd32772];
	}
	// end inline asm
	// begin inline asm
	bar.sync 0;
	// end inline asm
	// begin inline asm
	{	
.reg .f64 data;
	ld.global.ca.f64 data, [%rd32772];
	}
	// end inline asm
	// begin inline asm
	bar.sync 0;
	// end inline asm
	// begin inline asm
	{	
.reg .f64 data;
	ld.global.ca.f64 data, [%rd32772];
	}
	// end inline asm
	// begin inline asm
	bar.sync 0;
	// end inline asm
	// begin inline asm
	{	
.reg .f64 data;
	ld.global.ca.f64 data, [%rd32772];
	}
	// end inline asm
	// begin inline asm
	bar.sync 0;
	// end inline asm
	// begin inline asm
	{	
.reg .f64 data;
	ld.global.ca.f64 data, [%rd32772];
	}
	// end inline asm
	// begin inline asm
	bar.sync 0;
	// end inline asm
	// begin inline asm
	{	
.reg .f64 data;
	ld.global.ca.f64 data, [%rd32772];
	}
	// end inline asm
	// begin inline asm
	bar.sync 0;
	// end inline asm
	// begin inline asm
	{	
.reg .f64 data;
	ld.global.ca.f64 data, [%rd32772];
	}
	// end inline asm
	// begin inline asm
	bar.sync 0;
	// end inline asm
	// begin inline asm
	{	
.reg .f64 data;
	ld.global.ca.f64 data, [%rd32772];
	}
	// end inline asm
	// begin inline asm
	bar.sync 0;
	// end inline asm
	// begin inline asm
	{	
.reg .f64 data;
	ld.global.ca.f64 data, [%rd32772];
	}
	// end inline asm
	// begin inline asm
	bar.sync 0;
	// end inline asm
	// begin inline asm
	{	
.reg .f64 data;
	ld.global.ca.f64 data, [%rd32772];
	}
	// end inline asm
	// begin inline asm
	bar.sync 0;
	// end inline asm
	// begin inline asm
	{	
.reg .f64 data;
	ld.global.ca.f64 data, [%rd32772];
	}
	// end inline asm
	// begin inline asm
	bar.sync 0;
	// end inline asm
	// begin inline asm
	{	
.reg .f64 data;
	ld.global.ca.f64 data, [%rd32772];
	}
	// end inline asm
	// begin inline asm
	bar.sync 0;
	// end inline asm
	// begin inline asm
	{	
.reg .f64 data;
	ld.global.ca.f64 data, [%rd32772];
	}
	// end inline asm
	// begin inline asm
	bar.sync 0;
	// end inline asm
	// begin inline asm
	{	
.reg .f64 data;
	ld.global.ca.f64 data, [%rd32772];
	}
	// end inline asm
	// begin inline asm
	bar.sync 0;
	// end inline asm
	// begin inline asm
	{	
.reg .f64 data;
	ld.global.ca.f64 data, [%rd32772];
	}
	// end inline asm
	// begin inline asm
	bar.sync 0;
	// end inline asm
	// begin inline asm
	{	
.reg .f64 data;
	ld.global.ca.f64 data, [%rd32772];
	}
	// end inline asm
	// begin inline asm
	bar.sync 0;
	// end inline asm
	// begin inline asm
	{	
.reg .f64 data;
	ld.global.ca.f64 data, [%rd32772];
	}
	// end inline asm
	// begin inline asm
	bar.sync 0;
	// end inline asm
	// begin inline asm
	{	
.reg .f64 data;
	ld.global.ca.f64 data, [%rd32772];
	}
	// end inline asm
	// begin inline asm
	bar.sync 0;
	// end inline asm
	// begin inline asm
	{	
.reg .f64 data;
	ld.global.ca.f64 data, [%rd32772];
	}
	// end inline asm
	// begin inline asm
	bar.sync 0;
	// end inline asm
	// begin inline asm
	{	
.reg .f64 data;
	ld.global.ca.f64 data, [%rd32772];
	}
	// end inline asm
	// begin inline asm
	bar.sync 0;
	// end inline asm
	// begin inline asm
	{	
.reg .f64 data;
	ld.global.ca.f64 data, [%rd32772];
	}
	// end inline asm
	// begin inline asm
	bar.sync 0;
	// end inline asm
	// begin inline asm
	{	
.reg .f64 data;
	ld.global.ca.f64 data, [%rd32772];
	}
	// end inline asm
	// begin inline asm
	bar.sync 0;
	// end inline asm
	// begin inline asm
	{	
.reg .f64 data;
	ld.global.ca.f64 data, [%rd32772];
	}
	// end inline asm
	// begin inline asm
	bar.sync 0;
	// end inline asm
	// begin inline asm
	{	
.reg .f64 data;
	ld.global.ca.f64 data, [%rd32772];
	}
	// end inline asm
	// begin inline asm
	bar.sync 0;
	// end inline asm
	// begin inline asm
	{	
.reg .f64 data;
	ld.global.ca.f64 data, [%rd32772];
	}
	// end inline asm
	// begin inline asm
	bar.sync 0;
	// end inline asm
	// begin inline asm
	{	
.reg .f64 data;
	ld.global.ca.f64 data, [%rd32772];
	}
	// end inline asm
	// begin inline asm
	bar.sync 0;
	// end inline asm
	// begin inline asm
	{	
.reg .f64 data;
	ld.global.ca.f64 data, [%rd32772];
	}
	// end inline asm
	// begin inline asm
	bar.sync 0;
	// end inline asm
	// begin inline asm
	{	
.reg .f64 data;
	ld.global.ca.f64 data, [%rd32772];
	}
	// end inline asm
	// begin inline asm
	bar.sync 0;
	// end inline asm
	// begin inline asm
	{	
.reg .f64 data;
	ld.global.ca.f64 data, [%rd32772];
	}
	// end inline asm
	// begin inline asm
	bar.sync 0;
	// end inline asm
	// begin inline asm
	{	
.reg .f64 data;
	ld.global.ca.f64 data, [%rd32772];
	}
	// end inline asm
	// begin inline asm
	bar.sync 0;
	// end inline asm
	// begin inline asm
	{	
.reg .f64 data;
	ld.global.ca.f64 data, [%rd32772];
	}
	// end inline asm
	// begin inline asm
	bar.sync 0;
	// end inline asm
	// begin inline asm
	{	
.reg .f64 data;
	ld.global.ca.f64 data, [%rd32772];
	}
	// end inline asm
	// begin inline asm
	bar.sync 0;
	// end inline asm
	// begin inline asm
	{	
.reg .f64 data;
	ld.global.ca.f64 data, [%rd32772];
	}
	// end inline asm
	// begin inline asm
	bar.sync 0;
	// end inline asm
	// begin inline asm
	{	
.reg .f64 data;
	ld.global.ca.f64 data, [%rd32772];
	}
	// end inline asm
	// begin inline asm
	bar.sync 0;
	// end inline asm
	// begin inline asm
	{	
.reg .f64 data;
	ld.global.ca.f64 data, [%rd32772];
	}
	// end inline asm
	// begin inline asm
	bar.sync 0;
	// end inline asm
	// begin inline asm
	{	
.reg .f64 data;
	ld.global.ca.f64 data, [%rd32772];
	}
	// end inline asm
	// begin inline asm
	bar.sync 0;
	// end inline asm
	// begin inline asm
	{	
.reg .f64 data;
	ld.global.ca.f64 data, [%rd32772];
	}
	// end inline asm
	// begin inline asm
	bar.sync 0;
	// end inline asm
	// begin inline asm
	{	
.reg .f64 data;
	ld.global.ca.f64 data, [%rd32772];
	}
	// end inline asm
	// begin inline asm
	bar.sync 0;
	// end inline asm
	// begin inline asm
	{	
.reg .f64 data;
	ld.global.ca.f64 data, [%rd32772];
	}
	// end inline asm
	// begin inline asm
	bar.sync 0;
	// end inline asm
	// begin inline asm
	{	
.reg .f64 data;
	ld.global.ca.f64 data, [%rd32772];
	}
	// end inline asm
	// begin inline asm
	bar.sync 0;
	// end inline asm
	// begin inline asm
	{	
.reg .f64 data;
	ld.global.ca.f64 data, [%rd32772];
	}
	// end inline asm
	// begin inline asm
	bar.sync 0;
	// end inline asm
	// begin inline asm
	{	
.reg .f64 data;
	ld.global.ca.f64 data, [%rd32772];
	}
	// end inline asm
	// begin inline asm
	bar.sync 0;
	// end inline asm
	// begin inline asm
	{	
.reg .f64 data;
	ld.global.ca.f64 data, [%rd32772];
	}
	// end inline asm
	// begin inline asm
	bar.sync 0;
	// end inline asm
	// begin inline asm
	{	
.reg .f64 data;
	ld.global.ca.f64 data, [%rd32772];
	}
	// end inline asm
	// begin inline asm
	bar.sync 0;
	// end inline asm
	// begin inline asm
	{	
.reg .f64 data;
	ld.global.ca.f64 data, [%rd32772];
	}
	// end inline asm
	// begin inline asm
	bar.sync 0;
	// end inline asm
	// begin inline asm
	{	
.reg .f64 data;
	ld.global.ca.f64 data, [%rd32772];
	}
	// end inline asm
	// begin inline asm
	bar.sync 0;
	// end inline asm
	// begin inline asm
	{	
.reg .f64 data;
	ld.global.ca.f64 data, [%rd32772];
	}
	// end inline asm
	// begin inline asm
	bar.sync 0;
	// end inline asm
	// begin inline asm
	{	
.reg .f64 data;
	ld.global.ca.f64 data, [%rd32772];
	}
	// end inline asm
	// begin inline asm
	bar.sync 0;
	// end inline asm
	// begin inline asm
	{	
.reg .f64 data;
	ld.global.ca.f64 data, [%rd32772];
	}
	// end inline asm
	// begin inline asm
	bar.sync 0;
	// end inline asm
	// begin inline asm
	{	
.reg .f64 data;
	ld.global.ca.f64 data, [%rd32772];
	}
	// end inline asm
	// begin inline asm
	bar.sync 0;
	// end inline asm
	// begin inline asm
	{	
.reg .f64 data;
	ld.global.ca.f64 data, [%rd32772];
	}
	// end inline asm
	// begin inline asm
	bar.sync 0;
	// end inline asm
	// begin inline asm
	{	
.reg .f64 data;
	ld.global.ca.f64 data, [%rd32772];
	}
	// end inline asm
	// begin inline asm
	bar.sync 0;
	// end inline asm
	// begin inline asm
	{	
.reg .f64 data;
	ld.global.ca.f64 data, [%rd32772];
	}
	// end inline asm
	// begin inline asm
	bar.sync 0;
	// end inline asm
	// begin inline asm
	{	
.reg .f64 data;
	ld.global.ca.f64 data, [%rd32772];
	}
	// end inline asm
	// begin inline asm
	bar.sync 0;
	// end inline asm
	// begin inline asm
	{	
.reg .f64 data;
	ld.global.ca.f64 data, [%rd32772];
	}
	// end inline asm
	// begin inline asm
	bar.sync 0;
	// end inline asm
	// begin inline asm
	{	
.reg .f64 data;
	ld.global.ca.f64 data, [%rd32772];
	}
	// end inline asm
	// begin inline asm
	bar.sync 0;
	// end inline asm
	// begin inline asm
	{	
.reg .f64 data;
	ld.global.ca.f64 data, [%rd32772];
	}
	// end inline asm
	// begin inline asm
	bar.sync 0;
	// end inline asm
	// begin inline asm
	{	
.reg .f64 data;
	ld.global.ca.f64 data, [%rd32772];
	}
	// end inline asm
	// begin inline asm
	bar.sync 0;
	// end inline asm
	// begin inline asm
	{	
.reg .f64 data;
	ld.global.ca.f64 data, [%rd32772];
	}
	// end inline asm
	// begin inline asm
	bar.sync 0;
	// end inline asm
	// begin inline asm
	{	
.reg .f64 data;
	ld.global.ca.f64 data, [%rd32772];
	}
	// end inline asm
	// begin inline asm
	bar.sync 0;
	// end inline asm
	// begin inline asm
	{	
.reg .f64 data;
	ld.global.ca.f64 data, [%rd32772];
	}
	// end inline asm
	// begin inline asm
	bar.sync 0;
	// end inline asm
	// begin inline asm
	{	
.reg .f64 data;
	ld.global.ca.f64 data, [%rd32772];
	}
	// end inline asm
	// begin inline asm
	bar.sync 0;
	// end inline asm
	// begin inline asm
	{	
.reg .f64 data;
	ld.global.ca.f64 data, [%rd32772];
	}
	// end inline asm
	// begin inline asm
	bar.sync 0;
	// end inline asm
	// begin inline asm
	{	
.reg .f64 data;
	ld.global.ca.f64 data, [%rd32772];
	}
	// end inline asm
	// begin inline asm
	bar.sync 0;
	// end inline asm
	// begin inline asm
	{	
.reg .f64 data;
	ld.global.ca.f64 data, [%rd32772];
	}
	// end inline asm
	// begin inline asm
	bar.sync 0;
	// end inline asm
	// begin inline asm
	{	
.reg .f64 data;
	ld.global.ca.f64 data, [%rd32772];
	}
	// end inline asm
	// begin inline asm
	bar.sync 0;
	// end inline asm
	// begin inline asm
	{	
.reg .f64 data;
	ld.global.ca.f64 data, [%rd32772];
	}
	// end inline asm
	// begin inline asm
	bar.sync 0;
	// end inline asm
	// begin inline asm
	{	
.reg .f64 data;
	ld.global.ca.f64 data, [%rd32772];
	}
	// end inline asm
	// begin inline asm
	bar.sync 0;
	// end inline asm
	// begin inline asm
	{	
.reg .f64 data;
	ld.global.ca.f64 data, [%rd32772];
	}
	// end inline asm
	// begin inline asm
	bar.sync 0;
	// end inline asm
	// begin inline asm
	{	
.reg .f64 data;
	ld.global.ca.f64 data, [%rd32772];
	}
	// end inline asm
	// begin inline asm
	bar.sync 0;
	// end inline asm
	// begin inline asm
	{	
.reg .f64 data;
	ld.global.ca.f64 data, [%rd32772];
	}
	// end inline asm
	// begin inline asm
	bar.sync 0;
	// end inline asm
	// begin inline asm
	{	
.reg .f64 data;
	ld.global.ca.f64 data, [%rd32772];
	}
	// end inline asm
	// begin inline asm
	bar.sync 0;
	// end inline asm
	// begin inline asm
	{	
.reg .f64 data;
	ld.global.ca.f64 data, [%rd32772];
	}
	// end inline asm
	// begin inline asm
	bar.sync 0;
	// end inline asm
	// begin inline asm
	{	
.reg .f64 data;
	ld.global.ca.f64 data, [%rd32772];
	}
	// end inline asm
	// begin inline asm
	bar.sync 0;
	// end inline asm
	// begin inline asm
	{	
.reg .f64 data;
	ld.global.ca.f64 data, [%rd32772];
	}
	// end inline asm
	// begin inline asm
	bar.sync 0;
	// end inline asm
	// begin inline asm
	{	
.reg .f64 data;
	ld.global.ca.f64 data, [%rd32772];
	}
	// end inline asm
	// begin inline asm
	bar.sync 0;
	// end inline asm
	// begin inline asm
	{	
.reg .f64 data;
	ld.global.ca.f64 data, [%rd32772];
	}
	// end inline asm
	// begin inline asm
	bar.sync 0;
	// end inline asm
	// begin inline asm
	{	
.reg .f64 data;
	ld.global.ca.f64 data, [%rd32772];
	}
	// end inline asm
	// begin inline asm
	bar.sync 0;
	// end inline asm
	// begin inline asm
	{	
.reg .f64 data;
	ld.global.ca.f64 data, [%rd32772];
	}
	// end inline asm
	// begin inline asm
	bar.sync 0;
	// end inline asm
	// begin inline asm
	{	
.reg .f64 data;
	ld.global.ca.f64 data, [%rd32772];
	}
	// end inline asm
	// begin inline asm
	bar.sync 0;
	// end inline asm
	// begin inline asm
	{	
.reg .f64 data;
	ld.global.ca.f64 data, [%rd32772];
	}
	// end inline asm
	// begin inline asm
	bar.sync 0;
	// end inline asm
	// begin inline asm
	{	
.reg .f64 data;
	ld.global.ca.f64 data, [%rd32772];
	}
	// end inline asm
	// begin inline asm
	bar.sync 0;
	// end inline asm
	// begin inline asm
	{	
.reg .f64 data;
	ld.global.ca.f64 data, [%rd32772];
	}
	// end inline asm
	// begin inline asm
	bar.sync 0;
	// end inline asm
	// begin inline asm
	{	
.reg .f64 data;
	ld.global.ca.f64 data, [%rd32772];
	}
	// end inline asm
	// begin inline asm
	bar.sync 0;
	// end inline asm
	// begin inline asm
	{	
.reg .f64 data;
	ld.global.ca.f64 data, [%rd32772];
	}
	// end inline asm
	// begin inline asm
	bar.sync 0;
	// end inline asm
	// begin inline asm
	{	
.reg .f64 data;
	ld.global.ca.f64 data, [%rd32772];
	}
	// end inline asm
	// begin inline asm
	bar.sync 0;
	// end inline asm
	// begin inline asm
	{	
.reg .f64 data;
	ld.global.ca.f64 data, [%rd32772];
	}
	// end inline asm
	// begin inline asm
	bar.sync 0;
	// end inline asm
	// begin inline asm
	{	
.reg .f64 data;
	ld.global.ca.f64 data, [%rd32772];
	}
	// end inline asm
	// begin inline asm
	bar.sync 0;
	// end inline asm
	// begin inline asm
	{	
.reg .f64 data;
	ld.global.ca.f64 data, [%rd32772];
	}
	// end inline asm
	// begin inline asm
	bar.sync 0;
	// end inline asm
	// begin inline asm
	{	
.reg .f64 data;
	ld.global.ca.f64 data, [%rd32772];
	}
	// end inline asm
	// begin inline asm
	bar.sync 0;
	// end inline asm
	// begin inline asm
	{	
.reg .f64 data;
	ld.global.ca.f64 data, [%rd32772];
	}
	// end inline asm
	// begin inline asm
	bar.sync 0;
	// end inline asm
	// begin inline asm
	{	
.reg .f64 data;
	ld.global.ca.f64 data, [%rd32772];
	}
	// end inline asm
	// begin inline asm
	bar.sync 0;
	// end inline asm
	// begin inline asm
	{	
.reg .f64 data;
	ld.global.ca.f64 data, [%rd32772];
	}
	// end inline asm
	// begin inline asm
	bar.sync 0;
	// end inline asm
	// begin inline asm
	{	
.reg .f64 data;
	ld.global.ca.f64 data, [%rd32772];
	}
	// end inline asm
	// begin inline asm
	bar.sync 0;
	// end inline asm
	// begin inline asm
	{	
.reg .f64 data;
	ld.global.ca.f64 data, [%rd32772];
	}
	// end inline asm
	// begin inline asm
	bar.sync 0;
	// end inline asm
	// begin inline asm
	{	
.reg .f64 data;
	ld.global.ca.f64 data, [%rd32772];
	}
	// end inline asm
	// begin inline asm
	bar.sync 0;
	// end inline asm
	// begin inline asm
	{	
.reg .f64 data;
	ld.global.ca.f64 data, [%rd32772];
	}
	// end inline asm
	// begin inline asm
	bar.sync 0;
	// end inline asm
	// begin inline asm
	{	
.reg .f64 data;
	ld.global.ca.f64 data, [%rd32772];
	}
	// end inline asm
	// begin inline asm
	bar.sync 0;
	// end inline asm
	// begin inline asm
	{	
.reg .f64 data;
	ld.global.ca.f64 data, [%rd32772];
	}
	// end inline asm
	// begin inline asm
	bar.sync 0;
	// end inline asm
	// begin inline asm
	{	
.reg .f64 data;
	ld.global.ca.f64 data, [%rd32772];
	}
	// end inline asm
	// begin inline asm
	bar.sync 0;
	// end inline asm
	// begin inline asm
	{	
.reg .f64 data;
	ld.global.ca.f64 data, [%rd32772];
	}
	// end inline asm
	// begin inline asm
	bar.sync 0;
	// end inline asm
	// begin inline asm
	{	
.reg .f64 data;
	ld.global.ca.f64 data, [%rd32772];
	}
	// end inline asm
	// begin inline asm
	bar.sync 0;
	// end inline asm
	// begin inline asm
	{	
.reg .f64 data;
	ld.global.ca.f64 data, [%rd32772];
	}
	// end inline asm
	// begin inline asm
	bar.sync 0;
	// end inline asm
	// begin inline asm
	{	
.reg .f64 data;
	ld.global.ca.f64 data, [%rd32772];
	}
	// end inline asm
	// begin inline asm
	bar.sync 0;
	// end inline asm
	// begin inline asm
	{	
.reg .f64 data;
	ld.global.ca.f64 data, [%rd32772];
	}
	// end inline asm
	// begin inline asm
	bar.sync 0;
	// end inline asm
	// begin inline asm
	{	
.reg .f64 data;
	ld.global.ca.f64 data, [%rd32772];
	}
	// end inline asm
	// begin inline asm
	bar.sync 0;
	// end inline asm
	// begin inline asm
	{	
.reg .f64 data;
	ld.global.ca.f64 data, [%rd32772];
	}
	// end inline asm
	// begin inline asm
	bar.sync 0;
	// end inline asm
	// begin inline asm
	{	
.reg .f64 data;
	ld.global.ca.f64 data, [%rd32772];
	}
	// end inline asm
	// begin inline asm
	bar.sync 0;
	// end inline asm
	// begin inline asm
	{	
.reg .f64 data;
	ld.global.ca.f64 data, [%rd32772];
	}
	// end inline asm
	// begin inline asm
	bar.sync 0;
	// end inline asm
	// begin inline asm
	{	
.reg .f64 data;
	ld.global.ca.f64 data, [%rd32772];
	}
	// end inline asm
	// begin inline asm
	bar.sync 0;
	// end inline asm
	// begin inline asm
	{	
.reg .f64 data;
	ld.global.ca.f64 data, [%rd32772];
	}
	// end inline asm
	// begin inline asm
	bar.sync 0;
	// end inline asm
	// begin inline asm
	{	
.reg .f64 data;
	ld.global.ca.f64 data, [%rd32772];
	}
	// end inline asm
	// begin inline asm
	bar.sync 0;
	// end inline asm
	// begin inline asm
	{	
.reg .f64 data;
	ld.global.ca.f64 data, [%rd32772];
	}
	// end inline asm
	// begin inline asm
	bar.sync 0;
	// end inline asm
	// begin inline asm
	{	
.reg .f64 data;
	ld.global.ca.f64 data, [%rd32772];
	}
	// end inline asm
	// begin inline asm
	bar.sync 0;
	// end inline asm
	// begin inline asm
	{	
.reg .f64 data;
	ld.global.ca.f64 data, [%rd32772];
	}
	// end inline asm
	// begin inline asm
	bar.sync 0;
	// end inline asm
	// begin inline asm
	{	
.reg .f64 data;
	ld.global.ca.f64 data, [%rd32772];
	}
	// end inline asm
	// begin inline asm
	bar.sync 0;
	// end inline asm
	// begin inline asm
	{	
.reg .f64 data;
	ld.global.ca.f64 data, [%rd32772];
	}
	// end inline asm
	// begin inline asm
	bar.sync 0;
	// end inline asm
	// begin inline asm
	{	
.reg .f64 data;
	ld.global.ca.f64 data, [%rd32772];
	}
	// end inline asm
	// begin inline asm
	bar.sync 0;
	// end inline asm
	// begin inline asm
	{	
.reg .f64 data;
	ld.global.ca.f64 data, [%rd32772];
	}
	// end inline asm
	// begin inline asm
	bar.sync 0;
	// end inline asm
	// begin inline asm
	{	
.reg .f64 data;
	ld.global.ca.f64 data, [%rd32772];
	}
	// end inline asm
	// begin inline asm
	bar.sync 0;
	// end inline asm
	// begin inline asm
	{	
.reg .f64 data;
	ld.global.ca.f64 data, [%rd32772];
	}
	// end inline asm
	// begin inline asm
	bar.sync 0;
	// end inline asm
	// begin inline asm
	{	
.reg .f64 data;
	ld.global.ca.f64 data, [%rd32772];
	}
	// end inline asm
	// begin inline asm
	bar.sync 0;
	// end inline asm
	// begin inline asm
	{	
.reg .f64 data;
	ld.global.ca.f64 data, [%rd32772];
	}
	// end inline asm
	// begin inline asm
	bar.sync 0;
	// end inline asm
	// begin inline asm
	{	
.reg .f64 data;
	ld.global.ca.f64 data, [%rd32772];
	}
	// end inline asm
	// begin inline asm
	bar.sync 0;
	// end inline asm
	// begin inline asm
	{	
.reg .f64 data;
	ld.global.ca.f64 data, [%rd32772];
	}
	// end inline asm
	// begin inline asm
	bar.sync 0;
	// end inline asm
	// begin inline asm
	{	
.reg .f64 data;
	ld.global.ca.f64 data, [%rd32772];
	}
	// end inline asm
	// begin inline asm
	bar.sync 0;
	// end inline asm
	// begin inline asm
	{	
.reg .f64 data;
	ld.global.ca.f64 data, [%rd32772];
	}
	// end inline asm
	// begin inline asm
	bar.sync 0;
	// end inline asm
	// begin inline asm
	{	
.reg .f64 data;
	ld.global.ca.f64 data, [%rd32772];
	}
	// end inline asm
	// begin inline asm
	bar.sync 0;
	// end inline asm
	// begin inline asm
	{	
.reg .f64 data;
	ld.global.ca.f64 data, [%rd32772];
	}
	// end inline asm
	// begin inline asm
	bar.sync 0;
	// end inline asm
	// begin inline asm
	{	
.reg .f64 data;
	ld.global.ca.f64 data, [%rd32772];
	}
	// end inline asm
	// begin inline asm
	bar.sync 0;
	// end inline asm
	// begin inline asm
	{	
.reg .f64 data;
	ld.global.ca.f64 data, [%rd32772];
	}
	// end inline asm
	// begin inline asm
	bar.sync 0;
	// end inline asm
	// begin inline asm
	{	
.reg .f64 data;
	ld.global.ca.f64 data, [%rd32772];
	}
	// end inline asm
	// begin inline asm
	bar.sync 0;
	// end inline asm
	// begin inline asm
	{	
.reg .f64 data;
	ld.global.ca.f64 data, [%rd32772];
	}
	// end inline asm
	// begin inline asm
	bar.sync 0;
	// end inline asm
	// begin inline asm
	{	
.reg .f64 data;
	ld.global.ca.f64 data, [%rd32772];
	}
	// end inline asm
	// begin inline asm
	bar.sync 0;
	// end inline asm
	// begin inline asm
	{	
.reg .f64 data;
	ld.global.ca.f64 data, [%rd32772];
	}
	// end inline asm
	// begin inline asm
	bar.sync 0;
	// end inline asm
	// begin inline asm
	{	
.reg .f64 data;
	ld.global.ca.f64 data, [%rd32772];
	}
	// end inline asm
	// begin inline asm
	bar.sync 0;
	// end inline asm
	// begin inline asm
	{	
.reg .f64 data;
	ld.global.ca.f64 data, [%rd32772];
	}
	// end inline asm
	// begin inline asm
	bar.sync 0;
	// end inline asm
	// begin inline asm
	{	
.reg .f64 data;
	ld.global.ca.f64 data, [%rd32772];
	}
	// end inline asm
	// begin inline asm
	bar.sync 0;
	// end inline asm
	// begin inline asm
	{	
.reg .f64 data;
	ld.global.ca.f64 data, [%rd32772];
	}
	// end inline asm
	// begin inline asm
	bar.sync 0;
	// end inline asm
	// begin inline asm
	{	
.reg .f64 data;
	ld.global.ca.f64 data, [%rd32772];
	}
	// end inline asm
	// begin inline asm
	bar.sync 0;
	// end inline asm
	// begin inline asm
	{	
.reg .f64 data;
	ld.global.ca.f64 data, [%rd32772];
	}
	// end inline asm
	// begin inline asm
	bar.sync 0;
	// end inline asm
	// begin inline asm
	{	
.reg .f64 data;
	ld.global.ca.f64 data, [%rd32772];
	}
	// end inline asm
	// begin inline asm
	bar.sync 0;
	// end inline asm
	// begin inline asm
	{	
.reg .f64 data;
	ld.global.ca.f64 data, [%rd32772];
	}
	// end inline asm
	// begin inline asm
	bar.sync 0;
	// end inline asm
	// begin inline asm
	{	
.reg .f64 data;
	ld.global.ca.f64 data, [%rd32772];
	}
	// end inline asm
	// begin inline asm
	bar.sync 0;
	// end inline asm
	// begin inline asm
	{	
.reg .f64 data;
	ld.global.ca.f64 data, [%rd32772];
	}
	// end inline asm
	// begin inline asm
	bar.sync 0;
	// end inline asm
	// begin inline asm
	{	
.reg .f64 data;
	ld.global.ca.f64 data, [%rd32772];
	}
	// end inline asm
	// begin inline asm
	bar.sync 0;
	// end inline asm
	// begin inline asm
	{	
.reg .f64 data;
	ld.global.ca.f64 data, [%rd32772];
	}
	// end inline asm
	// begin inline asm
	bar.sync 0;
	// end inline asm
	// begin inline asm
	{	
.reg .f64 data;
	ld.global.ca.f64 data, [%rd32772];
	}
	// end inline asm
	// begin inline asm
	bar.sync 0;
	// end inline asm
	// begin inline asm
	{	
.reg .f64 data;
	ld.global.ca.f64 data, [%rd32772];
	}
	// end inline asm
	// begin inline asm
	bar.sync 0;
	// end inline asm
	// begin inline asm
	{	
.reg .f64 data;
	ld.global.ca.f64 data, [%rd32772];
	}
	// end inline asm
	// begin inline asm
	bar.sync 0;
	// end inline asm
	// begin inline asm
	{	
.reg .f64 data;
	ld.global.ca.f64 data, [%rd32772];
	}
	// end inline asm
	// begin inline asm
	bar.sync 0;
	// end inline asm
	// begin inline asm
	{	
.reg .f64 data;
	ld.global.ca.f64 data, [%rd32772];
	}
	// end inline asm
	// begin inline asm
	bar.sync 0;
	// end inline asm
	// begin inline asm
	{	
.reg .f64 data;
	ld.global.ca.f64 data, [%rd32772];
	}
	// end inline asm
	// begin inline asm
	bar.sync 0;
	// end inline asm
	// begin inline asm
	{	
.reg .f64 data;
	ld.global.ca.f64 data, [%rd32772];
	}
	// end inline asm
	// begin inline asm
	bar.sync 0;
	// end inline asm
	// begin inline asm
	{	
.reg .f64 data;
	ld.global.ca.f64 data, [%rd32772];
	}
	// end inline asm
	// begin inline asm
	bar.sync 0;
	// end inline asm
	// begin inline asm
	{	
.reg .f64 data;
	ld.global.ca.f64 data, [%rd32772];
	}
	// end inline asm
	// begin inline asm
	bar.sync 0;
	// end inline asm
	// begin inline asm
	{	
.reg .f64 data;
	ld.global.ca.f64 data, [%rd32772];
	}
	// end inline asm
	// begin inline asm
	bar.sync 0;
	// end inline asm
	// begin inline asm
	{	
.reg .f64 data;
	ld.global.ca.f64 data, [%rd32772];
	}
	// end inline asm
	// begin inline asm
	bar.sync 0;
	// end inline asm
	// begin inline asm
	{	
.reg .f64 data;
	ld.global.ca.f64 data, [%rd32772];
	}
	// end inline asm
	// begin inline asm
	bar.sync 0;
	// end inline asm
	// begin inline asm
	{	
.reg .f64 data;
	ld.global.ca.f64 data, [%rd32772];
	}
	// end inline asm
	// begin inline asm
	bar.sync 0;
	// end inline asm
	// begin inline asm
	{	
.reg .f64 data;
	ld.global.ca.f64 data, [%rd32772];
	}
	// end inline asm
	// begin inline asm
	bar.sync 0;
	// end inline asm
	// begin inline asm
	{	
.reg .f64 data;
	ld.global.ca.f64 data, [%rd32772];
	}
	// end inline asm
	// begin inline asm
	bar.sync 0;
	// end inline asm
	// begin inline asm
	{	
.reg .f64 data;
	ld.global.ca.f64 data, [%rd32772];
	}
	// end inline asm
	// begin inline asm
	bar.sync 0;
	// end inline asm
	// begin inline asm
	{	
.reg .f64 data;
	ld.global.ca.f64 data, [%rd32772];
	}
	// end inline asm
	// begin inline asm
	bar.sync 0;
	// end inline asm
	// begin inline asm
	{	
.reg .f64 data;
	ld.global.ca.f64 data, [%rd32772];
	}
	// end inline asm
	// begin inline asm
	bar.sync 0;
	// end inline asm
	// begin inline asm
	{	
.reg .f64 data;
	ld.global.ca.f64 data, [%rd32772];
	}
	// end inline asm
	// begin inline asm
	bar.sync 0;
	// end inline asm
	// begin inline asm
	{	
.reg .f64 data;
	ld.global.ca.f64 data, [%rd32772];
	}
	// end inline asm
	// begin inline asm
	bar.sync 0;
	// end inline asm
	// begin inline asm
	{	
.reg .f64 data;
	ld.global.ca.f64 data, [%rd32772];
	}
	// end inline asm
	// begin inline asm
	bar.sync 0;
	// end inline asm
	// begin inline asm
	{	
.reg .f64 data;
	ld.global.ca.f64 data, [%rd32772];
	}
	// end inline asm
	// begin inline asm
	bar.sync 0;
	// end inline asm
	// begin inline asm
	{	
.reg .f64 data;
	ld.global.ca.f64 data, [%rd32772];
	}
	// end inline asm
	// begin inline asm
	bar.sync 0;
	// end inline asm
	// begin inline asm
	{	
.reg .f64 data;
	ld.global.ca.f64 data, [%rd32772];
	}
	// end inline asm
	// begin inline asm
	bar.sync 0;
	// end inline asm
	// begin inline asm
	{	
.reg .f64 data;
	ld.global.ca.f64 data, [%rd32772];
	}
	// end inline asm
	// begin inline asm
	bar.sync 0;
	// end inline asm
	// begin inline asm
	{	
.reg .f64 data;
	ld.global.ca.f64 data, [%rd32772];
	}
	// end inline asm
	// begin inline asm
	bar.sync 0;
	// end inline asm
	// begin inline asm
	{	
.reg .f64 data;
	ld.global.ca.f64 data, [%rd32772];
	}
	// end inline asm
	// begin inline asm
	bar.sync 0;
	// end inline asm
	// begin inline asm
	{	
.reg .f64 data;
	ld.global.ca.f64 data, [%rd32772];
	}
	// end inline asm
	// begin inline asm
	bar.sync 0;
	// end inline asm
	// begin inline asm
	{	
.reg .f64 data;
	ld.global.ca.f64 data, [%rd32772];
	}
	// end inline asm
	// begin inline asm
	bar.sync 0;
	// end inline asm
	// begin inline asm
	{	
.reg .f64 data;
	ld.global.ca.f64 data, [%rd32772];
	}
	// end inline asm
	// begin inline asm
	bar.sync 0;
	// end inline asm
	// begin inline asm
	{	
.reg .f64 data;
	ld.global.ca.f64 data, [%rd32772];
	}
	// end inline asm
	// begin inline asm
	bar.sync 0;
	// end inline asm
	// begin inline asm
	{	
.reg .f64 data;
	ld.global.ca.f64 data, [%rd32772];
	}
	// end inline asm
	// begin inline asm
	bar.sync 0;
	// end inline asm
	// begin inline asm
	{	
.reg .f64 data;
	ld.global.ca.f64 data, [%rd32772];
	}
	// end inline asm
	// begin inline asm
	bar.sync 0;
	// end inline asm
	// begin inline asm
	{	
.reg .f64 data;
	ld.global.ca.f64 data, [%rd32772];
	}
	// end inline asm
	// begin inline asm
	bar.sync 0;
	// end inline asm
	// begin inline asm
	{	
.reg .f64 data;
	ld.global.ca.f64 data, [%rd32772];
	}
	// end inline asm
	// begin inline asm
	bar.sync 0;
	// end inline asm
	// begin inline asm
	{	
.reg .f64 data;
	ld.global.ca.f64 data, [%rd32772];
	}
	// end inline asm
	// begin inline asm
	bar.sync 0;
	// end inline asm
	// begin inline asm
	{	
.reg .f64 data;
	ld.global.ca.f64 data, [%rd32772];
	}
	// end inline asm
	// begin inline asm
	bar.sync 0;
	// end inline asm
	// begin inline asm
	{	
.reg .f64 data;
	ld.global.ca.f64 data, [%rd32772];
	}
	// end inline asm
	// begin inline asm
	bar.sync 0;
	// end inline asm
	// begin inline asm
	{	
.reg .f64 data;
	ld.global.ca.f64 data, [%rd32772];
	}
	// end inline asm
	// begin inline asm
	bar.sync 0;
	// end inline asm
	// begin inline asm
	{	
.reg .f64 data;
	ld.global.ca.f64 data, [%rd32772];
	}
	// end inline asm
	// begin inline asm
	bar.sync 0;
	// end inline asm
	// begin inline asm
	{	
.reg .f64 data;
	ld.global.ca.f64 data, [%rd32772];
	}
	// end inline asm
	// begin inline asm
	bar.sync 0;
	// end inline asm
	// begin inline asm
	{	
.reg .f64 data;
	ld.global.ca.f64 data, [%rd32772];
	}
	// end inline asm
	// begin inline asm
	bar.sync 0;
	// end inline asm
	// begin inline asm
	{	
.reg .f64 data;
	ld.global.ca.f64 data, [%rd32772];
	}
	// end inline asm
	// begin inline asm
	bar.sync 0;
	// end inline asm
	// begin inline asm
	{	
.reg .f64 data;
	ld.global.ca.f64 data, [%rd32772];
	}
	// end inline asm
	// begin inline asm
	bar.sync 0;
	// end inline asm
	// begin inline asm
	{	
.reg .f64 data;
	ld.global.ca.f64 data, [%rd32772];
	}
	// end inline asm
	// begin inline asm
	bar.sync 0;
	// end inline asm
	// begin inline asm
	{	
.reg .f64 data;
	ld.global.ca.f64 data, [%rd32772];
	}
	// end inline asm
	// begin inline asm
	bar.sync 0;
	// end inline asm
	// begin inline asm
	{	
.reg .f64 data;
	ld.global.ca.f64 data, [%rd32772];
	}
	// end inline asm
	// begin inline asm
	bar.sync 0;
	// end inline asm
	// begin inline asm
	{	
.reg .f64 data;
	ld.global.ca.f64 data, [%rd32772];
	}
	// end inline asm
	// begin inline asm
	bar.sync 0;
	// end inline asm
	// begin inline asm
	{	
.reg .f64 data;
	ld.global.ca.f64 data, [%rd32772];
	}
	// end inline asm
	// begin inline asm
	bar.sync 0;
	// end inline asm
	// begin inline asm
	{	
.reg .f64 data;
	ld.global.ca.f64 data, [%rd32772];
	}
	// end inline asm
	// begin inline asm
	bar.sync 0;
	// end inline asm
	// begin inline asm
	{	
.reg .f64 data;
	ld.global.ca.f64 data, [%rd32772];
	}
	// end inline asm
	// begin inline asm
	bar.sync 0;
	// end inline asm
	// begin inline asm
	{	
.reg .f64 data;
	ld.global.ca.f64 data, [%rd32772];
	}
	// end inline asm
	// begin inline asm
	bar.sync 0;
	// end inline asm
	// begin inline asm
	{	
.reg .f64 data;
	ld.global.ca.f64 data, [%rd32772];
	}
	// end inline asm
	// begin inline asm
	bar.sync 0;
	// end inline asm
	// begin inline asm
	{	
.reg .f64 data;
	ld.global.ca.f64 data, [%rd32772];
	}
	// end inline asm
	// begin inline asm
	bar.sync 0;
	// end inline asm
	// begin inline asm
	{	
.reg .f64 data;
	ld.global.ca.f64 data, [%rd32772];
	}
	// end inline asm
	// begin inline asm
	bar.sync 0;
	// end inline asm
	// begin inline asm
	{	
.reg .f64 data;
	ld.global.ca.f64 data, [%rd32772];
	}
	// end inline asm
	// begin inline asm
	bar.sync 0;
	// end inline asm
	// begin inline asm
	{	
.reg .f64 data;
	ld.global.ca.f64 data, [%rd32772];
	}
	// end inline asm
	// begin inline asm
	bar.sync 0;
	// end inline asm
	// begin inline asm
	{	
.reg .f64 data;
	ld.global.ca.f64 data, [%rd32772];
	}
	// end inline asm
	// begin inline asm
	bar.sync 0;
	// end inline asm
	// begin inline asm
	{	
.reg .f64 data;
	ld.global.ca.f64 data, [%rd32772];
	}
	// end inline asm
	// begin inline asm
	bar.sync 0;
	// end inline asm
	// begin inline asm
	{	
.reg .f64 data;
	ld.global.ca.f64 data, [%rd32772];
	}
	// end inline asm
	// begin inline asm
	bar.sync 0;
	// end inline asm
	// begin inline asm
	{	
.reg .f64 data;
	ld.global.ca.f64 data, [%rd32772];
	}
	// end inline asm
	// begin inline asm
	bar.sync 0;
	// end inline asm
	// begin inline asm
	{	
.reg .f64 data;
	ld.global.ca.f64 data, [%rd32772];
	}
	// end inline asm
	// begin inline asm
	bar.sync 0;
	// end inline asm
	// begin inline asm
	{	
.reg .f64 data;
	ld.global.ca.f64 data, [%rd32772];
	}
	// end inline asm
	// begin inline asm
	bar.sync 0;
	// end inline asm
	// begin inline asm
	{	
.reg .f64 data;
	ld.global.ca.f64 data, [%rd32772];
	}
	// end inline asm
	// begin inline asm
	bar.sync 0;
	// end inline asm
	// begin inline asm
	{	
.reg .f64 data;
	ld.global.ca.f64 data, [%rd32772];
	}
	// end inline asm
	// begin inline asm
	bar.sync 0;
	// end inline asm
	// begin inline asm
	{	
.reg .f64 data;
	ld.global.ca.f64 data, [%rd32772];
	}
	// end inline asm
	// begin inline asm
	bar.sync 0;
	// end inline asm
	// begin inline asm
	{	
.reg .f64 data;
	ld.global.ca.f64 data, [%rd32772];
	}
	// end inline asm
	// begin inline asm
	bar.sync 0;
	// end inline asm
	// begin inline asm
	{	
.reg .f64 data;
	ld.global.ca.f64 data, [%rd32772];
	}
	// end inline asm
	// begin inline asm
	bar.sync 0;
	// end inline asm
	// begin inline asm
	{	
.reg .f64 data;
	ld.global.ca.f64 data, [%rd32772];
	}
	// end inline asm
	// begin inline asm
	bar.sync 0;
	// end inline asm
	// begin inline asm
	{	
.reg .f64 data;
	ld.global.ca.f64 data, [%rd32772];
	}
	// end inline asm
	// begin inline asm
	bar.sync 0;
	// end inline asm
	// begin inline asm
	{	
.reg .f64 data;
	ld.global.ca.f64 data, [%rd32772];
	}
	// end inline asm
	// begin inline asm
	bar.sync 0;
	// end inline asm
	// begin inline asm
	{	
.reg .f64 data;
	ld.global.ca.f64 data, [%rd32772];
	}
	// end inline asm
	// begin inline asm
	bar.sync 0;
	// end inline asm
	// begin inline asm
	{	
.reg .f64 data;
	ld.global.ca.f64 data, [%rd32772];
	}
	// end inline asm
	// begin inline asm
	bar.sync 0;
	// end inline asm
	// begin inline asm
	{	
.reg .f64 data;
	ld.global.ca.f64 data, [%rd32772];
	}
	// end inline asm
	// begin inline asm
	bar.sync 0;
	// end inline asm
	// begin inline asm
	{	
.reg .f64 data;
	ld.global.ca.f64 data, [%rd32772];
	}
	// end inline asm
	// begin inline asm
	bar.sync 0;
	// end inline asm
	// begin inline asm
	{	
.reg .f64 data;
	ld.global.ca.f64 data, [%rd32772];
	}
	// end inline asm
	// begin inline asm
	bar.sync 0;
	// end inline asm
	// begin inline asm
	{	
.reg .f64 data;
	ld.global.ca.f64 data, [%rd32772];
	}
	// end inline asm
	// begin inline asm
	bar.sync 0;
	// end inline asm
	// begin inline asm
	{	
.reg .f64 data;
	ld.global.ca.f64 data, [%rd32772];
	}
	// end inline asm
	// begin inline asm
	bar.sync 0;
	// end inline asm
	// begin inline asm
	{	
.reg .f64 data;
	ld.global.ca.f64 data, [%rd32772];
	}
	// end inline asm
	// begin inline asm
	bar.sync 0;
	// end inline asm
	// begin inline asm
	{	
.reg .f64 data;
	ld.global.ca.f64 data, [%rd32772];
	}
	// end inline asm
	// begin inline asm
	bar.sync 0;
	// end inline asm
	// begin inline asm
	{	
.reg .f64 data;
	ld.global.ca.f64 data, [%rd32772];
	}
	// end inline asm
	// begin inline asm
	bar.sync 0;
	// end inline asm
	// begin inline asm
	{	
.reg .f64 data;
	ld.global.ca.f64 data, [%rd32772];
	}
	// end inline asm
	// begin inline asm
	bar.sync 0;
	// end inline asm
	// begin inline asm
	{	
.reg .f64 data;
	ld.global.ca.f64 data, [%rd32772];
	}
	// end inline asm
	// begin inline asm
	bar.sync 0;
	// end inline asm
	// begin inline asm
	{	
.reg .f64 data;
	ld.global.ca.f64 data, [%rd32772];
	}
	// end inline asm
	// begin inline asm
	bar.sync 0;
	// end inline asm
	// begin inline asm
	{	
.reg .f64 data;
	ld.global.ca.f64 data, [%rd32772];
	}
	// end inline asm
	// begin inline asm
	bar.sync 0;
	// end inline asm
	// begin inline asm
	{	
.reg .f64 data;
	ld.global.ca.f64 data, [%rd32772];
	}
	// end inline asm
	// begin inline asm
	bar.sync 0;
	// end inline asm
	// begin inline asm
	{	
.reg .f64 data;
	ld.global.ca.f64 data, [%rd32772];
	}
	// end inline asm
	// begin inline asm
	bar.sync 0;
	// end inline asm
	// begin inline asm
	{	
.reg .f64 data;
	ld.global.ca.f64 data, [%rd32772];
	}
	// end inline asm
	// begin inline asm
	bar.sync 0;
	// end inline asm
	// begin inline asm
	{	
.reg .f64 data;
	ld.global.ca.f64 data, [%rd32772];
	}
	// end inline asm
	// begin inline asm
	bar.sync 0;
	// end inline asm
	// begin inline asm
	{	
.reg .f64 data;
	ld.global.ca.f64 data, [%rd32772];
	}
	// end inline asm
	// begin inline asm
	bar.sync 0;
	// end inline asm
	// begin inline asm
	{	
.reg .f64 data;
	ld.global.ca.f64 data, [%rd32772];
	}
	// end inline asm
	// begin inline asm
	bar.sync 0;
	// end inline asm
	// begin inline asm
	{	
.reg .f64 data;
	ld.global.ca.f64 data, [%rd32772];
	}
	// end inline asm
	// begin inline asm
	bar.sync 0;
	// end inline asm
	// begin inline asm
	{	
.reg .f64 data;
	ld.global.ca.f64 data, [%rd32772];
	}
	// end inline asm
	// begin inline asm
	bar.sync 0;
	// end inline asm
	// begin inline asm
	{	
.reg .f64 data;
	ld.global.ca.f64 data, [%rd32772];
	}
	// end inline asm
	// begin inline asm
	bar.sync 0;
	// end inline asm
	// begin inline asm
	{	
.reg .f64 data;
	ld.global.ca.f64 data, [%rd32772];
	}
	// end inline asm
	// begin inline asm
	bar.sync 0;
	// end inline asm
	// begin inline asm
	{	
.reg .f64 data;
	ld.global.ca.f64 data, [%rd32772];
	}
	// end inline asm
	// begin inline asm
	bar.sync 0;
	// end inline asm
	// begin inline asm
	{	
.reg .f64 data;
	ld.global.ca.f64 data, [%rd32772];
	}
	// end inline asm
	// begin inline asm
	bar.sync 0;
	// end inline asm
	// begin inline asm
	{	
.reg .f64 data;
	ld.global.ca.f64 data, [%rd32772];
	}
	// end inline asm
	// begin inline asm
	bar.sync 0;
	// end inline asm
	// begin inline asm
	{	
.reg .f64 data;
	ld.global.ca.f64 data, [%rd32772];
	}
	// end inline asm
	// begin inline asm
	bar.sync 0;
	// end inline asm
	// begin inline asm
	{	
.reg .f64 data;
	ld.global.ca.f64 data, [%rd32772];
	}
	// end inline asm
	// begin inline asm
	bar.sync 0;
	// end inline asm
	// begin inline asm
	{	
.reg .f64 data;
	ld.global.ca.f64 data, [%rd32772];
	}
	// end inline asm
	// begin inline asm
	bar.sync 0;
	// end inline asm
	// begin inline asm
	{	
.reg .f64 data;
	ld.global.ca.f64 data, [%rd32772];
	}
	// end inline asm
	// begin inline asm
	bar.sync 0;
	// end inline asm
	// begin inline asm
	{	
.reg .f64 data;
	ld.global.ca.f64 data, [%rd32772];
	}
	// end inline asm
	// begin inline asm
	bar.sync 0;
	// end inline asm
	// begin inline asm
	{	
.reg .f64 data;
	ld.global.ca.f64 data, [%rd32772];
	}
	// end inline asm
	// begin inline asm
	bar.sync 0;
	// end inline asm
	// begin inline asm
	{	
.reg .f64 data;
	ld.global.ca.f64 data, [%rd32772];
	}
	// end inline asm
	// begin inline asm
	bar.sync 0;
	// end inline asm
	// begin inline asm
	{	
.reg .f64 data;
	ld.global.ca.f64 data, [%rd32772];
	}
	// end inline asm
	// begin inline asm
	bar.sync 0;
	// end inline asm
	// begin inline asm
	{	
.reg .f64 data;
	ld.global.ca.f64 data, [%rd32772];
	}
	// end inline asm
	// begin inline asm
	bar.sync 0;
	// end inline asm
	// begin inline asm
	{	
.reg .f64 data;
	ld.global.ca.f64 data, [%rd32772];
	}
	// end inline asm
	// begin inline asm
	bar.sync 0;
	// end inline asm
	// begin inline asm
	{	
.reg .f64 data;
	ld.global.ca.f64 data, [%rd32772];
	}
	// end inline asm
	// begin inline asm
	bar.sync 0;
	// end inline asm
	// begin inline asm
	{	
.reg .f64 data;
	ld.global.ca.f64 data, [%rd32772];
	}
	// end inline asm
	// begin inline asm
	bar.sync 0;
	// end inline asm
	// begin inline asm
	{	
.reg .f64 data;
	ld.global.ca.f64 data, [%rd32772];
	}
	// end inline asm
	// begin inline asm
	bar.sync 0;
	// end inline asm
	// begin inline asm
	{	
.reg .f64 data;
	ld.global.ca.f64 data, [%rd32772];
	}
	// end inline asm
	// begin inline asm
	bar.sync 0;
	// end inline asm
	// begin inline asm
	{	
.reg .f64 data;
	ld.global.ca.f64 data, [%rd32772];
	}
	// end inline asm
	// begin inline asm
	bar.sync 0;
	// end inline asm
	// begin inline asm
	{	
.reg .f64 data;
	ld.global.ca.f64 data, [%rd32772];
	}
	// end inline asm
	// begin inline asm
	bar.sync 0;
	// end inline asm
	// begin inline asm
	{	
.reg .f64 data;
	ld.global.ca.f64 data, [%rd32772];
	}
	// end inline asm
	// begin inline asm
	bar.sync 0;
	// end inline asm
	// begin inline asm
	{	
.reg .f64 data;
	ld.global.ca.f64 data, [%rd32772];
	}
	// end inline asm
	// begin inline asm
	bar.sync 0;
	// end inline asm
	// begin inline asm
	{	
.reg .f64 data;
	ld.global.ca.f64 data, [%rd32772];
	}
	// end inline asm
	// begin inline asm
	bar.sync 0;
	// end inline asm
	// begin inline asm
	{	
.reg .f64 data;
	ld.global.ca.f64 data, [%rd32772];
	}
	// end inline asm
	// begin inline asm
	bar.sync 0;
	// end inline asm
	// begin inline asm
	{	
.reg .f64 data;
	ld.global.ca.f64 data, [%rd32772];
	}
	// end inline asm
	// begin inline asm
	bar.sync 0;
	// end inline asm
	// begin inline asm
	{	
.reg .f64 data;
	ld.global.ca.f64 data, [%rd32772];
	}
	// end inline asm
	// begin inline asm
	bar.sync 0;
	// end inline asm
	// begin inline asm
	{	
.reg .f64 data;
	ld.global.ca.f64 data, [%rd32772];
	}
	// end inline asm
	// begin inline asm
	bar.sync 0;
	// end inline asm
	// begin inline asm
	{	
.reg .f64 data;
	ld.global.ca.f64 data, [%rd32772];
	}
	// end inline asm
	// begin inline asm
	bar.sync 0;
	// end inline asm
	// begin inline asm
	{	
.reg .f64 data;
	ld.global.ca.f64 data, [%rd32772];
	}
	// end inline asm
	// begin inline asm
	bar.sync 0;
	// end inline asm
	// begin inline asm
	{	
.reg .f64 data;
	ld.global.ca.f64 data, [%rd32772];
	}
	// end inline asm
	// begin inline asm
	bar.sync 0;
	// end inline asm
	// begin inline asm
	{	
.reg .f64 data;
	ld.global.ca.f64 data, [%rd32772];
	}
	// end inline asm
	// begin inline asm
	bar.sync 0;
	// end inline asm
	// begin inline asm
	{	
.reg .f64 data;
	ld.global.ca.f64 data, [%rd32772];
	}
	// end inline asm
	// begin inline asm
	bar.sync 0;
	// end inline asm
	// begin inline asm
	{	
.reg .f64 data;
	ld.global.ca.f64 data, [%rd32772];
	}
	// end inline asm
	// begin inline asm
	bar.sync 0;
	// end inline asm
	// begin inline asm
	{	
.reg .f64 data;
	ld.global.ca.f64 data, [%rd32772];
	}
	// end inline asm
	// begin inline asm
	bar.sync 0;
	// end inline asm
	// begin inline asm
	{	
.reg .f64 data;
	ld.global.ca.f64 data, [%rd32772];
	}
	// end inline asm
	// begin inline asm
	bar.sync 0;
	// end inline asm
	// begin inline asm
	{	
.reg .f64 data;
	ld.global.ca.f64 data, [%rd32772];
	}
	// end inline asm
	// begin inline asm
	bar.sync 0;
	// end inline asm
	// begin inline asm
	{	
.reg .f64 data;
	ld.global.ca.f64 data, [%rd32772];
	}
	// end inline asm
	// begin inline asm
	bar.sync 0;
	// end inline asm
	// begin inline asm
	{	
.reg .f64 data;
	ld.global.ca.f64 data, [%rd32772];
	}
	// end inline asm
	// begin inline asm
	bar.sync 0;
	// end inline asm
	// begin inline asm
	{	
.reg .f64 data;
	ld.global.ca.f64 data, [%rd32772];
	}
	// end inline asm
	// begin inline asm
	bar.sync 0;
	// end inline asm
	// begin inline asm
	{	
.reg .f64 data;
	ld.global.ca.f64 data, [%rd32772];
	}
	// end inline asm
	// begin inline asm
	bar.sync 0;
	// end inline asm
	// begin inline asm
	{	
.reg .f64 data;
	ld.global.ca.f64 data, [%rd32772];
	}
	// end inline asm
	// begin inline asm
	bar.sync 0;
	// end inline asm
	// begin inline asm
	{	
.reg .f64 data;
	ld.global.ca.f64 data, [%rd32772];
	}
	// end inline asm
	// begin inline asm
	bar.sync 0;
	// end inline asm
	// begin inline asm
	{	
.reg .f64 data;
	ld.global.ca.f64 data, [%rd32772];
	}
	// end inline asm
	// begin inline asm
	bar.sync 0;
	// end inline asm
	// begin inline asm
	{	
.reg .f64 data;
	ld.global.ca.f64 data, [%rd32772];
	}
	// end inline asm
	// begin inline asm
	bar.sync 0;
	// end inline asm
	// begin inline asm
	{	
.reg .f64 data;
	ld.global.ca.f64 data, [%rd32772];
	}
	// end inline asm
	// begin inline asm
	bar.sync 0;
	// end inline asm
	// begin inline asm
	{	
.reg .f64 data;
	ld.global.ca.f64 data, [%rd32772];
	}
	// end inline asm
	// begin inline asm
	bar.sync 0;
	// end inline asm
	// begin inline asm
	{	
.reg .f64 data;
	ld.global.ca.f64 data, [%rd32772];
	}
	// end inline asm
	// begin inline asm
	bar.sync 0;
	// end inline asm
	// begin inline asm
	{	
.reg .f64 data;
	ld.global.ca.f64 data, [%rd32772];
	}
	// end inline asm
	// begin inline asm
	bar.sync 0;
	// end inline asm
	// begin inline asm
	{	
.reg .f64 data;
	ld.global.ca.f64 data, [%rd32772];
	}
	// end inline asm
	// begin inline asm
	bar.sync 0;
	// end inline asm
	// begin inline asm
	{	
.reg .f64 data;
	ld.global.ca.f64 data, [%rd32772];
	}
	// end inline asm
	// begin inline asm
	bar.sync 0;
	// end inline asm
	// begin inline asm
	{	
.reg .f64 data;
	ld.global.ca.f64 data, [%rd32772];
	}
	// end inline asm
	// begin inline asm
	bar.sync 0;
	// end inline asm
	// begin inline asm
	{	
.reg .f64 data;
	ld.global.ca.f64 data, [%rd32772];
	}
	// end inline asm
	// begin inline asm
	bar.sync 0;
	// end inline asm
	// begin inline asm
	{	
.reg .f64 data;
	ld.global.ca.f64 data, [%rd32772];
	}
	// end inline asm
	// begin inline asm
	bar.sync 0;
	// end inline asm
	// begin inline asm
	{	
.reg .f64 data;
	ld.global.ca.f64 data, [%rd32772];
	}
	// end inline asm
	// begin inline asm
	bar.sync 0;
	// end inline asm
	// begin inline asm
	{	
.reg .f64 data;
	ld.global.ca.f64 data, [%rd32772];
	}
	// end inline asm
	// begin inline asm
	bar.sync 0;
	// end inline asm
	// begin inline asm
	{	
.reg .f64 data;
	ld.global.ca.f64 data, [%rd32772];
	}
	// end inline asm
	// begin inline asm
	bar.sync 0;
	// end inline asm
	// begin inline asm
	{	
.reg .f64 data;
	ld.global.ca.f64 data, [%rd32772];
	}
	// end inline asm
	// begin inline asm
	bar.sync 0;
	// end inline asm
	// begin inline asm
	{	
.reg .f64 data;
	ld.global.ca.f64 data, [%rd32772];
	}
	// end inline asm
	// begin inline asm
	bar.sync 0;
	// end inline asm
	// begin inline asm
	{	
.reg .f64 data;
	ld.global.ca.f64 data, [%rd32772];
	}
	// end inline asm
	// begin inline asm
	bar.sync 0;
	// end inline asm
	// begin inline asm
	{	
.reg .f64 data;
	ld.global.ca.f64 data, [%rd32772];
	}
	// end inline asm
	// begin inline asm
	bar.sync 0;
	// end inline asm
	// begin inline asm
	{	
.reg .f64 data;
	ld.global.ca.f64 data, [%rd32772];
	}
	// end inline asm
	// begin inline asm
	bar.sync 0;
	// end inline asm
	// begin inline asm
	{	
.reg .f64 data;
	ld.global.ca.f64 data, [%rd32772];
	}
	// end inline asm
	// begin inline asm
	bar.sync 0;
	// end inline asm
	// begin inline asm
	{	
.reg .f64 data;
	ld.global.ca.f64 data, [%rd32772];
	}
	// end inline asm
	// begin inline asm
	bar.sync 0;
	// end inline asm
	// begin inline asm
	{	
.reg .f64 data;
	ld.global.ca.f64 data, [%rd32772];
	}
	// end inline asm
	// begin inline asm
	bar.sync 0;
	// end inline asm
	// begin inline asm
	{	
.reg .f64 data;
	ld.global.ca.f64 data, [%rd32772];
	}
	// end inline asm
	// begin inline asm
	bar.sync 0;
	// end inline asm
	// begin inline asm
	{	
.reg .f64 data;
	ld.global.ca.f64 data, [%rd32772];
	}
	// end inline asm
	// begin inline asm
	bar.sync 0;
	// end inline asm
	// begin inline asm
	{	
.reg .f64 data;
	ld.global.ca.f64 data, [%rd32772];
	}
	// end inline asm
	// begin inline asm
	bar.sync 0;
	// end inline asm
	// begin inline asm
	{	
.reg .f64 data;
	ld.global.ca.f64 data, [%rd32772];
	}
	// end inline asm
	// begin inline asm
	bar.sync 0;
	// end inline asm
	// begin inline asm
	{	
.reg .f64 data;
	ld.global.ca.f64 data, [%rd32772];
	}
	// end inline asm
	// begin inline asm
	bar.sync 0;
	// end inline asm
	// begin inline asm
	{	
.reg .f64 data;
	ld.global.ca.f64 data, [%rd32772];
	}
	// end inline asm
	// begin inline asm
	bar.sync 0;
	// end inline asm
	// begin inline asm
	{	
.reg .f64 data;
	ld.global.ca.f64 data, [%rd32772];
	}
	// end inline asm
	// begin inline asm
	bar.sync 0;
	// end inline asm
	// begin inline asm
	{	
.reg .f64 data;
	ld.global.ca.f64 data, [%rd32772];
	}
	// end inline asm
	// begin inline asm
	bar.sync 0;
	// end inline asm
	// begin inline asm
	{	
.reg .f64 data;
	ld.global.ca.f64 data, [%rd32772];
	}
	// end inline asm
	// begin inline asm
	bar.sync 0;
	// end inline asm
	// begin inline asm
	{	
.reg .f64 data;
	ld.global.ca.f64 data, [%rd32772];
	}
	// end inline asm
	// begin inline asm
	bar.sync 0;
	// end inline asm
	// begin inline asm
	{	
.reg .f64 data;
	ld.global.ca.f64 data, [%rd32772];
	}
	// end inline asm
	// begin inline asm
	bar.sync 0;
	// end inline asm
	// begin inline asm
	{	
.reg .f64 data;
	ld.global.ca.f64 data, [%rd32772];
	}
	// end inline asm
	// begin inline asm
	bar.sync 0;
	// end inline asm
	// begin inline asm
	{	
.reg .f64 data;
	ld.global.ca.f64 data, [%rd32772];
	}
	// end inline asm
	// begin inline asm
	bar.sync 0;
	// end inline asm
	// begin inline asm
	{	
.reg .f64 data;
	ld.global.ca.f64 data, [%rd32772];
	}
	// end inline asm
	// begin inline asm
	bar.sync 0;
	// end inline asm
	// begin inline asm
	{	
.reg .f64 data;
	ld.global.ca.f64 data, [%rd32772];
	}
	// end inline asm
	// begin inline asm
	bar.sync 0;
	// end inline asm
	// begin inline asm
	{	
.reg .f64 data;
	ld.global.ca.f64 data, [%rd32772];
	}
	// end inline asm
	// begin inline asm
	bar.sync 0;
	// end inline asm
	// begin inline asm
	{	
.reg .f64 data;
	ld.global.ca.f64 data, [%rd32772];
	}
	// end inline asm
	// begin inline asm
	bar.sync 0;
	// end inline asm
	// begin inline asm
	{	
.reg .f64 data;
	ld.global.ca.f64 data, [%rd32772];
	}
	// end inline asm
	// begin inline asm
	bar.sync 0;
	// end inline asm
	// begin inline asm
	{	
.reg .f64 data;
	ld.global.ca.f64 data, [%rd32772];
	}
	// end inline asm
	// begin inline asm
	bar.sync 0;
	// end inline asm
	// begin inline asm
	{	
.reg .f64 data;
	ld.global.ca.f64 data, [%rd32772];
	}
	// end inline asm
	// begin inline asm
	bar.sync 0;
	// end inline asm
	// begin inline asm
	{	
.reg .f64 data;
	ld.global.ca.f64 data, [%rd32772];
	}
	// end inline asm
	// begin inline asm
	bar.sync 0;
	// end inline asm
	// begin inline asm
	{	
.reg .f64 data;
	ld.global.ca.f64 data, [%rd32772];
	}
	// end inline asm
	// begin inline asm
	bar.sync 0;
	// end inline asm
	// begin inline asm
	{	
.reg .f64 data;
	ld.global.ca.f64 data, [%rd32772];
	}
	// end inline asm
	// begin inline asm
	bar.sync 0;
	// end inline asm
	// begin inline asm
	{	
.reg .f64 data;
	ld.global.ca.f64 data, [%rd32772];
	}
	// end inline asm
	// begin inline asm
	bar.sync 0;
	// end inline asm
	// begin inline asm
	{	
.reg .f64 data;
	ld.global.ca.f64 data, [%rd32772];
	}
	// end inline asm
	// begin inline asm
	bar.sync 0;
	// end inline asm
	// begin inline asm
	{	
.reg .f64 data;
	ld.global.ca.f64 data, [%rd32772];
	}
	// end inline asm
	// begin inline asm
	bar.sync 0;
	// end inline asm
	// begin inline asm
	{	
.reg .f64 data;
	ld.global.ca.f64 data, [%rd32772];
	}
	// end inline asm
	// begin inline asm
	bar.sync 0;
	// end inline asm
	// begin inline asm
	{	
.reg .f64 data;
	ld.global.ca.f64 data, [%rd32772];
	}
	// end inline asm
	// begin inline asm
	bar.sync 0;
	// end inline asm
	// begin inline asm
	{	
.reg .f64 data;
	ld.global.ca.f64 data, [%rd32772];
	}
	// end inline asm
	// begin inline asm
	bar.sync 0;
	// end inline asm
	// begin inline asm
	{	
.reg .f64 data;
	ld.global.ca.f64 data, [%rd32772];
	}
	// end inline asm
	// begin inline asm
	bar.sync 0;
	// end inline asm
	// begin inline asm
	{	
.reg .f64 data;
	ld.global.ca.f64 data, [%rd32772];
	}
	// end inline asm
	// begin inline asm
	bar.sync 0;
	// end inline asm
	// begin inline asm
	{	
.reg .f64 data;
	ld.global.ca.f64 data, [%rd32772];
	}
	// end inline asm
	// begin inline asm
	bar.sync 0;
	// end inline asm
	// begin inline asm
	{	
.reg .f64 data;
	ld.global.ca.f64 data, [%rd32772];
	}
	// end inline asm
	// begin inline asm
	bar.sync 0;
	// end inline asm
	// begin inline asm
	{	
.reg .f64 data;
	ld.global.ca.f64 data, [%rd32772];
	}
	// end inline asm
	// begin inline asm
	bar.sync 0;
	// end inline asm
	// begin inline asm
	{	
.reg .f64 data;
	ld.global.ca.f64 data, [%rd32772];
	}
	// end inline asm
	// begin inline asm
	bar.sync 0;
	// end inline asm
	// begin inline asm
	{	
.reg .f64 data;
	ld.global.ca.f64 data, [%rd32772];
	}
	// end inline asm
	// begin inline asm
	bar.sync 0;
	// end inline asm
	// begin inline asm
	{	
.reg .f64 data;
	ld.global.ca.f64 data, [%rd32772];
	}
	// end inline asm
	// begin inline asm
	bar.sync 0;
	// end inline asm
	// begin inline asm
	{	
.reg .f64 data;
	ld.global.ca.f64 data, [%rd32772];
	}
	// end inline asm
	// begin inline asm
	bar.sync 0;
	// end inline asm
	// begin inline asm
	{	
.reg .f64 data;
	ld.global.ca.f64 data, [%rd32772];
	}
	// end inline asm
	// begin inline asm
	bar.sync 0;
	// end inline asm
	// begin inline asm
	{	
.reg .f64 data;
	ld.global.ca.f64 data, [%rd32772];
	}
	// end inline asm
	// begin inline asm
	bar.sync 0;
	// end inline asm
	// begin inline asm
	{	
.reg .f64 data;
	ld.global.ca.f64 data, [%rd32772];
	}
	// end inline asm
	// begin inline asm
	bar.sync 0;
	// end inline asm
	// begin inline asm
	{	
.reg .f64 data;
	ld.global.ca.f64 data, [%rd32772];
	}
	// end inline asm
	// begin inline asm
	bar.sync 0;
	// end inline asm
	// begin inline asm
	{	
.reg .f64 data;
	ld.global.ca.f64 data, [%rd32772];
	}
	// end inline asm
	// begin inline asm
	bar.sync 0;
	// end inline asm
	// begin inline asm
	{	
.reg .f64 data;
	ld.global.ca.f64 data, [%rd32772];
	}
	// end inline asm
	// begin inline asm
	bar.sync 0;
	// end inline asm
	// begin inline asm
	{	
.reg .f64 data;
	ld.global.ca.f64 data, [%rd32772];
	}
	// end inline asm
	// begin inline asm
	bar.sync 0;
	// end inline asm
	// begin inline asm
	{	
.reg .f64 data;
	ld.global.ca.f64 data, [%rd32772];
	}
	// end inline asm
	// begin inline asm
	bar.sync 0;
	// end inline asm
	// begin inline asm
	{	
.reg .f64 data;
	ld.global.ca.f64 data, [%rd32772];
	}
	// end inline asm
	// begin inline asm
	bar.sync 0;
	// end inline asm
	// begin inline asm
	{	
.reg .f64 data;
	ld.global.ca.f64 data, [%rd32772];
	}
	// end inline asm
	// begin inline asm
	bar.sync 0;
	// end inline asm
	// begin inline asm
	{	
.reg .f64 data;
	ld.global.ca.f64 data, [%rd32772];
	}
	// end inline asm
	// begin inline asm
	bar.sync 0;
	// end inline asm
	// begin inline asm
	{	
.reg .f64 data;
	ld.global.ca.f64 data, [%rd32772];
	}
	// end inline asm
	// begin inline asm
	bar.sync 0;
	// end inline asm
	// begin inline asm
	{	
.reg .f64 data;
	ld.global.ca.f64 data, [%rd32772];
	}
	// end inline asm
	// begin inline asm
	bar.sync 0;
	// end inline asm
	// begin inline asm
	{	
.reg .f64 data;
	ld.global.ca.f64 data, [%rd32772];
	}
	// end inline asm
	// begin inline asm
	bar.sync 0;
	// end inline asm
	// begin inline asm
	{	
.reg .f64 data;
	ld.global.ca.f64 data, [%rd32772];
	}
	// end inline asm
	// begin inline asm
	bar.sync 0;
	// end inline asm
	// begin inline asm
	{	
.reg .f64 data;
	ld.global.ca.f64 data, [%rd32772];
	}
	// end inline asm
	// begin inline asm
	bar.sync 0;
	// end inline asm
	// begin inline asm
	{	
.reg .f64 data;
	ld.global.ca.f64 data, [%rd32772];
	}
	// end inline asm
	// begin inline asm
	bar.sync 0;
	// end inline asm
	// begin inline asm
	{	
.reg .f64 data;
	ld.global.ca.f64 data, [%rd32772];
	}
	// end inline asm
	// begin inline asm
	bar.sync 0;
	// end inline asm
	// begin inline asm
	{	
.reg .f64 data;
	ld.global.ca.f64 data, [%rd32772];
	}
	// end inline asm
	// begin inline asm
	bar.sync 0;
	// end inline asm
	// begin inline asm
	{	
.reg .f64 data;
	ld.global.ca.f64 data, [%rd32772];
	}
	// end inline asm
	// begin inline asm
	bar.sync 0;
	// end inline asm
	// begin inline asm
	{	
.reg .f64 data;
	ld.global.ca.f64 data, [%rd32772];
	}
	// end inline asm
	// begin inline asm
	bar.sync 0;
	// end inline asm
	// begin inline asm
	{	
.reg .f64 data;
	ld.global.ca.f64 data, [%rd32772];
	}
	// end inline asm
	// begin inline asm
	bar.sync 0;
	// end inline asm
	// begin inline asm
	{	
.reg .f64 data;
	ld.global.ca.f64 data, [%rd32772];
	}
	// end inline asm
	// begin inline asm
	bar.sync 0;
	// end inline asm
	// begin inline asm
	{	
.reg .f64 data;
	ld.global.ca.f64 data, [%rd32772];
	}
	// end inline asm
	// begin inline asm
	bar.sync 0;
	// end inline asm
	// begin inline asm
	{	
.reg .f64 data;
	ld.global.ca.f64 data, [%rd32772];
	}
	// end inline asm
	// begin inline asm
	bar.sync 0;
	// end inline asm
	// begin inline asm
	{	
.reg .f64 data;
	ld.global.ca.f64 data, [%rd32772];
	}
	// end inline asm
	// begin inline asm
	bar.sync 0;
	// end inline asm
	// begin inline asm
	{	
.reg .f64 data;
	ld.global.ca.f64 data, [%rd32772];
	}
	// end inline asm
	// begin inline asm
	bar.sync 0;
	// end inline asm
	// begin inline asm
	{	
.reg .f64 data;
	ld.global.ca.f64 data, [%rd32772];
	}
	// end inline asm
	// begin inline asm
	bar.sync 0;
	// end inline asm
	// begin inline asm
	{	
.reg .f64 data;
	ld.global.ca.f64 data, [%rd32772];
	}
	// end inline asm
	// begin inline asm
	bar.sync 0;
	// end inline asm
	// begin inline asm
	{	
.reg .f64 data;
	ld.global.ca.f64 data, [%rd32772];
	}
	// end inline asm
	// begin inline asm
	bar.sync 0;
	// end inline asm
	// begin inline asm
	{	
.reg .f64 data;
	ld.global.ca.f64 data, [%rd32772];
	}
	// end inline asm
	// begin inline asm
	bar.sync 0;
	// end inline asm
	// begin inline asm
	{	
.reg .f64 data;
	ld.global.ca.f64 data, [%rd32772];
	}
	// end inline asm
	// begin inline asm
	bar.sync 0;
	// end inline asm
	// begin inline asm
	{	
.reg .f64 data;
	ld.global.ca.f64 data, [%rd32772];
	}
	// end inline asm
	// begin inline asm
	bar.sync 0;
	// end inline asm
	// begin inline asm
	{	
.reg .f64 data;
	ld.global.ca.f64 data, [%rd32772];
	}
	// end inline asm
	// begin inline asm
	bar.sync 0;
	// end inline asm
	// begin inline asm
	{	
.reg .f64 data;
	ld.global.ca.f64 data, [%rd32772];
	}
	// end inline asm
	// begin inline asm
	bar.sync 0;
	// end inline asm
	// begin inline asm
	{	
.reg .f64 data;
	ld.global.ca.f64 data, [%rd32772];
	}
	// end inline asm
	// begin inline asm
	bar.sync 0;
	// end inline asm
	// begin inline asm
	{	
.reg .f64 data;
	ld.global.ca.f64 data, [%rd32772];
	}
	// end inline asm
	// begin inline asm
	bar.sync 0;
	// end inline asm
	// begin inline asm
	{	
.reg .f64 data;
	ld.global.ca.f64 data, [%rd32772];
	}
	// end inline asm
	// begin inline asm
	bar.sync 0;
	// end inline asm
	// begin inline asm
	{	
.reg .f64 data;
	ld.global.ca.f64 data, [%rd32772];
	}
	// end inline asm
	// begin inline asm
	bar.sync 0;
	// end inline asm
	// begin inline asm
	{	
.reg .f64 data;
	ld.global.ca.f64 data, [%rd32772];
	}
	// end inline asm
	// begin inline asm
	bar.sync 0;
	// end inline asm
	// begin inline asm
	{	
.reg .f64 data;
	ld.global.ca.f64 data, [%rd32772];
	}
	// end inline asm
	// begin inline asm
	bar.sync 0;
	// end inline asm
	// begin inline asm
	{	
.reg .f64 data;
	ld.global.ca.f64 data, [%rd32772];
	}
	// end inline asm
	// begin inline asm
	bar.sync 0;
	// end inline asm
	// begin inline asm
	{	
.reg .f64 data;
	ld.global.ca.f64 data, [%rd32772];
	}
	// end inline asm
	// begin inline asm
	bar.sync 0;
	// end inline asm
	// begin inline asm
	{	
.reg .f64 data;
	ld.global.ca.f64 data, [%rd32772];
	}
	// end inline asm
	// begin inline asm
	bar.sync 0;
	// end inline asm
	// begin inline asm
	{	
.reg .f64 data;
	ld.global.ca.f64 data, [%rd32772];
	}
	// end inline asm
	// begin inline asm
	bar.sync 0;
	// end inline asm
	// begin inline asm
	{	
.reg .f64 data;
	ld.global.ca.f64 data, [%rd32772];
	}
	// end inline asm
	// begin inline asm
	bar.sync 0;
	// end inline asm
	// begin inline asm
	{	
.reg .f64 data;
	ld.global.ca.f64 data, [%rd32772];
	}
	// end inline asm
	// begin inline asm
	bar.sync 0;
	// end inline asm
	// begin inline asm
	{	
.reg .f64 data;
	ld.global.ca.f64 data, [%rd32772];
	}
	// end inline asm
	// begin inline asm
	bar.sync 0;
	// end inline asm
	// begin inline asm
	{	
.reg .f64 data;
	ld.global.ca.f64 data, [%rd32772];
	}
	// end inline asm
	// begin inline asm
	bar.sync 0;
	// end inline asm
	// begin inline asm
	{	
.reg .f64 data;
	ld.global.ca.f64 data, [%rd32772];
	}
	// end inline asm
	// begin inline asm
	bar.sync 0;
	// end inline asm
	// begin inline asm
	{	
.reg .f64 data;
	ld.global.ca.f64 data, [%rd32772];
	}
	// end inline asm
	// begin inline asm
	bar.sync 0;
	// end inline asm
	// begin inline asm
	{	
.reg .f64 data;
	ld.global.ca.f64 data, [%rd32772];
	}
	// end inline asm
	// begin inline asm
	bar.sync 0;
	// end inline asm
	// begin inline asm
	{	
.reg .f64 data;
	ld.global.ca.f64 data, [%rd32772];
	}
	// end inline asm
	// begin inline asm
	bar.sync 0;
	// end inline asm
	// begin inline asm
	{	
.reg .f64 data;
	ld.global.ca.f64 data, [%rd32772];
	}
	// end inline asm
	// begin inline asm
	bar.sync 0;
	// end inline asm
	// begin inline asm
	{	
.reg .f64 data;
	ld.global.ca.f64 data, [%rd32772];
	}
	// end inline asm
	// begin inline asm
	bar.sync 0;
	// end inline asm
	// begin inline asm
	{	
.reg .f64 data;
	ld.global.ca.f64 data, [%rd32772];
	}
	// end inline asm
	// begin inline asm
	bar.sync 0;
	// end inline asm
	// begin inline asm
	{	
.reg .f64 data;
	ld.global.ca.f64 data, [%rd32772];
	}
	// end inline asm
	// begin inline asm
	bar.sync 0;
	// end inline asm
	// begin inline asm
	{	
.reg .f64 data;
	ld.global.ca.f64 data, [%rd32772];
	}
	// end inline asm
	// begin inline asm
	bar.sync 0;
	// end inline asm
	// begin inline asm
	{	
.reg .f64 data;
	ld.global.ca.f64 data, [%rd32772];
	}
	// end inline asm
	// begin inline asm
	bar.sync 0;
	// end inline asm
	// begin inline asm
	{	
.reg .f64 data;
	ld.global.ca.f64 data, [%rd32772];
	}
	// end inline asm
	// begin inline asm
	bar.sync 0;
	// end inline asm
	// begin inline asm
	{	
.reg .f64 data;
	ld.global.ca.f64 data, [%rd32772];
	}
	// end inline asm
	// begin inline asm
	bar.sync 0;
	// end inline asm
	// begin inline asm
	{	
.reg .f64 data;
	ld.global.ca.f64 data, [%rd32772];
	}
	// end inline asm
	// begin inline asm
	bar.sync 0;
	// end inline asm
	// begin inline asm
	{	
.reg .f64 data;
	ld.global.ca.f64 data, [%rd32772];
	}
	// end inline asm
	// begin inline asm
	bar.sync 0;
	// end inline asm
	// begin inline asm
	{	
.reg .f64 data;
	ld.global.ca.f64 data, [%rd32772];
	}
	// end inline asm
	// begin inline asm
	bar.sync 0;
	// end inline asm
	// begin inline asm
	{	
.reg .f64 data;
	ld.global.ca.f64 data, [%rd32772];
	}
	// end inline asm
	// begin inline asm
	bar.sync 0;
	// end inline asm
	// begin inline asm
	{	
.reg .f64 data;
	ld.global.ca.f64 data, [%rd32772];
	}
	// end inline asm
	// begin inline asm
	bar.sync 0;
	// end inline asm
	// begin inline asm
	{	
.reg .f64 data;
	ld.global.ca.f64 data, [%rd32772];
	}
	// end inline asm
	// begin inline asm
	bar.sync 0;
	// end inline asm
	// begin inline asm
	{	
.reg .f64 data;
	ld.global.ca.f64 data, [%rd32772];
	}
	// end inline asm
	// begin inline asm
	bar.sync 0;
	// end inline asm
	// begin inline asm
	{	
.reg .f64 data;
	ld.global.ca.f64 data, [%rd32772];
	}
	// end inline asm
	// begin inline asm
	bar.sync 0;
	// end inline asm
	// begin inline asm
	{	
.reg .f64 data;
	ld.global.ca.f64 data, [%rd32772];
	}
	// end inline asm
	// begin inline asm
	bar.sync 0;
	// end inline asm
	// begin inline asm
	{	
.reg .f64 data;
	ld.global.ca.f64 data, [%rd32772];
	}
	// end inline asm
	// begin inline asm
	bar.sync 0;
	// end inline asm
	// begin inline asm
	{	
.reg .f64 data;
	ld.global.ca.f64 data, [%rd32772];
	}
	// end inline asm
	// begin inline asm
	bar.sync 0;
	// end inline asm
	// begin inline asm
	{	
.reg .f64 data;
	ld.global.ca.f64 data, [%rd32772];
	}
	// end inline asm
	// begin inline asm
	bar.sync 0;
	// end inline asm
	// begin inline asm
	{	
.reg .f64 data;
	ld.global.ca.f64 data, [%rd32772];
	}
	// end inline asm
	// begin inline asm
	bar.sync 0;
	// end inline asm
	// begin inline asm
	{	
.reg .f64 data;
	ld.global.ca.f64 data, [%rd32772];
	}
	// end inline asm
	// begin inline asm
	bar.sync 0;
	// end inline asm
	// begin inline asm
	{	
.reg .f64 data;
	ld.global.ca.f64 data, [%rd32772];
	}
	// end inline asm
	// begin inline asm
	bar.sync 0;
	// end inline asm
	// begin inline asm
	{	
.reg .f64 data;
	ld.global.ca.f64 data, [%rd32772];
	}
	// end inline asm
	// begin inline asm
	bar.sync 0;
	// end inline asm
	// begin inline asm
	{	
.reg .f64 data;
	ld.global.ca.f64 data, [%rd32772];
	}
	// end inline asm
	// begin inline asm
	bar.sync 0;
	// end inline asm
	// begin inline asm
	{	
.reg .f64 data;
	ld.global.ca.f64 data, [%rd32772];
	}
	// end inline asm
	// begin inline asm
	bar.sync 0;
	// end inline asm
	// begin inline asm
	{	
.reg .f64 data;
	ld.global.ca.f64 data, [%rd32772];
	}
	// end inline asm
	// begin inline asm
	bar.sync 0;
	// end inline asm
	// begin inline asm
	{	
.reg .f64 data;
	ld.global.ca.f64 data, [%rd32772];
	}
	// end inline asm
	// begin inline asm
	bar.sync 0;
	// end inline asm
	// begin inline asm
	{	
.reg .f64 data;
	ld.global.ca.f64 data, [%rd32772];
	}
	// end inline asm
	// begin inline asm
	bar.sync 0;
	// end inline asm
	// begin inline asm
	{	
.reg .f64 data;
	ld.global.ca.f64 data, [%rd32772];
	}
	// end inline asm
	// begin inline asm
	bar.sync 0;
	// end inline asm
	// begin inline asm
	{	
.reg .f64 data;
	ld.global.ca.f64 data, [%rd32772];
	}
	// end inline asm
	// begin inline asm
	bar.sync 0;
	// end inline asm
	// begin inline asm
	{	
.reg .f64 data;
	ld.global.ca.f64 data, [%rd32772];
	}
	// end inline asm
	// begin inline asm
	bar.sync 0;
	// end inline asm
	// begin inline asm
	{	
.reg .f64 data;
	ld.global.ca.f64 data, [%rd32772];
	}
	// end inline asm
	// begin inline asm
	bar.sync 0;
	// end inline asm
	// begin inline asm
	{	
.reg .f64 data;
	ld.global.ca.f64 data, [%rd32772];
	}
	// end inline asm
	// begin inline asm
	bar.sync 0;
	// end inline asm
	// begin inline asm
	{	
.reg .f64 data;
	ld.global.ca.f64 data, [%rd32772];
	}
	// end inline asm
	// begin inline asm
	bar.sync 0;
	// end inline asm
	// begin inline asm
	{	
.reg .f64 data;
	ld.global.ca.f64 data, [%rd32772];
	}
	// end inline asm
	// begin inline asm
	bar.sync 0;
	// end inline asm
	// begin inline asm
	{	
.reg .f64 data;
	ld.global.ca.f64 data, [%rd32772];
	}
	// end inline asm
	// begin inline asm
	bar.sync 0;
	// end inline asm
	// begin inline asm
	{	
.reg .f64 data;
	ld.global.ca.f64 data, [%rd32772];
	}
	// end inline asm
	// begin inline asm
	bar.sync 0;
	// end inline asm
	// begin inline asm
	{	
.reg .f64 data;
	ld.global.ca.f64 data, [%rd32772];
	}
	// end inline asm
	// begin inline asm
	bar.sync 0;
	// end inline asm
	// begin inline asm
	{	
.reg .f64 data;
	ld.global.ca.f64 data, [%rd32772];
	}
	// end inline asm
	// begin inline asm
	bar.sync 0;
	// end inline asm
	// begin inline asm
	{	
.reg .f64 data;
	ld.global.ca.f64 data, [%rd32772];
	}
	// end inline asm
	// begin inline asm
	bar.sync 0;
	// end inline asm
	// begin inline asm
	{	
.reg .f64 data;
	ld.global.ca.f64 data, [%rd32772];
	}
	// end inline asm
	// begin inline asm
	bar.sync 0;
	// end inline asm
	// begin inline asm
	{	
.reg .f64 data;
	ld.global.ca.f64 data, [%rd32772];
	}
	// end inline asm
	// begin inline asm
	bar.sync 0;
	// end inline asm
	// begin inline asm
	{	
.reg .f64 data;
	ld.global.ca.f64 data, [%rd32772];
	}
	// end inline asm
	// begin inline asm
	bar.sync 0;
	// end inline asm
	// begin inline asm
	{	
.reg .f64 data;
	ld.global.ca.f64 data, [%rd32772];
	}
	// end inline asm
	// begin inline asm
	bar.sync 0;
	// end inline asm
	// begin inline asm
	{	
.reg .f64 data;
	ld.global.ca.f64 data, [%rd32772];
	}
	// end inline asm
	// begin inline asm
	bar.sync 0;
	// end inline asm
	// begin inline asm
	{	
.reg .f64 data;
	ld.global.ca.f64 data, [%rd32772];
	}
	// end inline asm
	// begin inline asm
	bar.sync 0;
	// end inline asm
	// begin inline asm
	{	
.reg .f64 data;
	ld.global.ca.f64 data, [%rd32772];
	}
	// end inline asm
	// begin inline asm
	bar.sync 0;
	// end inline asm
	// begin inline asm
	{	
.reg .f64 data;
	ld.global.ca.f64 data, [%rd32772];
	}
	// end inline asm
	// begin inline asm
	bar.sync 0;
	// end inline asm
	// begin inline asm
	{	
.reg .f64 data;
	ld.global.ca.f64 data, [%rd32772];
	}
	// end inline asm
	// begin inline asm
	bar.sync 0;
	// end inline asm
	// begin inline asm
	{	
.reg .f64 data;
	ld.global.ca.f64 data, [%rd32772];
	}
	// end inline asm
	// begin inline asm
	bar.sync 0;
	// end inline asm
	// begin inline asm
	{	
.reg .f64 data;
	ld.global.ca.f64 data, [%rd32772];
	}
	// end inline asm
	// begin inline asm
	bar.sync 0;
	// end inline asm
	// begin inline asm
	{	
.reg .f64 data;
	ld.global.ca.f64 data, [%rd32772];
	}
	// end inline asm
	// begin inline asm
	bar.sync 0;
	// end inline asm
	// begin inline asm
	{	
.reg .f64 data;
	ld.global.ca.f64 data, [%rd32772];
	}
	// end inline asm
	// begin inline asm
	bar.sync 0;
	// end inline asm
	// begin inline asm
	{	
.reg .f64 data;
	ld.global.ca.f64 data, [%rd32772];
	}
	// end inline asm
	// begin inline asm
	bar.sync 0;
	// end inline asm
	// begin inline asm
	{	
.reg .f64 data;
	ld.global.ca.f64 data, [%rd32772];
	}
	// end inline asm
	// begin inline asm
	bar.sync 0;
	// end inline asm
	// begin inline asm
	{	
.reg .f64 data;
	ld.global.ca.f64 data, [%rd32772];
	}
	// end inline asm
	// begin inline asm
	bar.sync 0;
	// end inline asm
	// begin inline asm
	{	
.reg .f64 data;
	ld.global.ca.f64 data, [%rd32772];
	}
	// end inline asm
	// begin inline asm
	bar.sync 0;
	// end inline asm
	// begin inline asm
	{	
.reg .f64 data;
	ld.global.ca.f64 data, [%rd32772];
	}
	// end inline asm
	// begin inline asm
	bar.sync 0;
	// end inline asm
	// begin inline asm
	{	
.reg .f64 data;
	ld.global.ca.f64 data, [%rd32772];
	}
	// end inline asm
	// begin inline asm
	bar.sync 0;
	// end inline asm
	// begin inline asm
	{	
.reg .f64 data;
	ld.global.ca.f64 data, [%rd32772];
	}
	// end inline asm
	// begin inline asm
	bar.sync 0;
	// end inline asm
	// begin inline asm
	{	
.reg .f64 data;
	ld.global.ca.f64 data, [%rd32772];
	}
	// end inline asm
	// begin inline asm
	bar.sync 0;
	// end inline asm
	// begin inline asm
	{	
.reg .f64 data;
	ld.global.ca.f64 data, [%rd32772];
	}
	// end inline asm
	// begin inline asm
	bar.sync 0;
	// end inline asm
	// begin inline asm
	{	
.reg .f64 data;
	ld.global.ca.f64 data, [%rd32772];
	}
	// end inline asm
	// begin inline asm
	bar.sync 0;
	// end inline asm
	// begin inline asm
	{	
.reg .f64 data;
	ld.global.ca.f64 data, [%rd32772];
	}
	// end inline asm
	// begin inline asm
	bar.sync 0;
	// end inline asm
	// begin inline asm
	{	
.reg .f64 data;
	ld.global.ca.f64 data, [%rd32772];
	}
	// end inline asm
	// begin inline asm
	bar.sync 0;
	// end inline asm
	// begin inline asm
	{	
.reg .f64 data;
	ld.global.ca.f64 data, [%rd32772];
	}
	// end inline asm
	// begin inline asm
	bar.sync 0;
	// end inline asm
	// begin inline asm
	{	
.reg .f64 data;
	ld.global.ca.f64 data, [%rd32772];
	}
	// end inline asm
	// begin inline asm
	bar.sync 0;
	// end inline asm
	// begin inline asm
	{	
.reg .f64 data;
	ld.global.ca.f64 data, [%rd32772];
	}
	// end inline asm
	// begin inline asm
	bar.sync 0;
	// end inline asm
	// begin inline asm
	{	
.reg .f64 data;
	ld.global.ca.f64 data, [%rd32772];
	}
	// end inline asm
	// begin inline asm
	bar.sync 0;
	// end inline asm
	// begin inline asm
	{	
.reg .f64 data;
	ld.global.ca.f64 data, [%rd32772];
	}
	// end inline asm
	// begin inline asm
	bar.sync 0;
	// end inline asm
	// begin inline asm
	{	
.reg .f64 data;
	ld.global.ca.f64 data, [%rd32772];
	}
	// end inline asm
	// begin inline asm
	bar.sync 0;
	// end inline asm
	// begin inline asm
	{	
.reg .f64 data;
	ld.global.ca.f64 data, [%rd32772];
	}
	// end inline asm
	// begin inline asm
	bar.sync 0;
	// end inline asm
	// begin inline asm
	{	
.reg .f64 data;
	ld.global.ca.f64 data, [%rd32772];
	}
	// end inline asm
	// begin inline asm
	bar.sync 0;
	// end inline asm
	// begin inline asm
	{	
.reg .f64 data;
	ld.global.ca.f64 data, [%rd32772];
	}
	// end inline asm
	// begin inline asm
	bar.sync 0;
	// end inline asm
	// begin inline asm
	{	
.reg .f64 data;
	ld.global.ca.f64 data, [%rd32772];
	}
	// end inline asm
	// begin inline asm
	bar.sync 0;
	// end inline asm
	// begin inline asm
	{	
.reg .f64 data;
	ld.global.ca.f64 data, [%rd32772];
	}
	// end inline asm
	// begin inline asm
	bar.sync 0;
	// end inline asm
	// begin inline asm
	{	
.reg .f64 data;
	ld.global.ca.f64 data, [%rd32772];
	}
	// end inline asm
	// begin inline asm
	bar.sync 0;
	// end inline asm
	// begin inline asm
	{	
.reg .f64 data;
	ld.global.ca.f64 data, [%rd32772];
	}
	// end inline asm
	// begin inline asm
	bar.sync 0;
	// end inline asm
	// begin inline asm
	{	
.reg .f64 data;
	ld.global.ca.f64 data, [%rd32772];
	}
	// end inline asm
	// begin inline asm
	bar.sync 0;
	// end inline asm
	// begin inline asm
	{	
.reg .f64 data;
	ld.global.ca.f64 data, [%rd32772];
	}
	// end inline asm
	// begin inline asm
	bar.sync 0;
	// end inline asm
	// begin inline asm
	{	
.reg .f64 data;
	ld.global.ca.f64 data, [%rd32772];
	}
	// end inline asm
	// begin inline asm
	bar.sync 0;
	// end inline asm
	// begin inline asm
	{	
.reg .f64 data;
	ld.global.ca.f64 data, [%rd32772];
	}
	// end inline asm
	// begin inline asm
	bar.sync 0;
	// end inline asm
	// begin inline asm
	{	
.reg .f64 data;
	ld.global.ca.f64 data, [%rd32772];
	}
	// end inline asm
	// begin inline asm
	bar.sync 0;
	// end inline asm
	// begin inline asm
	{	
.reg .f64 data;
	ld.global.ca.f64 data, [%rd32772];
	}
	// end inline asm
	// begin inline asm
	bar.sync 0;
	// end inline asm
	// begin inline asm
	{	
.reg .f64 data;
	ld.global.ca.f64 data, [%rd32772];
	}
	// end inline asm
	// begin inline asm
	bar.sync 0;
	// end inline asm
	// begin inline asm
	{	
.reg .f64 data;
	ld.global.ca.f64 data, [%rd32772];
	}
	// end inline asm
	// begin inline asm
	bar.sync 0;
	// end inline asm
	// begin inline asm
	{	
.reg .f64 data;
	ld.global.ca.f64 data, [%rd32772];
	}
	// end inline asm
	// begin inline asm
	bar.sync 0;
	// end inline asm
	// begin inline asm
	{	
.reg .f64 data;
	ld.global.ca.f64 data, [%rd32772];
	}
	// end inline asm
	// begin inline asm
	bar.sync 0;
	// end inline asm
	// begin inline asm
	{	
.reg .f64 data;
	ld.global.ca.f64 data, [%rd32772];
	}
	// end inline asm
	// begin inline asm
	bar.sync 0;
	// end inline asm
	// begin inline asm
	{	
.reg .f64 data;
	ld.global.ca.f64 data, [%rd32772];
	}
	// end inline asm
	// begin inline asm
	bar.sync 0;
	// end inline asm
	// begin inline asm
	{	
.reg .f64 data;
	ld.global.ca.f64 data, [%rd32772];
	}
	// end inline asm
	// begin inline asm
	bar.sync 0;
	// end inline asm
	// begin inline asm
	{	
.reg .f64 data;
	ld.global.ca.f64 data, [%rd32772];
	}
	// end inline asm
	// begin inline asm
	bar.sync 0;
	// end inline asm
	// begin inline asm
	{	
.reg .f64 data;
	ld.global.ca.f64 data, [%rd32772];
	}
	// end inline asm
	// begin inline asm
	bar.sync 0;
	// end inline asm
	// begin inline asm
	{	
.reg .f64 data;
	ld.global.ca.f64 data, [%rd32772];
	}
	// end inline asm
	// begin inline asm
	bar.sync 0;
	// end inline asm
	// begin inline asm
	{	
.reg .f64 data;
	ld.global.ca.f64 data, [%rd32772];
	}
	// end inline asm
	// begin inline asm
	bar.sync 0;
	// end inline asm
	// begin inline asm
	{	
.reg .f64 data;
	ld.global.ca.f64 data, [%rd32772];
	}
	// end inline asm
	// begin inline asm
	bar.sync 0;
	// end inline asm
	// begin inline asm
	{	
.reg .f64 data;
	ld.global.ca.f64 data, [%rd32772];
	}
	// end inline asm
	// begin inline asm
	bar.sync 0;
	// end inline asm
	// begin inline asm
	{	
.reg .f64 data;
	ld.global.ca.f64 data, [%rd32772];
	}
	// end inline asm
	// begin inline asm
	bar.sync 0;
	// end inline asm
	// begin inline asm
	{	
.reg .f64 data;
	ld.global.ca.f64 data, [%rd32772];
	}
	// end inline asm
	// begin inline asm
	bar.sync 0;
	// end inline asm
	// begin inline asm
	{	
.reg .f64 data;
	ld.global.ca.f64 data, [%rd32772];
	}
	// end inline asm
	// begin inline asm
	bar.sync 0;
	// end inline asm
	// begin inline asm
	{	
.reg .f64 data;
	ld.global.ca.f64 data, [%rd32772];
	}
	// end inline asm
	// begin inline asm
	bar.sync 0;
	// end inline asm
	// begin inline asm
	{	
.reg .f64 data;
	ld.global.ca.f64 data, [%rd32772];
	}
	// end inline asm
	// begin inline asm
	bar.sync 0;
	// end inline asm
	// begin inline asm
	{	
.reg .f64 data;
	ld.global.ca.f64 data, [%rd32772];
	}
	// end inline asm
	// begin inline asm
	bar.sync 0;
	// end inline asm
	// begin inline asm
	{	
.reg .f64 data;
	ld.global.ca.f64 data, [%rd32772];
	}
	// end inline asm
	// begin inline asm
	bar.sync 0;
	// end inline asm
	// begin inline asm
	{	
.reg .f64 data;
	ld.global.ca.f64 data, [%rd32772];
	}
	// end inline asm
	// begin inline asm
	bar.sync 0;
	// end inline asm
	// begin inline asm
	{	
.reg .f64 data;
	ld.global.ca.f64 data, [%rd32772];
	}
	// end inline asm
	// begin inline asm
	bar.sync 0;
	// end inline asm
	// begin inline asm
	{	
.reg .f64 data;
	ld.global.ca.f64 data, [%rd32772];
	}
	// end inline asm
	// begin inline asm
	bar.sync 0;
	// end inline asm
	// begin inline asm
	{	
.reg .f64 data;
	ld.global.ca.f64 data, [%rd32772];
	}
	// end inline asm
	// begin inline asm
	bar.sync 0;
	// end inline asm
	// begin inline asm
	{	
.reg .f64 data;
	ld.global.ca.f64 data, [%rd32772];
	}
	// end inline asm
	// begin inline asm
	bar.sync 0;
	// end inline asm
	// begin inline asm
	{	
.reg .f64 data;
	ld.global.ca.f64 data, [%rd32772];
	}
	// end inline asm
	// begin inline asm
	bar.sync 0;
	// end inline asm
	// begin inline asm
	{	
.reg .f64 data;
	ld.global.ca.f64 data, [%rd32772];
	}
	// end inline asm
	// begin inline asm
	bar.sync 0;
	// end inline asm
	// begin inline asm
	{	
.reg .f64 data;
	ld.global.ca.f64 data, [%rd32772];
	}
	// end inline asm
	// begin inline asm
	bar.sync 0;
	// end inline asm
	// begin inline asm
	{	
.reg .f64 data;
	ld.global.ca.f64 data, [%rd32772];
	}
	// end inline asm
	// begin inline asm
	bar.sync 0;
	// end inline asm
	// begin inline asm
	{	
.reg .f64 data;
	ld.global.ca.f64 data, [%rd32772];
	}
	// end inline asm
	// begin inline asm
	bar.sync 0;
	// end inline asm
	// begin inline asm
	{	
.reg .f64 data;
	ld.global.ca.f64 data, [%rd32772];
	}
	// end inline asm
	// begin inline asm
	bar.sync 0;
	// end inline asm
	// begin inline asm
	{	
.reg .f64 data;
	ld.global.ca.f64 data, [%rd32772];
	}
	// end inline asm
	// begin inline asm
	bar.sync 0;
	// end inline asm
	// begin inline asm
	{	
.reg .f64 data;
	ld.global.ca.f64 data, [%rd32772];
	}
	// end inline asm
	// begin inline asm
	bar.sync 0;
	// end inline asm
	// begin inline asm
	{	
.reg .f64 data;
	ld.global.ca.f64 data, [%rd32772];
	}
	// end inline asm
	// begin inline asm
	bar.sync 0;
	// end inline asm
	// begin inline asm
	{	
.reg .f64 data;
	ld.global.ca.f64 data, [%rd32772];
	}
	// end inline asm
	// begin inline asm
	bar.sync 0;
	// end inline asm
	// begin inline asm
	{	
.reg .f64 data;
	ld.global.ca.f64 data, [%rd32772];
	}
	// end inline asm
	// begin inline asm
	bar.sync 0;
	// end inline asm
	// begin inline asm
	{	
.reg .f64 data;
	ld.global.ca.f64 data, [%rd32772];
	}
	// end inline asm
	// begin inline asm
	bar.sync 0;
	// end inline asm
	// begin inline asm
	{	
.reg .f64 data;
	ld.global.ca.f64 data, [%rd32772];
	}
	// end inline asm
	// begin inline asm
	bar.sync 0;
	// end inline asm
	// begin inline asm
	{	
.reg .f64 data;
	ld.global.ca.f64 data, [%rd32772];
	}
	// end inline asm
	// begin inline asm
	bar.sync 0;
	// end inline asm
	// begin inline asm
	{	
.reg .f64 data;
	ld.global.ca.f64 data, [%rd32772];
	}
	// end inline asm
	// begin inline asm
	bar.sync 0;
	// end inline asm
	// begin inline asm
	{	
.reg .f64 data;
	ld.global.ca.f64 data, [%rd32772];
	}
	// end inline asm
	// begin inline asm
	bar.sync 0;
	// end inline asm
	// begin inline asm
	{	
.reg .f64 data;
	ld.global.ca.f64 data, [%rd32772];
	}
	// end inline asm
	// begin inline asm
	bar.sync 0;
	// end inline asm
	// begin inline asm
	{	
.reg .f64 data;
	ld.global.ca.f64 data, [%rd32772];
	}
	// end inline asm
	// begin inline asm
	bar.sync 0;
	// end inline asm
	// begin inline asm
	{	
.reg .f64 data;
	ld.global.ca.f64 data, [%rd32772];
	}
	// end inline asm
	// begin inline asm
	bar.sync 0;
	// end inline asm
	// begin inline asm
	{	
.reg .f64 data;
	ld.global.ca.f64 data, [%rd32772];
	}
	// end inline asm
	// begin inline asm
	bar.sync 0;
	// end inline asm
	// begin inline asm
	{	
.reg .f64 data;
	ld.global.ca.f64 data, [%rd32772];
	}
	// end inline asm
	// begin inline asm
	bar.sync 0;
	// end inline asm
	// begin inline asm
	{	
.reg .f64 data;
	ld.global.ca.f64 data, [%rd32772];
	}
	// end inline asm
	// begin inline asm
	bar.sync 0;
	// end inline asm
	// begin inline asm
	{	
.reg .f64 data;
	ld.global.ca.f64 data, [%rd32772];
	}
	// end inline asm
	// begin inline asm
	bar.sync 0;
	// end inline asm
	// begin inline asm
	{	
.reg .f64 data;
	ld.global.ca.f64 data, [%rd32772];
	}
	// end inline asm
	// begin inline asm
	bar.sync 0;
	// end inline asm
	// begin inline asm
	{	
.reg .f64 data;
	ld.global.ca.f64 data, [%rd32772];
	}
	// end inline asm
	// begin inline asm
	bar.sync 0;
	// end inline asm
	// begin inline asm
	{	
.reg .f64 data;
	ld.global.ca.f64 data, [%rd32772];
	}
	// end inline asm
	// begin inline asm
	bar.sync 0;
	// end inline asm
	// begin inline asm
	{	
.reg .f64 data;
	ld.global.ca.f64 data, [%rd32772];
	}
	// end inline asm
	// begin inline asm
	bar.sync 0;
	// end inline asm
	// begin inline asm
	{	
.reg .f64 data;
	ld.global.ca.f64 data, [%rd32772];
	}
	// end inline asm
	// begin inline asm
	bar.sync 0;
	// end inline asm
	// begin inline asm
	{	
.reg .f64 data;
	ld.global.ca.f64 data, [%rd32772];
	}
	// end inline asm
	// begin inline asm
	bar.sync 0;
	// end inline asm
	// begin inline asm
	{	
.reg .f64 data;
	ld.global.ca.f64 data, [%rd32772];
	}
	// end inline asm
	// begin inline asm
	bar.sync 0;
	// end inline asm
	// begin inline asm
	{	
.reg .f64 data;
	ld.global.ca.f64 data, [%rd32772];
	}
	// end inline asm
	// begin inline asm
	bar.sync 0;
	// end inline asm
	// begin inline asm
	{	
.reg .f64 data;
	ld.global.ca.f64 data, [%rd32772];
	}
	// end inline asm
	// begin inline asm
	bar.sync 0;
	// end inline asm
	// begin inline asm
	{	
.reg .f64 data;
	ld.global.ca.f64 data, [%rd32772];
	}
	// end inline asm
	// begin inline asm
	bar.sync 0;
	// end inline asm
	// begin inline asm
	{	
.reg .f64 data;
	ld.global.ca.f64 data, [%rd32772];
	}
	// end inline asm
	// begin inline asm
	bar.sync 0;
	// end inline asm
	// begin inline asm
	{	
.reg .f64 data;
	ld.global.ca.f64 data, [%rd32772];
	}
	// end inline asm
	// begin inline asm
	bar.sync 0;
	// end inline asm
	// begin inline asm
	{	
.reg .f64 data;
	ld.global.ca.f64 data, [%rd32772];
	}
	// end inline asm
	// begin inline asm
	bar.sync 0;
	// end inline asm
	// begin inline asm
	{	
.reg .f64 data;
	ld.global.ca.f64 data, [%rd32772];
	}
	// end inline asm
	// begin inline asm
	bar.sync 0;
	// end inline asm
	// begin inline asm
	{	
.reg .f64 data;
	ld.global.ca.f64 data, [%rd32772];
	}
	// end inline asm
	// begin inline asm
	bar.sync 0;
	// end inline asm
	// begin inline asm
	{	
.reg .f64 data;
	ld.global.ca.f64 data, [%rd32772];
	}
	// end inline asm
	// begin inline asm
	bar.sync 0;
	// end inline asm
	// begin inline asm
	{	
.reg .f64 data;
	ld.global.ca.f64 data, [%rd32772];
	}
	// end inline asm
	// begin inline asm
	bar.sync 0;
	// end inline asm
	// begin inline asm
	{	
.reg .f64 data;
	ld.global.ca.f64 data, [%rd32772];
	}
	// end inline asm
	// begin inline asm
	bar.sync 0;
	// end inline asm
	// begin inline asm
	{	
.reg .f64 data;
	ld.global.ca.f64 data, [%rd32772];
	}
	// end inline asm
	// begin inline asm
	bar.sync 0;
	// end inline asm
	// begin inline asm
	{	
.reg .f64 data;
	ld.global.ca.f64 data, [%rd32772];
	}
	// end inline asm
	// begin inline asm
	bar.sync 0;
	// end inline asm
	// begin inline asm
	{	
.reg .f64 data;
	ld.global.ca.f64 data, [%rd32772];
	}
	// end inline asm
	// begin inline asm
	bar.sync 0;
	// end inline asm
	// begin inline asm
	{	
.reg .f64 data;
	ld.global.ca.f64 data, [%rd32772];
	}
	// end inline asm
	// begin inline asm
	bar.sync 0;
	// end inline asm
	// begin inline asm
	{	
.reg .f64 data;
	ld.global.ca.f64 data, [%rd32772];
	}
	// end inline asm
	// begin inline asm
	bar.sync 0;
	// end inline asm
	// begin inline asm
	{	
.reg .f64 data;
	ld.global.ca.f64 data, [%rd32772];
	}
	// end inline asm
	// begin inline asm
	bar.sync 0;
	// end inline asm
	// begin inline asm
	{	
.reg .f64 data;
	ld.global.ca.f64 data, [%rd32772];
	}
	// end inline asm
	// begin inline asm
	bar.sync 0;
	// end inline asm
	// begin inline asm
	{	
.reg .f64 data;
	ld.global.ca.f64 data, [%rd32772];
	}
	// end inline asm
	// begin inline asm
	bar.sync 0;
	// end inline asm
	// begin inline asm
	{	
.reg .f64 data;
	ld.global.ca.f64 data, [%rd32772];
	}
	// end inline asm
	// begin inline asm
	bar.sync 0;
	// end inline asm
	// begin inline asm
	{	
.reg .f64 data;
	ld.global.ca.f64 data, [%rd32772];
	}
	// end inline asm
	// begin inline asm
	bar.sync 0;
	// end inline asm
	// begin inline asm
	{	
.reg .f64 data;
	ld.global.ca.f64 data, [%rd32772];
	}
	// end inline asm
	// begin inline asm
	bar.sync 0;
	// end inline asm
	// begin inline asm
	{	
.reg .f64 data;
	ld.global.ca.f64 data, [%rd32772];
	}
	// end inline asm
	// begin inline asm
	bar.sync 0;
	// end inline asm
	// begin inline asm
	{	
.reg .f64 data;
	ld.global.ca.f64 data, [%rd32772];
	}
	// end inline asm
	// begin inline asm
	bar.sync 0;
	// end inline asm
	// begin inline asm
	{	
.reg .f64 data;
	ld.global.ca.f64 data, [%rd32772];
	}
	// end inline asm
	// begin inline asm
	bar.sync 0;
	// end inline asm
	// begin inline asm
	{	
.reg .f64 data;
	ld.global.ca.f64 data, [%rd32772];
	}
	// end inline asm
	// begin inline asm
	bar.sync 0;
	// end inline asm
	// begin inline asm
	{	
.reg .f64 data;
	ld.global.ca.f64 data, [%rd32772];
	}
	// end inline asm
	// begin inline asm
	bar.sync 0;
	// end inline asm
	// begin inline asm
	{	
.reg .f64 data;
	ld.global.ca.f64 data, [%rd32772];
	}
	// end inline asm
	// begin inline asm
	bar.sync 0;
	// end inline asm
	// begin inline asm
	{	
.reg .f64 data;
	ld.global.ca.f64 data, [%rd32772];
	}
	// end inline asm
	// begin inline asm
	bar.sync 0;
	// end inline asm
	// begin inline asm
	{	
.reg .f64 data;
	ld.global.ca.f64 data, [%rd32772];
	}
	// end inline asm
	// begin inline asm
	bar.sync 0;
	// end inline asm
	// begin inline asm
	{	
.reg .f64 data;
	ld.global.ca.f64 data, [%rd32772];
	}
	// end inline asm
	// begin inline asm
	bar.sync 0;
	// end inline asm
	// begin inline asm
	{	
.reg .f64 data;
	ld.global.ca.f64 data, [%rd32772];
	}
	// end inline asm
	// begin inline asm
	bar.sync 0;
	// end inline asm
	// begin inline asm
	{	
.reg .f64 data;
	ld.global.ca.f64 data, [%rd32772];
	}
	// end inline asm
	// begin inline asm
	bar.sync 0;
	// end inline asm
	// begin inline asm
	{	
.reg .f64 data;
	ld.global.ca.f64 data, [%rd32772];
	}
	// end inline asm
	// begin inline asm
	bar.sync 0;
	// end inline asm
	// begin inline asm
	{	
.reg .f64 data;
	ld.global.ca.f64 data, [%rd32772];
	}
	// end inline asm
	// begin inline asm
	bar.sync 0;
	// end inline asm
	// begin inline asm
	{	
.reg .f64 data;
	ld.global.ca.f64 data, [%rd32772];
	}
	// end inline asm
	// begin inline asm
	bar.sync 0;
	// end inline asm
	// begin inline asm
	{	
.reg .f64 data;
	ld.global.ca.f64 data, [%rd32772];
	}
	// end inline asm
	// begin inline asm
	bar.sync 0;
	// end inline asm
	// begin inline asm
	{	
.reg .f64 data;
	ld.global.ca.f64 data, [%rd32772];
	}
	// end inline asm
	// begin inline asm
	bar.sync 0;
	// end inline asm
	// begin inline asm
	{	
.reg .f64 data;
	ld.global.ca.f64 data, [%rd32772];
	}
	// end inline asm
	// begin inline asm
	bar.sync 0;
	// end inline asm
	// begin inline asm
	{	
.reg .f64 data;
	ld.global.ca.f64 data, [%rd32772];
	}
	// end inline asm
	// begin inline asm
	bar.sync 0;
	// end inline asm
	// begin inline asm
	{	
.reg .f64 data;
	ld.global.ca.f64 data, [%rd32772];
	}
	// end inline asm
	// begin inline asm
	bar.sync 0;
	// end inline asm
	// begin inline asm
	{	
.reg .f64 data;
	ld.global.ca.f64 data, [%rd32772];
	}
	// end inline asm
	// begin inline asm
	bar.sync 0;
	// end inline asm
	// begin inline asm
	{	
.reg .f64 data;
	ld.global.ca.f64 data, [%rd32772];
	}
	// end inline asm
	// begin inline asm
	bar.sync 0;
	// end inline asm
	// begin inline asm
	{	
.reg .f64 data;
	ld.global.ca.f64 data, [%rd32772];
	}
	// end inline asm
	// begin inline asm
	bar.sync 0;
	// end inline asm
	// begin inline asm
	{	
.reg .f64 data;
	ld.global.ca.f64 data, [%rd32772];
	}
	// end inline asm
	// begin inline asm
	bar.sync 0;
	// end inline asm
	// begin inline asm
	{	
.reg .f64 data;
	ld.global.ca.f64 data, [%rd32772];
	}
	// end inline asm
	// begin inline asm
	bar.sync 0;
	// end inline asm
	// begin inline asm
	{	
.reg .f64 data;
	ld.global.ca.f64 data, [%rd32772];
	}
	// end inline asm
	// begin inline asm
	bar.sync 0;
	// end inline asm
	// begin inline asm
	{	
.reg .f64 data;
	ld.global.ca.f64 data, [%rd32772];
	}
	// end inline asm
	// begin inline asm
	bar.sync 0;
	// end inline asm
	// begin inline asm
	{	
.reg .f64 data;
	ld.global.ca.f64 data, [%rd32772];
	}
	// end inline asm
	// begin inline asm
	bar.sync 0;
	// end inline asm
	// begin inline asm
	{	
.reg .f64 data;
	ld.global.ca.f64 data, [%rd32772];
	}
	// end inline asm
	// begin inline asm
	bar.sync 0;
	// end inline asm
	// begin inline asm
	{	
.reg .f64 data;
	ld.global.ca.f64 data, [%rd32772];
	}
	// end inline asm
	// begin inline asm
	bar.sync 0;
	// end inline asm
	// begin inline asm
	{	
.reg .f64 data;
	ld.global.ca.f64 data, [%rd32772];
	}
	// end inline asm
	// begin inline asm
	bar.sync 0;
	// end inline asm
	// begin inline asm
	{	
.reg .f64 data;
	ld.global.ca.f64 data, [%rd32772];
	}
	// end inline asm
	// begin inline asm
	bar.sync 0;
	// end inline asm
	// begin inline asm
	{	
.reg .f64 data;
	ld.global.ca.f64 data, [%rd32772];
	}
	// end inline asm
	// begin inline asm
	bar.sync 0;
	// end inline asm
	// begin inline asm
	{	
.reg .f64 data;
	ld.global.ca.f64 data, [%rd32772];
	}
	// end inline asm
	// begin inline asm
	bar.sync 0;
	// end inline asm
	// begin inline asm
	{	
.reg .f64 data;
	ld.global.ca.f64 data, [%rd32772];
	}
	// end inline asm
	// begin inline asm
	bar.sync 0;
	// end inline asm
	// begin inline asm
	{	
.reg .f64 data;
	ld.global.ca.f64 data, [%rd32772];
	}
	// end inline asm
	// begin inline asm
	bar.sync 0;
	// end inline asm
	// begin inline asm
	{	
.reg .f64 data;
	ld.global.ca.f64 data, [%rd32772];
	}
	// end inline asm
	// begin inline asm
	bar.sync 0;
	// end inline asm
	// begin inline asm
	{	
.reg .f64 data;
	ld.global.ca.f64 data, [%rd32772];
	}
	// end inline asm
	// begin inline asm
	bar.sync 0;
	// end inline asm
	// begin inline asm
	{	
.reg .f64 data;
	ld.global.ca.f64 data, [%rd32772];
	}
	// end inline asm
	// begin inline asm
	bar.sync 0;
	// end inline asm
	// begin inline asm
	{	
.reg .f64 data;
	ld.global.ca.f64 data, [%rd32772];
	}
	// end inline asm
	// begin inline asm
	bar.sync 0;
	// end inline asm
	// begin inline asm
	{	
.reg .f64 data;
	ld.global.ca.f64 data, [%rd32772];
	}
	// end inline asm
	// begin inline asm
	bar.sync 0;
	// end inline asm
	// begin inline asm
	{	
.reg .f64 data;
	ld.global.ca.f64 data, [%rd32772];
	}
	// end inline asm
	// begin inline asm
	bar.sync 0;
	// end inline asm
	// begin inline asm
	{	
.reg .f64 data;
	ld.global.ca.f64 data, [%rd32772];
	}
	// end inline asm
	// begin inline asm
	bar.sync 0;
	// end inline asm
	// begin inline asm
	{	
.reg .f64 data;
	ld.global.ca.f64 data, [%rd32772];
	}
	// end inline asm
	// begin inline asm
	bar.sync 0;
	// end inline asm
	// begin inline asm
	{	
.reg .f64 data;
	ld.global.ca.f64 data, [%rd32772];
	}
	// end inline asm
	// begin inline asm
	bar.sync 0;
	// end inline asm
	// begin inline asm
	{	
.reg .f64 data;
	ld.global.ca.f64 data, [%rd32772];
	}
	// end inline asm
	// begin inline asm
	bar.sync 0;
	// end inline asm
	// begin inline asm
	{	
.reg .f64 data;
	ld.global.ca.f64 data, [%rd32772];
	}
	// end inline asm
	// begin inline asm
	bar.sync 0;
	// end inline asm
	// begin inline asm
	{	
.reg .f64 data;
	ld.global.ca.f64 data, [%rd32772];
	}
	// end inline asm
	// begin inline asm
	bar.sync 0;
	// end inline asm
	// begin inline asm
	{	
.reg .f64 data;
	ld.global.ca.f64 data, [%rd32772];
	}
	// end inline asm
	// begin inline asm
	bar.sync 0;
	// end inline asm
	// begin inline asm
	{	
.reg .f64 data;
	ld.global.ca.f64 data, [%rd32772];
	}
	// end inline asm
	// begin inline asm
	bar.sync 0;
	// end inline asm
	// begin inline asm
	{	
.reg .f64 data;
	ld.global.ca.f64 data, [%rd32772];
	}
	// end inline asm
	// begin inline asm
	bar.sync 0;
	// end inline asm
	// begin inline asm
	{	
.reg .f64 data;
	ld.global.ca.f64 data, [%rd32772];
	}
	// end inline asm
	// begin inline asm
	bar.sync 0;
	// end inline asm
	// begin inline asm
	{	
.reg .f64 data;
	ld.global.ca.f64 data, [%rd32772];
	}
	// end inline asm
	// begin inline asm
	bar.sync 0;
	// end inline asm
	// begin inline asm
	{	
.reg .f64 data;
	ld.global.ca.f64 data, [%rd32772];
	}
	// end inline asm
	// begin inline asm
	bar.sync 0;
	// end inline asm
	// begin inline asm
	{	
.reg .f64 data;
	ld.global.ca.f64 data, [%rd32772];
	}
	// end inline asm
	// begin inline asm
	bar.sync 0;
	// end inline asm
	// begin inline asm
	{	
.reg .f64 data;
	ld.global.ca.f64 data, [%rd32772];
	}
	// end inline asm
	// begin inline asm
	bar.sync 0;
	// end inline asm
	// begin inline asm
	{	
.reg .f64 data;
	ld.global.ca.f64 data, [%rd32772];
	}
	// end inline asm
	// begin inline asm
	bar.sync 0;
	// end inline asm
	// begin inline asm
	{	
.reg .f64 data;
	ld.global.ca.f64 data, [%rd32772];
	}
	// end inline asm
	// begin inline asm
	bar.sync 0;
	// end inline asm
	// begin inline asm
	{	
.reg .f64 data;
	ld.global.ca.f64 data, [%rd32772];
	}
	// end inline asm
	// begin inline asm
	bar.sync 0;
	// end inline asm
	// begin inline asm
	{	
.reg .f64 data;
	ld.global.ca.f64 data, [%rd32772];
	}
	// end inline asm
	// begin inline asm
	bar.sync 0;
	// end inline asm
	// begin inline asm
	{	
.reg .f64 data;
	ld.global.ca.f64 data, [%rd32772];
	}
	// end inline asm
	// begin inline asm
	bar.sync 0;
	// end inline asm
	// begin inline asm
	{	
.reg .f64 data;
	ld.global.ca.f64 data, [%rd32772];
	}
	// end inline asm
	// begin inline asm
	bar.sync 0;
	// end inline asm
	// begin inline asm
	{	
.reg .f64 data;
	ld.global.ca.f64 data, [%rd32772];
	}
	// end inline asm
	// begin inline asm
	bar.sync 0;
	// end inline asm
	// begin inline asm
	{	
.reg .f64 data;
	ld.global.ca.f64 data, [%rd32772];
	}
	// end inline asm
	// begin inline asm
	bar.sync 0;
	// end inline asm
	// begin inline asm
	{	
.reg .f64 data;
	ld.global.ca.f64 data, [%rd32772];
	}
	// end inline asm
	// begin inline asm
	bar.sync 0;
	// end inline asm
	// begin inline asm
	{	
.reg .f64 data;
	ld.global.ca.f64 data, [%rd32772];
	}
	// end inline asm
	// begin inline asm
	bar.sync 0;
	// end inline asm
	// begin inline asm
	{	
.reg .f64 data;
	ld.global.ca.f64 data, [%rd32772];
	}
	// end inline asm
	// begin inline asm
	bar.sync 0;
	// end inline asm
	// begin inline asm
	{	
.reg .f64 data;
	ld.global.ca.f64 data, [%rd32772];
	}
	// end inline asm
	// begin inline asm
	bar.sync 0;
	// end inline asm
	// begin inline asm
	{	
.reg .f64 data;
	ld.global.ca.f64 data, [%rd32772];
	}
	// end inline asm
	// begin inline asm
	bar.sync 0;
	// end inline asm
	// begin inline asm
	{	
.reg .f64 data;
	ld.global.ca.f64 data, [%rd32772];
	}
	// end inline asm
	// begin inline asm
	bar.sync 0;
	// end inline asm
	// begin inline asm
	{	
.reg .f64 data;
	ld.global.ca.f64 data, [%rd32772];
	}
	// end inline asm
	// begin inline asm
	bar.sync 0;
	// end inline asm
	// begin inline asm
	{	
.reg .f64 data;
	ld.global.ca.f64 data, [%rd32772];
	}
	// end inline asm
	// begin inline asm
	bar.sync 0;
	// end inline asm
	// begin inline asm
	{	
.reg .f64 data;
	ld.global.ca.f64 data, [%rd32772];
	}
	// end inline asm
	// begin inline asm
	bar.sync 0;
	// end inline asm
	// begin inline asm
	{	
.reg .f64 data;
	ld.global.ca.f64 data, [%rd32772];
	}
	// end inline asm
	// begin inline asm
	bar.sync 0;
	// end inline asm
	// begin inline asm
	{	
.reg .f64 data;
	ld.global.ca.f64 data, [%rd32772];
	}
	// end inline asm
	// begin inline asm
	bar.sync 0;
	// end inline asm
	// begin inline asm
	{	
.reg .f64 data;
	ld.global.ca.f64 data, [%rd32772];
	}
	// end inline asm
	// begin inline asm
	bar.sync 0;
	// end inline asm
	// begin inline asm
	{	
.reg .f64 data;
	ld.global.ca.f64 data, [%rd32772];
	}
	// end inline asm
	// begin inline asm
	bar.sync 0;
	// end inline asm
	// begin inline asm
	{	
.reg .f64 data;
	ld.global.ca.f64 data, [%rd32772];
	}
	// end inline asm
	// begin inline asm
	bar.sync 0;
	// end inline asm
	// begin inline asm
	{	
.reg .f64 data;
	ld.global.ca.f64 data, [%rd32772];
	}
	// end inline asm
	// begin inline asm
	bar.sync 0;
	// end inline asm
	// begin inline asm
	{	
.reg .f64 data;
	ld.global.ca.f64 data, [%rd32772];
	}
	// end inline asm
	// begin inline asm
	bar.sync 0;
	// end inline asm
	// begin inline asm
	{	
.reg .f64 data;
	ld.global.ca.f64 data, [%rd32772];
	}
	// end inline asm
	// begin inline asm
	bar.sync 0;
	// end inline asm
	// begin inline asm
	{	
.reg .f64 data;
	ld.global.ca.f64 data, [%rd32772];
	}
	// end inline asm
	// begin inline asm
	bar.sync 0;
	// end inline asm
	// begin inline asm
	{	
.reg .f64 data;
	ld.global.ca.f64 data, [%rd32772];
	}
	// end inline asm
	// begin inline asm
	bar.sync 0;
	// end inline asm
	// begin inline asm
	{	
.reg .f64 data;
	ld.global.ca.f64 data, [%rd32772];
	}
	// end inline asm
	// begin inline asm
	bar.sync 0;
	// end inline asm
	// begin inline asm
	{	
.reg .f64 data;
	ld.global.ca.f64 data, [%rd32772];
	}
	// end inline asm
	// begin inline asm
	bar.sync 0;
	// end inline asm
	// begin inline asm
	{	
.reg .f64 data;
	ld.global.ca.f64 data, [%rd32772];
	}
	// end inline asm
	// begin inline asm
	bar.sync 0;
	// end inline asm
	// begin inline asm
	{	
.reg .f64 data;
	ld.global.ca.f64 data, [%rd32772];
	}
	// end inline asm
	// begin inline asm
	bar.sync 0;
	// end inline asm
	// begin inline asm
	{	
.reg .f64 data;
	ld.global.ca.f64 data, [%rd32772];
	}
	// end inline asm
	// begin inline asm
	bar.sync 0;
	// end inline asm
	// begin inline asm
	{	
.reg .f64 data;
	ld.global.ca.f64 data, [%rd32772];
	}
	// end inline asm
	// begin inline asm
	bar.sync 0;
	// end inline asm
	// begin inline asm
	{	
.reg .f64 data;
	ld.global.ca.f64 data, [%rd32772];
	}
	// end inline asm
	// begin inline asm
	bar.sync 0;
	// end inline asm
	// begin inline asm
	{	
.reg .f64 data;
	ld.global.ca.f64 data, [%rd32772];
	}
	// end inline asm
	// begin inline asm
	bar.sync 0;
	// end inline asm
	// begin inline asm
	{	
.reg .f64 data;
	ld.global.ca.f64 data, [%rd32772];
	}
	// end inline asm
	// begin inline asm
	bar.sync 0;
	// end inline asm
	// begin inline asm
	{	
.reg .f64 data;
	ld.global.ca.f64 data, [%rd32772];
	}
	// end inline asm
	// begin inline asm
	bar.sync 0;
	// end inline asm
	// begin inline asm
	{	
.reg .f64 data;
	ld.global.ca.f64 data, [%rd32772];
	}
	// end inline asm
	// begin inline asm
	bar.sync 0;
	// end inline asm
	// begin inline asm
	{	
.reg .f64 data;
	ld.global.ca.f64 data, [%rd32772];
	}
	// end inline asm
	// begin inline asm
	bar.sync 0;
	// end inline asm
	// begin inline asm
	{	
.reg .f64 data;
	ld.global.ca.f64 data, [%rd32772];
	}
	// end inline asm
	// begin inline asm
	bar.sync 0;
	// end inline asm
	// begin inline asm
	{	
.reg .f64 data;
	ld.global.ca.f64 data, [%rd32772];
	}
	// end inline asm
	// begin inline asm
	bar.sync 0;
	// end inline asm
	// begin inline asm
	{	
.reg .f64 data;
	ld.global.ca.f64 data, [%rd32772];
	}
	// end inline asm
	// begin inline asm
	bar.sync 0;
	// end inline asm
	// begin inline asm
	{	
.reg .f64 data;
	ld.global.ca.f64 data, [%rd32772];
	}
	// end inline asm
	// begin inline asm
	bar.sync 0;
	// end inline asm
	// begin inline asm
	{	
.reg .f64 data;
	ld.global.ca.f64 data, [%rd32772];
	}
	// end inline asm
	// begin inline asm
	bar.sync 0;
	// end inline asm
	// begin inline asm
	{	
.reg .f64 data;
	ld.global.ca.f64 data, [%rd32772];
	}
	// end inline asm
	// begin inline asm
	bar.sync 0;
	// end inline asm
	// begin inline asm
	{	
.reg .f64 data;
	ld.global.ca.f64 data, [%rd32772];
	}
	// end inline asm
	// begin inline asm
	bar.sync 0;
	// end inline asm
	// begin inline asm
	{	
.reg .f64 data;
	ld.global.ca.f64 data, [%rd32772];
	}
	// end inline asm
	// begin inline asm
	bar.sync 0;
	// end inline asm
	// begin inline asm
	{	
.reg .f64 data;
	ld.global.ca.f64 data, [%rd32772];
	}
	// end inline asm
	// begin inline asm
	bar.sync 0;
	// end inline asm
	// begin inline asm
	{	
.reg .f64 data;
	ld.global.ca.f64 data, [%rd32772];
	}
	// end inline asm
	// begin inline asm
	bar.sync 0;
	// end inline asm
	// begin inline asm
	{	
.reg .f64 data;
	ld.global.ca.f64 data, [%rd32772];
	}
	// end inline asm
	// begin inline asm
	bar.sync 0;
	// end inline asm
	// begin inline asm
	{	
.reg .f64 data;
	ld.global.ca.f64 data, [%rd32772];
	}
	// end inline asm
	// begin inline asm
	bar.sync 0;
	// end inline asm
	// begin inline asm
	{	
.reg .f64 data;
	ld.global.ca.f64 data, [%rd32772];
	}
	// end inline asm
	// begin inline asm
	bar.sync 0;
	// end inline asm
	// begin inline asm
	{	
.reg .f64 data;
	ld.global.ca.f64 data, [%rd32772];
	}
	// end inline asm
	// begin inline asm
	bar.sync 0;
	// end inline asm
	// begin inline asm
	{	
.reg .f64 data;
	ld.global.ca.f64 data, [%rd32772];
	}
	// end inline asm
	// begin inline asm
	bar.sync 0;
	// end inline asm
	// begin inline asm
	{	
.reg .f64 data;
	ld.global.ca.f64 data, [%rd32772];
	}
	// end inline asm
	// begin inline asm
	bar.sync 0;
	// end inline asm
	// begin inline asm
	{	
.reg .f64 data;
	ld.global.ca.f64 data, [%rd32772];
	}
	// end inline asm
	// begin inline asm
	bar.sync 0;
	// end inline asm
	// begin inline asm
	{	
.reg .f64 data;
	ld.global.ca.f64 data, [%rd32772];
	}
	// end inline asm
	// begin inline asm
	bar.sync 0;
	// end inline asm
	// begin inline asm
	{	
.reg .f64 data;
	ld.global.ca.f64 data, [%rd32772];
	}
	// end inline asm
	// begin inline asm
	bar.sync 0;
	// end inline asm
	// begin inline asm
	{	
.reg .f64 data;
	ld.global.ca.f64 data, [%rd32772];
	}
	// end inline asm
	// begin inline asm
	bar.sync 0;
	// end inline asm
	// begin inline asm
	{	
.reg .f64 data;
	ld.global.ca.f64 data, [%rd32772];
	}
	// end inline asm
	// begin inline asm
	bar.sync 0;
	// end inline asm
	// begin inline asm
	{	
.reg .f64 data;
	ld.global.ca.f64 data, [%rd32772];
	}
	// end inline asm
	// begin inline asm
	bar.sync 0;
	// end inline asm
	// begin inline asm
	{	
.reg .f64 data;
	ld.global.ca.f64 data, [%rd32772];
	}
	// end inline asm
	// begin inline asm
	bar.sync 0;
	// end inline asm
	// begin inline asm
	{	
.reg .f64 data;
	ld.global.ca.f64 data, [%rd32772];
	}
	// end inline asm
	// begin inline asm
	bar.sync 0;
	// end inline asm
	// begin inline asm
	{	
.reg .f64 data;
	ld.global.ca.f64 data, [%rd32772];
	}
	// end inline asm
	// begin inline asm
	bar.sync 0;
	// end inline asm
	// begin inline asm
	{	
.reg .f64 data;
	ld.global.ca.f64 data, [%rd32772];
	}
	// end inline asm
	// begin inline asm
	bar.sync 0;
	// end inline asm
	// begin inline asm
	{	
.reg .f64 data;
	ld.global.ca.f64 data, [%rd32772];
	}
	// end inline asm
	// begin inline asm
	bar.sync 0;
	// end inline asm
	// begin inline asm
	{	
.reg .f64 data;
	ld.global.ca.f64 data, [%rd32772];
	}
	// end inline asm
	// begin inline asm
	bar.sync 0;
	// end inline asm
	// begin inline asm
	{	
.reg .f64 data;
	ld.global.ca.f64 data, [%rd32772];
	}
	// end inline asm
	// begin inline asm
	bar.sync 0;
	// end inline asm
	// begin inline asm
	{	
.reg .f64 data;
	ld.global.ca.f64 data, [%rd32772];
	}
	// end inline asm
	// begin inline asm
	bar.sync 0;
	// end inline asm
	// begin inline asm
	{	
.reg .f64 data;
	ld.global.ca.f64 data, [%rd32772];
	}
	// end inline asm
	// begin inline asm
	bar.sync 0;
	// end inline asm
	// begin inline asm
	{	
.reg .f64 data;
	ld.global.ca.f64 data, [%rd32772];
	}
	// end inline asm
	// begin inline asm
	bar.sync 0;
	// end inline asm
	// begin inline asm
	{	
.reg .f64 data;
	ld.global.ca.f64 data, [%rd32772];
	}
	// end inline asm
	// begin inline asm
	bar.sync 0;
	// end inline asm
	// begin inline asm
	{	
.reg .f64 data;
	ld.global.ca.f64 data, [%rd32772];
	}
	// end inline asm
	// begin inline asm
	bar.sync 0;
	// end inline asm
	// begin inline asm
	{	
.reg .f64 data;
	ld.global.ca.f64 data, [%rd32772];
	}
	// end inline asm
	// begin inline asm
	bar.sync 0;
	// end inline asm
	// begin inline asm
	{	
.reg .f64 data;
	ld.global.ca.f64 data, [%rd32772];
	}
	// end inline asm
	// begin inline asm
	bar.sync 0;
	// end inline asm
	// begin inline asm
	{	
.reg .f64 data;
	ld.global.ca.f64 data, [%rd32772];
	}
	// end inline asm
	// begin inline asm
	bar.sync 0;
	// end inline asm
	// begin inline asm
	{	
.reg .f64 data;
	ld.global.ca.f64 data, [%rd32772];
	}
	// end inline asm
	// begin inline asm
	bar.sync 0;
	// end inline asm
	// begin inline asm
	{	
.reg .f64 data;
	ld.global.ca.f64 data, [%rd32772];
	}
	// end inline asm
	// begin inline asm
	bar.sync 0;
	// end inline asm
	// begin inline asm
	{	
.reg .f64 data;
	ld.global.ca.f64 data, [%rd32772];
	}
	// end inline asm
	// begin inline asm
	bar.sync 0;
	// end inline asm
	// begin inline asm
	{	
.reg .f64 data;
	ld.global.ca.f64 data, [%rd32772];
	}
	// end inline asm
	// begin inline asm
	bar.sync 0;
	// end inline asm
	// begin inline asm
	{	
.reg .f64 data;
	ld.global.ca.f64 data, [%rd32772];
	}
	// end inline asm
	// begin inline asm
	bar.sync 0;
	// end inline asm
	// begin inline asm
	{	
.reg .f64 data;
	ld.global.ca.f64 data, [%rd32772];
	}
	// end inline asm
	// begin inline asm
	bar.sync 0;
	// end inline asm
	// begin inline asm
	{	
.reg .f64 data;
	ld.global.ca.f64 data, [%rd32772];
	}
	// end inline asm
	// begin inline asm
	bar.sync 0;
	// end inline asm
	// begin inline asm
	{	
.reg .f64 data;
	ld.global.ca.f64 data, [%rd32772];
	}
	// end inline asm
	// begin inline asm
	bar.sync 0;
	// end inline asm
	// begin inline asm
	{	
.reg .f64 data;
	ld.global.ca.f64 data, [%rd32772];
	}
	// end inline asm
	// begin inline asm
	bar.sync 0;
	// end inline asm
	// begin inline asm
	{	
.reg .f64 data;
	ld.global.ca.f64 data, [%rd32772];
	}
	// end inline asm
	// begin inline asm
	bar.sync 0;
	// end inline asm
	// begin inline asm
	{	
.reg .f64 data;
	ld.global.ca.f64 data, [%rd32772];
	}
	// end inline asm
	// begin inline asm
	bar.sync 0;
	// end inline asm
	// begin inline asm
	{	
.reg .f64 data;
	ld.global.ca.f64 data, [%rd32772];
	}
	// end inline asm
	// begin inline asm
	bar.sync 0;
	// end inline asm
	// begin inline asm
	{	
.reg .f64 data;
	ld.global.ca.f64 data, [%rd32772];
	}
	// end inline asm
	// begin inline asm
	bar.sync 0;
	// end inline asm
	// begin inline asm
	{	
.reg .f64 data;
	ld.global.ca.f64 data, [%rd32772];
	}
	// end inline asm
	// begin inline asm
	bar.sync 0;
	// end inline asm
	// begin inline asm
	{	
.reg .f64 data;
	ld.global.ca.f64 data, [%rd32772];
	}
	// end inline asm
	// begin inline asm
	bar.sync 0;
	// end inline asm
	// begin inline asm
	{	
.reg .f64 data;
	ld.global.ca.f64 data, [%rd32772];
	}
	// end inline asm
	// begin inline asm
	bar.sync 0;
	// end inline asm
	// begin inline asm
	{	
.reg .f64 data;
	ld.global.ca.f64 data, [%rd32772];
	}
	// end inline asm
	// begin inline asm
	bar.sync 0;
	// end inline asm
	// begin inline asm
	{	
.reg .f64 data;
	ld.global.ca.f64 data, [%rd32772];
	}
	// end inline asm
	// begin inline asm
	bar.sync 0;
	// end inline asm
	// begin inline asm
	{	
.reg .f64 data;
	ld.global.ca.f64 data, [%rd32772];
	}
	// end inline asm
	// begin inline asm
	bar.sync 0;
	// end inline asm
	// begin inline asm
	{	
.reg .f64 data;
	ld.global.ca.f64 data, [%rd32772];
	}
	// end inline asm
	// begin inline asm
	bar.sync 0;
	// end inline asm
	// begin inline asm
	{	
.reg .f64 data;
	ld.global.ca.f64 data, [%rd32772];
	}
	// end inline asm
	// begin inline asm
	bar.sync 0;
	// end inline asm
	// begin inline asm
	{	
.reg .f64 data;
	ld.global.ca.f64 data, [%rd32772];
	}
	// end inline asm
	// begin inline asm
	bar.sync 0;
	// end inline asm
	// begin inline asm
	{	
.reg .f64 data;
	ld.global.ca.f64 data, [%rd32772];
	}
	// end inline asm
	// begin inline asm
	bar.sync 0;
	// end inline asm
	// begin inline asm
	{	
.reg .f64 data;
	ld.global.ca.f64 data, [%rd32772];
	}
	// end inline asm
	// begin inline asm
	bar.sync 0;
	// end inline asm
	// begin inline asm
	{	
.reg .f64 data;
	ld.global.ca.f64 data, [%rd32772];
	}
	// end inline asm
	// begin inline asm
	bar.sync 0;
	// end inline asm
	// begin inline asm
	{	
.reg .f64 data;
	ld.global.ca.f64 data, [%rd32772];
	}
	// end inline asm
	// begin inline asm
	bar.sync 0;
	// end inline asm
	// begin inline asm
	{	
.reg .f64 data;
	ld.global.ca.f64 data, [%rd32772];
	}
	// end inline asm
	// begin inline asm
	bar.sync 0;
	// end inline asm
	// begin inline asm
	{	
.reg .f64 data;
	ld.global.ca.f64 data, [%rd32772];
	}
	// end inline asm
	// begin inline asm
	bar.sync 0;
	// end inline asm
	// begin inline asm
	{	
.reg .f64 data;
	ld.global.ca.f64 data, [%rd32772];
	}
	// end inline asm
	// begin inline asm
	bar.sync 0;
	// end inline asm
	// begin inline asm
	{	
.reg .f64 data;
	ld.global.ca.f64 data, [%rd32772];
	}
	// end inline asm
	// begin inline asm
	bar.sync 0;
	// end inline asm
	// begin inline asm
	{	
.reg .f64 data;
	ld.global.ca.f64 data, [%rd32772];
	}
	// end inline asm
	// begin inline asm
	bar.sync 0;
	// end inline asm
	// begin inline asm
	{	
.reg .f64 data;
	ld.global.ca.f64 data, [%rd32772];
	}
	// end inline asm
	// begin inline asm
	bar.sync 0;
	// end inline asm
	// begin inline asm
	{	
.reg .f64 data;
	ld.global.ca.f64 data, [%rd32772];
	}
	// end inline asm
	// begin inline asm
	bar.sync 0;
	// end inline asm
	// begin inline asm
	{	
.reg .f64 data;
	ld.global.ca.f64 data, [%rd32772];
	}
	// end inline asm
	// begin inline asm
	bar.sync 0;
	// end inline asm
	// begin inline asm
	{	
.reg .f64 data;
	ld.global.ca.f64 data, [%rd32772];
	}
	// end inline asm
	// begin inline asm
	bar.sync 0;
	// end inline asm
	// begin inline asm
	{	
.reg .f64 data;
	ld.global.ca.f64 data, [%rd32772];
	}
	// end inline asm
	// begin inline asm
	bar.sync 0;
	// end inline asm
	// begin inline asm
	{	
.reg .f64 data;
	ld.global.ca.f64 data, [%rd32772];
	}
	// end inline asm
	// begin inline asm
	bar.sync 0;
	// end inline asm
	// begin inline asm
	{	
.reg .f64 data;
	ld.global.ca.f64 data, [%rd32772];
	}
	// end inline asm
	// begin inline asm
	bar.sync 0;
	// end inline asm
	// begin inline asm
	{	
.reg .f64 data;
	ld.global.ca.f64 data, [%rd32772];
	}
	// end inline asm
	// begin inline asm
	bar.sync 0;
	// end inline asm
	// begin inline asm
	{	
.reg .f64 data;
	ld.global.ca.f64 data, [%rd32772];
	}
	// end inline asm
	// begin inline asm
	bar.sync 0;
	// end inline asm
	// begin inline asm
	{	
.reg .f64 data;
	ld.global.ca.f64 data, [%rd32772];
	}
	// end inline asm
	// begin inline asm
	bar.sync 0;
	// end inline asm
	// begin inline asm
	{	
.reg .f64 data;
	ld.global.ca.f64 data, [%rd32772];
	}
	// end inline asm
	// begin inline asm
	bar.sync 0;
	// end inline asm
	// begin inline asm
	{	
.reg .f64 data;
	ld.global.ca.f64 data, [%rd32772];
	}
	// end inline asm
	// begin inline asm
	bar.sync 0;
	// end inline asm
	// begin inline asm
	{	
.reg .f64 data;
	ld.global.ca.f64 data, [%rd32772];
	}
	// end inline asm
	// begin inline asm
	bar.sync 0;
	// end inline asm
	// begin inline asm
	{	
.reg .f64 data;
	ld.global.ca.f64 data, [%rd32772];
	}
	// end inline asm
	// begin inline asm
	bar.sync 0;
	// end inline asm
	// begin inline asm
	{	
.reg .f64 data;
	ld.global.ca.f64 data, [%rd32772];
	}
	// end inline asm
	// begin inline asm
	bar.sync 0;
	// end inline asm
	// begin inline asm
	{	
.reg .f64 data;
	ld.global.ca.f64 data, [%rd32772];
	}
	// end inline asm
	// begin inline asm
	bar.sync 0;
	// end inline asm
	// begin inline asm
	{	
.reg .f64 data;
	ld.global.ca.f64 data, [%rd32772];
	}
	// end inline asm
	// begin inline asm
	bar.sync 0;
	// end inline asm
	// begin inline asm
	{	
.reg .f64 data;
	ld.global.ca.f64 data, [%rd32772];
	}
	// end inline asm
	// begin inline asm
	bar.sync 0;
	// end inline asm
	// begin inline asm
	{	
.reg .f64 data;
	ld.global.ca.f64 data, [%rd32772];
	}
	// end inline asm
	// begin inline asm
	bar.sync 0;
	// end inline asm
	// begin inline asm
	{	
.reg .f64 data;
	ld.global.ca.f64 data, [%rd32772];
	}
	// end inline asm
	// begin inline asm
	bar.sync 0;
	// end inline asm
	// begin inline asm
	{	
.reg .f64 data;
	ld.global.ca.f64 data, [%rd32772];
	}
	// end inline asm
	// begin inline asm
	bar.sync 0;
	// end inline asm
	// begin inline asm
	{	
.reg .f64 data;
	ld.global.ca.f64 data, [%rd32772];
	}
	// end inline asm
	// begin inline asm
	bar.sync 0;
	// end inline asm
	// begin inline asm
	{	
.reg .f64 data;
	ld.global.ca.f64 data, [%rd32772];
	}
	// end inline asm
	// begin inline asm
	bar.sync 0;
	// end inline asm
	// begin inline asm
	{	
.reg .f64 data;
	ld.global.ca.f64 data, [%rd32772];
	}
	// end inline asm
	// begin inline asm
	bar.sync 0;
	// end inline asm
	// begin inline asm
	{	
.reg .f64 data;
	ld.global.ca.f64 data, [%rd32772];
	}
	// end inline asm
	// begin inline asm
	bar.sync 0;
	// end inline asm
	// begin inline asm
	{	
.reg .f64 data;
	ld.global.ca.f64 data, [%rd32772];
	}
	// end inline asm
	// begin inline asm
	bar.sync 0;
	// end inline asm
	// begin inline asm
	{	
.reg .f64 data;
	ld.global.ca.f64 data, [%rd32772];
	}
	// end inline asm
	// begin inline asm
	bar.sync 0;
	// end inline asm
	// begin inline asm
	{	
.reg .f64 data;
	ld.global.ca.f64 data, [%rd32772];
	}
	// end inline asm
	// begin inline asm
	bar.sync 0;
	// end inline asm
	// begin inline asm
	{	
.reg .f64 data;
	ld.global.ca.f64 data, [%rd32772];
	}
	// end inline asm
	// begin inline asm
	bar.sync 0;
	// end inline asm
	// begin inline asm
	{	
.reg .f64 data;
	ld.global.ca.f64 data, [%rd32772];
	}
	// end inline asm
	// begin inline asm
	bar.sync 0;
	// end inline asm
	// begin inline asm
	{	
.reg .f64 data;
	ld.global.ca.f64 data, [%rd32772];
	}
	// end inline asm
	// begin inline asm
	bar.sync 0;
	// end inline asm
	// begin inline asm
	{	
.reg .f64 data;
	ld.global.ca.f64 data, [%rd32772];
	}
	// end inline asm
	// begin inline asm
	bar.sync 0;
	// end inline asm
	// begin inline asm
	{	
.reg .f64 data;
	ld.global.ca.f64 data, [%rd32772];
	}
	// end inline asm
	// begin inline asm
	bar.sync 0;
	// end inline asm
	// begin inline asm
	{	
.reg .f64 data;
	ld.global.ca.f64 data, [%rd32772];
	}
	// end inline asm
	// begin inline asm
	bar.sync 0;
	// end inline asm
	// begin inline asm
	{	
.reg .f64 data;
	ld.global.ca.f64 data, [%rd32772];
	}
	// end inline asm
	// begin inline asm
	bar.sync 0;
	// end inline asm
	// begin inline asm
	{	
.reg .f64 data;
	ld.global.ca.f64 data, [%rd32772];
	}
	// end inline asm
	// begin inline asm
	bar.sync 0;
	// end inline asm
	// begin inline asm
	{	
.reg .f64 data;
	ld.global.ca.f64 data, [%rd32772];
	}
	// end inline asm
	// begin inline asm
	bar.sync 0;
	// end inline asm
	// begin inline asm
	{	
.reg .f64 data;
	ld.global.ca.f64 data, [%rd32772];
	}
	// end inline asm
	// begin inline asm
	bar.sync 0;
	// end inline asm
	// begin inline asm
	{	
.reg .f64 data;
	ld.global.ca.f64 data, [%rd32772];
	}
	// end inline asm
	// begin inline asm
	bar.sync 0;
	// end inline asm
	// begin inline asm
	{	
.reg .f64 data;
	ld.global.ca.f64 data, [%rd32772];
	}
	// end inline asm
	// begin inline asm
	bar.sync 0;
	// end inline asm
	// begin inline asm
	{	
.reg .f64 data;
	ld.global.ca.f64 data, [%rd32772];
	}
	// end inline asm
	// begin inline asm
	bar.sync 0;
	// end inline asm
	// begin inline asm
	{	
.reg .f64 data;
	ld.global.ca.f64 data, [%rd32772];
	}
	// end inline asm
	// begin inline asm
	bar.sync 0;
	// end inline asm
	// begin inline asm
	{	
.reg .f64 data;
	ld.global.ca.f64 data, [%rd32772];
	}
	// end inline asm
	// begin inline asm
	bar.sync 0;
	// end inline asm
	// begin inline asm
	{	
.reg .f64 data;
	ld.global.ca.f64 data, [%rd32772];
	}
	// end inline asm
	// begin inline asm
	bar.sync 0;
	// end inline asm
	// begin inline asm
	{	
.reg .f64 data;
	ld.global.ca.f64 data, [%rd32772];
	}
	// end inline asm
	// begin inline asm
	bar.sync 0;
	// end inline asm
	// begin inline asm
	{	
.reg .f64 data;
	ld.global.ca.f64 data, [%rd32772];
	}
	// end inline asm
	// begin inline asm
	bar.sync 0;
	// end inline asm
	// begin inline asm
	{	
.reg .f64 data;
	ld.global.ca.f64 data, [%rd32772];
	}
	// end inline asm
	// begin inline asm
	bar.sync 0;
	// end inline asm
	// begin inline asm
	{	
.reg .f64 data;
	ld.global.ca.f64 data, [%rd32772];
	}
	// end inline asm
	// begin inline asm
	bar.sync 0;
	// end inline asm
	// begin inline asm
	{	
.reg .f64 data;
	ld.global.ca.f64 data, [%rd32772];
	}
	// end inline asm
	// begin inline asm
	bar.sync 0;
	// end inline asm
	// begin inline asm
	{	
.reg .f64 data;
	ld.global.ca.f64 data, [%rd32772];
	}
	// end inline asm
	// begin inline asm
	bar.sync 0;
	// end inline asm
	// begin inline asm
	{	
.reg .f64 data;
	ld.global.ca.f64 data, [%rd32772];
	}
	// end inline asm
	// begin inline asm
	bar.sync 0;
	// end inline asm
	// begin inline asm
	{	
.reg .f64 data;
	ld.global.ca.f64 data, [%rd32772];
	}
	// end inline asm
	// begin inline asm
	bar.sync 0;
	// end inline asm
	// begin inline asm
	{	
.reg .f64 data;
	ld.global.ca.f64 data, [%rd32772];
	}
	// end inline asm
	// begin inline asm
	bar.sync 0;
	// end inline asm
	// begin inline asm
	{	
.reg .f64 data;
	ld.global.ca.f64 data, [%rd32772];
	}
	// end inline asm
	// begin inline asm
	bar.sync 0;
	// end inline asm
	// begin inline asm
	{	
.reg .f64 data;
	ld.global.ca.f64 data, [%rd32772];
	}
	// end inline asm
	// begin inline asm
	bar.sync 0;
	// end inline asm
	// begin inline asm
	{	
.reg .f64 data;
	ld.global.ca.f64 data, [%rd32772];
	}
	// end inline asm
	// begin inline asm
	bar.sync 0;
	// end inline asm
	// begin inline asm
	{	
.reg .f64 data;
	ld.global.ca.f64 data, [%rd32772];
	}
	// end inline asm
	// begin inline asm
	bar.sync 0;
	// end inline asm
	// begin inline asm
	{	
.reg .f64 data;
	ld.global.ca.f64 data, [%rd32772];
	}
	// end inline asm
	// begin inline asm
	bar.sync 0;
	// end inline asm
	// begin inline asm
	{	
.reg .f64 data;
	ld.global.ca.f64 data, [%rd32772];
	}
	// end inline asm
	// begin inline asm
	bar.sync 0;
	// end inline asm
	// begin inline asm
	{	
.reg .f64 data;
	ld.global.ca.f64 data, [%rd32772];
	}
	// end inline asm
	// begin inline asm
	bar.sync 0;
	// end inline asm
	// begin inline asm
	{	
.reg .f64 data;
	ld.global.ca.f64 data, [%rd32772];
	}
	// end inline asm
	// begin inline asm
	bar.sync 0;
	// end inline asm
	// begin inline asm
	{	
.reg .f64 data;
	ld.global.ca.f64 data, [%rd32772];
	}
	// end inline asm
	// begin inline asm
	bar.sync 0;
	// end inline asm
	// begin inline asm
	{	
.reg .f64 data;
	ld.global.ca.f64 data, [%rd32772];
	}
	// end inline asm
	// begin inline asm
	bar.sync 0;
	// end inline asm
	// begin inline asm
	{	
.reg .f64 data;
	ld.global.ca.f64 data, [%rd32772];
	}
	// end inline asm
	// begin inline asm
	bar.sync 0;
	// end inline asm
	// begin inline asm
	{	
.reg .f64 data;
	ld.global.ca.f64 data, [%rd32772];
	}
	// end inline asm
	// begin inline asm
	bar.sync 0;
	// end inline asm
	// begin inline asm
	{	
.reg .f64 data;
	ld.global.ca.f64 data, [%rd32772];
	}
	// end inline asm
	// begin inline asm
	bar.sync 0;
	// end inline asm
	// begin inline asm
	{	
.reg .f64 data;
	ld.global.ca.f64 data, [%rd32772];
	}
	// end inline asm
	// begin inline asm
	bar.sync 0;
	// end inline asm
	// begin inline asm
	{	
.reg .f64 data;
	ld.global.ca.f64 data, [%rd32772];
	}
	// end inline asm
	// begin inline asm
	bar.sync 0;
	// end inline asm
	// begin inline asm
	{	
.reg .f64 data;
	ld.global.ca.f64 data, [%rd32772];
	}
	// end inline asm
	// begin inline asm
	bar.sync 0;
	// end inline asm
	// begin inline asm
	{	
.reg .f64 data;
	ld.global.ca.f64 data, [%rd32772];
	}
	// end inline asm
	// begin inline asm
	bar.sync 0;
	// end inline asm
	// begin inline asm
	{	
.reg .f64 data;
	ld.global.ca.f64 data, [%rd32772];
	}
	// end inline asm
	// begin inline asm
	bar.sync 0;
	// end inline asm
	// begin inline asm
	{	
.reg .f64 data;
	ld.global.ca.f64 data, [%rd32772];
	}
	// end inline asm
	// begin inline asm
	bar.sync 0;
	// end inline asm
	// begin inline asm
	{	
.reg .f64 data;
	ld.global.ca.f64 data, [%rd32772];
	}
	// end inline asm
	// begin inline asm
	bar.sync 0;
	// end inline asm
	// begin inline asm
	{	
.reg .f64 data;
	ld.global.ca.f64 data, [%rd32772];
	}
	// end inline asm
	// begin inline asm
	bar.sync 0;
	// end inline asm
	// begin inline asm
	{	
.reg .f64 data;
	ld.global.ca.f64 data, [%rd32772];
	}
	// end inline asm
	// begin inline asm
	bar.sync 0;
	// end inline asm
	// begin inline asm
	{	
.reg .f64 data;
	ld.global.ca.f64 data, [%rd32772];
	}
	// end inline asm
	// begin inline asm
	bar.sync 0;
	// end inline asm
	// begin inline asm
	{	
.reg .f64 data;
	ld.global.ca.f64 data, [%rd32772];
	}
	// end inline asm
	// begin inline asm
	bar.sync 0;
	// end inline asm
	// begin inline asm
	{	
.reg .f64 data;
	ld.global.ca.f64 data, [%rd32772];
	}
	// end inline asm
	// begin inline asm
	bar.sync 0;
	// end inline asm
	// begin inline asm
	{	
.reg .f64 data;
	ld.global.ca.f64 data, [%rd32772];
	}
	// end inline asm
	// begin inline asm
	bar.sync 0;
	// end inline asm
	// begin inline asm
	{	
.reg .f64 data;
	ld.global.ca.f64 data, [%rd32772];
	}
	// end inline asm
	// begin inline asm
	bar.sync 0;
	// end inline asm
	// begin inline asm
	{	
.reg .f64 data;
	ld.global.ca.f64 data, [%rd32772];
	}
	// end inline asm
	// begin inline asm
	bar.sync 0;
	// end inline asm
	// begin inline asm
	{	
.reg .f64 data;
	ld.global.ca.f64 data, [%rd32772];
	}
	// end inline asm
	// begin inline asm
	bar.sync 0;
	// end inline asm
	// begin inline asm
	{	
.reg .f64 data;
	ld.global.ca.f64 data, [%rd32772];
	}
	// end inline asm
	// begin inline asm
	bar.sync 0;
	// end inline asm
	// begin inline asm
	{	
.reg .f64 data;
	ld.global.ca.f64 data, [%rd32772];
	}
	// end inline asm
	// begin inline asm
	bar.sync 0;
	// end inline asm
	// begin inline asm
	{	
.reg .f64 data;
	ld.global.ca.f64 data, [%rd32772];
	}
	// end inline asm
	// begin inline asm
	bar.sync 0;
	// end inline asm
	// begin inline asm
	{	
.reg .f64 data;
	ld.global.ca.f64 data, [%rd32772];
	}
	// end inline asm
	// begin inline asm
	bar.sync 0;
	// end inline asm
	// begin inline asm
	{	
.reg .f64 data;
	ld.global.ca.f64 data, [%rd32772];
	}
	// end inline asm
	// begin inline asm
	bar.sync 0;
	// end inline asm
	// begin inline asm
	{	
.reg .f64 data;
	ld.global.ca.f64 data, [%rd32772];
	}
	// end inline asm
	// begin inline asm
	bar.sync 0;
	// end inline asm
	// begin inline asm
	{	
.reg .f64 data;
	ld.global.ca.f64 data, [%rd32772];
	}
	// end inline asm
	// begin inline asm
	bar.sync 0;
	// end inline asm
	// begin inline asm
	{	
.reg .f64 data;
	ld.global.ca.f64 data, [%rd32772];
	}
	// end inline asm
	// begin inline asm
	bar.sync 0;
	// end inline asm
	// begin inline asm
	{	
.reg .f64 data;
	ld.global.ca.f64 data, [%rd32772];
	}
	// end inline asm
	// begin inline asm
	bar.sync 0;
	// end inline asm
	// begin inline asm
	{	
.reg .f64 data;
	ld.global.ca.f64 data, [%rd32772];
	}
	// end inline asm
	// begin inline asm
	bar.sync 0;
	// end inline asm
	// begin inline asm
	{	
.reg .f64 data;
	ld.global.ca.f64 data, [%rd32772];
	}
	// end inline asm
	// begin inline asm
	bar.sync 0;
	// end inline asm
	// begin inline asm
	{	
.reg .f64 data;
	ld.global.ca.f64 data, [%rd32772];
	}
	// end inline asm
	// begin inline asm
	bar.sync 0;
	// end inline asm
	// begin inline asm
	{	
.reg .f64 data;
	ld.global.ca.f64 data, [%rd32772];
	}
	// end inline asm
	// begin inline asm
	bar.sync 0;
	// end inline asm
	// begin inline asm
	{	
.reg .f64 data;
	ld.global.ca.f64 data, [%rd32772];
	}
	// end inline asm
	// begin inline asm
	bar.sync 0;
	// end inline asm
	// begin inline asm
	{	
.reg .f64 data;
	ld.global.ca.f64 data, [%rd32772];
	}
	// end inline asm
	// begin inline asm
	bar.sync 0;
	// end inline asm
	// begin inline asm
	{	
.reg .f64 data;
	ld.global.ca.f64 data, [%rd32772];
	}
	// end inline asm
	// begin inline asm
	bar.sync 0;
	// end inline asm
	// begin inline asm
	{	
.reg .f64 data;
	ld.global.ca.f64 data, [%rd32772];
	}
	// end inline asm
	// begin inline asm
	bar.sync 0;
	// end inline asm
	// begin inline asm
	{	
.reg .f64 data;
	ld.global.ca.f64 data, [%rd32772];
	}
	// end inline asm
	// begin inline asm
	bar.sync 0;
	// end inline asm
	// begin inline asm
	{	
.reg .f64 data;
	ld.global.ca.f64 data, [%rd32772];
	}
	// end inline asm
	// begin inline asm
	bar.sync 0;
	// end inline asm
	// begin inline asm
	{	
.reg .f64 data;
	ld.global.ca.f64 data, [%rd32772];
	}
	// end inline asm
	// begin inline asm
	bar.sync 0;
	// end inline asm
	// begin inline asm
	{	
.reg .f64 data;
	ld.global.ca.f64 data, [%rd32772];
	}
	// end inline asm
	// begin inline asm
	bar.sync 0;
	// end inline asm
	// begin inline asm
	{	
.reg .f64 data;
	ld.global.ca.f64 data, [%rd32772];
	}
	// end inline asm
	// begin inline asm
	bar.sync 0;
	// end inline asm
	// begin inline asm
	{	
.reg .f64 data;
	ld.global.ca.f64 data, [%rd32772];
	}
	// end inline asm
	// begin inline asm
	bar.sync 0;
	// end inline asm
	// begin inline asm
	{	
.reg .f64 data;
	ld.global.ca.f64 data, [%rd32772];
	}
	// end inline asm
	// begin inline asm
	bar.sync 0;
	// end inline asm
	// begin inline asm
	{	
.reg .f64 data;
	ld.global.ca.f64 data, [%rd32772];
	}
	// end inline asm
	// begin inline asm
	bar.sync 0;
	// end inline asm
	// begin inline asm
	{	
.reg .f64 data;
	ld.global.ca.f64 data, [%rd32772];
	}
	// end inline asm
	// begin inline asm
	bar.sync 0;
	// end inline asm
	// begin inline asm
	{	
.reg .f64 data;
	ld.global.ca.f64 data, [%rd32772];
	}
	// end inline asm
	// begin inline asm
	bar.sync 0;
	// end inline asm
	// begin inline asm
	{	
.reg .f64 data;
	ld.global.ca.f64 data, [%rd32772];
	}
	// end inline asm
	// begin inline asm
	bar.sync 0;
	// end inline asm
	// begin inline asm
	{	
.reg .f64 data;
	ld.global.ca.f64 data, [%rd32772];
	}
	// end inline asm
	// begin inline asm
	bar.sync 0;
	// end inline asm
	// begin inline asm
	{	
.reg .f64 data;
	ld.global.ca.f64 data, [%rd32772];
	}
	// end inline asm
	// begin inline asm
	bar.sync 0;
	// end inline asm
	// begin inline asm
	{	
.reg .f64 data;
	ld.global.ca.f64 data, [%rd32772];
	}
	// end inline asm
	// begin inline asm
	bar.sync 0;
	// end inline asm
	// begin inline asm
	{	
.reg .f64 data;
	ld.global.ca.f64 data, [%rd32772];
	}
	// end inline asm
	// begin inline asm
	bar.sync 0;
	// end inline asm
	// begin inline asm
	{	
.reg .f64 data;
	ld.global.ca.f64 data, [%rd32772];
	}
	// end inline asm
	// begin inline asm
	bar.sync 0;
	// end inline asm
	// begin inline asm
	{	
.reg .f64 data;
	ld.global.ca.f64 data, [%rd32772];
	}
	// end inline asm
	// begin inline asm
	bar.sync 0;
	// end inline asm
	// begin inline asm
	{	
.reg .f64 data;
	ld.global.ca.f64 data, [%rd32772];
	}
	// end inline asm
	// begin inline asm
	bar.sync 0;
	// end inline asm
	// begin inline asm
	{	
.reg .f64 data;
	ld.global.ca.f64 data, [%rd32772];
	}
	// end inline asm
	// begin inline asm
	bar.sync 0;
	// end inline asm
	// begin inline asm
	{	
.reg .f64 data;
	ld.global.ca.f64 data, [%rd32772];
	}
	// end inline asm
	// begin inline asm
	bar.sync 0;
	// end inline asm
	// begin inline asm
	{	
.reg .f64 data;
	ld.global.ca.f64 data, [%rd32772];
	}
	// end inline asm
	// begin inline asm
	bar.sync 0;
	// end inline asm
	// begin inline asm
	{	
.reg .f64 data;
	ld.global.ca.f64 data, [%rd32772];
	}
	// end inline asm
	// begin inline asm
	bar.sync 0;
	// end inline asm
	// begin inline asm
	{	
.reg .f64 data;
	ld.global.ca.f64 data, [%rd32772];
	}
	// end inline asm
	// begin inline asm
	bar.sync 0;
	// end inline asm
	// begin inline asm
	{	
.reg .f64 data;
	ld.global.ca.f64 data, [%rd32772];
	}
	// end inline asm
	// begin inline asm
	bar.sync 0;
	// end inline asm
	// begin inline asm
	{	
.reg .f64 data;
	ld.global.ca.f64 data, [%rd32772];
	}
	// end inline asm
	// begin inline asm
	bar.sync 0;
	// end inline asm
	// begin inline asm
	{	
.reg .f64 data;
	ld.global.ca.f64 data, [%rd32772];
	}
	// end inline asm
	// begin inline asm
	bar.sync 0;
	// end inline asm
	// begin inline asm
	{	
.reg .f64 data;
	ld.global.ca.f64 data, [%rd32772];
	}
	// end inline asm
	// begin inline asm
	bar.sync 0;
	// end inline asm
	// begin inline asm
	{	
.reg .f64 data;
	ld.global.ca.f64 data, [%rd32772];
	}
	// end inline asm
	// begin inline asm
	bar.sync 0;
	// end inline asm
	// begin inline asm
	{	
.reg .f64 data;
	ld.global.ca.f64 data, [%rd32772];
	}
	// end inline asm
	// begin inline asm
	bar.sync 0;
	// end inline asm
	// begin inline asm
	{	
.reg .f64 data;
	ld.global.ca.f64 data, [%rd32772];
	}
	// end inline asm
	// begin inline asm
	bar.sync 0;
	// end inline asm
	// begin inline asm
	{	
.reg .f64 data;
	ld.global.ca.f64 data, [%rd32772];
	}
	// end inline asm
	// begin inline asm
	bar.sync 0;
	// end inline asm
	// begin inline asm
	{	
.reg .f64 data;
	ld.global.ca.f64 data, [%rd32772];
	}
	// end inline asm
	// begin inline asm
	bar.sync 0;
	// end inline asm
	// begin inline asm
	{	
.reg .f64 data;
	ld.global.ca.f64 data, [%rd32772];
	}
	// end inline asm
	// begin inline asm
	bar.sync 0;
	// end inline asm
	// begin inline asm
	{	
.reg .f64 data;
	ld.global.ca.f64 data, [%rd32772];
	}
	// end inline asm
	// begin inline asm
	bar.sync 0;
	// end inline asm
	// begin inline asm
	{	
.reg .f64 data;
	ld.global.ca.f64 data, [%rd32772];
	}
	// end inline asm
	// begin inline asm
	bar.sync 0;
	// end inline asm
	// begin inline asm
	{	
.reg .f64 data;
	ld.global.ca.f64 data, [%rd32772];
	}
	// end inline asm
	// begin inline asm
	bar.sync 0;
	// end inline asm
	// begin inline asm
	{	
.reg .f64 data;
	ld.global.ca.f64 data, [%rd32772];
	}
	// end inline asm
	// begin inline asm
	bar.sync 0;
	// end inline asm
	// begin inline asm
	{	
.reg .f64 data;
	ld.global.ca.f64 data, [%rd32772];
	}
	// end inline asm
	// begin inline asm
	bar.sync 0;
	// end inline asm
	// begin inline asm
	{	
.reg .f64 data;
	ld.global.ca.f64 data, [%rd32772];
	}
	// end inline asm
	// begin inline asm
	bar.sync 0;
	// end inline asm
	// begin inline asm
	{	
.reg .f64 data;
	ld.global.ca.f64 data, [%rd32772];
	}
	// end inline asm
	// begin inline asm
	bar.sync 0;
	// end inline asm
	// begin inline asm
	{	
.reg .f64 data;
	ld.global.ca.f64 data, [%rd32772];
	}
	// end inline asm
	// begin inline asm
	bar.sync 0;
	// end inline asm
	// begin inline asm
	{	
.reg .f64 data;
	ld.global.ca.f64 data, [%rd32772];
	}
	// end inline asm
	// begin inline asm
	bar.sync 0;
	// end inline asm
	// begin inline asm
	{	
.reg .f64 data;
	ld.global.ca.f64 data, [%rd32772];
	}
	// end inline asm
	// begin inline asm
	bar.sync 0;
	// end inline asm
	// begin inline asm
	{	
.reg .f64 data;
	ld.global.ca.f64 data, [%rd32772];
	}
	// end inline asm
	// begin inline asm
	bar.sync 0;
	// end inline asm
	// begin inline asm
	{	
.reg .f64 data;
	ld.global.ca.f64 data, [%rd32772];
	}
	// end inline asm
	// begin inline asm
	bar.sync 0;
	// end inline asm
	// begin inline asm
	{	
.reg .f64 data;
	ld.global.ca.f64 data, [%rd32772];
	}
	// end inline asm
	// begin inline asm
	bar.sync 0;
	// end inline asm
	// begin inline asm
	{	
.reg .f64 data;
	ld.global.ca.f64 data, [%rd32772];
	}
	// end inline asm
	// begin inline asm
	bar.sync 0;
	// end inline asm
	// begin inline asm
	{	
.reg .f64 data;
	ld.global.ca.f64 data, [%rd32772];
	}
	// end inline asm
	// begin inline asm
	bar.sync 0;
	// end inline asm
	// begin inline asm
	{	
.reg .f64 data;
	ld.global.ca.f64 data, [%rd32772];
	}
	// end inline asm
	// begin inline asm
	bar.sync 0;
	// end inline asm
	// begin inline asm
	{	
.reg .f64 data;
	ld.global.ca.f64 data, [%rd32772];
	}
	// end inline asm
	// begin inline asm
	bar.sync 0;
	// end inline asm
	// begin inline asm
	{	
.reg .f64 data;
	ld.global.ca.f64 data, [%rd32772];
	}
	// end inline asm
	// begin inline asm
	bar.sync 0;
	// end inline asm
	// begin inline asm
	{	
.reg .f64 data;
	ld.global.ca.f64 data, [%rd32772];
	}
	// end inline asm
	// begin inline asm
	bar.sync 0;
	// end inline asm
	// begin inline asm
	{	
.reg .f64 data;
	ld.global.ca.f64 data, [%rd32772];
	}
	// end inline asm
	// begin inline asm
	bar.sync 0;
	// end inline asm
	// begin inline asm
	{	
.reg .f64 data;
	ld.global.ca.f64 data, [%rd32772];
	}
	// end inline asm
	// begin inline asm
	bar.sync 0;
	// end inline asm
	// begin inline asm
	{	
.reg .f64 data;
	ld.global.ca.f64 data, [%rd32772];
	}
	// end inline asm
	// begin inline asm
	bar.sync 0;
	// end inline asm
	// begin inline asm
	{	
.reg .f64 data;
	ld.global.ca.f64 data, [%rd32772];
	}
	// end inline asm
	// begin inline asm
	bar.sync 0;
	// end inline asm
	// begin inline asm
	{	
.reg .f64 data;
	ld.global.ca.f64 data, [%rd32772];
	}
	// end inline asm
	// begin inline asm
	bar.sync 0;
	// end inline asm
	// begin inline asm
	{	
.reg .f64 data;
	ld.global.ca.f64 data, [%rd32772];
	}
	// end inline asm
	// begin inline asm
	bar.sync 0;
	// end inline asm
	// begin inline asm
	{	
.reg .f64 data;
	ld.global.ca.f64 data, [%rd32772];
	}
	// end inline asm
	// begin inline asm
	bar.sync 0;
	// end inline asm
	// begin inline asm
	{	
.reg .f64 data;
	ld.global.ca.f64 data, [%rd32772];
	}
	// end inline asm
	// begin inline asm
	bar.sync 0;
	// end inline asm
	// begin inline asm
	{	
.reg .f64 data;
	ld.global.ca.f64 data, [%rd32772];
	}
	// end inline asm
	// begin inline asm
	bar.sync 0;
	// end inline asm
	// begin inline asm
	{	
.reg .f64 data;
	ld.global.ca.f64 data, [%rd32772];
	}
	// end inline asm
	// begin inline asm
	bar.sync 0;
	// end inline asm
	// begin inline asm
	{	
.reg .f64 data;
	ld.global.ca.f64 data, [%rd32772];
	}
	// end inline asm
	// begin inline asm
	bar.sync 0;
	// end inline asm
	// begin inline asm
	{	
.reg .f64 data;
	ld.global.ca.f64 data, [%rd32772];
	}
	// end inline asm
	// begin inline asm
	bar.sync 0;
	// end inline asm
	// begin inline asm
	{	
.reg .f64 data;
	ld.global.ca.f64 data, [%rd32772];
	}
	// end inline asm
	// begin inline asm
	bar.sync 0;
	// end inline asm
	// begin inline asm
	{	
.reg .f64 data;
	ld.global.ca.f64 data, [%rd32772];
	}
	// end inline asm
	// begin inline asm
	bar.sync 0;
	// end inline asm
	// begin inline asm
	{	
.reg .f64 data;
	ld.global.ca.f64 data, [%rd32772];
	}
	// end inline asm
	// begin inline asm
	bar.sync 0;
	// end inline asm
	// begin inline asm
	{	
.reg .f64 data;
	ld.global.ca.f64 data, [%rd32772];
	}
	// end inline asm
	// begin inline asm
	bar.sync 0;
	// end inline asm
	// begin inline asm
	{	
.reg .f64 data;
	ld.global.ca.f64 data, [%rd32772];
	}
	// end inline asm
	// begin inline asm
	bar.sync 0;
	// end inline asm
	// begin inline asm
	{	
.reg .f64 data;
	ld.global.ca.f64 data, [%rd32772];
	}
	// end inline asm
	// begin inline asm
	bar.sync 0;
	// end inline asm
	// begin inline asm
	{	
.reg .f64 data;
	ld.global.ca.f64 data, [%rd32772];
	}
	// end inline asm
	// begin inline asm
	bar.sync 0;
	// end inline asm
	// begin inline asm
	{	
.reg .f64 data;
	ld.global.ca.f64 data, [%rd32772];
	}
	// end inline asm
	// begin inline asm
	bar.sync 0;
	// end inline asm
	// begin inline asm
	{	
.reg .f64 data;
	ld.global.ca.f64 data, [%rd32772];
	}
	// end inline asm
	// begin inline asm
	bar.sync 0;
	// end inline asm
	// begin inline asm
	{	
.reg .f64 data;
	ld.global.ca.f64 data, [%rd32772];
	}
	// end inline asm
	// begin inline asm
	bar.sync 0;
	// end inline asm
	// begin inline asm
	{	
.reg .f64 data;
	ld.global.ca.f64 data, [%rd32772];
	}
	// end inline asm
	// begin inline asm
	bar.sync 0;
	// end inline asm
	// begin inline asm
	{	
.reg .f64 data;
	ld.global.ca.f64 data, [%rd32772];
	}
	// end inline asm
	// begin inline asm
	bar.sync 0;
	// end inline asm
	// begin inline asm
	{	
.reg .f64 data;
	ld.global.ca.f64 data, [%rd32772];
	}
	// end inline asm
	// begin inline asm
	bar.sync 0;
	// end inline asm
	// begin inline asm
	{	
.reg .f64 data;
	ld.global.ca.f64 data, [%rd32772];
	}
	// end inline asm
	// begin inline asm
	bar.sync 0;
	// end inline asm
	// begin inline asm
	{	
.reg .f64 data;
	ld.global.ca.f64 data, [%rd32772];
	}
	// end inline asm
	// begin inline asm
	bar.sync 0;
	// end inline asm
	// begin inline asm
	{	
.reg .f64 data;
	ld.global.ca.f64 data, [%rd32772];
	}
	// end inline asm
	// begin inline asm
	bar.sync 0;
	// end inline asm
	// begin inline asm
	{	
.reg .f64 data;
	ld.global.ca.f64 data, [%rd32772];
	}
	// end inline asm
	// begin inline asm
	bar.sync 0;
	// end inline asm
	// begin inline asm
	{	
.reg .f64 data;
	ld.global.ca.f64 data, [%rd32772];
	}
	// end inline asm
	// begin inline asm
	bar.sync 0;
	// end inline asm
	// begin inline asm
	{	
.reg .f64 data;
	ld.global.ca.f64 data, [%rd32772];
	}
	// end inline asm
	// begin inline asm
	bar.sync 0;
	// end inline asm
	// begin inline asm
	{	
.reg .f64 data;
	ld.global.ca.f64 data, [%rd32772];
	}
	// end inline asm
	// begin inline asm
	bar.sync 0;
	// end inline asm
	// begin inline asm
	{	
.reg .f64 data;
	ld.global.ca.f64 data, [%rd32772];
	}
	// end inline asm
	// begin inline asm
	bar.sync 0;
	// end inline asm
	// begin inline asm
	{	
.reg .f64 data;
	ld.global.ca.f64 data, [%rd32772];
	}
	// end inline asm
	// begin inline asm
	bar.sync 0;
	// end inline asm
	// begin inline asm
	{	
.reg .f64 data;
	ld.global.ca.f64 data, [%rd32772];
	}
	// end inline asm
	// begin inline asm
	bar.sync 0;
	// end inline asm
	// begin inline asm
	{	
.reg .f64 data;
	ld.global.ca.f64 data, [%rd32772];
	}
	// end inline asm
	// begin inline asm
	bar.sync 0;
	// end inline asm
	// begin inline asm
	{	
.reg .f64 data;
	ld.global.ca.f64 data, [%rd32772];
	}
	// end inline asm
	// begin inline asm
	bar.sync 0;
	// end inline asm
	// begin inline asm
	{	
.reg .f64 data;
	ld.global.ca.f64 data, [%rd32772];
	}
	// end inline asm
	// begin inline asm
	bar.sync 0;
	// end inline asm
	// begin inline asm
	{	
.reg .f64 data;
	ld.global.ca.f64 data, [%rd32772];
	}
	// end inline asm
	// begin inline asm
	bar.sync 0;
	// end inline asm
	// begin inline asm
	{	
.reg .f64 data;
	ld.global.ca.f64 data, [%rd32772];
	}
	// end inline asm
	// begin inline asm
	bar.sync 0;
	// end inline asm
	// begin inline asm
	{	
.reg .f64 data;
	ld.global.ca.f64 data, [%rd32772];
	}
	// end inline asm
	// begin inline asm
	bar.sync 0;
	// end inline asm
	// begin inline asm
	{	
.reg .f64 data;
	ld.global.ca.f64 data, [%rd32772];
	}
	// end inline asm
	// begin inline asm
	bar.sync 0;
	// end inline asm
	// begin inline asm
	{	
.reg .f64 data;
	ld.global.ca.f64 data, [%rd32772];
	}
	// end inline asm
	// begin inline asm
	bar.sync 0;
	// end inline asm
	// begin inline asm
	{	
.reg .f64 data;
	ld.global.ca.f64 data, [%rd32772];
	}
	// end inline asm
	// begin inline asm
	bar.sync 0;
	// end inline asm
	// begin inline asm
	{	
.reg .f64 data;
	ld.global.ca.f64 data, [%rd32772];
	}
	// end inline asm
	// begin inline asm
	bar.sync 0;
	// end inline asm
	// begin inline asm
	{	
.reg .f64 data;
	ld.global.ca.f64 data, [%rd32772];
	}
	// end inline asm
	// begin inline asm
	bar.sync 0;
	// end inline asm
	// begin inline asm
	{	
.reg .f64 data;
	ld.global.ca.f64 data, [%rd32772];
	}
	// end inline asm
	// begin inline asm
	bar.sync 0;
	// end inline asm
	// begin inline asm
	{	
.reg .f64 data;
	ld.global.ca.f64 data, [%rd32772];
	}
	// end inline asm
	// begin inline asm
	bar.sync 0;
	// end inline asm
	// begin inline asm
	{	
.reg .f64 data;
	ld.global.ca.f64 data, [%rd32772];
	}
	// end inline asm
	// begin inline asm
	bar.sync 0;
	// end inline asm
	// begin inline asm
	{	
.reg .f64 data;
	ld.global.ca.f64 data, [%rd32772];
	}
	// end inline asm
	// begin inline asm
	bar.sync 0;
	// end inline asm
	// begin inline asm
	{	
.reg .f64 data;
	ld.global.ca.f64 data, [%rd32772];
	}
	// end inline asm
	// begin inline asm
	bar.sync 0;
	// end inline asm
	// begin inline asm
	{	
.reg .f64 data;
	ld.global.ca.f64 data, [%rd32772];
	}
	// end inline asm
	// begin inline asm
	bar.sync 0;
	// end inline asm
	// begin inline asm
	{	
.reg .f64 data;
	ld.global.ca.f64 data, [%rd32772];
	}
	// end inline asm
	// begin inline asm
	bar.sync 0;
	// end inline asm
	// begin inline asm
	{	
.reg .f64 data;
	ld.global.ca.f64 data, [%rd32772];
	}
	// end inline asm
	// begin inline asm
	bar.sync 0;
	// end inline asm
	// begin inline asm
	{	
.reg .f64 data;
	ld.global.ca.f64 data, [%rd32772];
	}
	// end inline asm
	// begin inline asm
	bar.sync 0;
	// end inline asm
	// begin inline asm
	{	
.reg .f64 data;
	ld.global.ca.f64 data, [%rd32772];
	}
	// end inline asm
	// begin inline asm
	bar.sync 0;
	// end inline asm
	// begin inline asm
	{	
.reg .f64 data;
	ld.global.ca.f64 data, [%rd32772];
	}
	// end inline asm
	// begin inline asm
	bar.sync 0;
	// end inline asm
	// begin inline asm
	{	
.reg .f64 data;
	ld.global.ca.f64 data, [%rd32772];
	}
	// end inline asm
	// begin inline asm
	bar.sync 0;
	// end inline asm
	// begin inline asm
	{	
.reg .f64 data;
	ld.global.ca.f64 data, [%rd32772];
	}
	// end inline asm
	// begin inline asm
	bar.sync 0;
	// end inline asm
	// begin inline asm
	{	
.reg .f64 data;
	ld.global.ca.f64 data, [%rd32772];
	}
	// end inline asm
	// begin inline asm
	bar.sync 0;
	// end inline asm
	// begin inline asm
	{	
.reg .f64 data;
	ld.global.ca.f64 data, [%rd32772];
	}
	// end inline asm
	// begin inline asm
	bar.sync 0;
	// end inline asm
	// begin inline asm
	{	
.reg .f64 data;
	ld.global.ca.f64 data, [%rd32772];
	}
	// end inline asm
	// begin inline asm
	bar.sync 0;
	// end inline asm
	// begin inline asm
	{	
.reg .f64 data;
	ld.global.ca.f64 data, [%rd32772];
	}
	// end inline asm
	// begin inline asm
	bar.sync 0;
	// end inline asm
	// begin inline asm
	{	
.reg .f64 data;
	ld.global.ca.f64 data, [%rd32772];
	}
	// end inline asm
	// begin inline asm
	bar.sync 0;
	// end inline asm
	// begin inline asm
	{	
.reg .f64 data;
	ld.global.ca.f64 data, [%rd32772];
	}
	// end inline asm
	// begin inline asm
	bar.sync 0;
	// end inline asm
	// begin inline asm
	{	
.reg .f64 data;
	ld.global.ca.f64 data, [%rd32772];
	}
	// end inline asm
	// begin inline asm
	bar.sync 0;
	// end inline asm
	// begin inline asm
	{	
.reg .f64 data;
	ld.global.ca.f64 data, [%rd32772];
	}
	// end inline asm
	// begin inline asm
	bar.sync 0;
	// end inline asm
	// begin inline asm
	{	
.reg .f64 data;
	ld.global.ca.f64 data, [%rd32772];
	}
	// end inline asm
	// begin inline asm
	bar.sync 0;
	// end inline asm
	// begin inline asm
	{	
.reg .f64 data;
	ld.global.ca.f64 data, [%rd32772];
	}
	// end inline asm
	// begin inline asm
	bar.sync 0;
	// end inline asm
	// begin inline asm
	{	
.reg .f64 data;
	ld.global.ca.f64 data, [%rd32772];
	}
	// end inline asm
	// begin inline asm
	bar.sync 0;
	// end inline asm
	// begin inline asm
	{	
.reg .f64 data;
	ld.global.ca.f64 data, [%rd32772];
	}
	// end inline asm
	// begin inline asm
	bar.sync 0;
	// end inline asm
	// begin inline asm
	{	
.reg .f64 data;
	ld.global.ca.f64 data, [%rd32772];
	}
	// end inline asm
	// begin inline asm
	bar.sync 0;
	// end inline asm
	// begin inline asm
	{	
.reg .f64 data;
	ld.global.ca.f64 data, [%rd32772];
	}
	// end inline asm
	// begin inline asm
	bar.sync 0;
	// end inline asm
	// begin inline asm
	{	
.reg .f64 data;
	ld.global.ca.f64 data, [%rd32772];
	}
	// end inline asm
	// begin inline asm
	bar.sync 0;
	// end inline asm
	// begin inline asm
	{	
.reg .f64 data;
	ld.global.ca.f64 data, [%rd32772];
	}
	// end inline asm
	// begin inline asm
	bar.sync 0;
	// end inline asm
	// begin inline asm
	{	
.reg .f64 data;
	ld.global.ca.f64 data, [%rd32772];
	}
	// end inline asm
	// begin inline asm
	bar.sync 0;
	// end inline asm
	// begin inline asm
	{	
.reg .f64 data;
	ld.global.ca.f64 data, [%rd32772];
	}
	// end inline asm
	// begin inline asm
	bar.sync 0;
	// end inline asm
	// begin inline asm
	{	
.reg .f64 data;
	ld.global.ca.f64 data, [%rd32772];
	}
	// end inline asm
	// begin inline asm
	bar.sync 0;
	// end inline asm
	// begin inline asm
	{	
.reg .f64 data;
	ld.global.ca.f64 data, [%rd32772];
	}
	// end inline asm
	// begin inline asm
	bar.sync 0;
	// end inline asm
	// begin inline asm
	{	
.reg .f64 data;
	ld.global.ca.f64 data, [%rd32772];
	}
	// end inline asm
	// begin inline asm
	bar.sync 0;
	// end inline asm
	// begin inline asm
	{	
.reg .f64 data;
	ld.global.ca.f64 data, [%rd32772];
	}
	// end inline asm
	// begin inline asm
	bar.sync 0;
	// end inline asm
	// begin inline asm
	{	
.reg .f64 data;
	ld.global.ca.f64 data, [%rd32772];
	}
	// end inline asm
	// begin inline asm
	bar.sync 0;
	// end inline asm
	// begin inline asm
	{	
.reg .f64 data;
	ld.global.ca.f64 data, [%rd32772];
	}
	// end inline asm
	// begin inline asm
	bar.sync 0;
	// end inline asm
	// begin inline asm
	{	
.reg .f64 data;
	ld.global.ca.f64 data, [%rd32772];
	}
	// end inline asm
	// begin inline asm
	bar.sync 0;
	// end inline asm
	// begin inline asm
	{	
.reg .f64 data;
	ld.global.ca.f64 data, [%rd32772];
	}
	// end inline asm
	// begin inline asm
	bar.sync 0;
	// end inline asm
	// begin inline asm
	{	
.reg .f64 data;
	ld.global.ca.f64 data, [%rd32772];
	}
	// end inline asm
	// begin inline asm
	bar.sync 0;
	// end inline asm
	// begin inline asm
	{	
.reg .f64 data;
	ld.global.ca.f64 data, [%rd32772];
	}
	// end inline asm
	// begin inline asm
	bar.sync 0;
	// end inline asm
	// begin inline asm
	{	
.reg .f64 data;
	ld.global.ca.f64 data, [%rd32772];
	}
	// end inline asm
	// begin inline asm
	bar.sync 0;
	// end inline asm
	// begin inline asm
	{	
.reg .f64 data;
	ld.global.ca.f64 data, [%rd32772];
	}
	// end inline asm
	// begin inline asm
	bar.sync 0;
	// end inline asm
	// begin inline asm
	{	
.reg .f64 data;
	ld.global.ca.f64 data, [%rd32772];
	}
	// end inline asm
	// begin inline asm
	bar.sync 0;
	// end inline asm
	// begin inline asm
	{	
.reg .f64 data;
	ld.global.ca.f64 data, [%rd32772];
	}
	// end inline asm
	// begin inline asm
	bar.sync 0;
	// end inline asm
	// begin inline asm
	{	
.reg .f64 data;
	ld.global.ca.f64 data, [%rd32772];
	}
	// end inline asm
	// begin inline asm
	bar.sync 0;
	// end inline asm
	// begin inline asm
	{	
.reg .f64 data;
	ld.global.ca.f64 data, [%rd32772];
	}
	// end inline asm
	// begin inline asm
	bar.sync 0;
	// end inline asm
	// begin inline asm
	{	
.reg .f64 data;
	ld.global.ca.f64 data, [%rd32772];
	}
	// end inline asm
	// begin inline asm
	bar.sync 0;
	// end inline asm
	// begin inline asm
	{	
.reg .f64 data;
	ld.global.ca.f64 data, [%rd32772];
	}
	// end inline asm
	// begin inline asm
	bar.sync 0;
	// end inline asm
	// begin inline asm
	{	
.reg .f64 data;
	ld.global.ca.f64 data, [%rd32772];
	}
	// end inline asm
	// begin inline asm
	bar.sync 0;
	// end inline asm
	// begin inline asm
	{	
.reg .f64 data;
	ld.global.ca.f64 data, [%rd32772];
	}
	// end inline asm
	// begin inline asm
	bar.sync 0;
	// end inline asm
	// begin inline asm
	{	
.reg .f64 data;
	ld.global.ca.f64 data, [%rd32772];
	}
	// end inline asm
	// begin inline asm
	bar.sync 0;
	// end inline asm
	// begin inline asm
	{	
.reg .f64 data;
	ld.global.ca.f64 data, [%rd32772];
	}
	// end inline asm
	// begin inline asm
	bar.sync 0;
	// end inline asm
	// begin inline asm
	{	
.reg .f64 data;
	ld.global.ca.f64 data, [%rd32772];
	}
	// end inline asm
	// begin inline asm
	bar.sync 0;
	// end inline asm
	// begin inline asm
	{	
.reg .f64 data;
	ld.global.ca.f64 data, [%rd32772];
	}
	// end inline asm
	// begin inline asm
	bar.sync 0;
	// end inline asm
	// begin inline asm
	{	
.reg .f64 data;
	ld.global.ca.f64 data, [%rd32772];
	}
	// end inline asm
	// begin inline asm
	bar.sync 0;
	// end inline asm
	// begin inline asm
	{	
.reg .f64 data;
	ld.global.ca.f64 data, [%rd32772];
	}
	// end inline asm
	// begin inline asm
	bar.sync 0;
	// end inline asm
	// begin inline asm
	{	
.reg .f64 data;
	ld.global.ca.f64 data, [%rd32772];
	}
	// end inline asm
	// begin inline asm
	bar.sync 0;
	// end inline asm
	// begin inline asm
	{	
.reg .f64 data;
	ld.global.ca.f64 data, [%rd32772];
	}
	// end inline asm
	// begin inline asm
	bar.sync 0;
	// end inline asm
	// begin inline asm
	{	
.reg .f64 data;
	ld.global.ca.f64 data, [%rd32772];
	}
	// end inline asm
	// begin inline asm
	bar.sync 0;
	// end inline asm
	// begin inline asm
	{	
.reg .f64 data;
	ld.global.ca.f64 data, [%rd32772];
	}
	// end inline asm
	// begin inline asm
	bar.sync 0;
	// end inline asm
	// begin inline asm
	{	
.reg .f64 data;
	ld.global.ca.f64 data, [%rd32772];
	}
	// end inline asm
	// begin inline asm
	bar.sync 0;
	// end inline asm
	// begin inline asm
	{	
.reg .f64 data;
	ld.global.ca.f64 data, [%rd32772];
	}
	// end inline asm
	// begin inline asm
	bar.sync 0;
	// end inline asm
	// begin inline asm
	{	
.reg .f64 data;
	ld.global.ca.f64 data, [%rd32772];
	}
	// end inline asm
	// begin inline asm
	bar.sync 0;
	// end inline asm
	// begin inline asm
	{	
.reg .f64 data;
	ld.global.ca.f64 data, [%rd32772];
	}
	// end inline asm
	// begin inline asm
	bar.sync 0;
	// end inline asm
	// begin inline asm
	{	
.reg .f64 data;
	ld.global.ca.f64 data, [%rd32772];
	}
	// end inline asm
	// begin inline asm
	bar.sync 0;
	// end inline asm
	// begin inline asm
	{	
.reg .f64 data;
	ld.global.ca.f64 data, [%rd32772];
	}
	// end inline asm
	// begin inline asm
	bar.sync 0;
	// end inline asm
	// begin inline asm
	{	
.reg .f64 data;
	ld.global.ca.f64 data, [%rd32772];
	}
	// end inline asm
	// begin inline asm
	bar.sync 0;
	// end inline asm
	// begin inline asm
	{	
.reg .f64 data;
	ld.global.ca.f64 data, [%rd32772];
	}
	// end inline asm
	// begin inline asm
	bar.sync 0;
	// end inline asm
	// begin inline asm
	{	
.reg .f64 data;
	ld.global.ca.f64 data, [%rd32772];
	}
	// end inline asm
	// begin inline asm
	bar.sync 0;
	// end inline asm
	// begin inline asm
	{	
.reg .f64 data;
	ld.global.ca.f64 data, [%rd32772];
	}
	// end inline asm
	// begin inline asm
	bar.sync 0;
	// end inline asm
	// begin inline asm
	{	
.reg .f64 data;
	ld.global.ca.f64 data, [%rd32772];
	}
	// end inline asm
	// begin inline asm
	bar.sync 0;
	// end inline asm
	// begin inline asm
	{	
.reg .f64 data;
	ld.global.ca.f64 data, [%rd32772];
	}
	// end inline asm
	// begin inline asm
	bar.sync 0;
	// end inline asm
	// begin inline asm
	{	
.reg .f64 data;
	ld.global.ca.f64 data, [%rd32772];
	}
	// end inline asm
	// begin inline asm
	bar.sync 0;
	// end inline asm
	// begin inline asm
	{	
.reg .f64 data;
	ld.global.ca.f64 data, [%rd32772];
	}
	// end inline asm
	// begin inline asm
	bar.sync 0;
	// end inline asm
	// begin inline asm
	{	
.reg .f64 data;
	ld.global.ca.f64 data, [%rd32772];
	}
	// end inline asm
	// begin inline asm
	bar.sync 0;
	// end inline asm
	// begin inline asm
	{	
.reg .f64 data;
	ld.global.ca.f64 data, [%rd32772];
	}
	// end inline asm
	// begin inline asm
	bar.sync 0;
	// end inline asm
	// begin inline asm
	{	
.reg .f64 data;
	ld.global.ca.f64 data, [%rd32772];
	}
	// end inline asm
	// begin inline asm
	bar.sync 0;
	// end inline asm
	// begin inline asm
	{	
.reg .f64 data;
	ld.global.ca.f64 data, [%rd32772];
	}
	// end inline asm
	// begin inline asm
	bar.sync 0;
	// end inline asm
	// begin inline asm
	{	
.reg .f64 data;
	ld.global.ca.f64 data, [%rd32772];
	}
	// end inline asm
	// begin inline asm
	bar.sync 0;
	// end inline asm
	// begin inline asm
	{	
.reg .f64 data;
	ld.global.ca.f64 data, [%rd32772];
	}
	// end inline asm
	// begin inline asm
	bar.sync 0;
	// end inline asm
	// begin inline asm
	{	
.reg .f64 data;
	ld.global.ca.f64 data, [%rd32772];
	}
	// end inline asm
	// begin inline asm
	bar.sync 0;
	// end inline asm
	// begin inline asm
	{	
.reg .f64 data;
	ld.global.ca.f64 data, [%rd32772];
	}
	// end inline asm
	// begin inline asm
	bar.sync 0;
	// end inline asm
	// begin inline asm
	{	
.reg .f64 data;
	ld.global.ca.f64 data, [%rd32772];
	}
	// end inline asm
	// begin inline asm
	bar.sync 0;
	// end inline asm
	// begin inline asm
	{	
.reg .f64 data;
	ld.global.ca.f64 data, [%rd32772];
	}
	// end inline asm
	// begin inline asm
	bar.sync 0;
	// end inline asm
	// begin inline asm
	{	
.reg .f64 data;
	ld.global.ca.f64 data, [%rd32772];
	}
	// end inline asm
	// begin inline asm
	bar.sync 0;
	// end inline asm
	// begin inline asm
	{	
.reg .f64 data;
	ld.global.ca.f64 data, [%rd32772];
	}
	// end inline asm
	// begin inline asm
	bar.sync 0;
	// end inline asm
	// begin inline asm
	{	
.reg .f64 data;
	ld.global.ca.f64 data, [%rd32772];
	}
	// end inline asm
	// begin inline asm
	bar.sync 0;
	// end inline asm
	// begin inline asm
	{	
.reg .f64 data;
	ld.global.ca.f64 data, [%rd32772];
	}
	// end inline asm
	// begin inline asm
	bar.sync 0;
	// end inline asm
	// begin inline asm
	{	
.reg .f64 data;
	ld.global.ca.f64 data, [%rd32772];
	}
	// end inline asm
	// begin inline asm
	bar.sync 0;
	// end inline asm
	// begin inline asm
	{	
.reg .f64 data;
	ld.global.ca.f64 data, [%rd32772];
	}
	// end inline asm
	// begin inline asm
	bar.sync 0;
	// end inline asm
	// begin inline asm
	{	
.reg .f64 data;
	ld.global.ca.f64 data, [%rd32772];
	}
	// end inline asm
	// begin inline asm
	bar.sync 0;
	// end inline asm
	// begin inline asm
	{	
.reg .f64 data;
	ld.global.ca.f64 data, [%rd32772];
	}
	// end inline asm
	// begin inline asm
	bar.sync 0;
	// end inline asm
	// begin inline asm
	{	
.reg .f64 data;
	ld.global.ca.f64 data, [%rd32772];
	}
	// end inline asm
	// begin inline asm
	bar.sync 0;
	// end inline asm
	// begin inline asm
	{	
.reg .f64 data;
	ld.global.ca.f64 data, [%rd32772];
	}
	// end inline asm
	// begin inline asm
	bar.sync 0;
	// end inline asm
	// begin inline asm
	{	
.reg .f64 data;
	ld.global.ca.f64 data, [%rd32772];
	}
	// end inline asm
	// begin inline asm
	bar.sync 0;
	// end inline asm
	// begin inline asm
	{	
.reg .f64 data;
	ld.global.ca.f64 data, [%rd32772];
	}
	// end inline asm
	// begin inline asm
	bar.sync 0;
	// end inline asm
	// begin inline asm
	{	
.reg .f64 data;
	ld.global.ca.f64 data, [%rd32772];
	}
	// end inline asm
	// begin inline asm
	bar.sync 0;
	// end inline asm
	// begin inline asm
	{	
.reg .f64 data;
	ld.global.ca.f64 data, [%rd32772];
	}
	// end inline asm
	// begin inline asm
	bar.sync 0;
	// end inline asm
	// begin inline asm
	{	
.reg .f64 data;
	ld.global.ca.f64 data, [%rd32772];
	}
	// end inline asm
	// begin inline asm
	bar.sync 0;
	// end inline asm
	// begin inline asm
	{	
.reg .f64 data;
	ld.global.ca.f64 data, [%rd32772];
	}
	// end inline asm
	// begin inline asm
	bar.sync 0;
	// end inline asm
	// begin inline asm
	{	
.reg .f64 data;
	ld.global.ca.f64 data, [%rd32772];
	}
	// end inline asm
	// begin inline asm
	bar.sync 0;
	// end inline asm
	// begin inline asm
	{	
.reg .f64 data;
	ld.global.ca.f64 data, [%rd32772];
	}
	// end inline asm
	// begin inline asm
	bar.sync 0;
	// end inline asm
	// begin inline asm
	{	
.reg .f64 data;
	ld.global.ca.f64 data, [%rd32772];
	}
	// end inline asm
	// begin inline asm
	bar.sync 0;
	// end inline asm
	// begin inline asm
	{	
.reg .f64 data;
	ld.global.ca.f64 data, [%rd32772];
	}
	// end inline asm
	// begin inline asm
	bar.sync 0;
	// end inline asm
	// begin inline asm
	{	
.reg .f64 data;
	ld.global.ca.f64 data, [%rd32772];
	}
	// end inline asm
	// begin inline asm
	bar.sync 0;
	// end inline asm
	// begin inline asm
	{	
.reg .f64 data;
	ld.global.ca.f64 data, [%rd32772];
	}
	// end inline asm
	// begin inline asm
	bar.sync 0;
	// end inline asm
	// begin inline asm
	{	
.reg .f64 data;
	ld.global.ca.f64 data, [%rd32772];
	}
	// end inline asm
	// begin inline asm
	bar.sync 0;
	// end inline asm
	// begin inline asm
	{	
.reg .f64 data;
	ld.global.ca.f64 data, [%rd32772];
	}
	// end inline asm
	// begin inline asm
	bar.sync 0;
	// end inline asm
	// begin inline asm
	{	
.reg .f64 data;
	ld.global.ca.f64 data, [%rd32772];
	}
	// end inline asm
	// begin inline asm
	bar.sync 0;
	// end inline asm
	// begin inline asm
	{	
.reg .f64 data;
	ld.global.ca.f64 data, [%rd32772];
	}
	// end inline asm
	// begin inline asm
	bar.sync 0;
	// end inline asm
	// begin inline asm
	{	
.reg .f64 data;
	ld.global.ca.f64 data, [%rd32772];
	}
	// end inline asm
	// begin inline asm
	bar.sync 0;
	// end inline asm
	// begin inline asm
	{	
.reg .f64 data;
	ld.global.ca.f64 data, [%rd32772];
	}
	// end inline asm
	// begin inline asm
	bar.sync 0;
	// end inline asm
	// begin inline asm
	{	
.reg .f64 data;
	ld.global.ca.f64 data, [%rd32772];
	}
	// end inline asm
	// begin inline asm
	bar.sync 0;
	// end inline asm
	// begin inline asm
	{	
.reg .f64 data;
	ld.global.ca.f64 data, [%rd32772];
	}
	// end inline asm
	// begin inline asm
	bar.sync 0;
	// end inline asm
	// begin inline asm
	{	
.reg .f64 data;
	ld.global.ca.f64 data, [%rd32772];
	}
	// end inline asm
	// begin inline asm
	bar.sync 0;
	// end inline asm
	// begin inline asm
	{	
.reg .f64 data;
	ld.global.ca.f64 data, [%rd32772];
	}
	// end inline asm
	// begin inline asm
	bar.sync 0;
	// end inline asm
	// begin inline asm
	{	
.reg .f64 data;
	ld.global.ca.f64 data, [%rd32772];
	}
	// end inline asm
	// begin inline asm
	bar.sync 0;
	// end inline asm
	// begin inline asm
	{	
.reg .f64 data;
	ld.global.ca.f64 data, [%rd32772];
	}
	// end inline asm
	// begin inline asm
	bar.sync 0;
	// end inline asm
	// begin inline asm
	{	
.reg .f64 data;
	ld.global.ca.f64 data, [%rd32772];
	}
	// end inline asm
	// begin inline asm
	bar.sync 0;
	// end inline asm
	// begin inline asm
	{	
.reg .f64 data;
	ld.global.ca.f64 data, [%rd32772];
	}
	// end inline asm
	// begin inline asm
	bar.sync 0;
	// end inline asm
	// begin inline asm
	{	
.reg .f64 data;
	ld.global.ca.f64 data, [%rd32772];
	}
	// end inline asm
	// begin inline asm
	bar.sync 0;
	// end inline asm
	// begin inline asm
	{	
.reg .f64 data;
	ld.global.ca.f64 data, [%rd32772];
	}
	// end inline asm
	// begin inline asm
	bar.sync 0;
	// end inline asm
	// begin inline asm
	{	
.reg .f64 data;
	ld.global.ca.f64 data, [%rd32772];
	}
	// end inline asm
	// begin inline asm
	bar.sync 0;
	// end inline asm
	// begin inline asm
	{	
.reg .f64 data;
	ld.global.ca.f64 data, [%rd32772];
	}
	// end inline asm
	// begin inline asm
	bar.sync 0;
	// end inline asm
	// begin inline asm
	{	
.reg .f64 data;
	ld.global.ca.f64 data, [%rd32772];
	}
	// end inline asm
	// begin inline asm
	bar.sync 0;
	// end inline asm
	// begin inline asm
	{	
.reg .f64 data;
	ld.global.ca.f64 data, [%rd32772];
	}
	// end inline asm
	// begin inline asm
	bar.sync 0;
	// end inline asm
	// begin inline asm
	{	
.reg .f64 data;
	ld.global.ca.f64 data, [%rd32772];
	}
	// end inline asm
	// begin inline asm
	bar.sync 0;
	// end inline asm
	// begin inline asm
	{	
.reg .f64 data;
	ld.global.ca.f64 data, [%rd32772];
	}
	// end inline asm
	// begin inline asm
	bar.sync 0;
	// end inline asm
	// begin inline asm
	{	
.reg .f64 data;
	ld.global.ca.f64 data, [%rd32772];
	}
	// end inline asm
	// begin inline asm
	bar.sync 0;
	// end inline asm
	// begin inline asm
	{	
.reg .f64 data;
	ld.global.ca.f64 data, [%rd32772];
	}
	// end inline asm
	// begin inline asm
	bar.sync 0;
	// end inline asm
	// begin inline asm
	{	
.reg .f64 data;
	ld.global.ca.f64 data, [%rd32772];
	}
	// end inline asm
	// begin inline asm
	bar.sync 0;
	// end inline asm
	// begin inline asm
	{	
.reg .f64 data;
	ld.global.ca.f64 data, [%rd32772];
	}
	// end inline asm
	// begin inline asm
	bar.sync 0;
	// end inline asm
	// begin inline asm
	{	
.reg .f64 data;
	ld.global.ca.f64 data, [%rd32772];
	}
	// end inline asm
	// begin inline asm
	bar.sync 0;
	// end inline asm
	// begin inline asm
	{	
.reg .f64 data;
	ld.global.ca.f64 data, [%rd32772];
	}
	// end inline asm
	// begin inline asm
	bar.sync 0;
	// end inline asm
	// begin inline asm
	{	
.reg .f64 data;
	ld.global.ca.f64 data, [%rd32772];
	}
	// end inline asm
	// begin inline asm
	bar.sync 0;
	// end inline asm
	// begin inline asm
	{	
.reg .f64 data;
	ld.global.ca.f64 data, [%rd32772];
	}
	// end inline asm
	// begin inline asm
	bar.sync 0;
	// end inline asm
	// begin inline asm
	{	
.reg .f64 data;
	ld.global.ca.f64 data, [%rd32772];
	}
	// end inline asm
	// begin inline asm
	bar.sync 0;
	// end inline asm
	// begin inline asm
	{	
.reg .f64 data;
	ld.global.ca.f64 data, [%rd32772];
	}
	// end inline asm
	// begin inline asm
	bar.sync 0;
	// end inline asm
	// begin inline asm
	{	
.reg .f64 data;
	ld.global.ca.f64 data, [%rd32772];
	}
	// end inline asm
	// begin inline asm
	bar.sync 0;
	// end inline asm
	// begin inline asm
	{	
.reg .f64 data;
	ld.global.ca.f64 data, [%rd32772];
	}
	// end inline asm
	// begin inline asm
	bar.sync 0;
	// end inline asm
	// begin inline asm
	{	
.reg .f64 data;
	ld.global.ca.f64 data, [%rd32772];
	}
	// end inline asm
	// begin inline asm
	bar.sync 0;
	// end inline asm
	// begin inline asm
	{	
.reg .f64 data;
	ld.global.ca.f64 data, [%rd32772];
	}
	// end inline asm
	// begin inline asm
	bar.sync 0;
	// end inline asm
	// begin inline asm
	{	
.reg .f64 data;
	ld.global.ca.f64 data, [%rd32772];
	}
	// end inline asm
	// begin inline asm
	bar.sync 0;
	// end inline asm
	// begin inline asm
	{	
.reg .f64 data;
	ld.global.ca.f64 data, [%rd32772];
	}
	// end inline asm
	// begin inline asm
	bar.sync 0;
	// end inline asm
	// begin inline asm
	{	
.reg .f64 data;
	ld.global.ca.f64 data, [%rd32772];
	}
	// end inline asm
	// begin inline asm
	bar.sync 0;
	// end inline asm
	// begin inline asm
	{	
.reg .f64 data;
	ld.global.ca.f64 data, [%rd32772];
	}
	// end inline asm
	// begin inline asm
	bar.sync 0;
	// end inline asm
	// begin inline asm
	{	
.reg .f64 data;
	ld.global.ca.f64 data, [%rd32772];
	}
	// end inline asm
	// begin inline asm
	bar.sync 0;
	// end inline asm
	// begin inline asm
	{	
.reg .f64 data;
	ld.global.ca.f64 data, [%rd32772];
	}
	// end inline asm
	// begin inline asm
	bar.sync 0;
	// end inline asm
	// begin inline asm
	{	
.reg .f64 data;
	ld.global.ca.f64 data, [%rd32772];
	}
	// end inline asm
	// begin inline asm
	bar.sync 0;
	// end inline asm
	// begin inline asm
	{	
.reg .f64 data;
	ld.global.ca.f64 data, [%rd32772];
	}
	// end inline asm
	// begin inline asm
	bar.sync 0;
	// end inline asm
	// begin inline asm
	{	
.reg .f64 data;
	ld.global.ca.f64 data, [%rd32772];
	}
	// end inline asm
	// begin inline asm
	bar.sync 0;
	// end inline asm
	// begin inline asm
	{	
.reg .f64 data;
	ld.global.ca.f64 data, [%rd32772];
	}
	// end inline asm
	// begin inline asm
	bar.sync 0;
	// end inline asm
	// begin inline asm
	{	
.reg .f64 data;
	ld.global.ca.f64 data, [%rd32772];
	}
	// end inline asm
	// begin inline asm
	bar.sync 0;
	// end inline asm
	// begin inline asm
	{	
.reg .f64 data;
	ld.global.ca.f64 data, [%rd32772];
	}
	// end inline asm
	// begin inline asm
	bar.sync 0;
	// end inline asm
	// begin inline asm
	{	
.reg .f64 data;
	ld.global.ca.f64 data, [%rd32772];
	}
	// end inline asm
	// begin inline asm
	bar.sync 0;
	// end inline asm
	// begin inline asm
	{	
.reg .f64 data;
	ld.global.ca.f64 data, [%rd32772];
	}
	// end inline asm
	// begin inline asm
	bar.sync 0;
	// end inline asm
	// begin inline asm
	{	
.reg .f64 data;
	ld.global.ca.f64 data, [%rd32772];
	}
	// end inline asm
	// begin inline asm
	bar.sync 0;
	// end inline asm
	// begin inline asm
	{	
.reg .f64 data;
	ld.global.ca.f64 data, [%rd32772];
	}
	// end inline asm
	// begin inline asm
	bar.sync 0;
	// end inline asm
	// begin inline asm
	{	
.reg .f64 data;
	ld.global.ca.f64 data, [%rd32772];
	}
	// end inline asm
	// begin inline asm
	bar.sync 0;
	// end inline asm
	// begin inline asm
	{	
.reg .f64 data;
	ld.global.ca.f64 data, [%rd32772];
	}
	// end inline asm
	// begin inline asm
	bar.sync 0;
	// end inline asm
	// begin inline asm
	{	
.reg .f64 data;
	ld.global.ca.f64 data, [%rd32772];
	}
	// end inline asm
	// begin inline asm
	bar.sync 0;
	// end inline asm
	// begin inline asm
	{	
.reg .f64 data;
	ld.global.ca.f64 data, [%rd32772];
	}
	// end inline asm
	// begin inline asm
	bar.sync 0;
	// end inline asm
	// begin inline asm
	{	
.reg .f64 data;
	ld.global.ca.f64 data, [%rd32772];
	}
	// end inline asm
	// begin inline asm
	bar.sync 0;
	// end inline asm
	// begin inline asm
	{	
.reg .f64 data;
	ld.global.ca.f64 data, [%rd32772];
	}
	// end inline asm
	// begin inline asm
	bar.sync 0;
	// end inline asm
	// begin inline asm
	{	
.reg .f64 data;
	ld.global.ca.f64 data, [%rd32772];
	}
	// end inline asm
	// begin inline asm
	bar.sync 0;
	// end inline asm
	// begin inline asm
	{	
.reg .f64 data;
	ld.global.ca.f64 data, [%rd32772];
	}
	// end inline asm
	// begin inline asm
	bar.sync 0;
	// end inline asm
	// begin inline asm
	{	
.reg .f64 data;
	ld.global.ca.f64 data, [%rd32772];
	}
	// end inline asm
	// begin inline asm
	bar.sync 0;
	// end inline asm
	// begin inline asm
	{	
.reg .f64 data;
	ld.global.ca.f64 data, [%rd32772];
	}
	// end inline asm
	// begin inline asm
	bar.sync 0;
	// end inline asm
	// begin inline asm
	{	
.reg .f64 data;
	ld.global.ca.f64 data, [%rd32772];
	}
	// end inline asm
	// begin inline asm
	bar.sync 0;
	// end inline asm
	// begin inline asm
	{	
.reg .f64 data;
	ld.global.ca.f64 data, [%rd32772];
	}
	// end inline asm
	// begin inline asm
	bar.sync 0;
	// end inline asm
	// begin inline asm
	{	
.reg .f64 data;
	ld.global.ca.f64 data, [%rd32772];
	}
	// end inline asm
	// begin inline asm
	bar.sync 0;
	// end inline asm
	// begin inline asm
	{	
.reg .f64 data;
	ld.global.ca.f64 data, [%rd32772];
	}
	// end inline asm
	// begin inline asm
	bar.sync 0;
	// end inline asm
	// begin inline asm
	{	
.reg .f64 data;
	ld.global.ca.f64 data, [%rd32772];
	}
	// end inline asm
	// begin inline asm
	bar.sync 0;
	// end inline asm
	// begin inline asm
	{	
.reg .f64 data;
	ld.global.ca.f64 data, [%rd32772];
	}
	// end inline asm
	// begin inline asm
	bar.sync 0;
	// end inline asm
	// begin inline asm
	{	
.reg .f64 data;
	ld.global.ca.f64 data, [%rd32772];
	}
	// end inline asm
	// begin inline asm
	bar.sync 0;
	// end inline asm
	// begin inline asm
	{	
.reg .f64 data;
	ld.global.ca.f64 data, [%rd32772];
	}
	// end inline asm
	// begin inline asm
	bar.sync 0;
	// end inline asm
	// begin inline asm
	{	
.reg .f64 data;
	ld.global.ca.f64 data, [%rd32772];
	}
	// end inline asm
	// begin inline asm
	bar.sync 0;
	// end inline asm
	// begin inline asm
	{	
.reg .f64 data;
	ld.global.ca.f64 data, [%rd32772];
	}
	// end inline asm
	// begin inline asm
	bar.sync 0;
	// end inline asm
	// begin inline asm
	{	
.reg .f64 data;
	ld.global.ca.f64 data, [%rd32772];
	}
	// end inline asm
	// begin inline asm
	bar.sync 0;
	// end inline asm
	// begin inline asm
	{	
.reg .f64 data;
	ld.global.ca.f64 data, [%rd32772];
	}
	// end inline asm
	// begin inline asm
	bar.sync 0;
	// end inline asm
	// begin inline asm
	{	
.reg .f64 data;
	ld.global.ca.f64 data, [%rd32772];
	}
	// end inline asm
	// begin inline asm
	bar.sync 0;
	// end inline asm
	// begin inline asm
	{	
.reg .f64 data;
	ld.global.ca.f64 data, [%rd32772];
	}
	// end inline asm
	// begin inline asm
	bar.sync 0;
	// end inline asm
	// begin inline asm
	{	
.reg .f64 data;
	ld.global.ca.f64 data, [%rd32772];
	}
	// end inline asm
	// begin inline asm
	bar.sync 0;
	// end inline asm
	// begin inline asm
	{	
.reg .f64 data;
	ld.global.ca.f64 data, [%rd32772];
	}
	// end inline asm
	// begin inline asm
	bar.sync 0;
	// end inline asm
	// begin inline asm
	{	
.reg .f64 data;
	ld.global.ca.f64 data, [%rd32772];
	}
	// end inline asm
	// begin inline asm
	bar.sync 0;
	// end inline asm
	// begin inline asm
	{	
.reg .f64 data;
	ld.global.ca.f64 data, [%rd32772];
	}
	// end inline asm
	// begin inline asm
	bar.sync 0;
	// end inline asm
	// begin inline asm
	{	
.reg .f64 data;
	ld.global.ca.f64 data, [%rd32772];
	}
	// end inline asm
	// begin inline asm
	bar.sync 0;
	// end inline asm
	// begin inline asm
	{	
.reg .f64 data;
	ld.global.ca.f64 data, [%rd32772];
	}
	// end inline asm
	// begin inline asm
	bar.sync 0;
	// end inline asm
	// begin inline asm
	{	
.reg .f64 data;
	ld.global.ca.f64 data, [%rd32772];
	}
	// end inline asm
	// begin inline asm
	bar.sync 0;
	// end inline asm
	// begin inline asm
	{	
.reg .f64 data;
	ld.global.ca.f64 data, [%rd32772];
	}
	// end inline asm
	// begin inline asm
	bar.sync 0;
	// end inline asm
	// begin inline asm
	{	
.reg .f64 data;
	ld.global.ca.f64 data, [%rd32772];
	}
	// end inline asm
	// begin inline asm
	bar.sync 0;
	// end inline asm
	// begin inline asm
	{	
.reg .f64 data;
	ld.global.ca.f64 data, [%rd32772];
	}
	// end inline asm
	// begin inline asm
	bar.sync 0;
	// end inline asm
	// begin inline asm
	{	
.reg .f64 data;
	ld.global.ca.f64 data, [%rd32772];
	}
	// end inline asm
	// begin inline asm
	bar.sync 0;
	// end inline asm
	// begin inline asm
	{	
.reg .f64 data;
	ld.global.ca.f64 data, [%rd32772];
	}
	// end inline asm
	// begin inline asm
	bar.sync 0;
	// end inline asm
	// begin inline asm
	{	
.reg .f64 data;
	ld.global.ca.f64 data, [%rd32772];
	}
	// end inline asm
	// begin inline asm
	bar.sync 0;
	// end inline asm
	// begin inline asm
	{	
.reg .f64 data;
	ld.global.ca.f64 data, [%rd32772];
	}
	// end inline asm
	// begin inline asm
	bar.sync 0;
	// end inline asm
	// begin inline asm
	{	
.reg .f64 data;
	ld.global.ca.f64 data, [%rd32772];
	}
	// end inline asm
	// begin inline asm
	bar.sync 0;
	// end inline asm
	// begin inline asm
	{	
.reg .f64 data;
	ld.global.ca.f64 data, [%rd32772];
	}
	// end inline asm
	// begin inline asm
	bar.sync 0;
	// end inline asm
	// begin inline asm
	{	
.reg .f64 data;
	ld.global.ca.f64 data, [%rd32772];
	}
	// end inline asm
	// begin inline asm
	bar.sync 0;
	// end inline asm
	// begin inline asm
	{	
.reg .f64 data;
	ld.global.ca.f64 data, [%rd32772];
	}
	// end inline asm
	// begin inline asm
	bar.sync 0;
	// end inline asm
	// begin inline asm
	{	
.reg .f64 data;
	ld.global.ca.f64 data, [%rd32772];
	}
	// end inline asm
	// begin inline asm
	bar.sync 0;
	// end inline asm
	// begin inline asm
	{	
.reg .f64 data;
	ld.global.ca.f64 data, [%rd32772];
	}
	// end inline asm
	// begin inline asm
	bar.sync 0;
	// end inline asm
	// begin inline asm
	{	
.reg .f64 data;
	ld.global.ca.f64 data, [%rd32772];
	}
	// end inline asm
	// begin inline asm
	bar.sync 0;
	// end inline asm
	// begin inline asm
	{	
.reg .f64 data;
	ld.global.ca.f64 data, [%rd32772];
	}
	// end inline asm
	// begin inline asm
	bar.sync 0;
	// end inline asm
	// begin inline asm
	{	
.reg .f64 data;
	ld.global.ca.f64 data, [%rd32772];
	}
	// end inline asm
	// begin inline asm
	bar.sync 0;
	// end inline asm
	// begin inline asm
	{	
.reg .f64 data;
	ld.global.ca.f64 data, [%rd32772];
	}
	// end inline asm
	// begin inline asm
	bar.sync 0;
	// end inline asm
	// begin inline asm
	{	
.reg .f64 data;
	ld.global.ca.f64 data, [%rd32772];
	}
	// end inline asm
	// begin inline asm
	bar.sync 0;
	// end inline asm
	// begin inline asm
	{	
.reg .f64 data;
	ld.global.ca.f64 data, [%rd32772];
	}
	// end inline asm
	// begin inline asm
	bar.sync 0;
	// end inline asm
	// begin inline asm
	{	
.reg .f64 data;
	ld.global.ca.f64 data, [%rd32772];
	}
	// end inline asm
	// begin inline asm
	bar.sync 0;
	// end inline asm
	// begin inline asm
	{	
.reg .f64 data;
	ld.global.ca.f64 data, [%rd32772];
	}
	// end inline asm
	// begin inline asm
	bar.sync 0;
	// end inline asm
	// begin inline asm
	{	
.reg .f64 data;
	ld.global.ca.f64 data, [%rd32772];
	}
	// end inline asm
	// begin inline asm
	bar.sync 0;
	// end inline asm
	// begin inline asm
	{	
.reg .f64 data;
	ld.global.ca.f64 data, [%rd32772];
	}
	// end inline asm
	// begin inline asm
	bar.sync 0;
	// end inline asm
	// begin inline asm
	{	
.reg .f64 data;
	ld.global.ca.f64 data, [%rd32772];
	}
	// end inline asm
	// begin inline asm
	bar.sync 0;
	// end inline asm
	// begin inline asm
	{	
.reg .f64 data;
	ld.global.ca.f64 data, [%rd32772];
	}
	// end inline asm
	// begin inline asm
	bar.sync 0;
	// end inline asm
	// begin inline asm
	{	
.reg .f64 data;
	ld.global.ca.f64 data, [%rd32772];
	}
	// end inline asm
	// begin inline asm
	bar.sync 0;
	// end inline asm
	// begin inline asm
	{	
.reg .f64 data;
	ld.global.ca.f64 data, [%rd32772];
	}
	// end inline asm
	// begin inline asm
	bar.sync 0;
	// end inline asm
	// begin inline asm
	{	
.reg .f64 data;
	ld.global.ca.f64 data, [%rd32772];
	}
	// end inline asm
	// begin inline asm
	bar.sync 0;
	// end inline asm
	// begin inline asm
	{	
.reg .f64 data;
	ld.global.ca.f64 data, [%rd32772];
	}
	// end inline asm
	// begin inline asm
	bar.sync 0;
	// end inline asm
	// begin inline asm
	{	
.reg .f64 data;
	ld.global.ca.f64 data, [%rd32772];
	}
	// end inline asm
	// begin inline asm
	bar.sync 0;
	// end inline asm
	// begin inline asm
	{	
.reg .f64 data;
	ld.global.ca.f64 data, [%rd32772];
	}
	// end inline asm
	// begin inline asm
	bar.sync 0;
	// end inline asm
	// begin inline asm
	{	
.reg .f64 data;
	ld.global.ca.f64 data, [%rd32772];
	}
	// end inline asm
	// begin inline asm
	bar.sync 0;
	// end inline asm
	// begin inline asm
	{	
.reg .f64 data;
	ld.global.ca.f64 data, [%rd32772];
	}
	// end inline asm
	// begin inline asm
	bar.sync 0;
	// end inline asm
	// begin inline asm
	{	
.reg .f64 data;
	ld.global.ca.f64 data, [%rd32772];
	}
	// end inline asm
	// begin inline asm
	bar.sync 0;
	// end inline asm
	// begin inline asm
	{	
.reg .f64 data;
	ld.global.ca.f64 data, [%rd32772];
	}
	// end inline asm
	// begin inline asm
	bar.sync 0;
	// end inline asm
	// begin inline asm
	{	
.reg .f64 data;
	ld.global.ca.f64 data, [%rd32772];
	}
	// end inline asm
	// begin inline asm
	bar.sync 0;
	// end inline asm
	// begin inline asm
	{	
.reg .f64 data;
	ld.global.ca.f64 data, [%rd32772];
	}
	// end inline asm
	// begin inline asm
	bar.sync 0;
	// end inline asm
	// begin inline asm
	{	
.reg .f64 data;
	ld.global.ca.f64 data, [%rd32772];
	}
	// end inline asm
	// begin inline asm
	bar.sync 0;
	// end inline asm
	// begin inline asm
	{	
.reg .f64 data;
	ld.global.ca.f64 data, [%rd32772];
	}
	// end inline asm
	// begin inline asm
	bar.sync 0;
	// end inline asm
	// begin inline asm
	{	
.reg .f64 data;
	ld.global.ca.f64 data, [%rd32772];
	}
	// end inline asm
	// begin inline asm
	bar.sync 0;
	// end inline asm
	// begin inline asm
	{	
.reg .f64 data;
	ld.global.ca.f64 data, [%rd32772];
	}
	// end inline asm
	// begin inline asm
	bar.sync 0;
	// end inline asm
	// begin inline asm
	{	
.reg .f64 data;
	ld.global.ca.f64 data, [%rd32772];
	}
	// end inline asm
	// begin inline asm
	bar.sync 0;
	// end inline asm
	// begin inline asm
	{	
.reg .f64 data;
	ld.global.ca.f64 data, [%rd32772];
	}
	// end inline asm
	// begin inline asm
	bar.sync 0;
	// end inline asm
	// begin inline asm
	{	
.reg .f64 data;
	ld.global.ca.f64 data, [%rd32772];
	}
	// end inline asm
	// begin inline asm
	bar.sync 0;
	// end inline asm
	// begin inline asm
	{	
.reg .f64 data;
	ld.global.ca.f64 data, [%rd32772];
	}
	// end inline asm
	// begin inline asm
	bar.sync 0;
	// end inline asm
	// begin inline asm
	{	
.reg .f64 data;
	ld.global.ca.f64 data, [%rd32772];
	}
	// end inline asm
	// begin inline asm
	bar.sync 0;
	// end inline asm
	// begin inline asm
	{	
.reg .f64 data;
	ld.global.ca.f64 data, [%rd32772];
	}
	// end inline asm
	// begin inline asm
	bar.sync 0;
	// end inline asm
	// begin inline asm
	{	
.reg .f64 data;
	ld.global.ca.f64 data, [%rd32772];
	}
	// end inline asm
	// begin inline asm
	bar.sync 0;
	// end inline asm
	// begin inline asm
	{	
.reg .f64 data;
	ld.global.ca.f64 data, [%rd32772];
	}
	// end inline asm
	// begin inline asm
	bar.sync 0;
	// end inline asm
	// begin inline asm
	{	
.reg .f64 data;
	ld.global.ca.f64 data, [%rd32772];
	}
	// end inline asm
	// begin inline asm
	bar.sync 0;
	// end inline asm
	// begin inline asm
	{	
.reg .f64 data;
	ld.global.ca.f64 data, [%rd32772];
	}
	// end inline asm
	// begin inline asm
	bar.sync 0;
	// end inline asm
	// begin inline asm
	{	
.reg .f64 data;
	ld.global.ca.f64 data, [%rd32772];
	}
	// end inline asm
	// begin inline asm
	bar.sync 0;
	// end inline asm
	// begin inline asm
	{	
.reg .f64 data;
	ld.global.ca.f64 data, [%rd32772];
	}
	// end inline asm
	// begin inline asm
	bar.sync 0;
	// end inline asm
	// begin inline asm
	{	
.reg .f64 data;
	ld.global.ca.f64 data, [%rd32772];
	}
	// end inline asm
	// begin inline asm
	bar.sync 0;
	// end inline asm
	// begin inline asm
	{	
.reg .f64 data;
	ld.global.ca.f64 data, [%rd32772];
	}
	// end inline asm
	// begin inline asm
	bar.sync 0;
	// end inline asm
	// begin inline asm
	{	
.reg .f64 data;
	ld.global.ca.f64 data, [%rd32772];
	}
	// end inline asm
	// begin inline asm
	bar.sync 0;
	// end inline asm
	// begin inline asm
	{	
.reg .f64 data;
	ld.global.ca.f64 data, [%rd32772];
	}
	// end inline asm
	// begin inline asm
	bar.sync 0;
	// end inline asm
	// begin inline asm
	{	
.reg .f64 data;
	ld.global.ca.f64 data, [%rd32772];
	}
	// end inline asm
	// begin inline asm
	bar.sync 0;
	// end inline asm
	// begin inline asm
	{	
.reg .f64 data;
	ld.global.ca.f64 data, [%rd32772];
	}
	// end inline asm
	// begin inline asm
	bar.sync 0;
	// end inline asm
	// begin inline asm
	{	
.reg .f64 data;
	ld.global.ca.f64 data, [%rd32772];
	}
	// end inline asm
	// begin inline asm
	bar.sync 0;
	// end inline asm
	// begin inline asm
	{	
.reg .f64 data;
	ld.global.ca.f64 data, [%rd32772];
	}
	// end inline asm
	// begin inline asm
	bar.sync 0;
	// end inline asm
	// begin inline asm
	{	
.reg .f64 data;
	ld.global.ca.f64 data, [%rd32772];
	}
	// end inline asm
	// begin inline asm
	bar.sync 0;
	// end inline asm
	// begin inline asm
	{	
.reg .f64 data;
	ld.global.ca.f64 data, [%rd32772];
	}
	// end inline asm
	// begin inline asm
	bar.sync 0;
	// end inline asm
	// begin inline asm
	{	
.reg .f64 data;
	ld.global.ca.f64 data, [%rd32772];
	}
	// end inline asm
	// begin inline asm
	bar.sync 0;
	// end inline asm
	// begin inline asm
	{	
.reg .f64 data;
	ld.global.ca.f64 data, [%rd32772];
	}
	// end inline asm
	// begin inline asm
	bar.sync 0;
	// end inline asm
	// begin inline asm
	{	
.reg .f64 data;
	ld.global.ca.f64 data, [%rd32772];
	}
	// end inline asm
	// begin inline asm
	bar.sync 0;
	// end inline asm
	// begin inline asm
	{	
.reg .f64 data;
	ld.global.ca.f64 data, [%rd32772];
	}
	// end inline asm
	// begin inline asm
	bar.sync 0;
	// end inline asm
	// begin inline asm
	{	
.reg .f64 data;
	ld.global.ca.f64 data, [%rd32772];
	}
	// end inline asm
	// begin inline asm
	bar.sync 0;
	// end inline asm
	// begin inline asm
	{	
.reg .f64 data;
	ld.global.ca.f64 data, [%rd32772];
	}
	// end inline asm
	// begin inline asm
	bar.sync 0;
	// end inline asm
	// begin inline asm
	{	
.reg .f64 data;
	ld.global.ca.f64 data, [%rd32772];
	}
	// end inline asm
	// begin inline asm
	bar.sync 0;
	// end inline asm
	// begin inline asm
	{	
.reg .f64 data;
	ld.global.ca.f64 data, [%rd32772];
	}
	// end inline asm
	// begin inline asm
	bar.sync 0;
	// end inline asm
	// begin inline asm
	{	
.reg .f64 data;
	ld.global.ca.f64 data, [%rd32772];
	}
	// end inline asm
	// begin inline asm
	bar.sync 0;
	// end inline asm
	// begin inline asm
	{	
.reg .f64 data;
	ld.global.ca.f64 data, [%rd32772];
	}
	// end inline asm
	// begin inline asm
	bar.sync 0;
	// end inline asm
	// begin inline asm
	{	
.reg .f64 data;
	ld.global.ca.f64 data, [%rd32772];
	}
	// end inline asm
	// begin inline asm
	bar.sync 0;
	// end inline asm
	// begin inline asm
	{	
.reg .f64 data;
	ld.global.ca.f64 data, [%rd32772];
	}
	// end inline asm
	// begin inline asm
	bar.sync 0;
	// end inline asm
	// begin inline asm
	{	
.reg .f64 data;
	ld.global.ca.f64 data, [%rd32772];
	}
	// end inline asm
	// begin inline asm
	bar.sync 0;
	// end inline asm
	// begin inline asm
	{	
.reg .f64 data;
	ld.global.ca.f64 data, [%rd32772];
	}
	// end inline asm
	// begin inline asm
	bar.sync 0;
	// end inline asm
	// begin inline asm
	{	
.reg .f64 data;
	ld.global.ca.f64 data, [%rd32772];
	}
	// end inline asm
	// begin inline asm
	bar.sync 0;
	// end inline asm
	// begin inline asm
	{	
.reg .f64 data;
	ld.global.ca.f64 data, [%rd32772];
	}
	// end inline asm
	// begin inline asm
	bar.sync 0;
	// end inline asm
	// begin inline asm
	{	
.reg .f64 data;
	ld.global.ca.f64 data, [%rd32772];
	}
	// end inline asm
	// begin inline asm
	bar.sync 0;
	// end inline asm
	// begin inline asm
	{	
.reg .f64 data;
	ld.global.ca.f64 data, [%rd32772];
	}
	// end inline asm
	// begin inline asm
	bar.sync 0;
	// end inline asm
	// begin inline asm
	{	
.reg .f64 data;
	ld.global.ca.f64 data, [%rd32772];
	}
	// end inline asm
	// begin inline asm
	bar.sync 0;
	// end inline asm
	// begin inline asm
	{	
.reg .f64 data;
	ld.global.ca.f64 data, [%rd32772];
	}
	// end inline asm
	// begin inline asm
	bar.sync 0;
	// end inline asm
	// begin inline asm
	{	
.reg .f64 data;
	ld.global.ca.f64 data, [%rd32772];
	}
	// end inline asm
	// begin inline asm
	bar.sync 0;
	// end inline asm
	// begin inline asm
	{	
.reg .f64 data;
	ld.global.ca.f64 data, [%rd32772];
	}
	// end inline asm
	// begin inline asm
	bar.sync 0;
	// end inline asm
	// begin inline asm
	{	
.reg .f64 data;
	ld.global.ca.f64 data, [%rd32772];
	}
	// end inline asm
	// begin inline asm
	bar.sync 0;
	// end inline asm
	// begin inline asm
	{	
.reg .f64 data;
	ld.global.ca.f64 data, [%rd32772];
	}
	// end inline asm
	// begin inline asm
	bar.sync 0;
	// end inline asm
	// begin inline asm
	{	
.reg .f64 data;
	ld.global.ca.f64 data, [%rd32772];
	}
	// end inline asm
	// begin inline asm
	bar.sync 0;
	// end inline asm
	// begin inline asm
	{	
.reg .f64 data;
	ld.global.ca.f64 data, [%rd32772];
	}
	// end inline asm
	// begin inline asm
	bar.sync 0;
	// end inline asm
	// begin inline asm
	{	
.reg .f64 data;
	ld.global.ca.f64 data, [%rd32772];
	}
	// end inline asm
	// begin inline asm
	bar.sync 0;
	// end inline asm
	// begin inline asm
	{	
.reg .f64 data;
	ld.global.ca.f64 data, [%rd32772];
	}
	// end inline asm
	// begin inline asm
	bar.sync 0;
	// end inline asm
	// begin inline asm
	{	
.reg .f64 data;
	ld.global.ca.f64 data, [%rd32772];
	}
	// end inline asm
	// begin inline asm
	bar.sync 0;
	// end inline asm
	// begin inline asm
	{	
.reg .f64 data;
	ld.global.ca.f64 data, [%rd32772];
	}
	// end inline asm
	// begin inline asm
	bar.sync 0;
	// end inline asm
	// begin inline asm
	{	
.reg .f64 data;
	ld.global.ca.f64 data, [%rd32772];
	}
	// end inline asm
	// begin inline asm
	bar.sync 0;
	// end inline asm
	// begin inline asm
	{	
.reg .f64 data;
	ld.global.ca.f64 data, [%rd32772];
	}
	// end inline asm
	// begin inline asm
	bar.sync 0;
	// end inline asm
	// begin inline asm
	{	
.reg .f64 data;
	ld.global.ca.f64 data, [%rd32772];
	}
	// end inline asm
	// begin inline asm
	bar.sync 0;
	// end inline asm
	// begin inline asm
	{	
.reg .f64 data;
	ld.global.ca.f64 data, [%rd32772];
	}
	// end inline asm
	// begin inline asm
	bar.sync 0;
	// end inline asm
	// begin inline asm
	{	
.reg .f64 data;
	ld.global.ca.f64 data, [%rd32772];
	}
	// end inline asm
	// begin inline asm
	bar.sync 0;
	// end inline asm
	// begin inline asm
	{	
.reg .f64 data;
	ld.global.ca.f64 data, [%rd32772];
	}
	// end inline asm
	// begin inline asm
	bar.sync 0;
	// end inline asm
	// begin inline asm
	{	
.reg .f64 data;
	ld.global.ca.f64 data, [%rd32772];
	}
	// end inline asm
	// begin inline asm
	bar.sync 0;
	// end inline asm
	// begin inline asm
	{	
.reg .f64 data;
	ld.global.ca.f64 data, [%rd32772];
	}
	// end inline asm
	// begin inline asm
	bar.sync 0;
	// end inline asm
	// begin inline asm
	{	
.reg .f64 data;
	ld.global.ca.f64 data, [%rd32772];
	}
	// end inline asm
	// begin inline asm
	bar.sync 0;
	// end inline asm
	// begin inline asm
	{	
.reg .f64 data;
	ld.global.ca.f64 data, [%rd32772];
	}
	// end inline asm
	// begin inline asm
	bar.sync 0;
	// end inline asm
	// begin inline asm
	{	
.reg .f64 data;
	ld.global.ca.f64 data, [%rd32772];
	}
	// end inline asm
	// begin inline asm
	bar.sync 0;
	// end inline asm
	// begin inline asm
	{	
.reg .f64 data;
	ld.global.ca.f64 data, [%rd32772];
	}
	// end inline asm
	// begin inline asm
	bar.sync 0;
	// end inline asm
	// begin inline asm
	{	
.reg .f64 data;
	ld.global.ca.f64 data, [%rd32772];
	}
	// end inline asm
	// begin inline asm
	bar.sync 0;
	// end inline asm
	// begin inline asm
	{	
.reg .f64 data;
	ld.global.ca.f64 data, [%rd32772];
	}
	// end inline asm
	// begin inline asm
	bar.sync 0;
	// end inline asm
	// begin inline asm
	{	
.reg .f64 data;
	ld.global.ca.f64 data, [%rd32772];
	}
	// end inline asm
	// begin inline asm
	bar.sync 0;
	// end inline asm
	// begin inline asm
	{	
.reg .f64 data;
	ld.global.ca.f64 data, [%rd32772];
	}
	// end inline asm
	// begin inline asm
	bar.sync 0;
	// end inline asm
	// begin inline asm
	{	
.reg .f64 data;
	ld.global.ca.f64 data, [%rd32772];
	}
	// end inline asm
	// begin inline asm
	bar.sync 0;
	// end inline asm
	// begin inline asm
	{	
.reg .f64 data;
	ld.global.ca.f64 data, [%rd32772];
	}
	// end inline asm
	// begin inline asm
	bar.sync 0;
	// end inline asm
	// begin inline asm
	{	
.reg .f64 data;
	ld.global.ca.f64 data, [%rd32772];
	}
	// end inline asm
	// begin inline asm
	bar.sync 0;
	// end inline asm
	// begin inline asm
	{	
.reg .f64 data;
	ld.global.ca.f64 data, [%rd32772];
	}
	// end inline asm
	// begin inline asm
	bar.sync 0;
	// end inline asm
	// begin inline asm
	{	
.reg .f64 data;
	ld.global.ca.f64 data, [%rd32772];
	}
	// end inline asm
	// begin inline asm
	bar.sync 0;
	// end inline asm
	// begin inline asm
	{	
.reg .f64 data;
	ld.global.ca.f64 data, [%rd32772];
	}
	// end inline asm
	// begin inline asm
	bar.sync 0;
	// end inline asm
	// begin inline asm
	{	
.reg .f64 data;
	ld.global.ca.f64 data, [%rd32772];
	}
	// end inline asm
	// begin inline asm
	bar.sync 0;
	// end inline asm
	// begin inline asm
	{	
.reg .f64 data;
	ld.global.ca.f64 data, [%rd32772];
	}
	// end inline asm
	// begin inline asm
	bar.sync 0;
	// end inline asm
	// begin inline asm
	{	
.reg .f64 data;
	ld.global.ca.f64 data, [%rd32772];
	}
	// end inline asm
	// begin inline asm
	bar.sync 0;
	// end inline asm
	// begin inline asm
	{	
.reg .f64 data;
	ld.global.ca.f64 data, [%rd32772];
	}
	// end inline asm
	// begin inline asm
	bar.sync 0;
	// end inline asm
	// begin inline asm
	{	
.reg .f64 data;
	ld.global.ca.f64 data, [%rd32772];
	}
	// end inline asm
	// begin inline asm
	bar.sync 0;
	// end inline asm
	// begin inline asm
	{	
.reg .f64 data;
	ld.global.ca.f64 data, [%rd32772];
	}
	// end inline asm
	// begin inline asm
	bar.sync 0;
	// end inline asm
	// begin inline asm
	{	
.reg .f64 data;
	ld.global.ca.f64 data, [%rd32772];
	}
	// end inline asm
	// begin inline asm
	bar.sync 0;
	// end inline asm
	// begin inline asm
	{	
.reg .f64 data;
	ld.global.ca.f64 data, [%rd32772];
	}
	// end inline asm
	// begin inline asm
	bar.sync 0;
	// end inline asm
	// begin inline asm
	{	
.reg .f64 data;
	ld.global.ca.f64 data, [%rd32772];
	}
	// end inline asm
	// begin inline asm
	bar.sync 0;
	// end inline asm
	// begin inline asm
	{	
.reg .f64 data;
	ld.global.ca.f64 data, [%rd32772];
	}
	// end inline asm
	// begin inline asm
	bar.sync 0;
	// end inline asm
	// begin inline asm
	{	
.reg .f64 data;
	ld.global.ca.f64 data, [%rd32772];
	}
	// end inline asm
	// begin inline asm
	bar.sync 0;
	// end inline asm
	// begin inline asm
	{	
.reg .f64 data;
	ld.global.ca.f64 data, [%rd32772];
	}
	// end inline asm
	// begin inline asm
	bar.sync 0;
	// end inline asm
	// begin inline asm
	{	
.reg .f64 data;
	ld.global.ca.f64 data, [%rd32772];
	}
	// end inline asm
	// begin inline asm
	bar.sync 0;
	// end inline asm
	// begin inline asm
	{	
.reg .f64 data;
	ld.global.ca.f64 data, [%rd32772];
	}
	// end inline asm
	// begin inline asm
	bar.sync 0;
	// end inline asm
	// begin inline asm
	{	
.reg .f64 data;
	ld.global.ca.f64 data, [%rd32772];
	}
	// end inline asm
	// begin inline asm
	bar.sync 0;
	// end inline asm
	// begin inline asm
	{	
.reg .f64 data;
	ld.global.ca.f64 data, [%rd32772];
	}
	// end inline asm
	// begin inline asm
	bar.sync 0;
	// end inline asm
	// begin inline asm
	{	
.reg .f64 data;
	ld.global.ca.f64 data, [%rd32772];
	}
	// end inline asm
	// begin inline asm
	bar.sync 0;
	// end inline asm
	// begin inline asm
	{	
.reg .f64 data;
	ld.global.ca.f64 data, [%rd32772];
	}
	// end inline asm
	// begin inline asm
	bar.sync 0;
	// end inline asm
	// begin inline asm
	{	
.reg .f64 data;
	ld.global.ca.f64 data, [%rd32772];
	}
	// end inline asm
	// begin inline asm
	bar.sync 0;
	// end inline asm
	// begin inline asm
	{	
.reg .f64 data;
	ld.global.ca.f64 data, [%rd32772];
	}
	// end inline asm
	// begin inline asm
	bar.sync 0;
	// end inline asm
	// begin inline asm
	{	
.reg .f64 data;
	ld.global.ca.f64 data, [%rd32772];
	}
	// end inline asm
	// begin inline asm
	bar.sync 0;
	// end inline asm
	// begin inline asm
	{	
.reg .f64 data;
	ld.global.ca.f64 data, [%rd32772];
	}
	// end inline asm
	// begin inline asm
	bar.sync 0;
	// end inline asm
	// begin inline asm
	{	
.reg .f64 data;
	ld.global.ca.f64 data, [%rd32772];
	}
	// end inline asm
	// begin inline asm
	bar.sync 0;
	// end inline asm
	// begin inline asm
	{	
.reg .f64 data;
	ld.global.ca.f64 data, [%rd32772];
	}
	// end inline asm
	// begin inline asm
	bar.sync 0;
	// end inline asm
	// begin inline asm
	{	
.reg .f64 data;
	ld.global.ca.f64 data, [%rd32772];
	}
	// end inline asm
	// begin inline asm
	bar.sync 0;
	// end inline asm
	// begin inline asm
	{	
.reg .f64 data;
	ld.global.ca.f64 data, [%rd32772];
	}
	// end inline asm
	// begin inline asm
	bar.sync 0;
	// end inline asm
	// begin inline asm
	{	
.reg .f64 data;
	ld.global.ca.f64 data, [%rd32772];
	}
	// end inline asm
	// begin inline asm
	bar.sync 0;
	// end inline asm
	// begin inline asm
	{	
.reg .f64 data;
	ld.global.ca.f64 data, [%rd32772];
	}
	// end inline asm
	// begin inline asm
	bar.sync 0;
	// end inline asm
	// begin inline asm
	{	
.reg .f64 data;
	ld.global.ca.f64 data, [%rd32772];
	}
	// end inline asm
	// begin inline asm
	bar.sync 0;
	// end inline asm
	// begin inline asm
	{	
.reg .f64 data;
	ld.global.ca.f64 data, [%rd32772];
	}
	// end inline asm
	// begin inline asm
	bar.sync 0;
	// end inline asm
	// begin inline asm
	{	
.reg .f64 data;
	ld.global.ca.f64 data, [%rd32772];
	}
	// end inline asm
	// begin inline asm
	bar.sync 0;
	// end inline asm
	// begin inline asm
	{	
.reg .f64 data;
	ld.global.ca.f64 data, [%rd32772];
	}
	// end inline asm
	// begin inline asm
	bar.sync 0;
	// end inline asm
	// begin inline asm
	{	
.reg .f64 data;
	ld.global.ca.f64 data, [%rd32772];
	}
	// end inline asm
	// begin inline asm
	bar.sync 0;
	// end inline asm
	// begin inline asm
	{	
.reg .f64 data;
	ld.global.ca.f64 data, [%rd32772];
	}
	// end inline asm
	// begin inline asm
	bar.sync 0;
	// end inline asm
	// begin inline asm
	{	
.reg .f64 data;
	ld.global.ca.f64 data, [%rd32772];
	}
	// end inline asm
	// begin inline asm
	bar.sync 0;
	// end inline asm
	// begin inline asm
	{	
.reg .f64 data;
	ld.global.ca.f64 data, [%rd32772];
	}
	// end inline asm
	// begin inline asm
	bar.sync 0;
	// end inline asm
	// begin inline asm
	{	
.reg .f64 data;
	ld.global.ca.f64 data, [%rd32772];
	}
	// end inline asm
	// begin inline asm
	bar.sync 0;
	// end inline asm
	// begin inline asm
	{	
.reg .f64 data;
	ld.global.ca.f64 data, [%rd32772];
	}
	// end inline asm
	// begin inline asm
	bar.sync 0;
	// end inline asm
	// begin inline asm
	{	
.reg .f64 data;
	ld.global.ca.f64 data, [%rd32772];
	}
	// end inline asm
	// begin inline asm
	bar.sync 0;
	// end inline asm
	// begin inline asm
	{	
.reg .f64 data;
	ld.global.ca.f64 data, [%rd32772];
	}
	// end inline asm
	// begin inline asm
	bar.sync 0;
	// end inline asm
	// begin inline asm
	{	
.reg .f64 data;
	ld.global.ca.f64 data, [%rd32772];
	}
	// end inline asm
	// begin inline asm
	bar.sync 0;
	// end inline asm
	// begin inline asm
	{	
.reg .f64 data;
	ld.global.ca.f64 data, [%rd32772];
	}
	// end inline asm
	// begin inline asm
	bar.sync 0;
	// end inline asm
	// begin inline asm
	{	
.reg .f64 data;
	ld.global.ca.f64 data, [%rd32772];
	}
	// end inline asm
	// begin inline asm
	bar.sync 0;
	// end inline asm
	// begin inline asm
	{	
.reg .f64 data;
	ld.global.ca.f64 data, [%rd32772];
	}
	// end inline asm
	// begin inline asm
	bar.sync 0;
	// end inline asm
	// begin inline asm
	{	
.reg .f64 data;
	ld.global.ca.f64 data, [%rd32772];
	}
	// end inline asm
	// begin inline asm
	bar.sync 0;
	// end inline asm
	// begin inline asm
	{	
.reg .f64 data;
	ld.global.ca.f64 data, [%rd32772];
	}
	// end inline asm
	// begin inline asm
	bar.sync 0;
	// end inline asm
	// begin inline asm
	{	
.reg .f64 data;
	ld.global.ca.f64 data, [%rd32772];
	}
	// end inline asm
	// begin inline asm
	bar.sync 0;
	// end inline asm
	// begin inline asm
	{	
.reg .f64 data;
	ld.global.ca.f64 data, [%rd32772];
	}
	// end inline asm
	// begin inline asm
	bar.sync 0;
	// end inline asm
	// begin inline asm
	{	
.reg .f64 data;
	ld.global.ca.f64 data, [%rd32772];
	}
	// end inline asm
	// begin inline asm
	bar.sync 0;
	// end inline asm
	// begin inline asm
	{	
.reg .f64 data;
	ld.global.ca.f64 data, [%rd32772];
	}
	// end inline asm
	// begin inline asm
	bar.sync 0;
	// end inline asm
	// begin inline asm
	{	
.reg .f64 data;
	ld.global.ca.f64 data, [%rd32772];
	}
	// end inline asm
	// begin inline asm
	bar.sync 0;
	// end inline asm
	// begin inline asm
	{	
.reg .f64 data;
	ld.global.ca.f64 data, [%rd32772];
	}
	// end inline asm
	// begin inline asm
	bar.sync 0;
	// end inline asm
	// begin inline asm
	{	
.reg .f64 data;
	ld.global.ca.f64 data, [%rd32772];
	}
	// end inline asm
	// begin inline asm
	bar.sync 0;
	// end inline asm
	// begin inline asm
	{	
.reg .f64 data;
	ld.global.ca.f64 data, [%rd32772];
	}
	// end inline asm
	// begin inline asm
	bar.sync 0;
	// end inline asm
	// begin inline asm
	{	
.reg .f64 data;
	ld.global.ca.f64 data, [%rd32772];
	}
	// end inline asm
	// begin inline asm
	bar.sync 0;
	// end inline asm
	// begin inline asm
	{	
.reg .f64 data;
	ld.global.ca.f64 data, [%rd32772];
	}
	// end inline asm
	// begin inline asm
	bar.sync 0;
	// end inline asm
	// begin inline asm
	{	
.reg .f64 data;
	ld.global.ca.f64 data, [%rd32772];
	}
	// end inline asm
	// begin inline asm
	bar.sync 0;
	// end inline asm
	// begin inline asm
	{	
.reg .f64 data;
	ld.global.ca.f64 data, [%rd32772];
	}
	// end inline asm
	// begin inline asm
	bar.sync 0;
	// end inline asm
	// begin inline asm
	{	
.reg .f64 data;
	ld.global.ca.f64 data, [%rd32772];
	}
	// end inline asm
	// begin inline asm
	bar.sync 0;
	// end inline asm
	// begin inline asm
	{	
.reg .f64 data;
	ld.global.ca.f64 data, [%rd32772];
	}
	// end inline asm
	// begin inline asm
	bar.sync 0;
	// end inline asm
	// begin inline asm
	{	
.reg .f64 data;
	ld.global.ca.f64 data, [%rd32772];
	}
	// end inline asm
	// begin inline asm
	bar.sync 0;
	// end inline asm
	// begin inline asm
	{	
.reg .f64 data;
	ld.global.ca.f64 data, [%rd32772];
	}
	// end inline asm
	// begin inline asm
	bar.sync 0;
	// end inline asm
	// begin inline asm
	{	
.reg .f64 data;
	ld.global.ca.f64 data, [%rd32772];
	}
	// end inline asm
	// begin inline asm
	bar.sync 0;
	// end inline asm
	// begin inline asm
	{	
.reg .f64 data;
	ld.global.ca.f64 data, [%rd32772];
	}
	// end inline asm
	// begin inline asm
	bar.sync 0;
	// end inline asm
	// begin inline asm
	{	
.reg .f64 data;
	ld.global.ca.f64 data, [%rd32772];
	}
	// end inline asm
	// begin inline asm
	bar.sync 0;
	// end inline asm
	// begin inline asm
	{	
.reg .f64 data;
	ld.global.ca.f64 data, [%rd32772];
	}
	// end inline asm
	// begin inline asm
	bar.sync 0;
	// end inline asm
	// begin inline asm
	{	
.reg .f64 data;
	ld.global.ca.f64 data, [%rd32772];
	}
	// end inline asm
	// begin inline asm
	bar.sync 0;
	// end inline asm
	// begin inline asm
	{	
.reg .f64 data;
	ld.global.ca.f64 data, [%rd32772];
	}
	// end inline asm
	// begin inline asm
	bar.sync 0;
	// end inline asm
	// begin inline asm
	{	
.reg .f64 data;
	ld.global.ca.f64 data, [%rd32772];
	}
	// end inline asm
	// begin inline asm
	bar.sync 0;
	// end inline asm
	// begin inline asm
	{	
.reg .f64 data;
	ld.global.ca.f64 data, [%rd32772];
	}
	// end inline asm
	// begin inline asm
	bar.sync 0;
	// end inline asm
	// begin inline asm
	{	
.reg .f64 data;
	ld.global.ca.f64 data, [%rd32772];
	}
	// end inline asm
	// begin inline asm
	bar.sync 0;
	// end inline asm
	// begin inline asm
	{	
.reg .f64 data;
	ld.global.ca.f64 data, [%rd32772];
	}
	// end inline asm
	// begin inline asm
	bar.sync 0;
	// end inline asm
	// begin inline asm
	{	
.reg .f64 data;
	ld.global.ca.f64 data, [%rd32772];
	}
	// end inline asm
	// begin inline asm
	bar.sync 0;
	// end inline asm
	// begin inline asm
	{	
.reg .f64 data;
	ld.global.ca.f64 data, [%rd32772];
	}
	// end inline asm
	// begin inline asm
	bar.sync 0;
	// end inline asm
	// begin inline asm
	{	
.reg .f64 data;
	ld.global.ca.f64 data, [%rd32772];
	}
	// end inline asm
	// begin inline asm
	bar.sync 0;
	// end inline asm
	// begin inline asm
	{	
.reg .f64 data;
	ld.global.ca.f64 data, [%rd32772];
	}
	// end inline asm
	// begin inline asm
	bar.sync 0;
	// end inline asm
	// begin inline asm
	{	
.reg .f64 data;
	ld.global.ca.f64 data, [%rd32772];
	}
	// end inline asm
	// begin inline asm
	bar.sync 0;
	// end inline asm
	// begin inline asm
	{	
.reg .f64 data;
	ld.global.ca.f64 data, [%rd32772];
	}
	// end inline asm
	// begin inline asm
	bar.sync 0;
	// end inline asm
	// begin inline asm
	{	
.reg .f64 data;
	ld.global.ca.f64 data, [%rd32772];
	}
	// end inline asm
	// begin inline asm
	bar.sync 0;
	// end inline asm
	// begin inline asm
	{	
.reg .f64 data;
	ld.global.ca.f64 data, [%rd32772];
	}
	// end inline asm
	// begin inline asm
	bar.sync 0;
	// end inline asm
	// begin inline asm
	{	
.reg .f64 data;
	ld.global.ca.f64 data, [%rd32772];
	}
	// end inline asm
	// begin inline asm
	bar.sync 0;
	// end inline asm
	// begin inline asm
	{	
.reg .f64 data;
	ld.global.ca.f64 data, [%rd32772];
	}
	// end inline asm
	// begin inline asm
	bar.sync 0;
	// end inline asm
	// begin inline asm
	{	
.reg .f64 data;
	ld.global.ca.f64 data, [%rd32772];
	}
	// end inline asm
	// begin inline asm
	bar.sync 0;
	// end inline asm
	// begin inline asm
	{	
.reg .f64 data;
	ld.global.ca.f64 data, [%rd32772];
	}
	// end inline asm
	// begin inline asm
	bar.sync 0;
	// end inline asm
	// begin inline asm
	{	
.reg .f64 data;
	ld.global.ca.f64 data, [%rd32772];
	}
	// end inline asm
	// begin inline asm
	bar.sync 0;
	// end inline asm
	// begin inline asm
	{	
.reg .f64 data;
	ld.global.ca.f64 data, [%rd32772];
	}
	// end inline asm
	// begin inline asm
	bar.sync 0;
	// end inline asm
	// begin inline asm
	{	
.reg .f64 data;
	ld.global.ca.f64 data, [%rd32772];
	}
	// end inline asm
	// begin inline asm
	bar.sync 0;
	// end inline asm
	// begin inline asm
	{	
.reg .f64 data;
	ld.global.ca.f64 data, [%rd32772];
	}
	// end inline asm
	// begin inline asm
	bar.sync 0;
	// end inline asm
	// begin inline asm
	{	
.reg .f64 data;
	ld.global.ca.f64 data, [%rd32772];
	}
	// end inline asm
	// begin inline asm
	bar.sync 0;
	// end inline asm
	// begin inline asm
	{	
.reg .f64 data;
	ld.global.ca.f64 data, [%rd32772];
	}
	// end inline asm
	// begin inline asm
	bar.sync 0;
	// end inline asm
	// begin inline asm
	{	
.reg .f64 data;
	ld.global.ca.f64 data, [%rd32772];
	}
	// end inline asm
	// begin inline asm
	bar.sync 0;
	// end inline asm
	// begin inline asm
	{	
.reg .f64 data;
	ld.global.ca.f64 data, [%rd32772];
	}
	// end inline asm
	// begin inline asm
	bar.sync 0;
	// end inline asm
	// begin inline asm
	{	
.reg .f64 data;
	ld.global.ca.f64 data, [%rd32772];
	}
	// end inline asm
	// begin inline asm
	bar.sync 0;
	// end inline asm
	// begin inline asm
	{	
.reg .f64 data;
	ld.global.ca.f64 data, [%rd32772];
	}
	// end inline asm
	// begin inline asm
	bar.sync 0;
	// end inline asm
	// begin inline asm
	{	
.reg .f64 data;
	ld.global.ca.f64 data, [%rd32772];
	}
	// end inline asm
	// begin inline asm
	bar.sync 0;
	// end inline asm
	// begin inline asm
	{	
.reg .f64 data;
	ld.global.ca.f64 data, [%rd32772];
	}
	// end inline asm
	// begin inline asm
	bar.sync 0;
	// end inline asm
	// begin inline asm
	{	
.reg .f64 data;
	ld.global.ca.f64 data, [%rd32772];
	}
	// end inline asm
	// begin inline asm
	bar.sync 0;
	// end inline asm
	// begin inline asm
	{	
.reg .f64 data;
	ld.global.ca.f64 data, [%rd32772];
	}
	// end inline asm
	// begin inline asm
	bar.sync 0;
	// end inline asm
	// begin inline asm
	{	
.reg .f64 data;
	ld.global.ca.f64 data, [%rd32772];
	}
	// end inline asm
	// begin inline asm
	bar.sync 0;
	// end inline asm
	// begin inline asm
	{	
.reg .f64 data;
	ld.global.ca.f64 data, [%rd32772];
	}
	// end inline asm
	// begin inline asm
	bar.sync 0;
	// end inline asm
	// begin inline asm
	{	
.reg .f64 data;
	ld.global.ca.f64 data, [%rd32772];
	}
	// end inline asm
	// begin inline asm
	bar.sync 0;
	// end inline asm
	// begin inline asm
	{	
.reg .f64 data;
	ld.global.ca.f64 data, [%rd32772];
	}
	// end inline asm
	// begin inline asm
	bar.sync 0;
	// end inline asm
	// begin inline asm
	{	
.reg .f64 data;
	ld.global.ca.f64 data, [%rd32772];
	}
	// end inline asm
	// begin inline asm
	bar.sync 0;
	// end inline asm
	// begin inline asm
	{	
.reg .f64 data;
	ld.global.ca.f64 data, [%rd32772];
	}
	// end inline asm
	// begin inline asm
	bar.sync 0;
	// end inline asm
	// begin inline asm
	{	
.reg .f64 data;
	ld.global.ca.f64 data, [%rd32772];
	}
	// end inline asm
	// begin inline asm
	bar.sync 0;
	// end inline asm
	// begin inline asm
	{	
.reg .f64 data;
	ld.global.ca.f64 data, [%rd32772];
	}
	// end inline asm
	// begin inline asm
	bar.sync 0;
	// end inline asm
	// begin inline asm
	{	
.reg .f64 data;
	ld.global.ca.f64 data, [%rd32772];
	}
	// end inline asm
	// begin inline asm
	bar.sync 0;
	// end inline asm
	// begin inline asm
	{	
.reg .f64 data;
	ld.global.ca.f64 data, [%rd32772];
	}
	// end inline asm
	// begin inline asm
	bar.sync 0;
	// end inline asm
	// begin inline asm
	{	
.reg .f64 data;
	ld.global.ca.f64 data, [%rd32772];
	}
	// end inline asm
	// begin inline asm
	bar.sync 0;
	// end inline asm
	// begin inline asm
	{	
.reg .f64 data;
	ld.global.ca.f64 data, [%rd32772];
	}
	// end inline asm
	// begin inline asm
	bar.sync 0;
	// end inline asm
	// begin inline asm
	{	
.reg .f64 data;
	ld.global.ca.f64 data, [%rd32772];
	}
	// end inline asm
	// begin inline asm
	bar.sync 0;
	// end inline asm
	// begin inline asm
	{	
.reg .f64 data;
	ld.global.ca.f64 data, [%rd32772];
	}
	// end inline asm
	// begin inline asm
	bar.sync 0;
	// end inline asm
	// begin inline asm
	{	
.reg .f64 data;
	ld.global.ca.f64 data, [%rd32772];
	}
	// end inline asm
	// begin inline asm
	bar.sync 0;
	// end inline asm
	// begin inline asm
	{	
.reg .f64 data;
	ld.global.ca.f64 data, [%rd32772];
	}
	// end inline asm
	// begin inline asm
	bar.sync 0;
	// end inline asm
	// begin inline asm
	{	
.reg .f64 data;
	ld.global.ca.f64 data, [%rd32772];
	}
	// end inline asm
	// begin inline asm
	bar.sync 0;
	// end inline asm
	// begin inline asm
	{	
.reg .f64 data;
	ld.global.ca.f64 data, [%rd32772];
	}
	// end inline asm
	// begin inline asm
	bar.sync 0;
	// end inline asm
	// begin inline asm
	{	
.reg .f64 data;
	ld.global.ca.f64 data, [%rd32772];
	}
	// end inline asm
	// begin inline asm
	bar.sync 0;
	// end inline asm
	// begin inline asm
	{	
.reg .f64 data;
	ld.global.ca.f64 data, [%rd32772];
	}
	// end inline asm
	// begin inline asm
	bar.sync 0;
	// end inline asm
	// begin inline asm
	{	
.reg .f64 data;
	ld.global.ca.f64 data, [%rd32772];
	}
	// end inline asm
	// begin inline asm
	bar.sync 0;
	// end inline asm
	// begin inline asm
	{	
.reg .f64 data;
	ld.global.ca.f64 data, [%rd32772];
	}
	// end inline asm
	// begin inline asm
	bar.sync 0;
	// end inline asm
	// begin inline asm
	{	
.reg .f64 data;
	ld.global.ca.f64 data, [%rd32772];
	}
	// end inline asm
	// begin inline asm
	bar.sync 0;
	// end inline asm
	// begin inline asm
	{	
.reg .f64 data;
	ld.global.ca.f64 data, [%rd32772];
	}
	// end inline asm
	// begin inline asm
	bar.sync 0;
	// end inline asm
	// begin inline asm
	{	
.reg .f64 data;
	ld.global.ca.f64 data, [%rd32772];
	}
	// end inline asm
	// begin inline asm
	bar.sync 0;
	// end inline asm
	// begin inline asm
	{	
.reg .f64 data;
	ld.global.ca.f64 data, [%rd32772];
	}
	// end inline asm
	// begin inline asm
	bar.sync 0;
	// end inline asm
	// begin inline asm
	{	
.reg .f64 data;
	ld.global.ca.f64 data, [%rd32772];
	}
	// end inline asm
	// begin inline asm
	bar.sync 0;
	// end inline asm
	// begin inline asm
	{	
.reg .f64 data;
	ld.global.ca.f64 data, [%rd32772];
	}
	// end inline asm
	// begin inline asm
	bar.sync 0;
	// end inline asm
	// begin inline asm
	{	
.reg .f64 data;
	ld.global.ca.f64 data, [%rd32772];
	}
	// end inline asm
	// begin inline asm
	bar.sync 0;
	// end inline asm
	// begin inline asm
	{	
.reg .f64 data;
	ld.global.ca.f64 data, [%rd32772];
	}
	// end inline asm
	// begin inline asm
	bar.sync 0;
	// end inline asm
	// begin inline asm
	{	
.reg .f64 data;
	ld.global.ca.f64 data, [%rd32772];
	}
	// end inline asm
	// begin inline asm
	bar.sync 0;
	// end inline asm
	// begin inline asm
	{	
.reg .f64 data;
	ld.global.ca.f64 data, [%rd32772];
	}
	// end inline asm
	// begin inline asm
	bar.sync 0;
	// end inline asm
	// begin inline asm
	{	
.reg .f64 data;
	ld.global.ca.f64 data, [%rd32772];
	}
	// end inline asm
	// begin inline asm
	bar.sync 0;
	// end inline asm
	// begin inline asm
	{	
.reg .f64 data;
	ld.global.ca.f64 data, [%rd32772];
	}
	// end inline asm
	// begin inline asm
	bar.sync 0;
	// end inline asm
	// begin inline asm
	{	
.reg .f64 data;
	ld.global.ca.f64 data, [%rd32772];
	}
	// end inline asm
	// begin inline asm
	bar.sync 0;
	// end inline asm
	// begin inline asm
	{	
.reg .f64 data;
	ld.global.ca.f64 data, [%rd32772];
	}
	// end inline asm
	// begin inline asm
	bar.sync 0;
	// end inline asm
	// begin inline asm
	{	
.reg .f64 data;
	ld.global.ca.f64 data, [%rd32772];
	}
	// end inline asm
	// begin inline asm
	bar.sync 0;
	// end inline asm
	// begin inline asm
	{	
.reg .f64 data;
	ld.global.ca.f64 data, [%rd32772];
	}
	// end inline asm
	// begin inline asm
	bar.sync 0;
	// end inline asm
	// begin inline asm
	{	
.reg .f64 data;
	ld.global.ca.f64 data, [%rd32772];
	}
	// end inline asm
	// begin inline asm
	bar.sync 0;
	// end inline asm
	// begin inline asm
	{	
.reg .f64 data;
	ld.global.ca.f64 data, [%rd32772];
	}
	// end inline asm
	// begin inline asm
	bar.sync 0;
	// end inline asm
	// begin inline asm
	{	
.reg .f64 data;
	ld.global.ca.f64 data, [%rd32772];
	}
	// end inline asm
	// begin inline asm
	bar.sync 0;
	// end inline asm
	// begin inline asm
	{	
.reg .f64 data;
	ld.global.ca.f64 data, [%rd32772];
	}
	// end inline asm
	// begin inline asm
	bar.sync 0;
	// end inline asm
	// begin inline asm
	{	
.reg .f64 data;
	ld.global.ca.f64 data, [%rd32772];
	}
	// end inline asm
	// begin inline asm
	bar.sync 0;
	// end inline asm
	// begin inline asm
	{	
.reg .f64 data;
	ld.global.ca.f64 data, [%rd32772];
	}
	// end inline asm
	// begin inline asm
	bar.sync 0;
	// end inline asm
	// begin inline asm
	{	
.reg .f64 data;
	ld.global.ca.f64 data, [%rd32772];
	}
	// end inline asm
	// begin inline asm
	bar.sync 0;
	// end inline asm
	// begin inline asm
	{	
.reg .f64 data;
	ld.global.ca.f64 data, [%rd32772];
	}
	// end inline asm
	// begin inline asm
	bar.sync 0;
	// end inline asm
	// begin inline asm
	{	
.reg .f64 data;
	ld.global.ca.f64 data, [%rd32772];
	}
	// end inline asm
	// begin inline asm
	bar.sync 0;
	// end inline asm
	// begin inline asm
	{	
.reg .f64 data;
	ld.global.ca.f64 data, [%rd32772];
	}
	// end inline asm
	// begin inline asm
	bar.sync 0;
	// end inline asm
	// begin inline asm
	{	
.reg .f64 data;
	ld.global.ca.f64 data, [%rd32772];
	}
	// end inline asm
	// begin inline asm
	bar.sync 0;
	// end inline asm
	// begin inline asm
	{	
.reg .f64 data;
	ld.global.ca.f64 data, [%rd32772];
	}
	// end inline asm
	// begin inline asm
	bar.sync 0;
	// end inline asm
	// begin inline asm
	{	
.reg .f64 data;
	ld.global.ca.f64 data, [%rd32772];
	}
	// end inline asm
	// begin inline asm
	bar.sync 0;
	// end inline asm
	// begin inline asm
	{	
.reg .f64 data;
	ld.global.ca.f64 data, [%rd32772];
	}
	// end inline asm
	// begin inline asm
	bar.sync 0;
	// end inline asm
	// begin inline asm
	{	
.reg .f64 data;
	ld.global.ca.f64 data, [%rd32772];
	}
	// end inline asm
	// begin inline asm
	bar.sync 0;
	// end inline asm
	// begin inline asm
	{	
.reg .f64 data;
	ld.global.ca.f64 data, [%rd32772];
	}
	// end inline asm
	// begin inline asm
	bar.sync 0;
	// end inline asm
	// begin inline asm
	{	
.reg .f64 data;
	ld.global.ca.f64 data, [%rd32772];
	}
	// end inline asm
	// begin inline asm
	bar.sync 0;
	// end inline asm
	// begin inline asm
	{	
.reg .f64 data;
	ld.global.ca.f64 data, [%rd32772];
	}
	// end inline asm
	// begin inline asm
	bar.sync 0;
	// end inline asm
	// begin inline asm
	{	
.reg .f64 data;
	ld.global.ca.f64 data, [%rd32772];
	}
	// end inline asm
	// begin inline asm
	bar.sync 0;
	// end inline asm
	// begin inline asm
	{	
.reg .f64 data;
	ld.global.ca.f64 data, [%rd32772];
	}
	// end inline asm
	// begin inline asm
	bar.sync 0;
	// end inline asm
	// begin inline asm
	{	
.reg .f64 data;
	ld.global.ca.f64 data, [%rd32772];
	}
	// end inline asm
	// begin inline asm
	bar.sync 0;
	// end inline asm
	// begin inline asm
	{	
.reg .f64 data;
	ld.global.ca.f64 data, [%rd32772];
	}
	// end inline asm
	// begin inline asm
	bar.sync 0;
	// end inline asm
	// begin inline asm
	{	
.reg .f64 data;
	ld.global.ca.f64 data, [%rd32772];
	}
	// end inline asm
	// begin inline asm
	bar.sync 0;
	// end inline asm
	// begin inline asm
	{	
.reg .f64 data;
	ld.global.ca.f64 data, [%rd32772];
	}
	// end inline asm
	// begin inline asm
	bar.sync 0;
	// end inline asm
	// begin inline asm
	{	
.reg .f64 data;
	ld.global.ca.f64 data, [%rd32772];
	}
	// end inline asm
	// begin inline asm
	bar.sync 0;
	// end inline asm
	// begin inline asm
	{	
.reg .f64 data;
	ld.global.ca.f64 data, [%rd32772];
	}
	// end inline asm
	// begin inline asm
	bar.sync 0;
	// end inline asm
	// begin inline asm
	{	
.reg .f64 data;
	ld.global.ca.f64 data, [%rd32772];
	}
	// end inline asm
	// begin inline asm
	bar.sync 0;
	// end inline asm
	// begin inline asm
	{	
.reg .f64 data;
	ld.global.ca.f64 data, [%rd32772];
	}
	// end inline asm
	// begin inline asm
	bar.sync 0;
	// end inline asm
	// begin inline asm
	{	
.reg .f64 data;
	ld.global.ca.f64 data, [%rd32772];
	}
	// end inline asm
	// begin inline asm
	bar.sync 0;
	// end inline asm
	// begin inline asm
	{	
.reg .f64 data;
	ld.global.ca.f64 data, [%rd32772];
	}
	// end inline asm
	// begin inline asm
	bar.sync 0;
	// end inline asm
	// begin inline asm
	{	
.reg .f64 data;
	ld.global.ca.f64 data, [%rd32772];
	}
	// end inline asm
	// begin inline asm
	bar.sync 0;
	// end inline asm
	// begin inline asm
	{	
.reg .f64 data;
	ld.global.ca.f64 data, [%rd32772];
	}
	// end inline asm
	// begin inline asm
	bar.sync 0;
	// end inline asm
	// begin inline asm
	{	
.reg .f64 data;
	ld.global.ca.f64 data, [%rd32772];
	}
	// end inline asm
	// begin inline asm
	bar.sync 0;
	// end inline asm
	// begin inline asm
	{	
.reg .f64 data;
	ld.global.ca.f64 data, [%rd32772];
	}
	// end inline asm
	// begin inline asm
	bar.sync 0;
	// end inline asm
	// begin inline asm
	{	
.reg .f64 data;
	ld.global.ca.f64 data, [%rd32772];
	}
	// end inline asm
	// begin inline asm
	bar.sync 0;
	// end inline asm
	// begin inline asm
	{	
.reg .f64 data;
	ld.global.ca.f64 data, [%rd32772];
	}
	// end inline asm
	// begin inline asm
	bar.sync 0;
	// end inline asm
	// begin inline asm
	{	
.reg .f64 data;
	ld.global.ca.f64 data, [%rd32772];
	}
	// end inline asm
	// begin inline asm
	bar.sync 0;
	// end inline asm
	// begin inline asm
	{	
.reg .f64 data;
	ld.global.ca.f64 data, [%rd32772];
	}
	// end inline asm
	// begin inline asm
	bar.sync 0;
	// end inline asm
	// begin inline asm
	{	
.reg .f64 data;
	ld.global.ca.f64 data, [%rd32772];
	}
	// end inline asm
	// begin inline asm
	bar.sync 0;
	// end inline asm
	// begin inline asm
	{	
.reg .f64 data;
	ld.global.ca.f64 data, [%rd32772];
	}
	// end inline asm
	// begin inline asm
	bar.sync 0;
	// end inline asm
	// begin inline asm
	{	
.reg .f64 data;
	ld.global.ca.f64 data, [%rd32772];
	}
	// end inline asm
	// begin inline asm
	bar.sync 0;
	// end inline asm
	// begin inline asm
	{	
.reg .f64 data;
	ld.global.ca.f64 data, [%rd32772];
	}
	// end inline asm
	// begin inline asm
	bar.sync 0;
	// end inline asm
	// begin inline asm
	{	
.reg .f64 data;
	ld.global.ca.f64 data, [%rd32772];
	}
	// end inline asm
	// begin inline asm
	bar.sync 0;
	// end inline asm
	// begin inline asm
	{	
.reg .f64 data;
	ld.global.ca.f64 data, [%rd32772];
	}
	// end inline asm
	// begin inline asm
	bar.sync 0;
	// end inline asm
	// begin inline asm
	{	
.reg .f64 data;
	ld.global.ca.f64 data, [%rd32772];
	}
	// end inline asm
	// begin inline asm
	bar.sync 0;
	// end inline asm
	// begin inline asm
	{	
.reg .f64 data;
	ld.global.ca.f64 data, [%rd32772];
	}
	// end inline asm
	// begin inline asm
	bar.sync 0;
	// end inline asm
	// begin inline asm
	{	
.reg .f64 data;
	ld.global.ca.f64 data, [%rd32772];
	}
	// end inline asm
	// begin inline asm
	bar.sync 0;
	// end inline asm
	// begin inline asm
	{	
.reg .f64 data;
	ld.global.ca.f64 data, [%rd32772];
	}
	// end inline asm
	// begin inline asm
	bar.sync 0;
	// end inline asm
	// begin inline asm
	{	
.reg .f64 data;
	ld.global.ca.f64 data, [%rd32772];
	}
	// end inline asm
	// begin inline asm
	bar.sync 0;
	// end inline asm
	// begin inline asm
	{	
.reg .f64 data;
	ld.global.ca.f64 data, [%rd32772];
	}
	// end inline asm
	// begin inline asm
	bar.sync 0;
	// end inline asm
	// begin inline asm
	{	
.reg .f64 data;
	ld.global.ca.f64 data, [%rd32772];
	}
	// end inline asm
	// begin inline asm
	bar.sync 0;
	// end inline asm
	// begin inline asm
	{	
.reg .f64 data;
	ld.global.ca.f64 data, [%rd32772];
	}
	// end inline asm
	// begin inline asm
	bar.sync 0;
	// end inline asm
	// begin inline asm
	{	
.reg .f64 data;
	ld.global.ca.f64 data, [%rd32772];
	}
	// end inline asm
	// begin inline asm
	bar.sync 0;
	// end inline asm
	// begin inline asm
	{	
.reg .f64 data;
	ld.global.ca.f64 data, [%rd32772];
	}
	// end inline asm
	// begin inline asm
	bar.sync 0;
	// end inline asm
	// begin inline asm
	{	
.reg .f64 data;
	ld.global.ca.f64 data, [%rd32772];
	}
	// end inline asm
	// begin inline asm
	bar.sync 0;
	// end inline asm
	// begin inline asm
	{	
.reg .f64 data;
	ld.global.ca.f64 data, [%rd32772];
	}
	// end inline asm
	// begin inline asm
	bar.sync 0;
	// end inline asm
	// begin inline asm
	{	
.reg .f64 data;
	ld.global.ca.f64 data, [%rd32772];
	}
	// end inline asm
	// begin inline asm
	bar.sync 0;
	// end inline asm
	// begin inline asm
	{	
.reg .f64 data;
	ld.global.ca.f64 data, [%rd32772];
	}
	// end inline asm
	// begin inline asm
	bar.sync 0;
	// end inline asm
	// begin inline asm
	{	
.reg .f64 data;
	ld.global.ca.f64 data, [%rd32772];
	}
	// end inline asm
	// begin inline asm
	bar.sync 0;
	// end inline asm
	// begin inline asm
	{	
.reg .f64 data;
	ld.global.ca.f64 data, [%rd32772];
	}
	// end inline asm
	// begin inline asm
	bar.sync 0;
	// end inline asm
	// begin inline asm
	{	
.reg .f64 data;
	ld.global.ca.f64 data, [%rd32772];
	}
	// end inline asm
	// begin inline asm
	bar.sync 0;
	// end inline asm
	// begin inline asm
	{	
.reg .f64 data;
	ld.global.ca.f64 data, [%rd32772];
	}
	// end inline asm
	// begin inline asm
	bar.sync 0;
	// end inline asm
	// begin inline asm
	{	
.reg .f64 data;
	ld.global.ca.f64 data, [%rd32772];
	}
	// end inline asm
	// begin inline asm
	bar.sync 0;
	// end inline asm
	// begin inline asm
	{	
.reg .f64 data;
	ld.global.ca.f64 data, [%rd32772];
	}
	// end inline asm
	// begin inline asm
	bar.sync 0;
	// end inline asm
	// begin inline asm
	{	
.reg .f64 data;
	ld.global.ca.f64 data, [%rd32772];
	}
	// end inline asm
	// begin inline asm
	bar.sync 0;
	// end inline asm
	// begin inline asm
	{	
.reg .f64 data;
	ld.global.ca.f64 data, [%rd32772];
	}
	// end inline asm
	// begin inline asm
	bar.sync 0;
	// end inline asm
	// begin inline asm
	{	
.reg .f64 data;
	ld.global.ca.f64 data, [%rd32772];
	}
	// end inline asm
	// begin inline asm
	bar.sync 0;
	// end inline asm
	// begin inline asm
	{	
.reg .f64 data;
	ld.global.ca.f64 data, [%rd32772];
	}
	// end inline asm
	// begin inline asm
	bar.sync 0;
	// end inline asm
	// begin inline asm
	{	
.reg .f64 data;
	ld.global.ca.f64 data, [%rd32772];
	}
	// end inline asm
	// begin inline asm
	bar.sync 0;
	// end inline asm
	// begin inline asm
	{	
.reg .f64 data;
	ld.global.ca.f64 data, [%rd32772];
	}
	// end inline asm
	// begin inline asm
	bar.sync 0;
	// end inline asm
	// begin inline asm
	{	
.reg .f64 data;
	ld.global.ca.f64 data, [%rd32772];
	}
	// end inline asm
	// begin inline asm
	bar.sync 0;
	// end inline asm
	// begin inline asm
	{	
.reg .f64 data;
	ld.global.ca.f64 data, [%rd32772];
	}
	// end inline asm
	// begin inline asm
	bar.sync 0;
	// end inline asm
	// begin inline asm
	{	
.reg .f64 data;
	ld.global.ca.f64 data, [%rd32772];
	}
	// end inline asm
	// begin inline asm
	bar.sync 0;
	// end inline asm
	// begin inline asm
	{	
.reg .f64 data;
	ld.global.ca.f64 data, [%rd32772];
	}
	// end inline asm
	// begin inline asm
	bar.sync 0;
	// end inline asm
	// begin inline asm
	{	
.reg .f64 data;
	ld.global.ca.f64 data, [%rd32772];
	}
	// end inline asm
	// begin inline asm
	bar.sync 0;
	// end inline asm
	// begin inline asm
	{	
.reg .f64 data;
	ld.global.ca.f64 data, [%rd32772];
	}
	// end inline asm
	// begin inline asm
	bar.sync 0;
	// end inline asm
	// begin inline asm
	{	
.reg .f64 data;
	ld.global.ca.f64 data, [%rd32772];
	}
	// end inline asm
	// begin inline asm
	bar.sync 0;
	// end inline asm
	// begin inline asm
	{	
.reg .f64 data;
	ld.global.ca.f64 data, [%rd32772];
	}
	// end inline asm
	// begin inline asm
	bar.sync 0;
	// end inline asm
	// begin inline asm
	{	
.reg .f64 data;
	ld.global.ca.f64 data, [%rd32772];
	}
	// end inline asm
	// begin inline asm
	bar.sync 0;
	// end inline asm
	// begin inline asm
	{	
.reg .f64 data;
	ld.global.ca.f64 data, [%rd32772];
	}
	// end inline asm
	// begin inline asm
	bar.sync 0;
	// end inline asm
	// begin inline asm
	{	
.reg .f64 data;
	ld.global.ca.f64 data, [%rd32772];
	}
	// end inline asm
	// begin inline asm
	bar.sync 0;
	// end inline asm
	// begin inline asm
	{	
.reg .f64 data;
	ld.global.ca.f64 data, [%rd32772];
	}
	// end inline asm
	// begin inline asm
	bar.sync 0;
	// end inline asm
	// begin inline asm
	{	
.reg .f64 data;
	ld.global.ca.f64 data, [%rd32772];
	}
	// end inline asm
	// begin inline asm
	bar.sync 0;
	// end inline asm
	// begin inline asm
	{	
.reg .f64 data;
	ld.global.ca.f64 data, [%rd32772];
	}
	// end inline asm
	// begin inline asm
	bar.sync 0;
	// end inline asm
	// begin inline asm
	{	
.reg .f64 data;
	ld.global.ca.f64 data, [%rd32772];
	}
	// end inline asm
	// begin inline asm
	bar.sync 0;
	// end inline asm
	// begin inline asm
	{	
.reg .f64 data;
	ld.global.ca.f64 data, [%rd32772];
	}
	// end inline asm
	// begin inline asm
	bar.sync 0;
	// end inline asm
	// begin inline asm
	{	
.reg .f64 data;
	ld.global.ca.f64 data, [%rd32772];
	}
	// end inline asm
	// begin inline asm
	bar.sync 0;
	// end inline asm
	// begin inline asm
	{	
.reg .f64 data;
	ld.global.ca.f64 data, [%rd32772];
	}
	// end inline asm
	// begin inline asm
	bar.sync 0;
	// end inline asm
	// begin inline asm
	{	
.reg .f64 data;
	ld.global.ca.f64 data, [%rd32772];
	}
	// end inline asm
	// begin inline asm
	bar.sync 0;
	// end inline asm
	// begin inline asm
	{	
.reg .f64 data;
	ld.global.ca.f64 data, [%rd32772];
	}
	// end inline asm
	// begin inline asm
	bar.sync 0;
	// end inline asm
	// begin inline asm
	{	
.reg .f64 data;
	ld.global.ca.f64 data, [%rd32772];
	}
	// end inline asm
	// begin inline asm
	bar.sync 0;
	// end inline asm
	// begin inline asm
	{	
.reg .f64 data;
	ld.global.ca.f64 data, [%rd32772];
	}
	// end inline asm
	// begin inline asm
	bar.sync 0;
	// end inline asm
	// begin inline asm
	{	
.reg .f64 data;
	ld.global.ca.f64 data, [%rd32772];
	}
	// end inline asm
	// begin inline asm
	bar.sync 0;
	// end inline asm
	// begin inline asm
	{	
.reg .f64 data;
	ld.global.ca.f64 data, [%rd32772];
	}
	// end inline asm
	// begin inline asm
	bar.sync 0;
	// end inline asm
	// begin inline asm
	{	
.reg .f64 data;
	ld.global.ca.f64 data, [%rd32772];
	}
	// end inline asm
	// begin inline asm
	bar.sync 0;
	// end inline asm
	// begin inline asm
	{	
.reg .f64 data;
	ld.global.ca.f64 data, [%rd32772];
	}
	// end inline asm
	// begin inline asm
	bar.sync 0;
	// end inline asm
	// begin inline asm
	{	
.reg .f64 data;
	ld.global.ca.f64 data, [%rd32772];
	}
	// end inline asm
	// begin inline asm
	bar.sync 0;
	// end inline asm
	// begin inline asm
	{	
.reg .f64 data;
	ld.global.ca.f64 data, [%rd32772];
	}
	// end inline asm
	// begin inline asm
	bar.sync 0;
	// end inline asm
	// begin inline asm
	{	
.reg .f64 data;
	ld.global.ca.f64 data, [%rd32772];
	}
	// end inline asm
	// begin inline asm
	bar.sync 0;
	// end inline asm
	// begin inline asm
	{	
.reg .f64 data;
	ld.global.ca.f64 data, [%rd32772];
	}
	// end inline asm
	// begin inline asm
	bar.sync 0;
	// end inline asm
	// begin inline asm
	{	
.reg .f64 data;
	ld.global.ca.f64 data, [%rd32772];
	}
	// end inline asm
	// begin inline asm
	bar.sync 0;
	// end inline asm
	// begin inline asm
	{	
.reg .f64 data;
	ld.global.ca.f64 data, [%rd32772];
	}
	// end inline asm
	// begin inline asm
	bar.sync 0;
	// end inline asm
	// begin inline asm
	{	
.reg .f64 data;
	ld.global.ca.f64 data, [%rd32772];
	}
	// end inline asm
	// begin inline asm
	bar.sync 0;
	// end inline asm
	// begin inline asm
	{	
.reg .f64 data;
	ld.global.ca.f64 data, [%rd32772];
	}
	// end inline asm
	// begin inline asm
	bar.sync 0;
	// end inline asm
	// begin inline asm
	{	
.reg .f64 data;
	ld.global.ca.f64 data, [%rd32772];
	}
	// end inline asm
	// begin inline asm
	bar.sync 0;
	// end inline asm
	// begin inline asm
	{	
.reg .f64 data;
	ld.global.ca.f64 data, [%rd32772];
	}
	// end inline asm
	// begin inline asm
	bar.sync 0;
	// end inline asm
	// begin inline asm
	{	
.reg .f64 data;
	ld.global.ca.f64 data, [%rd32772];
	}
	// end inline asm
	// begin inline asm
	bar.sync 0;
	// end inline asm
	// begin inline asm
	{	
.reg .f64 data;
	ld.global.ca.f64 data, [%rd32772];
	}
	// end inline asm
	// begin inline asm
	bar.sync 0;
	// end inline asm
	// begin inline asm
	{	
.reg .f64 data;
	ld.global.ca.f64 data, [%rd32772];
	}
	// end inline asm
	// begin inline asm
	bar.sync 0;
	// end inline asm
	// begin inline asm
	{	
.reg .f64 data;
	ld.global.ca.f64 data, [%rd32772];
	}
	// end inline asm
	// begin inline asm
	bar.sync 0;
	// end inline asm
	// begin inline asm
	{	
.reg .f64 data;
	ld.global.ca.f64 data, [%rd32772];
	}
	// end inline asm
	// begin inline asm
	bar.sync 0;
	// end inline asm
	// begin inline asm
	{	
.reg .f64 data;
	ld.global.ca.f64 data, [%rd32772];
	}
	// end inline asm
	// begin inline asm
	bar.sync 0;
	// end inline asm
	// begin inline asm
	{	
.reg .f64 data;
	ld.global.ca.f64 data, [%rd32772];
	}
	// end inline asm
	// begin inline asm
	bar.sync 0;
	// end inline asm
	// begin inline asm
	{	
.reg .f64 data;
	ld.global.ca.f64 data, [%rd32772];
	}
	// end inline asm
	// begin inline asm
	bar.sync 0;
	// end inline asm
	// begin inline asm
	{	
.reg .f64 data;
	ld.global.ca.f64 data, [%rd32772];
	}
	// end inline asm
	// begin inline asm
	bar.sync 0;
	// end inline asm
	// begin inline asm
	{	
.reg .f64 data;
	ld.global.ca.f64 data, [%rd32772];
	}
	// end inline asm
	// begin inline asm
	bar.sync 0;
	// end inline asm
	// begin inline asm
	{	
.reg .f64 data;
	ld.global.ca.f64 data, [%rd32772];
	}
	// end inline asm
	// begin inline asm
	bar.sync 0;
	// end inline asm
	// begin inline asm
	{	
.reg .f64 data;
	ld.global.ca.f64 data, [%rd32772];
	}
	// end inline asm
	// begin inline asm
	bar.sync 0;
	// end inline asm
	// begin inline asm
	{	
.reg .f64 data;
	ld.global.ca.f64 data, [%rd32772];
	}
	// end inline asm
	// begin inline asm
	bar.sync 0;
	// end inline asm
	// begin inline asm
	{	
.reg .f64 data;
	ld.global.ca.f64 data, [%rd32772];
	}
	// end inline asm
	// begin inline asm
	bar.sync 0;
	// end inline asm
	// begin inline asm
	{	
.reg .f64 data;
	ld.global.ca.f64 data, [%rd32772];
	}
	// end inline asm
	// begin inline asm
	bar.sync 0;
	// end inline asm
	// begin inline asm
	{	
.reg .f64 data;
	ld.global.ca.f64 data, [%rd32772];
	}
	// end inline asm
	// begin inline asm
	bar.sync 0;
	// end inline asm
	// begin inline asm
	{	
.reg .f64 data;
	ld.global.ca.f64 data, [%rd32772];
	}
	// end inline asm
	// begin inline asm
	bar.sync 0;
	// end inline asm
	// begin inline asm
	{	
.reg .f64 data;
	ld.global.ca.f64 data, [%rd32772];
	}
	// end inline asm
	// begin inline asm
	bar.sync 0;
	// end inline asm
	// begin inline asm
	{	
.reg .f64 data;
	ld.global.ca.f64 data, [%rd32772];
	}
	// end inline asm
	// begin inline asm
	bar.sync 0;
	// end inline asm
	// begin inline asm
	{	
.reg .f64 data;
	ld.global.ca.f64 data, [%rd32772];
	}
	// end inline asm
	// begin inline asm
	bar.sync 0;
	// end inline asm
	// begin inline asm
	{	
.reg .f64 data;
	ld.global.ca.f64 data, [%rd32772];
	}
	// end inline asm
	// begin inline asm
	bar.sync 0;
	// end inline asm
	// begin inline asm
	{	
.reg .f64 data;
	ld.global.ca.f64 data, [%rd32772];
	}
	// end inline asm
	// begin inline asm
	bar.sync 0;
	// end inline asm
	// begin inline asm
	{	
.reg .f64 data;
	ld.global.ca.f64 data, [%rd32772];
	}
	// end inline asm
	// begin inline asm
	bar.sync 0;
	// end inline asm
	// begin inline asm
	{	
.reg .f64 data;
	ld.global.ca.f64 data, [%rd32772];
	}
	// end inline asm
	// begin inline asm
	bar.sync 0;
	// end inline asm
	// begin inline asm
	{	
.reg .f64 data;
	ld.global.ca.f64 data, [%rd32772];
	}
	// end inline asm
	// begin inline asm
	bar.sync 0;
	// end inline asm
	// begin inline asm
	{	
.reg .f64 data;
	ld.global.ca.f64 data, [%rd32772];
	}
	// end inline asm
	// begin inline asm
	bar.sync 0;
	// end inline asm
	// begin inline asm
	{	
.reg .f64 data;
	ld.global.ca.f64 data, [%rd32772];
	}
	// end inline asm
	// begin inline asm
	bar.sync 0;
	// end inline asm
	// begin inline asm
	{	
.reg .f64 data;
	ld.global.ca.f64 data, [%rd32772];
	}
	// end inline asm
	// begin inline asm
	bar.sync 0;
	// end inline asm
	// begin inline asm
	{	
.reg .f64 data;
	ld.global.ca.f64 data, [%rd32772];
	}
	// end inline asm
	// begin inline asm
	bar.sync 0;
	// end inline asm
	// begin inline asm
	{	
.reg .f64 data;
	ld.global.ca.f64 data, [%rd32772];
	}
	// end inline asm
	// begin inline asm
	bar.sync 0;
	// end inline asm
	// begin inline asm
	{	
.reg .f64 data;
	ld.global.ca.f64 data, [%rd32772];
	}
	// end inline asm
	// begin inline asm
	bar.sync 0;
	// end inline asm
	// begin inline asm
	{	
.reg .f64 data;
	ld.global.ca.f64 data, [%rd32772];
	}
	// end inline asm
	// begin inline asm
	bar.sync 0;
	// end inline asm
	// begin inline asm
	{	
.reg .f64 data;
	ld.global.ca.f64 data, [%rd32772];
	}
	// end inline asm
	// begin inline asm
	bar.sync 0;
	// end inline asm
	// begin inline asm
	{	
.reg .f64 data;
	ld.global.ca.f64 data, [%rd32772];
	}
	// end inline asm
	// begin inline asm
	bar.sync 0;
	// end inline asm
	// begin inline asm
	{	
.reg .f64 data;
	ld.global.ca.f64 data, [%rd32772];
	}
	// end inline asm
	// begin inline asm
	bar.sync 0;
	// end inline asm
	// begin inline asm
	{	
.reg .f64 data;
	ld.global.ca.f64 data, [%rd32772];
	}
	// end inline asm
	// begin inline asm
	bar.sync 0;
	// end inline asm
	// begin inline asm
	{	
.reg .f64 data;
	ld.global.ca.f64 data, [%rd32772];
	}
	// end inline asm
	// begin inline asm
	bar.sync 0;
	// end inline asm
	// begin inline asm
	{	
.reg .f64 data;
	ld.global.ca.f64 data, [%rd32772];
	}
	// end inline asm
	// begin inline asm
	bar.sync 0;
	// end inline asm
	// begin inline asm
	{	
.reg .f64 data;
	ld.global.ca.f64 data, [%rd32772];
	}
	// end inline asm
	// begin inline asm
	bar.sync 0;
	// end inline asm
	// begin inline asm
	{	
.reg .f64 data;
	ld.global.ca.f64 data, [%rd32772];
	}
	// end inline asm
	// begin inline asm
	bar.sync 0;
	// end inline asm
	// begin inline asm
	{	
.reg .f64 data;
	ld.global.ca.f64 data, [%rd32772];
	}
	// end inline asm
	// begin inline asm
	bar.sync 0;
	// end inline asm
	// begin inline asm
	{	
.reg .f64 data;
	ld.global.ca.f64 data, [%rd32772];
	}
	// end inline asm
	// begin inline asm
	bar.sync 0;
	// end inline asm
	// begin inline asm
	{	
.reg .f64 data;
	ld.global.ca.f64 data, [%rd32772];
	}
	// end inline asm
	// begin inline asm
	bar.sync 0;
	// end inline asm
	// begin inline asm
	{	
.reg .f64 data;
	ld.global.ca.f64 data, [%rd32772];
	}
	// end inline asm
	// begin inline asm
	bar.sync 0;
	// end inline asm
	// begin inline asm
	{	
.reg .f64 data;
	ld.global.ca.f64 data, [%rd32772];
	}
	// end inline asm
	// begin inline asm
	bar.sync 0;
	// end inline asm
	// begin inline asm
	{	
.reg .f64 data;
	ld.global.ca.f64 data, [%rd32772];
	}
	// end inline asm
	// begin inline asm
	bar.sync 0;
	// end inline asm
	// begin inline asm
	{	
.reg .f64 data;
	ld.global.ca.f64 data, [%rd32772];
	}
	// end inline asm
	// begin inline asm
	bar.sync 0;
	// end inline asm
	// begin inline asm
	{	
.reg .f64 data;
	ld.global.ca.f64 data, [%rd32772];
	}
	// end inline asm
	// begin inline asm
	bar.sync 0;
	// end inline asm
	// begin inline asm
	{	
.reg .f64 data;
	ld.global.ca.f64 data, [%rd32772];
	}
	// end inline asm
	// begin inline asm
	bar.sync 0;
	// end inline asm
	// begin inline asm
	{	
.reg .f64 data;
	ld.global.ca.f64 data, [%rd32772];
	}
	// end inline asm
	// begin inline asm
	bar.sync 0;
	// end inline asm
	// begin inline asm
	{	
.reg .f64 data;
	ld.global.ca.f64 data, [%rd32772];
	}
	// end inline asm
	// begin inline asm
	bar.sync 0;
	// end inline asm
	// begin inline asm
	{	
.reg .f64 data;
	ld.global.ca.f64 data, [%rd32772];
	}
	// end inline asm
	// begin inline asm
	bar.sync 0;
	// end inline asm
	// begin inline asm
	{	
.reg .f64 data;
	ld.global.ca.f64 data, [%rd32772];
	}
	// end inline asm
	// begin inline asm
	bar.sync 0;
	// end inline asm
	// begin inline asm
	{	
.reg .f64 data;
	ld.global.ca.f64 data, [%rd32772];
	}
	// end inline asm
	// begin inline asm
	bar.sync 0;
	// end inline asm
	// begin inline asm
	{	
.reg .f64 data;
	ld.global.ca.f64 data, [%rd32772];
	}
	// end inline asm
	// begin inline asm
	bar.sync 0;
	// end inline asm
	// begin inline asm
	{	
.reg .f64 data;
	ld.global.ca.f64 data, [%rd32772];
	}
	// end inline asm
	// begin inline asm
	bar.sync 0;
	// end inline asm
	// begin inline asm
	{	
.reg .f64 data;
	ld.global.ca.f64 data, [%rd32772];
	}
	// end inline asm
	// begin inline asm
	bar.sync 0;
	// end inline asm
	// begin inline asm
	{	
.reg .f64 data;
	ld.global.ca.f64 data, [%rd32772];
	}
	// end inline asm
	// begin inline asm
	bar.sync 0;
	// end inline asm
	// begin inline asm
	{	
.reg .f64 data;
	ld.global.ca.f64 data, [%rd32772];
	}
	// end inline asm
	// begin inline asm
	bar.sync 0;
	// end inline asm
	// begin inline asm
	{	
.reg .f64 data;
	ld.global.ca.f64 data, [%rd32772];
	}
	// end inline asm
	// begin inline asm
	bar.sync 0;
	// end inline asm
	// begin inline asm
	{	
.reg .f64 data;
	ld.global.ca.f64 data, [%rd32772];
	}
	// end inline asm
	// begin inline asm
	bar.sync 0;
	// end inline asm
	// begin inline asm
	{	
.reg .f64 data;
	ld.global.ca.f64 data, [%rd32772];
	}
	// end inline asm
	// begin inline asm
	bar.sync 0;
	// end inline asm
	// begin inline asm
	{	
.reg .f64 data;
	ld.global.ca.f64 data, [%rd32772];
	}
	// end inline asm
	// begin inline asm
	bar.sync 0;
	// end inline asm
	// begin inline asm
	{	
.reg .f64 data;
	ld.global.ca.f64 data, [%rd32772];
	}
	// end inline asm
	// begin inline asm
	bar.sync 0;
	// end inline asm
	// begin inline asm
	{	
.reg .f64 data;
	ld.global.ca.f64 data, [%rd32772];
	}
	// end inline asm
	// begin inline asm
	bar.sync 0;
	// end inline asm
	// begin inline asm
	{	
.reg .f64 data;
	ld.global.ca.f64 data, [%rd32772];
	}
	// end inline asm
	// begin inline asm
	bar.sync 0;
	// end inline asm
	// begin inline asm
	{	
.reg .f64 data;
	ld.global.ca.f64 data, [%rd32772];
	}
	// end inline asm
	// begin inline asm
	bar.sync 0;
	// end inline asm
	// begin inline asm
	{	
.reg .f64 data;
	ld.global.ca.f64 data, [%rd32772];
	}
	// end inline asm
	// begin inline asm
	bar.sync 0;
	// end inline asm
	// begin inline asm
	{	
.reg .f64 data;
	ld.global.ca.f64 data, [%rd32772];
	}
	// end inline asm
	// begin inline asm
	bar.sync 0;
	// end inline asm
	// begin inline asm
	{	
.reg .f64 data;
	ld.global.ca.f64 data, [%rd32772];
	}
	// end inline asm
	// begin inline asm
	bar.sync 0;
	// end inline asm
	// begin inline asm
	{	
.reg .f64 data;
	ld.global.ca.f64 data, [%rd32772];
	}
	// end inline asm
	// begin inline asm
	bar.sync 0;
	// end inline asm
	// begin inline asm
	{	
.reg .f64 data;
	ld.global.ca.f64 data, [%rd32772];
	}
	// end inline asm
	// begin inline asm
	bar.sync 0;
	// end inline asm
	// begin inline asm
	{	
.reg .f64 data;
	ld.global.ca.f64 data, [%rd32772];
	}
	// end inline asm
	// begin inline asm
	bar.sync 0;
	// end inline asm
	// begin inline asm
	{	
.reg .f64 data;
	ld.global.ca.f64 data, [%rd32772];
	}
	// end inline asm
	// begin inline asm
	bar.sync 0;
	// end inline asm
	// begin inline asm
	{	
.reg .f64 data;
	ld.global.ca.f64 data, [%rd32772];
	}
	// end inline asm
	// begin inline asm
	bar.sync 0;
	// end inline asm
	// begin inline asm
	{	
.reg .f64 data;
	ld.global.ca.f64 data, [%rd32772];
	}
	// end inline asm
	// begin inline asm
	bar.sync 0;
	// end inline asm
	// begin inline asm
	{	
.reg .f64 data;
	ld.global.ca.f64 data, [%rd32772];
	}
	// end inline asm
	// begin inline asm
	bar.sync 0;
	// end inline asm
	// begin inline asm
	{	
.reg .f64 data;
	ld.global.ca.f64 data, [%rd32772];
	}
	// end inline asm
	// begin inline asm
	bar.sync 0;
	// end inline asm
	// begin inline asm
	{	
.reg .f64 data;
	ld.global.ca.f64 data, [%rd32772];
	}
	// end inline asm
	// begin inline asm
	bar.sync 0;
	// end inline asm
	// begin inline asm
	{	
.reg .f64 data;
	ld.global.ca.f64 data, [%rd32772];
	}
	// end inline asm
	// begin inline asm
	bar.sync 0;
	// end inline asm
	// begin inline asm
	{	
.reg .f64 data;
	ld.global.ca.f64 data, [%rd32772];
	}
	// end inline asm
	// begin inline asm
	bar.sync 0;
	// end inline asm
	// begin inline asm
	{	
.reg .f64 data;
	ld.global.ca.f64 data, [%rd32772];
	}
	// end inline asm
	// begin inline asm
	bar.sync 0;
	// end inline asm
	// begin inline asm
	{	
.reg .f64 data;
	ld.global.ca.f64 data, [%rd32772];
	}
	// end inline asm
	// begin inline asm
	bar.sync 0;
	// end inline asm
	// begin inline asm
	{	
.reg .f64 data;
	ld.global.ca.f64 data, [%rd32772];
	}
	// end inline asm
	// begin inline asm
	bar.sync 0;
	// end inline asm
	// begin inline asm
	{	
.reg .f64 data;
	ld.global.ca.f64 data, [%rd32772];
	}
	// end inline asm
	// begin inline asm
	bar.sync 0;
	// end inline asm
	// begin inline asm
	{	
.reg .f64 data;
	ld.global.ca.f64 data, [%rd32772];
	}
	// end inline asm
	// begin inline asm
	bar.sync 0;
	// end inline asm
	// begin inline asm
	{	
.reg .f64 data;
	ld.global.ca.f64 data, [%rd32772];
	}
	// end inline asm
	// begin inline asm
	bar.sync 0;
	// end inline asm
	// begin inline asm
	{	
.reg .f64 data;
	ld.global.ca.f64 data, [%rd32772];
	}
	// end inline asm
	// begin inline asm
	bar.sync 0;
	// end inline asm
	// begin inline asm
	{	
.reg .f64 data;
	ld.global.ca.f64 data, [%rd32772];
	}
	// end inline asm
	// begin inline asm
	bar.sync 0;
	// end inline asm
	// begin inline asm
	{	
.reg .f64 data;
	ld.global.ca.f64 data, [%rd32772];
	}
	// end inline asm
	// begin inline asm
	bar.sync 0;
	// end inline asm
	// begin inline asm
	{	
.reg .f64 data;
	ld.global.ca.f64 data, [%rd32772];
	}
	// end inline asm
	// begin inline asm
	bar.sync 0;
	// end inline asm
	// begin inline asm
	{	
.reg .f64 data;
	ld.global.ca.f64 data, [%rd32772];
	}
	// end inline asm
	// begin inline asm
	bar.sync 0;
	// end inline asm
	// begin inline asm
	{	
.reg .f64 data;
	ld.global.ca.f64 data, [%rd32772];
	}
	// end inline asm
	// begin inline asm
	bar.sync 0;
	// end inline asm
	// begin inline asm
	{	
.reg .f64 data;
	ld.global.ca.f64 data, [%rd32772];
	}
	// end inline asm
	// begin inline asm
	bar.sync 0;
	// end inline asm
	// begin inline asm
	{	
.reg .f64 data;
	ld.global.ca.f64 data, [%rd32772];
	}
	// end inline asm
	// begin inline asm
	bar.sync 0;
	// end inline asm
	// begin inline asm
	{	
.reg .f64 data;
	ld.global.ca.f64 data, [%rd32772];
	}
	// end inline asm
	// begin inline asm
	bar.sync 0;
	// end inline asm
	// begin inline asm
	{	
.reg .f64 data;
	ld.global.ca.f64 data, [%rd32772];
	}
	// end inline asm
	// begin inline asm
	bar.sync 0;
	// end inline asm
	// begin inline asm
	{	
.reg .f64 data;
	ld.global.ca.f64 data, [%rd32772];
	}
	// end inline asm
	// begin inline asm
	bar.sync 0;
	// end inline asm
	// begin inline asm
	{	
.reg .f64 data;
	ld.global.ca.f64 data, [%rd32772];
	}
	// end inline asm
	// begin inline asm
	bar.sync 0;
	// end inline asm
	// begin inline asm
	{	
.reg .f64 data;
	ld.global.ca.f64 data, [%rd32772];
	}
	// end inline asm
	// begin inline asm
	bar.sync 0;
	// end inline asm
	// begin inline asm
	{	
.reg .f64 data;
	ld.global.ca.f64 data, [%rd32772];
	}
	// end inline asm
	// begin inline asm
	bar.sync 0;
	// end inline asm
	// begin inline asm
	{	
.reg .f64 data;
	ld.global.ca.f64 data, [%rd32772];
	}
	// end inline asm
	// begin inline asm
	bar.sync 0;
	// end inline asm
	// begin inline asm
	{	
.reg .f64 data;
	ld.global.ca.f64 data, [%rd32772];
	}
	// end inline asm
	// begin inline asm
	bar.sync 0;
	// end inline asm
	// begin inline asm
	{	
.reg .f64 data;
	ld.global.ca.f64 data, [%rd32772];
	}
	// end inline asm
	// begin inline asm
	bar.sync 0;
	// end inline asm
	// begin inline asm
	{	
.reg .f64 data;
	ld.global.ca.f64 data, [%rd32772];
	}
	// end inline asm
	// begin inline asm
	bar.sync 0;
	// end inline asm
	// begin inline asm
	{	
.reg .f64 data;
	ld.global.ca.f64 data, [%rd32772];
	}
	// end inline asm
	// begin inline asm
	bar.sync 0;
	// end inline asm
	// begin inline asm
	{	
.reg .f64 data;
	ld.global.ca.f64 data, [%rd32772];
	}
	// end inline asm
	// begin inline asm
	bar.sync 0;
	// end inline asm
	// begin inline asm
	{	
.reg .f64 data;
	ld.global.ca.f64 data, [%rd32772];
	}
	// end inline asm
	// begin inline asm
	bar.sync 0;
	// end inline asm
	// begin inline asm
	{	
.reg .f64 data;
	ld.global.ca.f64 data, [%rd32772];
	}
	// end inline asm
	// begin inline asm
	bar.sync 0;
	// end inline asm
	// begin inline asm
	{	
.reg .f64 data;
	ld.global.ca.f64 data, [%rd32772];
	}
	// end inline asm
	// begin inline asm
	bar.sync 0;
	// end inline asm
	// begin inline asm
	{	
.reg .f64 data;
	ld.global.ca.f64 data, [%rd32772];
	}
	// end inline asm
	// begin inline asm
	bar.sync 0;
	// end inline asm
	// begin inline asm
	{	
.reg .f64 data;
	ld.global.ca.f64 data, [%rd32772];
	}
	// end inline asm
	// begin inline asm
	bar.sync 0;
	// end inline asm
	// begin inline asm
	{	
.reg .f64 data;
	ld.global.ca.f64 data, [%rd32772];
	}
	// end inline asm
	// begin inline asm
	bar.sync 0;
	// end inline asm
	// begin inline asm
	{	
.reg .f64 data;
	ld.global.ca.f64 data, [%rd32772];
	}
	// end inline asm
	// begin inline asm
	bar.sync 0;
	// end inline asm
	// begin inline asm
	{	
.reg .f64 data;
	ld.global.ca.f64 data, [%rd32772];
	}
	// end inline asm
	// begin inline asm
	bar.sync 0;
	// end inline asm
	// begin inline asm
	{	
.reg .f64 data;
	ld.global.ca.f64 data, [%rd32772];
	}
	// end inline asm
	// begin inline asm
	bar.sync 0;
	// end inline asm
	// begin inline asm
	{	
.reg .f64 data;
	ld.global.ca.f64 data, [%rd32772];
	}
	// end inline asm
	// begin inline asm
	bar.sync 0;
	// end inline asm
	// begin inline asm
	{	
.reg .f64 data;
	ld.global.ca.f64 data, [%rd32772];
	}
	// end inline asm
	// begin inline asm
	bar.sync 0;
	// end inline asm
	// begin inline asm
	{	
.reg .f64 data;
	ld.global.ca.f64 data, [%rd32772];
	}
	// end inline asm
	// begin inline asm
	bar.sync 0;
	// end inline asm
	// begin inline asm
	{	
.reg .f64 data;
	ld.global.ca.f64 data, [%rd32772];
	}
	// end inline asm
	// begin inline asm
	bar.sync 0;
	// end inline asm
	// begin inline asm
	{	
.reg .f64 data;
	ld.global.ca.f64 data, [%rd32772];
	}
	// end inline asm
	// begin inline asm
	bar.sync 0;
	// end inline asm
	// begin inline asm
	{	
.reg .f64 data;
	ld.global.ca.f64 data, [%rd32772];
	}
	// end inline asm
	// begin inline asm
	bar.sync 0;
	// end inline asm
	// begin inline asm
	{	
.reg .f64 data;
	ld.global.ca.f64 data, [%rd32772];
	}
	// end inline asm
	// begin inline asm
	bar.sync 0;
	// end inline asm
	// begin inline asm
	{	
.reg .f64 data;
	ld.global.ca.f64 data, [%rd32772];
	}
	// end inline asm
	// begin inline asm
	bar.sync 0;
	// end inline asm
	// begin inline asm
	{	
.reg .f64 data;
	ld.global.ca.f64 data, [%rd32772];
	}
	// end inline asm
	// begin inline asm
	bar.sync 0;
	// end inline asm
	// begin inline asm
	{	
.reg .f64 data;
	ld.global.ca.f64 data, [%rd32772];
	}
	// end inline asm
	// begin inline asm
	bar.sync 0;
	// end inline asm
	// begin inline asm
	{	
.reg .f64 data;
	ld.global.ca.f64 data, [%rd32772];
	}
	// end inline asm
	// begin inline asm
	bar.sync 0;
	// end inline asm
	// begin inline asm
	{	
.reg .f64 data;
	ld.global.ca.f64 data, [%rd32772];
	}
	// end inline asm
	// begin inline asm
	bar.sync 0;
	// end inline asm
	// begin inline asm
	{	
.reg .f64 data;
	ld.global.ca.f64 data, [%rd32772];
	}
	// end inline asm
	// begin inline asm
	bar.sync 0;
	// end inline asm
	// begin inline asm
	{	
.reg .f64 data;
	ld.global.ca.f64 data, [%rd32772];
	}
	// end inline asm
	// begin inline asm
	bar.sync 0;
	// end inline asm
	// begin inline asm
	{	
.reg .f64 data;
	ld.global.ca.f64 data, [%rd32772];
	}
	// end inline asm
	// begin inline asm
	bar.sync 0;
	// end inline asm
	// begin inline asm
	{	
.reg .f64 data;
	ld.global.ca.f64 data, [%rd32772];
	}
	// end inline asm
	// begin inline asm
	bar.sync 0;
	// end inline asm
	// begin inline asm
	{	
.reg .f64 data;
	ld.global.ca.f64 data, [%rd32772];
	}
	// end inline asm
	// begin inline asm
	bar.sync 0;
	// end inline asm
	// begin inline asm
	{	
.reg .f64 data;
	ld.global.ca.f64 data, [%rd32772];
	}
	// end inline asm
	// begin inline asm
	bar.sync 0;
	// end inline asm
	// begin inline asm
	{	
.reg .f64 data;
	ld.global.ca.f64 data, [%rd32772];
	}
	// end inline asm
	// begin inline asm
	bar.sync 0;
	// end inline asm
	// begin inline asm
	{	
.reg .f64 data;
	ld.global.ca.f64 data, [%rd32772];
	}
	// end inline asm
	// begin inline asm
	bar.sync 0;
	// end inline asm
	// begin inline asm
	{	
.reg .f64 data;
	ld.global.ca.f64 data, [%rd32772];
	}
	// end inline asm
	// begin inline asm
	bar.sync 0;
	// end inline asm
	// begin inline asm
	{	
.reg .f64 data;
	ld.global.ca.f64 data, [%rd32772];
	}
	// end inline asm
	// begin inline asm
	bar.sync 0;
	// end inline asm
	// begin inline asm
	{	
.reg .f64 data;
	ld.global.ca.f64 data, [%rd32772];
	}
	// end inline asm
	// begin inline asm
	bar.sync 0;
	// end inline asm
	// begin inline asm
	{	
.reg .f64 data;
	ld.global.ca.f64 data, [%rd32772];
	}
	// end inline asm
	// begin inline asm
	bar.sync 0;
	// end inline asm
	// begin inline asm
	{	
.reg .f64 data;
	ld.global.ca.f64 data, [%rd32772];
	}
	// end inline asm
	// begin inline asm
	bar.sync 0;
	// end inline asm
	// begin inline asm
	{	
.reg .f64 data;
	ld.global.ca.f64 data, [%rd32772];
	}
	// end inline asm
	// begin inline asm
	bar.sync 0;
	// end inline asm
	// begin inline asm
	{	
.reg .f64 data;
	ld.global.ca.f64 data, [%rd32772];
	}
	// end inline asm
	// begin inline asm
	bar.sync 0;
	// end inline asm
	// begin inline asm
	{	
.reg .f64 data;
	ld.global.ca.f64 data, [%rd32772];
	}
	// end inline asm
	// begin inline asm
	bar.sync 0;
	// end inline asm
	// begin inline asm
	{	
.reg .f64 data;
	ld.global.ca.f64 data, [%rd32772];
	}
	// end inline asm
	// begin inline asm
	bar.sync 0;
	// end inline asm
	// begin inline asm
	{	
.reg .f64 data;
	ld.global.ca.f64 data, [%rd32772];
	}
	// end inline asm
	// begin inline asm
	bar.sync 0;
	// end inline asm
	// begin inline asm
	{	
.reg .f64 data;
	ld.global.ca.f64 data, [%rd32772];
	}
	// end inline asm
	// begin inline asm
	bar.sync 0;
	// end inline asm
	// begin inline asm
	{	
.reg .f64 data;
	ld.global.ca.f64 data, [%rd32772];
	}
	// end inline asm
	// begin inline asm
	bar.sync 0;
	// end inline asm
	// begin inline asm
	{	
.reg .f64 data;
	ld.global.ca.f64 data, [%rd32772];
	}
	// end inline asm
	// begin inline asm
	bar.sync 0;
	// end inline asm
	// begin inline asm
	{	
.reg .f64 data;
	ld.global.ca.f64 data, [%rd32772];
	}
	// end inline asm
	// begin inline asm
	bar.sync 0;
	// end inline asm
	// begin inline asm
	{	
.reg .f64 data;
	ld.global.ca.f64 data, [%rd32772];
	}
	// end inline asm
	// begin inline asm
	bar.sync 0;
	// end inline asm
	// begin inline asm
	{	
.reg .f64 data;
	ld.global.ca.f64 data, [%rd32772];
	}
	// end inline asm
	// begin inline asm
	bar.sync 0;
	// end inline asm
	// begin inline asm
	{	
.reg .f64 data;
	ld.global.ca.f64 data, [%rd32772];
	}
	// end inline asm
	// begin inline asm
	bar.sync 0;
	// end inline asm
	// begin inline asm
	{	
.reg .f64 data;
	ld.global.ca.f64 data, [%rd32772];
	}
	// end inline asm
	// begin inline asm
	bar.sync 0;
	// end inline asm
	// begin inline asm
	{	
.reg .f64 data;
	ld.global.ca.f64 data, [%rd32772];
	}
	// end inline asm
	// begin inline asm
	bar.sync 0;
	// end inline asm
	// begin inline asm
	{	
.reg .f64 data;
	ld.global.ca.f64 data, [%rd32772];
	}
	// end inline asm
	// begin inline asm
	bar.sync 0;
	// end inline asm
	// begin inline asm
	{	
.reg .f64 data;
	ld.global.ca.f64 data, [%rd32772];
	}
	// end inline asm
	// begin inline asm
	bar.sync 0;
	// end inline asm
	// begin inline asm
	{	
.reg .f64 data;
	ld.global.ca.f64 data, [%rd32772];
	}
	// end inline asm
	// begin inline asm
	bar.sync 0;
	// end inline asm
	// begin inline asm
	{	
.reg .f64 data;
	ld.global.ca.f64 data, [%rd32772];
	}
	// end inline asm
	// begin inline asm
	bar.sync 0;
	// end inline asm
	// begin inline asm
	{	
.reg .f64 data;
	ld.global.ca.f64 data, [%rd32772];
	}
	// end inline asm
	// begin inline asm
	bar.sync 0;
	// end inline asm
	// begin inline asm
	{	
.reg .f64 data;
	ld.global.ca.f64 data, [%rd32772];
	}
	// end inline asm
	// begin inline asm
	bar.sync 0;
	// end inline asm
	// begin inline asm
	{	
.reg .f64 data;
	ld.global.ca.f64 data, [%rd32772];
	}
	// end inline asm
	// begin inline asm
	bar.sync 0;
	// end inline asm
	// begin inline asm
	{	
.reg .f64 data;
	ld.global.ca.f64 data, [%rd32772];
	}
	// end inline asm
	// begin inline asm
	bar.sync 0;
	// end inline asm
	// begin inline asm
	{	
.reg .f64 data;
	ld.global.ca.f64 data, [%rd32772];
	}
	// end inline asm
	// begin inline asm
	bar.sync 0;
	// end inline asm
	// begin inline asm
	{	
.reg .f64 data;
	ld.global.ca.f64 data, [%rd32772];
	}
	// end inline asm
	// begin inline asm
	bar.sync 0;
	// end inline asm
	// begin inline asm
	{	
.reg .f64 data;
	ld.global.ca.f64 data, [%rd32772];
	}
	// end inline asm
	// begin inline asm
	bar.sync 0;
	// end inline asm
	// begin inline asm
	{	
.reg .f64 data;
	ld.global.ca.f64 data, [%rd32772];
	}
	// end inline asm
	// begin inline asm
	bar.sync 0;
	// end inline asm
	// begin inline asm
	{	
.reg .f64 data;
	ld.global.ca.f64 data, [%rd32772];
	}
	// end inline asm
	// begin inline asm
	bar.sync 0;
	// end inline asm
	// begin inline asm
	{	
.reg .f64 data;
	ld.global.ca.f64 data, [%rd32772];
	}
	// end inline asm
	// begin inline asm
	bar.sync 0;
	// end inline asm
	// begin inline asm
	{	
.reg .f64 data;
	ld.global.ca.f64 data, [%rd32772];
	}
	// end inline asm
	// begin inline asm
	bar.sync 0;
	// end inline asm
	// begin inline asm
	{	
.reg .f64 data;
	ld.global.ca.f64 data, [%rd32772];
	}
	// end inline asm
	// begin inline asm
	bar.sync 0;
	// end inline asm
	// begin inline asm
	{	
.reg .f64 data;
	ld.global.ca.f64 data, [%rd32772];
	}
	// end inline asm
	// begin inline asm
	bar.sync 0;
	// end inline asm
	// begin inline asm
	{	
.reg .f64 data;
	ld.global.ca.f64 data, [%rd32772];
	}
	// end inline asm
	// begin inline asm
	bar.sync 0;
	// end inline asm
	// begin inline asm
	{	
.reg .f64 data;
	ld.global.ca.f64 data, [%rd32772];
	}
	// end inline asm
	// begin inline asm
	bar.sync 0;
	// end inline asm
	// begin inline asm
	{	
.reg .f64 data;
	ld.global.ca.f64 data, [%rd32772];
	}
	// end inline asm
	// begin inline asm
	bar.sync 0;
	// end inline asm
	// begin inline asm
	{	
.reg .f64 data;
	ld.global.ca.f64 data, [%rd32772];
	}
	// end inline asm
	// begin inline asm
	bar.sync 0;
	// end inline asm
	// begin inline asm
	{	
.reg .f64 data;
	ld.global.ca.f64 data, [%rd32772];
	}
	// end inline asm
	// begin inline asm
	bar.sync 0;
	// end inline asm
	// begin inline asm
	{	
.reg .f64 data;
	ld.global.ca.f64 data, [%rd32772];
	}
	// end inline asm
	// begin inline asm
	bar.sync 0;
	// end inline asm
	// begin inline asm
	{	
.reg .f64 data;
	ld.global.ca.f64 data, [%rd32772];
	}
	// end inline asm
	// begin inline asm
	bar.sync 0;
	// end inline asm
	// begin inline asm
	{	
.reg .f64 data;
	ld.global.ca.f64 data, [%rd32772];
	}
	// end inline asm
	// begin inline asm
	bar.sync 0;
	// end inline asm
	// begin inline asm
	{	
.reg .f64 data;
	ld.global.ca.f64 data, [%rd32772];
	}
	// end inline asm
	// begin inline asm
	bar.sync 0;
	// end inline asm
	// begin inline asm
	{	
.reg .f64 data;
	ld.global.ca.f64 data, [%rd32772];
	}
	// end inline asm
	// begin inline asm
	bar.sync 0;
	// end inline asm
	// begin inline asm
	{	
.reg .f64 data;
	ld.global.ca.f64 data, [%rd32772];
	}
	// end inline asm
	// begin inline asm
	bar.sync 0;
	// end inline asm
	// begin inline asm
	{	
.reg .f64 data;
	ld.global.ca.f64 data, [%rd32772];
	}
	// end inline asm
	// begin inline asm
	bar.sync 0;
	// end inline asm
	// begin inline asm
	{	
.reg .f64 data;
	ld.global.ca.f64 data, [%rd32772];
	}
	// end inline asm
	// begin inline asm
	bar.sync 0;
	// end inline asm
	// begin inline asm
	{	
.reg .f64 data;
	ld.global.ca.f64 data, [%rd32772];
	}
	// end inline asm
	// begin inline asm
	bar.sync 0;
	// end inline asm
	// begin inline asm
	{	
.reg .f64 data;
	ld.global.ca.f64 data, [%rd32772];
	}
	// end inline asm
	// begin inline asm
	bar.sync 0;
	// end inline asm
	// begin inline asm
	{	
.reg .f64 data;
	ld.global.ca.f64 data, [%rd32772];
	}
	// end inline asm
	// begin inline asm
	bar.sync 0;
	// end inline asm
	// begin inline asm
	{	
.reg .f64 data;
	ld.global.ca.f64 data, [%rd32772];
	}
	// end inline asm
	// begin inline asm
	bar.sync 0;
	// end inline asm
	// begin inline asm
	{	
.reg .f64 data;
	ld.global.ca.f64 data, [%rd32772];
	}
	// end inline asm
	// begin inline asm
	bar.sync 0;
	// end inline asm
	// begin inline asm
	{	
.reg .f64 data;
	ld.global.ca.f64 data, [%rd32772];
	}
	// end inline asm
	// begin inline asm
	bar.sync 0;
	// end inline asm
	// begin inline asm
	{	
.reg .f64 data;
	ld.global.ca.f64 data, [%rd32772];
	}
	// end inline asm
	// begin inline asm
	bar.sync 0;
	// end inline asm
	// begin inline asm
	{	
.reg .f64 data;
	ld.global.ca.f64 data, [%rd32772];
	}
	// end inline asm
	// begin inline asm
	bar.sync 0;
	// end inline asm
	// begin inline asm
	{	
.reg .f64 data;
	ld.global.ca.f64 data, [%rd32772];
	}
	// end inline asm
	// begin inline asm
	bar.sync 0;
	// end inline asm
	// begin inline asm
	{	
.reg .f64 data;
	ld.global.ca.f64 data, [%rd32772];
	}
	// end inline asm
	// begin inline asm
	bar.sync 0;
	// end inline asm
	// begin inline asm
	{	
.reg .f64 data;
	ld.global.ca.f64 data, [%rd32772];
	}
	// end inline asm
	// begin inline asm
	bar.sync 0;
	// end inline asm
	// begin inline asm
	{	
.reg .f64 data;
	ld.global.ca.f64 data, [%rd32772];
	}
	// end inline asm
	// begin inline asm
	bar.sync 0;
	// end inline asm
	// begin inline asm
	{	
.reg .f64 data;
	ld.global.ca.f64 data, [%rd32772];
	}
	// end inline asm
	// begin inline asm
	bar.sync 0;
	// end inline asm
	// begin inline asm
	{	
.reg .f64 data;
	ld.global.ca.f64 data, [%rd32772];
	}
	// end inline asm
	// begin inline asm
	bar.sync 0;
	// end inline asm
	// begin inline asm
	{	
.reg .f64 data;
	ld.global.ca.f64 data, [%rd32772];
	}
	// end inline asm
	// begin inline asm
	bar.sync 0;
	// end inline asm
	// begin inline asm
	{	
.reg .f64 data;
	ld.global.ca.f64 data, [%rd32772];
	}
	// end inline asm
	// begin inline asm
	bar.sync 0;
	// end inline asm
	// begin inline asm
	{	
.reg .f64 data;
	ld.global.ca.f64 data, [%rd32772];
	}
	// end inline asm
	// begin inline asm
	bar.sync 0;
	// end inline asm
	// begin inline asm
	{	
.reg .f64 data;
	ld.global.ca.f64 data, [%rd32772];
	}
	// end inline asm
	// begin inline asm
	bar.sync 0;
	// end inline asm
	// begin inline asm
	{	
.reg .f64 data;
	ld.global.ca.f64 data, [%rd32772];
	}
	// end inline asm
	// begin inline asm
	bar.sync 0;
	// end inline asm
	// begin inline asm
	{	
.reg .f64 data;
	ld.global.ca.f64 data, [%rd32772];
	}
	// end inline asm
	// begin inline asm
	bar.sync 0;
	// end inline asm
	// begin inline asm
	{	
.reg .f64 data;
	ld.global.ca.f64 data, [%rd32772];
	}
	// end inline asm
	// begin inline asm
	bar.sync 0;
	// end inline asm
	// begin inline asm
	{	
.reg .f64 data;
	ld.global.ca.f64 data, [%rd32772];
	}
	// end inline asm
	// begin inline asm
	bar.sync 0;
	// end inline asm
	// begin inline asm
	{	
.reg .f64 data;
	ld.global.ca.f64 data, [%rd32772];
	}
	// end inline asm
	// begin inline asm
	bar.sync 0;
	// end inline asm
	// begin inline asm
	{	
.reg .f64 data;
	ld.global.ca.f64 data, [%rd32772];
	}
	// end inline asm
	// begin inline asm
	bar.sync 0;
	// end inline asm
	// begin inline asm
	{	
.reg .f64 data;
	ld.global.ca.f64 data, [%rd32772];
	}
	// end inline asm
	// begin inline asm
	bar.sync 0;
	// end inline asm
	// begin inline asm
	{	
.reg .f64 data;
	ld.global.ca.f64 data, [%rd32772];
	}
	// end inline asm
	// begin inline asm
	bar.sync 0;
	// end inline asm
	// begin inline asm
	{	
.reg .f64 data;
	ld.global.ca.f64 data, [%rd32772];
	}
	// end inline asm
	// begin inline asm
	bar.sync 0;
	// end inline asm
	// begin inline asm
	{	
.reg .f64 data;
	ld.global.ca.f64 data, [%rd32772];
	}
	// end inline asm
	// begin inline asm
	bar.sync 0;
	// end inline asm
	// begin inline asm
	{	
.reg .f64 data;
	ld.global.ca.f64 data, [%rd32772];
	}
	// end inline asm
	// begin inline asm
	bar.sync 0;
	// end inline asm
	// begin inline asm
	{	
.reg .f64 data;
	ld.global.ca.f64 data, [%rd32772];
	}
	// end inline asm
	// begin inline asm
	bar.sync 0;
	// end inline asm
	// begin inline asm
	{	
.reg .f64 data;
	ld.global.ca.f64 data, [%rd32772];
	}
	// end inline asm
	// begin inline asm
	bar.sync 0;
	// end inline asm
	// begin inline asm
	{	
.reg .f64 data;
	ld.global.ca.f64 data, [%rd32772];
	}
	// end inline asm
	// begin inline asm
	bar.sync 0;
	// end inline asm
	// begin inline asm
	{	
.reg .f64 data;
	ld.global.ca.f64 data, [%rd32772];
	}
	// end inline asm
	// begin inline asm
	bar.sync 0;
	// end inline asm
	// begin inline asm
	{	
.reg .f64 data;
	ld.global.ca.f64 data, [%rd32772];
	}
	// end inline asm
	// begin inline asm
	bar.sync 0;
	// end inline asm
	// begin inline asm
	{	
.reg .f64 data;
	ld.global.ca.f64 data, [%rd32772];
	}
	// end inline asm
	// begin inline asm
	bar.sync 0;
	// end inline asm
	// begin inline asm
	{	
.reg .f64 data;
	ld.global.ca.f64 data, [%rd32772];
	}
	// end inline asm
	// begin inline asm
	bar.sync 0;
	// end inline asm
	// begin inline asm
	{	
.reg .f64 data;
	ld.global.ca.f64 data, [%rd32772];
	}
	// end inline asm
	// begin inline asm
	bar.sync 0;
	// end inline asm
	// begin inline asm
	{	
.reg .f64 data;
	ld.global.ca.f64 data, [%rd32772];
	}
	// end inline asm
	// begin inline asm
	bar.sync 0;
	// end inline asm
	// begin inline asm
	{	
.reg .f64 data;
	ld.global.ca.f64 data, [%rd32772];
	}
	// end inline asm
	// begin inline asm
	bar.sync 0;
	// end inline asm
	// begin inline asm
	{	
.reg .f64 data;
	ld.global.ca.f64 data, [%rd32772];
	}
	// end inline asm
	// begin inline asm
	bar.sync 0;
	// end inline asm
	// begin inline asm
	{	
.reg .f64 data;
	ld.global.ca.f64 data, [%rd32772];
	}
	// end inline asm
	// begin inline asm
	bar.sync 0;
	// end inline asm
	// begin inline asm
	{	
.reg .f64 data;
	ld.global.ca.f64 data, [%rd32772];
	}
	// end inline asm
	// begin inline asm
	bar.sync 0;
	// end inline asm
	// begin inline asm
	{	
.reg .f64 data;
	ld.global.ca.f64 data, [%rd32772];
	}
	// end inline asm
	// begin inline asm
	bar.sync 0;
	// end inline asm
	// begin inline asm
	{	
.reg .f64 data;
	ld.global.ca.f64 data, [%rd32772];
	}
	// end inline asm
	// begin inline asm
	bar.sync 0;
	// end inline asm
	// begin inline asm
	{	
.reg .f64 data;
	ld.global.ca.f64 data, [%rd32772];
	}
	// end inline asm
	// begin inline asm
	bar.sync 0;
	// end inline asm
	// begin inline asm
	{	
.reg .f64 data;
	ld.global.ca.f64 data, [%rd32772];
	}
	// end inline asm
	// begin inline asm
	bar.sync 0;
	// end inline asm
	// begin inline asm
	{	
.reg .f64 data;
	ld.global.ca.f64 data, [%rd32772];
	}
	// end inline asm
	// begin inline asm
	bar.sync 0;
	// end inline asm
	// begin inline asm
	{	
.reg .f64 data;
	ld.global.ca.f64 data, [%rd32772];
	}
	// end inline asm
	// begin inline asm
	bar.sync 0;
	// end inline asm
	// begin inline asm
	{	
.reg .f64 data;
	ld.global.ca.f64 data, [%rd32772];
	}
	// end inline asm
	// begin inline asm
	bar.sync 0;
	// end inline asm
	// begin inline asm
	{	
.reg .f64 data;
	ld.global.ca.f64 data, [%rd32772];
	}
	// end inline asm
	// begin inline asm
	bar.sync 0;
	// end inline asm
	// begin inline asm
	{	
.reg .f64 data;
	ld.global.ca.f64 data, [%rd32772];
	}
	// end inline asm
	// begin inline asm
	bar.sync 0;
	// end inline asm
	// begin inline asm
	{	
.reg .f64 data;
	ld.global.ca.f64 data, [%rd32772];
	}
	// end inline asm
	// begin inline asm
	bar.sync 0;
	// end inline asm
	// begin inline asm
	{	
.reg .f64 data;
	ld.global.ca.f64 data, [%rd32772];
	}
	// end inline asm
	// begin inline asm
	bar.sync 0;
	// end inline asm
	// begin inline asm
	{	
.reg .f64 data;
	ld.global.ca.f64 data, [%rd32772];
	}
	// end inline asm
	// begin inline asm
	bar.sync 0;
	// end inline asm
	// begin inline asm
	{	
.reg .f64 data;
	ld.global.ca.f64 data, [%rd32772];
	}
	// end inline asm
	// begin inline asm
	bar.sync 0;
	// end inline asm
	// begin inline asm
	{	
.reg .f64 data;
	ld.global.ca.f64 data, [%rd32772];
	}
	// end inline asm
	// begin inline asm
	bar.sync 0;
	// end inline asm
	// begin inline asm
	{	
.reg .f64 data;
	ld.global.ca.f64 data, [%rd32772];
	}
	// end inline asm
	// begin inline asm
	bar.sync 0;
	// end inline asm
	// begin inline asm
	{	
.reg .f64 data;
	ld.global.ca.f64 data, [%rd32772];
	}
	// end inline asm
	// begin inline asm
	bar.sync 0;
	// end inline asm
	// begin inline asm
	{	
.reg .f64 data;
	ld.global.ca.f64 data, [%rd32772];
	}
	// end inline asm
	// begin inline asm
	bar.sync 0;
	// end inline asm
	// begin inline asm
	{	
.reg .f64 data;
	ld.global.ca.f64 data, [%rd32772];
	}
	// end inline asm
	// begin inline asm
	bar.sync 0;
	// end inline asm
	// begin inline asm
	{	
.reg .f64 data;
	ld.global.ca.f64 data, [%rd32772];
	}
	// end inline asm
	// begin inline asm
	bar.sync 0;
	// end inline asm
	// begin inline asm
	{	
.reg .f64 data;
	ld.global.ca.f64 data, [%rd32772];
	}
	// end inline asm
	// begin inline asm
	bar.sync 0;
	// end inline asm
	// begin inline asm
	{	
.reg .f64 data;
	ld.global.ca.f64 data, [%rd32772];
	}
	// end inline asm
	// begin inline asm
	bar.sync 0;
	// end inline asm
	// begin inline asm
	{	
.reg .f64 data;
	ld.global.ca.f64 data, [%rd32772];
	}
	// end inline asm
	// begin inline asm
	bar.sync 0;
	// end inline asm
	// begin inline asm
	{	
.reg .f64 data;
	ld.global.ca.f64 data, [%rd32772];
	}
	// end inline asm
	// begin inline asm
	bar.sync 0;
	// end inline asm
	// begin inline asm
	{	
.reg .f64 data;
	ld.global.ca.f64 data, [%rd32772];
	}
	// end inline asm
	// begin inline asm
	bar.sync 0;
	// end inline asm
	// begin inline asm
	{	
.reg .f64 data;
	ld.global.ca.f64 data, [%rd32772];
	}
	// end inline asm
	// begin inline asm
	bar.sync 0;
	// end inline asm
	// begin inline asm
	{	
.reg .f64 data;
	ld.global.ca.f64 data, [%rd32772];
	}
	// end inline asm
	// begin inline asm
	bar.sync 0;
	// end inline asm
	// begin inline asm
	{	
.reg .f64 data;
	ld.global.ca.f64 data, [%rd32772];
	}
	// end inline asm
	// begin inline asm
	bar.sync 0;
	// end inline asm
	// begin inline asm
	{	
.reg .f64 data;
	ld.global.ca.f64 data, [%rd32772];
	}
	// end inline asm
	// begin inline asm
	bar.sync 0;
	// end inline asm
	// begin inline asm
	{	
.reg .f64 data;
	ld.global.ca.f64 data, [%rd32772];
	}
	// end inline asm
	// begin inline asm
	bar.sync 0;
	// end inline asm
	// begin inline asm
	{	
.reg .f64 data;
	ld.global.ca.f64 data, [%rd32772];
	}
	// end inline asm
	// begin inline asm
	bar.sync 0;
	// end inline asm
	// begin inline asm
	{	
.reg .f64 data;
	ld.global.ca.f64 data, [%rd32772];
	}
	// end inline asm
	// begin inline asm
	bar.sync 0;
	// end inline asm
	// begin inline asm
	{	
.reg .f64 data;
	ld.global.ca.f64 data, [%rd32772];
	}
	// end inline asm
	// begin inline asm
	bar.sync 0;
	// end inline asm
	// begin inline asm
	{	
.reg .f64 data;
	ld.global.ca.f64 data, [%rd32772];
	}
	// end inline asm
	// begin inline asm
	bar.sync 0;
	// end inline asm
	// begin inline asm
	{	
.reg .f64 data;
	ld.global.ca.f64 data, [%rd32772];
	}
	// end inline asm
	// begin inline asm
	bar.sync 0;
	// end inline asm
	// begin inline asm
	{	
.reg .f64 data;
	ld.global.ca.f64 data, [%rd32772];
	}
	// end inline asm
	// begin inline asm
	bar.sync 0;
	// end inline asm
	// begin inline asm
	{	
.reg .f64 data;
	ld.global.ca.f64 data, [%rd32772];
	}
	// end inline asm
	// begin inline asm
	bar.sync 0;
	// end inline asm
	// begin inline asm
	{	
.reg .f64 data;
	ld.global.ca.f64 data, [%rd32772];
	}
	// end inline asm
	// begin inline asm
	bar.sync 0;
	// end inline asm
	// begin inline asm
	{	
.reg .f64 data;
	ld.global.ca.f64 data, [%rd32772];
	}
	// end inline asm
	// begin inline asm
	bar.sync 0;
	// end inline asm
	// begin inline asm
	{	
.reg .f64 data;
	ld.global.ca.f64 data, [%rd32772];
	}
	// end inline asm
	// begin inline asm
	bar.sync 0;
	// end inline asm
	// begin inline asm
	{	
.reg .f64 data;
	ld.global.ca.f64 data, [%rd32772];
	}
	// end inline asm
	// begin inline asm
	bar.sync 0;
	// end inline asm
	// begin inline asm
	{	
.reg .f64 data;
	ld.global.ca.f64 data, [%rd32772];
	}
	// end inline asm
	// begin inline asm
	bar.sync 0;
	// end inline asm
	// begin inline asm
	{	
.reg .f64 data;
	ld.global.ca.f64 data, [%rd32772];
	}
	// end inline asm
	// begin inline asm
	bar.sync 0;
	// end inline asm
	// begin inline asm
	{	
.reg .f64 data;
	ld.global.ca.f64 data, [%rd32772];
	}
	// end inline asm
	// begin inline asm
	bar.sync 0;
	// end inline asm
	// begin inline asm
	{	
.reg .f64 data;
	ld.global.ca.f64 data, [%rd32772];
	}
	// end inline asm
	// begin inline asm
	bar.sync 0;
	// end inline asm
	// begin inline asm
	{	
.reg .f64 data;
	ld.global.ca.f64 data, [%rd32772];
	}
	// end inline asm
	// begin inline asm
	bar.sync 0;
	// end inline asm
	// begin inline asm
	{	
.reg .f64 data;
	ld.global.ca.f64 data, [%rd32772];
	}
	// end inline asm
	// begin inline asm
	bar.sync 0;
	// end inline asm
	// begin inline asm
	{	
.reg .f64 data;
	ld.global.ca.f64 data, [%rd32772];
	}
	// end inline asm
	// begin inline asm
	bar.sync 0;
	// end inline asm
	// begin inline asm
	{	
.reg .f64 data;
	ld.global.ca.f64 data, [%rd32772];
	}
	// end inline asm
	// begin inline asm
	bar.sync 0;
	// end inline asm
	// begin inline asm
	{	
.reg .f64 data;
	ld.global.ca.f64 data, [%rd32772];
	}
	// end inline asm
	// begin inline asm
	bar.sync 0;
	// end inline asm
	// begin inline asm
	{	
.reg .f64 data;
	ld.global.ca.f64 data, [%rd32772];
	}
	// end inline asm
	// begin inline asm
	bar.sync 0;
	// end inline asm
	// begin inline asm
	{	
.reg .f64 data;
	ld.global.ca.f64 data, [%rd32772];
	}
	// end inline asm
	// begin inline asm
	bar.sync 0;
	// end inline asm
	// begin inline asm
	{	
.reg .f64 data;
	ld.global.ca.f64 data, [%rd32772];
	}
	// end inline asm
	// begin inline asm
	bar.sync 0;
	// end inline asm
	// begin inline asm
	{	
.reg .f64 data;
	ld.global.ca.f64 data, [%rd32772];
	}
	// end inline asm
	// begin inline asm
	bar.sync 0;
	// end inline asm
	// begin inline asm
	{	
.reg .f64 data;
	ld.global.ca.f64 data, [%rd32772];
	}
	// end inline asm
	// begin inline asm
	bar.sync 0;
	// end inline asm
	// begin inline asm
	{	
.reg .f64 data;
	ld.global.ca.f64 data, [%rd32772];
	}
	// end inline asm
	// begin inline asm
	bar.sync 0;
	// end inline asm
	// begin inline asm
	{	
.reg .f64 data;
	ld.global.ca.f64 data, [%rd32772];
	}
	// end inline asm
	// begin inline asm
	bar.sync 0;
	// end inline asm
	// begin inline asm
	{	
.reg .f64 data;
	ld.global.ca.f64 data, [%rd32772];
	}
	// end inline asm
	// begin inline asm
	bar.sync 0;
	// end inline asm
	// begin inline asm
	{	
.reg .f64 data;
	ld.global.ca.f64 data, [%rd32772];
	}
	// end inline asm
	// begin inline asm
	bar.sync 0;
	// end inline asm
	// begin inline asm
	{	
.reg .f64 data;
	ld.global.ca.f64 data, [%rd32772];
	}
	// end inline asm
	// begin inline asm
	bar.sync 0;
	// end inline asm
	// begin inline asm
	{	
.reg .f64 data;
	ld.global.ca.f64 data, [%rd32772];
	}
	// end inline asm
	// begin inline asm
	bar.sync 0;
	// end inline asm
	// begin inline asm
	{	
.reg .f64 data;
	ld.global.ca.f64 data, [%rd32772];
	}
	// end inline asm
	// begin inline asm
	bar.sync 0;
	// end inline asm
	// begin inline asm
	{	
.reg .f64 data;
	ld.global.ca.f64 data, [%rd32772];
	}
	// end inline asm
	// begin inline asm
	bar.sync 0;
	// end inline asm
	// begin inline asm
	{	
.reg .f64 data;
	ld.global.ca.f64 data, [%rd32772];
	}
	// end inline asm
	// begin inline asm
	bar.sync 0;
	// end inline asm
	// begin inline asm
	{	
.reg .f64 data;
	ld.global.ca.f64 data, [%rd32772];
	}
	// end inline asm
	// begin inline asm
	bar.sync 0;
	// end inline asm
	// begin inline asm
	{	
.reg .f64 data;
	ld.global.ca.f64 data, [%rd32772];
	}
	// end inline asm
	// begin inline asm
	bar.sync 0;
	// end inline asm
	// begin inline asm
	{	
.reg .f64 data;
	ld.global.ca.f64 data, [%rd32772];
	}
	// end inline asm
	// begin inline asm
	bar.sync 0;
	// end inline asm
	// begin inline asm
	{	
.reg .f64 data;
	ld.global.ca.f64 data, [%rd32772];
	}
	// end inline asm
	// begin inline asm
	bar.sync 0;
	// end inline asm
	// begin inline asm
	{	
.reg .f64 data;
	ld.global.ca.f64 data, [%rd32772];
	}
	// end inline asm
	// begin inline asm
	bar.sync 0;
	// end inline asm
	// begin inline asm
	{	
.reg .f64 data;
	ld.global.ca.f64 data, [%rd32772];
	}
	// end inline asm
	// begin inline asm
	bar.sync 0;
	// end inline asm
	// begin inline asm
	{	
.reg .f64 data;
	ld.global.ca.f64 data, [%rd32772];
	}
	// end inline asm
	// begin inline asm
	bar.sync 0;
	// end inline asm
	// begin inline asm
	{	
.reg .f64 data;
	ld.global.ca.f64 data, [%rd32772];
	}
	// end inline asm
	// begin inline asm
	bar.sync 0;
	// end inline asm
	// begin inline asm
	{	
.reg .f64 data;
	ld.global.ca.f64 data, [%rd32772];
	}
	// end inline asm
	// begin inline asm
	bar.sync 0;
	// end inline asm
	// begin inline asm
	{	
.reg .f64 data;
	ld.global.ca.f64 data, [%rd32772];
	}
	// end inline asm
	// begin inline asm
	bar.sync 0;
	// end inline asm
	// begin inline asm
	{	
.reg .f64 data;
	ld.global.ca.f64 data, [%rd32772];
	}
	// end inline asm
	// begin inline asm
	bar.sync 0;
	// end inline asm
	// begin inline asm
	{	
.reg .f64 data;
	ld.global.ca.f64 data, [%rd32772];
	}
	// end inline asm
	// begin inline asm
	bar.sync 0;
	// end inline asm
	// begin inline asm
	{	
.reg .f64 data;
	ld.global.ca.f64 data, [%rd32772];
	}
	// end inline asm
	// begin inline asm
	bar.sync 0;
	// end inline asm
	// begin inline asm
	{	
.reg .f64 data;
	ld.global.ca.f64 data, [%rd32772];
	}
	// end inline asm
	// begin inline asm
	bar.sync 0;
	// end inline asm
	// begin inline asm
	{	
.reg .f64 data;
	ld.global.ca.f64 data, [%rd32772];
	}
	// end inline asm
	// begin inline asm
	bar.sync 0;
	// end inline asm
	// begin inline asm
	{	
.reg .f64 data;
	ld.global.ca.f64 data, [%rd32772];
	}
	// end inline asm
	// begin inline asm
	bar.sync 0;
	// end inline asm
	// begin inline asm
	{	
.reg .f64 data;
	ld.global.ca.f64 data, [%rd32772];
	}
	// end inline asm
	// begin inline asm
	bar.sync 0;
	// end inline asm
	// begin inline asm
	{	
.reg .f64 data;
	ld.global.ca.f64 data, [%rd32772];
	}
	// end inline asm
	// begin inline asm
	bar.sync 0;
	// end inline asm
	// begin inline asm
	{	
.reg .f64 data;
	ld.global.ca.f64 data, [%rd32772];
	}
	// end inline asm
	// begin inline asm
	bar.sync 0;
	// end inline asm
	// begin inline asm
	{	
.reg .f64 data;
	ld.global.ca.f64 data, [%rd32772];
	}
	// end inline asm
	// begin inline asm
	bar.sync 0;
	// end inline asm
	// begin inline asm
	{	
.reg .f64 data;
	ld.global.ca.f64 data, [%rd32772];
	}
	// end inline asm
	// begin inline asm
	bar.sync 0;
	// end inline asm
	// begin inline asm
	{	
.reg .f64 data;
	ld.global.ca.f64 data, [%rd32772];
	}
	// end inline asm
	// begin inline asm
	bar.sync 0;
	// end inline asm
	// begin inline asm
	{	
.reg .f64 data;
	ld.global.ca.f64 data, [%rd32772];
	}
	// end inline asm
	// begin inline asm
	bar.sync 0;
	// end inline asm
	// begin inline asm
	{	
.reg .f64 data;
	ld.global.ca.f64 data, [%rd32772];
	}
	// end inline asm
	// begin inline asm
	bar.sync 0;
	// end inline asm
	// begin inline asm
	{	
.reg .f64 data;
	ld.global.ca.f64 data, [%rd32772];
	}
	// end inline asm
	// begin inline asm
	bar.sync 0;
	// end inline asm
	// begin inline asm
	{	
.reg .f64 data;
	ld.global.ca.f64 data, [%rd32772];
	}
	// end inline asm
	// begin inline asm
	bar.sync 0;
	// end inline asm
	// begin inline asm
	{	
.reg .f64 data;
	ld.global.ca.f64 data, [%rd32772];
	}
	// end inline asm
	// begin inline asm
	bar.sync 0;
	// end inline asm
	// begin inline asm
	{	
.reg .f64 data;
	ld.global.ca.f64 data, [%rd32772];
	}
	// end inline asm
	// begin inline asm
	bar.sync 0;
	// end inline asm
	// begin inline asm
	{	
.reg .f64 data;
	ld.global.ca.f64 data, [%rd32772];
	}
	// end inline asm
	// begin inline asm
	bar.sync 0;
	// end inline asm
	// begin inline asm
	{	
.reg .f64 data;
	ld.global.ca.f64 data, [%rd32772];
	}
	// end inline asm
	// begin inline asm
	bar.sync 0;
	// end inline asm
	// begin inline asm
	{	
.reg .f64 data;
	ld.global.ca.f64 data, [%rd32772];
	}
	// end inline asm
	// begin inline asm
	bar.sync 0;
	// end inline asm
	// begin inline asm
	{	
.reg .f64 data;
	ld.global.ca.f64 data, [%rd32772];
	}
	// end inline asm
	// begin inline asm
	bar.sync 0;
	// end inline asm
	// begin inline asm
	{	
.reg .f64 data;
	ld.global.ca.f64 data, [%rd32772];
	}
	// end inline asm
	// begin inline asm
	bar.sync 0;
	// end inline asm
	// begin inline asm
	{	
.reg .f64 data;
	ld.global.ca.f64 data, [%rd32772];
	}
	// end inline asm
	// begin inline asm
	bar.sync 0;
	// end inline asm
	// begin inline asm
	{	
.reg .f64 data;
	ld.global.ca.f64 data, [%rd32772];
	}
	// end inline asm
	// begin inline asm
	bar.sync 0;
	// end inline asm
	// begin inline asm
	{	
.reg .f64 data;
	ld.global.ca.f64 data, [%rd32772];
	}
	// end inline asm
	// begin inline asm
	bar.sync 0;
	// end inline asm
	// begin inline asm
	{	
.reg .f64 data;
	ld.global.ca.f64 data, [%rd32772];
	}
	// end inline asm
	// begin inline asm
	bar.sync 0;
	// end inline asm
	// begin inline asm
	{	
.reg .f64 data;
	ld.global.ca.f64 data, [%rd32772];
	}
	// end inline asm
	// begin inline asm
	bar.sync 0;
	// end inline asm
	// begin inline asm
	{	
.reg .f64 data;
	ld.global.ca.f64 data, [%rd32772];
	}
	// end inline asm
	// begin inline asm
	bar.sync 0;
	// end inline asm
	// begin inline asm
	{	
.reg .f64 data;
	ld.global.ca.f64 data, [%rd32772];
	}
	// end inline asm
	// begin inline asm
	bar.sync 0;
	// end inline asm
	// begin inline asm
	{	
.reg .f64 data;
	ld.global.ca.f64 data, [%rd32772];
	}
	// end inline asm
	// begin inline asm
	bar.sync 0;
	// end inline asm
	// begin inline asm
	{	
.reg .f64 data;
	ld.global.ca.f64 data, [%rd32772];
	}
	// end inline asm
	// begin inline asm
	bar.sync 0;
	// end inline asm
	// begin inline asm
	{	
.reg .f64 data;
	ld.global.ca.f64 data, [%rd32772];
	}
	// end inline asm
	// begin inline asm
	bar.sync 0;
	// end inline asm
	// begin inline asm
	{	
.reg .f64 data;
	ld.global.ca.f64 data, [%rd32772];
	}
	// end inline asm
	// begin inline asm
	bar.sync 0;
	// end inline asm
	// begin inline asm
	{	
.reg .f64 data;
	ld.global.ca.f64 data, [%rd32772];
	}
	// end inline asm
	// begin inline asm
	bar.sync 0;
	// end inline asm
	// begin inline asm
	{	
.reg .f64 data;
	ld.global.ca.f64 data, [%rd32772];
	}
	// end inline asm
	// begin inline asm
	bar.sync 0;
	// end inline asm
	// begin inline asm
	{	
.reg .f64 data;
	ld.global.ca.f64 data, [%rd32772];
	}
	// end inline asm
	// begin inline asm
	bar.sync 0;
	// end inline asm
	// begin inline asm
	{	
.reg .f64 data;
	ld.global.ca.f64 data, [%rd32772];
	}
	// end inline asm
	// begin inline asm
	bar.sync 0;
	// end inline asm
	// begin inline asm
	{	
.reg .f64 data;
	ld.global.ca.f64 data, [%rd32772];
	}
	// end inline asm
	// begin inline asm
	bar.sync 0;
	// end inline asm
	// begin inline asm
	{	
.reg .f64 data;
	ld.global.ca.f64 data, [%rd32772];
	}
	// end inline asm
	// begin inline asm
	bar.sync 0;
	// end inline asm
	// begin inline asm
	{	
.reg .f64 data;
	ld.global.ca.f64 data, [%rd32772];
	}
	// end inline asm
	// begin inline asm
	bar.sync 0;
	// end inline asm
	// begin inline asm
	{	
.reg .f64 data;
	ld.global.ca.f64 data, [%rd32772];
	}
	// end inline asm
	// begin inline asm
	bar.sync 0;
	// end inline asm
	// begin inline asm
	{	
.reg .f64 data;
	ld.global.ca.f64 data, [%rd32772];
	}
	// end inline asm
	// begin inline asm
	bar.sync 0;
	// end inline asm
	// begin inline asm
	{	
.reg .f64 data;
	ld.global.ca.f64 data, [%rd32772];
	}
	// end inline asm
	// begin inline asm
	bar.sync 0;
	// end inline asm
	// begin inline asm
	{	
.reg .f64 data;
	ld.global.ca.f64 data, [%rd32772];
	}
	// end inline asm
	// begin inline asm
	bar.sync 0;
	// end inline asm
	// begin inline asm
	{	
.reg .f64 data;
	ld.global.ca.f64 data, [%rd32772];
	}
	// end inline asm
	// begin inline asm
	bar.sync 0;
	// end inline asm
	// begin inline asm
	{	
.reg .f64 data;
	ld.global.ca.f64 data, [%rd32772];
	}
	// end inline asm
	// begin inline asm
	bar.sync 0;
	// end inline asm
	// begin inline asm
	{	
.reg .f64 data;
	ld.global.ca.f64 data, [%rd32772];
	}
	// end inline asm
	// begin inline asm
	bar.sync 0;
	// end inline asm
	// begin inline asm
	{	
.reg .f64 data;
	ld.global.ca.f64 data, [%rd32772];
	}
	// end inline asm
	// begin inline asm
	bar.sync 0;
	// end inline asm
	// begin inline asm
	{	
.reg .f64 data;
	ld.global.ca.f64 data, [%rd32772];
	}
	// end inline asm
	// begin inline asm
	bar.sync 0;
	// end inline asm
	// begin inline asm
	{	
.reg .f64 data;
	ld.global.ca.f64 data, [%rd32772];
	}
	// end inline asm
	// begin inline asm
	bar.sync 0;
	// end inline asm
	// begin inline asm
	{	
.reg .f64 data;
	ld.global.ca.f64 data, [%rd32772];
	}
	// end inline asm
	// begin inline asm
	bar.sync 0;
	// end inline asm
	// begin inline asm
	{	
.reg .f64 data;
	ld.global.ca.f64 data, [%rd32772];
	}
	// end inline asm
	// begin inline asm
	bar.sync 0;
	// end inline asm
	// begin inline asm
	{	
.reg .f64 data;
	ld.global.ca.f64 data, [%rd32772];
	}
	// end inline asm
	// begin inline asm
	bar.sync 0;
	// end inline asm
	// begin inline asm
	{	
.reg .f64 data;
	ld.global.ca.f64 data, [%rd32772];
	}
	// end inline asm
	// begin inline asm
	bar.sync 0;
	// end inline asm
	// begin inline asm
	{	
.reg .f64 data;
	ld.global.ca.f64 data, [%rd32772];
	}
	// end inline asm
	// begin inline asm
	bar.sync 0;
	// end inline asm
	// begin inline asm
	{	
.reg .f64 data;
	ld.global.ca.f64 data, [%rd32772];
	}
	// end inline asm
	// begin inline asm
	bar.sync 0;
	// end inline asm
	// begin inline asm
	{	
.reg .f64 data;
	ld.global.ca.f64 data, [%rd32772];
	}
	// end inline asm
	// begin inline asm
	bar.sync 0;
	// end inline asm
	// begin inline asm
	{	
.reg .f64 data;
	ld.global.ca.f64 data, [%rd32772];
	}
	// end inline asm
	// begin inline asm
	bar.sync 0;
	// end inline asm
	// begin inline asm
	{	
.reg .f64 data;
	ld.global.ca.f64 data, [%rd32772];
	}
	// end inline asm
	// begin inline asm
	bar.sync 0;
	// end inline asm
	// begin inline asm
	{	
.reg .f64 data;
	ld.global.ca.f64 data, [%rd32772];
	}
	// end inline asm
	// begin inline asm
	bar.sync 0;
	// end inline asm
	// begin inline asm
	{	
.reg .f64 data;
	ld.global.ca.f64 data, [%rd32772];
	}
	// end inline asm
	// begin inline asm
	bar.sync 0;
	// end inline asm
	// begin inline asm
	{	
.reg .f64 data;
	ld.global.ca.f64 data, [%rd32772];
	}
	// end inline asm
	// begin inline asm
	bar.sync 0;
	// end inline asm
	// begin inline asm
	{	
.reg .f64 data;
	ld.global.ca.f64 data, [%rd32772];
	}
	// end inline asm
	// begin inline asm
	bar.sync 0;
	// end inline asm
	// begin inline asm
	{	
.reg .f64 data;
	ld.global.ca.f64 data, [%rd32772];
	}
	// end inline asm
	// begin inline asm
	bar.sync 0;
	// end inline asm
	// begin inline asm
	{	
.reg .f64 data;
	ld.global.ca.f64 data, [%rd32772];
	}
	// end inline asm
	// begin inline asm
	bar.sync 0;
	// end inline asm
	// begin inline asm
	{	
.reg .f64 data;
	ld.global.ca.f64 data, [%rd32772];
	}
	// end inline asm
	// begin inline asm
	bar.sync 0;
	// end inline asm
	// begin inline asm
	{	
.reg .f64 data;
	ld.global.ca.f64 data, [%rd32772];
	}
	// end inline asm
	// begin inline asm
	bar.sync 0;
	// end inline asm
	// begin inline asm
	{	
.reg .f64 data;
	ld.global.ca.f64 data, [%rd32772];
	}
	// end inline asm
	// begin inline asm
	bar.sync 0;
	// end inline asm
	// begin inline asm
	{	
.reg .f64 data;
	ld.global.ca.f64 data, [%rd32772];
	}
	// end inline asm
	// begin inline asm
	bar.sync 0;
	// end inline asm
	// begin inline asm
	{	
.reg .f64 data;
	ld.global.ca.f64 data, [%rd32772];
	}
	// end inline asm
	// begin inline asm
	bar.sync 0;
	// end inline asm
	// begin inline asm
	{	
.reg .f64 data;
	ld.global.ca.f64 data, [%rd32772];
	}
	// end inline asm
	// begin inline asm
	bar.sync 0;
	// end inline asm
	// begin inline asm
	{	
.reg .f64 data;
	ld.global.ca.f64 data, [%rd32772];
	}
	// end inline asm
	// begin inline asm
	bar.sync 0;
	// end inline asm
	// begin inline asm
	{	
.reg .f64 data;
	ld.global.ca.f64 data, [%rd32772];
	}
	// end inline asm
	// begin inline asm
	bar.sync 0;
	// end inline asm
	// begin inline asm
	{	
.reg .f64 data;
	ld.global.ca.f64 data, [%rd32772];
	}
	// end inline asm
	// begin inline asm
	bar.sync 0;
	// end inline asm
	// begin inline asm
	{	
.reg .f64 data;
	ld.global.ca.f64 data, [%rd32772];
	}
	// end inline asm
	// begin inline asm
	bar.sync 0;
	// end inline asm
	// begin inline asm
	{	
.reg .f64 data;
	ld.global.ca.f64 data, [%rd32772];
	}
	// end inline asm
	// begin inline asm
	bar.sync 0;
	// end inline asm
	// begin inline asm
	{	
.reg .f64 data;
	ld.global.ca.f64 data, [%rd32772];
	}
	// end inline asm
	// begin inline asm
	bar.sync 0;
	// end inline asm
	// begin inline asm
	{	
.reg .f64 data;
	ld.global.ca.f64 data, [%rd32772];
	}
	// end inline asm
	// begin inline asm
	bar.sync 0;
	// end inline asm
	// begin inline asm
	{	
.reg .f64 data;
	ld.global.ca.f64 data, [%rd32772];
	}
	// end inline asm
	// begin inline asm
	bar.sync 0;
	// end inline asm
	// begin inline asm
	{	
.reg .f64 data;
	ld.global.ca.f64 data, [%rd32772];
	}
	// end inline asm
	// begin inline asm
	bar.sync 0;
	// end inline asm
	// begin inline asm
	{	
.reg .f64 data;
	ld.global.ca.f64 data, [%rd32772];
	}
	// end inline asm
	// begin inline asm
	bar.sync 0;
	// end inline asm
	// begin inline asm
	{	
.reg .f64 data;
	ld.global.ca.f64 data, [%rd32772];
	}
	// end inline asm
	// begin inline asm
	bar.sync 0;
	// end inline asm
	// begin inline asm
	{	
.reg .f64 data;
	ld.global.ca.f64 data, [%rd32772];
	}
	// end inline asm
	// begin inline asm
	bar.sync 0;
	// end inline asm
	// begin inline asm
	{	
.reg .f64 data;
	ld.global.ca.f64 data, [%rd32772];
	}
	// end inline asm
	// begin inline asm
	bar.sync 0;
	// end inline asm
	// begin inline asm
	{	
.reg .f64 data;
	ld.global.ca.f64 data, [%rd32772];
	}
	// end inline asm
	// begin inline asm
	bar.sync 0;
	// end inline asm
	// begin inline asm
	{	
.reg .f64 data;
	ld.global.ca.f64 data, [%rd32772];
	}
	// end inline asm
	// begin inline asm
	bar.sync 0;
	// end inline asm
	// begin inline asm
	{	
.reg .f64 data;
	ld.global.ca.f64 data, [%rd32772];
	}
	// end inline asm
	// begin inline asm
	bar.sync 0;
	// end inline asm
	// begin inline asm
	{	
.reg .f64 data;
	ld.global.ca.f64 data, [%rd32772];
	}
	// end inline asm
	// begin inline asm
	bar.sync 0;
	// end inline asm
	// begin inline asm
	{	
.reg .f64 data;
	ld.global.ca.f64 data, [%rd32772];
	}
	// end inline asm
	// begin inline asm
	bar.sync 0;
	// end inline asm
	// begin inline asm
	{	
.reg .f64 data;
	ld.global.ca.f64 data, [%rd32772];
	}
	// end inline asm
	// begin inline asm
	bar.sync 0;
	// end inline asm
	// begin inline asm
	{	
.reg .f64 data;
	ld.global.ca.f64 data, [%rd32772];
	}
	// end inline asm
	// begin inline asm
	bar.sync 0;
	// end inline asm
	// begin inline asm
	{	
.reg .f64 data;
	ld.global.ca.f64 data, [%rd32772];
	}
	// end inline asm
	// begin inline asm
	bar.sync 0;
	// end inline asm
	// begin inline asm
	{	
.reg .f64 data;
	ld.global.ca.f64 data, [%rd32772];
	}
	// end inline asm
	// begin inline asm
	bar.sync 0;
	// end inline asm
	// begin inline asm
	{	
.reg .f64 data;
	ld.global.ca.f64 data, [%rd32772];
	}
	// end inline asm
	// begin inline asm
	bar.sync 0;
	// end inline asm
	// begin inline asm
	{	
.reg .f64 data;
	ld.global.ca.f64 data, [%rd32772];
	}
	// end inline asm
	// begin inline asm
	bar.sync 0;
	// end inline asm
	// begin inline asm
	{	
.reg .f64 data;
	ld.global.ca.f64 data, [%rd32772];
	}
	// end inline asm
	// begin inline asm
	bar.sync 0;
	// end inline asm
	// begin inline asm
	{	
.reg .f64 data;
	ld.global.ca.f64 data, [%rd32772];
	}
	// end inline asm
	// begin inline asm
	bar.sync 0;
	// end inline asm
	// begin inline asm
	{	
.reg .f64 data;
	ld.global.ca.f64 data, [%rd32772];
	}
	// end inline asm
	// begin inline asm
	bar.sync 0;
	// end inline asm
	// begin inline asm
	{	
.reg .f64 data;
	ld.global.ca.f64 data, [%rd32772];
	}
	// end inline asm
	// begin inline asm
	bar.sync 0;
	// end inline asm
	// begin inline asm
	{	
.reg .f64 data;
	ld.global.ca.f64 data, [%rd32772];
	}
	// end inline asm
	// begin inline asm
	bar.sync 0;
	// end inline asm
	// begin inline asm
	{	
.reg .f64 data;
	ld.global.ca.f64 data, [%rd32772];
	}
	// end inline asm
	// begin inline asm
	bar.sync 0;
	// end inline asm
	// begin inline asm
	{	
.reg .f64 data;
	ld.global.ca.f64 data, [%rd32772];
	}
	// end inline asm
	// begin inline asm
	bar.sync 0;
	// end inline asm
	// begin inline asm
	{	
.reg .f64 data;
	ld.global.ca.f64 data, [%rd32772];
	}
	// end inline asm
	// begin inline asm
	bar.sync 0;
	// end inline asm
	// begin inline asm
	{	
.reg .f64 data;
	ld.global.ca.f64 data, [%rd32772];
	}
	// end inline asm
	// begin inline asm
	bar.sync 0;
	// end inline asm
	// begin inline asm
	{	
.reg .f64 data;
	ld.global.ca.f64 data, [%rd32772];
	}
	// end inline asm
	// begin inline asm
	bar.sync 0;
	// end inline asm
	// begin inline asm
	{	
.reg .f64 data;
	ld.global.ca.f64 data, [%rd32772];
	}
	// end inline asm
	// begin inline asm
	bar.sync 0;
	// end inline asm
	// begin inline asm
	{	
.reg .f64 data;
	ld.global.ca.f64 data, [%rd32772];
	}
	// end inline asm
	// begin inline asm
	bar.sync 0;
	// end inline asm
	// begin inline asm
	{	
.reg .f64 data;
	ld.global.ca.f64 data, [%rd32772];
	}
	// end inline asm
	// begin inline asm
	bar.sync 0;
	// end inline asm
	// begin inline asm
	{	
.reg .f64 data;
	ld.global.ca.f64 data, [%rd32772];
	}
	// end inline asm
	// begin inline asm
	bar.sync 0;
	// end inline asm
	// begin inline asm
	{	
.reg .f64 data;
	ld.global.ca.f64 data, [%rd32772];
	}
	// end inline asm
	// begin inline asm
	bar.sync 0;
	// end inline asm
	// begin inline asm
	{	
.reg .f64 data;
	ld.global.ca.f64 data, [%rd32772];
	}
	// end inline asm
	// begin inline asm
	bar.sync 0;
	// end inline asm
	// begin inline asm
	{	
.reg .f64 data;
	ld.global.ca.f64 data, [%rd32772];
	}
	// end inline asm
	// begin inline asm
	bar.sync 0;
	// end inline asm
	// begin inline asm
	{	
.reg .f64 data;
	ld.global.ca.f64 data, [%rd32772];
	}
	// end inline asm
	// begin inline asm
	bar.sync 0;
	// end inline asm
	// begin inline asm
	{	
.reg .f64 data;
	ld.global.ca.f64 data, [%rd32772];
	}
	// end inline asm
	// begin inline asm
	bar.sync 0;
	// end inline asm
	// begin inline asm
	{	
.reg .f64 data;
	ld.global.ca.f64 data, [%rd32772];
	}
	// end inline asm
	// begin inline asm
	bar.sync 0;
	// end inline asm
	// begin inline asm
	{	
.reg .f64 data;
	ld.global.ca.f64 data, [%rd32772];
	}
	// end inline asm
	// begin inline asm
	bar.sync 0;
	// end inline asm
	// begin inline asm
	{	
.reg .f64 data;
	ld.global.ca.f64 data, [%rd32772];
	}
	// end inline asm
	// begin inline asm
	bar.sync 0;
	// end inline asm
	// begin inline asm
	{	
.reg .f64 data;
	ld.global.ca.f64 data, [%rd32772];
	}
	// end inline asm
	// begin inline asm
	bar.sync 0;
	// end inline asm
	// begin inline asm
	{	
.reg .f64 data;
	ld.global.ca.f64 data, [%rd32772];
	}
	// end inline asm
	// begin inline asm
	bar.sync 0;
	// end inline asm
	// begin inline asm
	{	
.reg .f64 data;
	ld.global.ca.f64 data, [%rd32772];
	}
	// end inline asm
	// begin inline asm
	bar.sync 0;
	// end inline asm
	// begin inline asm
	{	
.reg .f64 data;
	ld.global.ca.f64 data, [%rd32772];
	}
	// end inline asm
	// begin inline asm
	bar.sync 0;
	// end inline asm
	// begin inline asm
	{	
.reg .f64 data;
	ld.global.ca.f64 data, [%rd32772];
	}
	// end inline asm
	// begin inline asm
	bar.sync 0;
	// end inline asm
	// begin inline asm
	{	
.reg .f64 data;
	ld.global.ca.f64 data, [%rd32772];
	}
	// end inline asm
	// begin inline asm
	bar.sync 0;
	// end inline asm
	// begin inline asm
	{	
.reg .f64 data;
	ld.global.ca.f64 data, [%rd32772];
	}
	// end inline asm
	// begin inline asm
	bar.sync 0;
	// end inline asm
	// begin inline asm
	{	
.reg .f64 data;
	ld.global.ca.f64 data, [%rd32772];
	}
	// end inline asm
	// begin inline asm
	bar.sync 0;
	// end inline asm
	// begin inline asm
	{	
.reg .f64 data;
	ld.global.ca.f64 data, [%rd32772];
	}
	// end inline asm
	// begin inline asm
	bar.sync 0;
	// end inline asm
	// begin inline asm
	{	
.reg .f64 data;
	ld.global.ca.f64 data, [%rd32772];
	}
	// end inline asm
	// begin inline asm
	bar.sync 0;
	// end inline asm
	// begin inline asm
	{	
.reg .f64 data;
	ld.global.ca.f64 data, [%rd32772];
	}
	// end inline asm
	// begin inline asm
	bar.sync 0;
	// end inline asm
	// begin inline asm
	{	
.reg .f64 data;
	ld.global.ca.f64 data, [%rd32772];
	}
	// end inline asm
	// begin inline asm
	bar.sync 0;
	// end inline asm
	// begin inline asm
	{	
.reg .f64 data;
	ld.global.ca.f64 data, [%rd32772];
	}
	// end inline asm
	// begin inline asm
	bar.sync 0;
	// end inline asm
	// begin inline asm
	{	
.reg .f64 data;
	ld.global.ca.f64 data, [%rd32772];
	}
	// end inline asm
	// begin inline asm
	bar.sync 0;
	// end inline asm
	// begin inline asm
	{	
.reg .f64 data;
	ld.global.ca.f64 data, [%rd32772];
	}
	// end inline asm
	// begin inline asm
	bar.sync 0;
	// end inline asm
	// begin inline asm
	{	
.reg .f64 data;
	ld.global.ca.f64 data, [%rd32772];
	}
	// end inline asm
	// begin inline asm
	bar.sync 0;
	// end inline asm
	// begin inline asm
	{	
.reg .f64 data;
	ld.global.ca.f64 data, [%rd32772];
	}
	// end inline asm
	// begin inline asm
	bar.sync 0;
	// end inline asm
	// begin inline asm
	{	
.reg .f64 data;
	ld.global.ca.f64 data, [%rd32772];
	}
	// end inline asm
	// begin inline asm
	bar.sync 0;
	// end inline asm
	// begin inline asm
	{	
.reg .f64 data;
	ld.global.ca.f64 data, [%rd32772];
	}
	// end inline asm
	// begin inline asm
	bar.sync 0;
	// end inline asm
	// begin inline asm
	{	
.reg .f64 data;
	ld.global.ca.f64 data, [%rd32772];
	}
	// end inline asm
	// begin inline asm
	bar.sync 0;
	// end inline asm
	// begin inline asm
	{	
.reg .f64 data;
	ld.global.ca.f64 data, [%rd32772];
	}
	// end inline asm
	// begin inline asm
	bar.sync 0;
	// end inline asm
	// begin inline asm
	{	
.reg .f64 data;
	ld.global.ca.f64 data, [%rd32772];
	}
	// end inline asm
	// begin inline asm
	bar.sync 0;
	// end inline asm
	// begin inline asm
	{	
.reg .f64 data;
	ld.global.ca.f64 data, [%rd32772];
	}
	// end inline asm
	// begin inline asm
	bar.sync 0;
	// end inline asm
	// begin inline asm
	{	
.reg .f64 data;
	ld.global.ca.f64 data, [%rd32772];
	}
	// end inline asm
	// begin inline asm
	bar.sync 0;
	// end inline asm
	// begin inline asm
	{	
.reg .f64 data;
	ld.global.ca.f64 data, [%rd32772];
	}
	// end inline asm
	// begin inline asm
	bar.sync 0;
	// end inline asm
	// begin inline asm
	{	
.reg .f64 data;
	ld.global.ca.f64 data, [%rd32772];
	}
	// end inline asm
	// begin inline asm
	bar.sync 0;
	// end inline asm
	// begin inline asm
	{	
.reg .f64 data;
	ld.global.ca.f64 data, [%rd32772];
	}
	// end inline asm
	// begin inline asm
	bar.sync 0;
	// end inline asm
	// begin inline asm
	{	
.reg .f64 data;
	ld.global.ca.f64 data, [%rd32772];
	}
	// end inline asm
	// begin inline asm
	bar.sync 0;
	// end inline asm
	// begin inline asm
	{	
.reg .f64 data;
	ld.global.ca.f64 data, [%rd32772];
	}
	// end inline asm
	// begin inline asm
	bar.sync 0;
	// end inline asm
	// begin inline asm
	{	
.reg .f64 data;
	ld.global.ca.f64 data, [%rd32772];
	}
	// end inline asm
	// begin inline asm
	bar.sync 0;
	// end inline asm
	// begin inline asm
	{	
.reg .f64 data;
	ld.global.ca.f64 data, [%rd32772];
	}
	// end inline asm
	// begin inline asm
	bar.sync 0;
	// end inline asm
	// begin inline asm
	{	
.reg .f64 data;
	ld.global.ca.f64 data, [%rd32772];
	}
	// end inline asm
	// begin inline asm
	bar.sync 0;
	// end inline asm
	// begin inline asm
	{	
.reg .f64 data;
	ld.global.ca.f64 data, [%rd32772];
	}
	// end inline asm
	// begin inline asm
	bar.sync 0;
	// end inline asm
	// begin inline asm
	{	
.reg .f64 data;
	ld.global.ca.f64 data, [%rd32772];
	}
	// end inline asm
	// begin inline asm
	bar.sync 0;
	// end inline asm
	// begin inline asm
	{	
.reg .f64 data;
	ld.global.ca.f64 data, [%rd32772];
	}
	// end inline asm
	// begin inline asm
	bar.sync 0;
	// end inline asm
	// begin inline asm
	{	
.reg .f64 data;
	ld.global.ca.f64 data, [%rd32772];
	}
	// end inline asm
	// begin inline asm
	bar.sync 0;
	// end inline asm
	// begin inline asm
	{	
.reg .f64 data;
	ld.global.ca.f64 data, [%rd32772];
	}
	// end inline asm
	// begin inline asm
	bar.sync 0;
	// end inline asm
	// begin inline asm
	{	
.reg .f64 data;
	ld.global.ca.f64 data, [%rd32772];
	}
	// end inline asm
	// begin inline asm
	bar.sync 0;
	// end inline asm
	// begin inline asm
	{	
.reg .f64 data;
	ld.global.ca.f64 data, [%rd32772];
	}
	// end inline asm
	// begin inline asm
	bar.sync 0;
	// end inline asm
	// begin inline asm
	{	
.reg .f64 data;
	ld.global.ca.f64 data, [%rd32772];
	}
	// end inline asm
	// begin inline asm
	bar.sync 0;
	// end inline asm
	// begin inline asm
	{	
.reg .f64 data;
	ld.global.ca.f64 data, [%rd32772];
	}
	// end inline asm
	// begin inline asm
	bar.sync 0;
	// end inline asm
	// begin inline asm
	{	
.reg .f64 data;
	ld.global.ca.f64 data, [%rd32772];
	}
	// end inline asm
	// begin inline asm
	bar.sync 0;
	// end inline asm
	// begin inline asm
	{	
.reg .f64 data;
	ld.global.ca.f64 data, [%rd32772];
	}
	// end inline asm
	// begin inline asm
	bar.sync 0;
	// end inline asm
	// begin inline asm
	{	
.reg .f64 data;
	ld.global.ca.f64 data, [%rd32772];
	}
	// end inline asm
	// begin inline asm
	bar.sync 0;
	// end inline asm
	// begin inline asm
	{	
.reg .f64 data;
	ld.global.ca.f64 data, [%rd32772];
	}
	// end inline asm
	// begin inline asm
	bar.sync 0;
	// end inline asm
	// begin inline asm
	{	
.reg .f64 data;
	ld.global.ca.f64 data, [%rd32772];
	}
	// end inline asm
	// begin inline asm
	bar.sync 0;
	// end inline asm
	// begin inline asm
	{	
.reg .f64 data;
	ld.global.ca.f64 data, [%rd32772];
	}
	// end inline asm
	// begin inline asm
	bar.sync 0;
	// end inline asm
	// begin inline asm
	{	
.reg .f64 data;
	ld.global.ca.f64 data, [%rd32772];
	}
	// end inline asm
	// begin inline asm
	bar.sync 0;
	// end inline asm
	// begin inline asm
	{	
.reg .f64 data;
	ld.global.ca.f64 data, [%rd32772];
	}
	// end inline asm
	// begin inline asm
	bar.sync 0;
	// end inline asm
	// begin inline asm
	{	
.reg .f64 data;
	ld.global.ca.f64 data, [%rd32772];
	}
	// end inline asm
	// begin inline asm
	bar.sync 0;
	// end inline asm
	// begin inline asm
	{	
.reg .f64 data;
	ld.global.ca.f64 data, [%rd32772];
	}
	// end inline asm
	// begin inline asm
	bar.sync 0;
	// end inline asm
	// begin inline asm
	{	
.reg .f64 data;
	ld.global.ca.f64 data, [%rd32772];
	}
	// end inline asm
	// begin inline asm
	bar.sync 0;
	// end inline asm
	// begin inline asm
	{	
.reg .f64 data;
	ld.global.ca.f64 data, [%rd32772];
	}
	// end inline asm
	// begin inline asm
	bar.sync 0;
	// end inline asm
	// begin inline asm
	{	
.reg .f64 data;
	ld.global.ca.f64 data, [%rd32772];
	}
	// end inline asm
	// begin inline asm
	bar.sync 0;
	// end inline asm
	// begin inline asm
	{	
.reg .f64 data;
	ld.global.ca.f64 data, [%rd32772];
	}
	// end inline asm
	// begin inline asm
	bar.sync 0;
	// end inline asm
	// begin inline asm
	{	
.reg .f64 data;
	ld.global.ca.f64 data, [%rd32772];
	}
	// end inline asm
	// begin inline asm
	bar.sync 0;
	// end inline asm
	// begin inline asm
	{	
.reg .f64 data;
	ld.global.ca.f64 data, [%rd32772];
	}
	// end inline asm
	// begin inline asm
	bar.sync 0;
	// end inline asm
	// begin inline asm
	{	
.reg .f64 data;
	ld.global.ca.f64 data, [%rd32772];
	}
	// end inline asm
	// begin inline asm
	bar.sync 0;
	// end inline asm
	// begin inline asm
	{	
.reg .f64 data;
	ld.global.ca.f64 data, [%rd32772];
	}
	// end inline asm
	// begin inline asm
	bar.sync 0;
	// end inline asm
	// begin inline asm
	{	
.reg .f64 data;
	ld.global.ca.f64 data, [%rd32772];
	}
	// end inline asm
	// begin inline asm
	bar.sync 0;
	// end inline asm
	// begin inline asm
	{	
.reg .f64 data;
	ld.global.ca.f64 data, [%rd32772];
	}
	// end inline asm
	// begin inline asm
	bar.sync 0;
	// end inline asm
	// begin inline asm
	{	
.reg .f64 data;
	ld.global.ca.f64 data, [%rd32772];
	}
	// end inline asm
	// begin inline asm
	bar.sync 0;
	// end inline asm
	// begin inline asm
	{	
.reg .f64 data;
	ld.global.ca.f64 data, [%rd32772];
	}
	// end inline asm
	// begin inline asm
	bar.sync 0;
	// end inline asm
	// begin inline asm
	{	
.reg .f64 data;
	ld.global.ca.f64 data, [%rd32772];
	}
	// end inline asm
	// begin inline asm
	bar.sync 0;
	// end inline asm
	// begin inline asm
	{	
.reg .f64 data;
	ld.global.ca.f64 data, [%rd32772];
	}
	// end inline asm
	// begin inline asm
	bar.sync 0;
	// end inline asm
	// begin inline asm
	{	
.reg .f64 data;
	ld.global.ca.f64 data, [%rd32772];
	}
	// end inline asm
	// begin inline asm
	bar.sync 0;
	// end inline asm
	// begin inline asm
	{	
.reg .f64 data;
	ld.global.ca.f64 data, [%rd32772];
	}
	// end inline asm
	// begin inline asm
	bar.sync 0;
	// end inline asm
	// begin inline asm
	{	
.reg .f64 data;
	ld.global.ca.f64 data, [%rd32772];
	}
	// end inline asm
	// begin inline asm
	bar.sync 0;
	// end inline asm
	// begin inline asm
	{	
.reg .f64 data;
	ld.global.ca.f64 data, [%rd32772];
	}
	// end inline asm
	// begin inline asm
	bar.sync 0;
	// end inline asm
	// begin inline asm
	{	
.reg .f64 data;
	ld.global.ca.f64 data, [%rd32772];
	}
	// end inline asm
	// begin inline asm
	bar.sync 0;
	// end inline asm
	// begin inline asm
	{	
.reg .f64 data;
	ld.global.ca.f64 data, [%rd32772];
	}
	// end inline asm
	// begin inline asm
	bar.sync 0;
	// end inline asm
	// begin inline asm
	{	
.reg .f64 data;
	ld.global.ca.f64 data, [%rd32772];
	}
	// end inline asm
	// begin inline asm
	bar.sync 0;
	// end inline asm
	// begin inline asm
	{	
.reg .f64 data;
	ld.global.ca.f64 data, [%rd32772];
	}
	// end inline asm
	// begin inline asm
	bar.sync 0;
	// end inline asm
	// begin inline asm
	{	
.reg .f64 data;
	ld.global.ca.f64 data, [%rd32772];
	}
	// end inline asm
	// begin inline asm
	bar.sync 0;
	// end inline asm
	// begin inline asm
	{	
.reg .f64 data;
	ld.global.ca.f64 data, [%rd32772];
	}
	// end inline asm
	// begin inline asm
	bar.sync 0;
	// end inline asm
	// begin inline asm
	{	
.reg .f64 data;
	ld.global.ca.f64 data, [%rd32772];
	}
	// end inline asm
	// begin inline asm
	bar.sync 0;
	// end inline asm
	// begin inline asm
	{	
.reg .f64 data;
	ld.global.ca.f64 data, [%rd32772];
	}
	// end inline asm
	// begin inline asm
	bar.sync 0;
	// end inline asm
	// begin inline asm
	{	
.reg .f64 data;
	ld.global.ca.f64 data, [%rd32772];
	}
	// end inline asm
	// begin inline asm
	bar.sync 0;
	// end inline asm
	// begin inline asm
	{	
.reg .f64 data;
	ld.global.ca.f64 data, [%rd32772];
	}
	// end inline asm
	// begin inline asm
	bar.sync 0;
	// end inline asm
	// begin inline asm
	{	
.reg .f64 data;
	ld.global.ca.f64 data, [%rd32772];
	}
	// end inline asm
	// begin inline asm
	bar.sync 0;
	// end inline asm
	// begin inline asm
	{	
.reg .f64 data;
	ld.global.ca.f64 data, [%rd32772];
	}
	// end inline asm
	// begin inline asm
	bar.sync 0;
	// end inline asm
	// begin inline asm
	{	
.reg .f64 data;
	ld.global.ca.f64 data, [%rd32772];
	}
	// end inline asm
	// begin inline asm
	bar.sync 0;
	// end inline asm
	// begin inline asm
	{	
.reg .f64 data;
	ld.global.ca.f64 data, [%rd32772];
	}
	// end inline asm
	// begin inline asm
	bar.sync 0;
	// end inline asm
	// begin inline asm
	{	
.reg .f64 data;
	ld.global.ca.f64 data, [%rd32772];
	}
	// end inline asm
	// begin inline asm
	bar.sync 0;
	// end inline asm
	// begin inline asm
	{	
.reg .f64 data;
	ld.global.ca.f64 data, [%rd32772];
	}
	// end inline asm
	// begin inline asm
	bar.sync 0;
	// end inline asm
	// begin inline asm
	{	
.reg .f64 data;
	ld.global.ca.f64 data, [%rd32772];
	}
	// end inline asm
	// begin inline asm
	bar.sync 0;
	// end inline asm
	// begin inline asm
	{	
.reg .f64 data;
	ld.global.ca.f64 data, [%rd32772];
	}
	// end inline asm
	// begin inline asm
	bar.sync 0;
	// end inline asm
	// begin inline asm
	{	
.reg .f64 data;
	ld.global.ca.f64 data, [%rd32772];
	}
	// end inline asm
	// begin inline asm
	bar.sync 0;
	// end inline asm
	// begin inline asm
	{	
.reg .f64 data;
	ld.global.ca.f64 data, [%rd32772];
	}
	// end inline asm
	// begin inline asm
	bar.sync 0;
	// end inline asm
	// begin inline asm
	{	
.reg .f64 data;
	ld.global.ca.f64 data, [%rd32772];
	}
	// end inline asm
	// begin inline asm
	bar.sync 0;
	// end inline asm
	// begin inline asm
	{	
.reg .f64 data;
	ld.global.ca.f64 data, [%rd32772];
	}
	// end inline asm
	// begin inline asm
	bar.sync 0;
	// end inline asm
	// begin inline asm
	{	
.reg .f64 data;
	ld.global.ca.f64 data, [%rd32772];
	}
	// end inline asm
	// begin inline asm
	bar.sync 0;
	// end inline asm
	// begin inline asm
	{	
.reg .f64 data;
	ld.global.ca.f64 data, [%rd32772];
	}
	// end inline asm
	// begin inline asm
	bar.sync 0;
	// end inline asm
	// begin inline asm
	{	
.reg .f64 data;
	ld.global.ca.f64 data, [%rd32772];
	}
	// end inline asm
	// begin inline asm
	bar.sync 0;
	// end inline asm
	// begin inline asm
	{	
.reg .f64 data;
	ld.global.ca.f64 data, [%rd32772];
	}
	// end inline asm
	// begin inline asm
	bar.sync 0;
	// end inline asm
	// begin inline asm
	{	
.reg .f64 data;
	ld.global.ca.f64 data, [%rd32772];
	}
	// end inline asm
	// begin inline asm
	bar.sync 0;
	// end inline asm
	// begin inline asm
	{	
.reg .f64 data;
	ld.global.ca.f64 data, [%rd32772];
	}
	// end inline asm
	// begin inline asm
	bar.sync 0;
	// end inline asm
	// begin inline asm
	{	
.reg .f64 data;
	ld.global.ca.f64 data, [%rd32772];
	}
	// end inline asm
	// begin inline asm
	bar.sync 0;
	// end inline asm
	// begin inline asm
	{	
.reg .f64 data;
	ld.global.ca.f64 data, [%rd32772];
	}
	// end inline asm
	// begin inline asm
	bar.sync 0;
	// end inline asm
	// begin inline asm
	{	
.reg .f64 data;
	ld.global.ca.f64 data, [%rd32772];
	}
	// end inline asm
	// begin inline asm
	bar.sync 0;
	// end inline asm
	// begin inline asm
	{	
.reg .f64 data;
	ld.global.ca.f64 data, [%rd32772];
	}
	// end inline asm
	// begin inline asm
	bar.sync 0;
	// end inline asm
	// begin inline asm
	{	
.reg .f64 data;
	ld.global.ca.f64 data, [%rd32772];
	}
	// end inline asm
	// begin inline asm
	bar.sync 0;
	// end inline asm
	// begin inline asm
	{	
.reg .f64 data;
	ld.global.ca.f64 data, [%rd32772];
	}
	// end inline asm
	// begin inline asm
	bar.sync 0;
	// end inline asm
	// begin inline asm
	{	
.reg .f64 data;
	ld.global.ca.f64 data, [%rd32772];
	}
	// end inline asm
	// begin inline asm
	bar.sync 0;
	// end inline asm
	// begin inline asm
	{	
.reg .f64 data;
	ld.global.ca.f64 data, [%rd32772];
	}
	// end inline asm
	// begin inline asm
	bar.sync 0;
	// end inline asm
	// begin inline asm
	{	
.reg .f64 data;
	ld.global.ca.f64 data, [%rd32772];
	}
	// end inline asm
	// begin inline asm
	bar.sync 0;
	// end inline asm
	// begin inline asm
	{	
.reg .f64 data;
	ld.global.ca.f64 data, [%rd32772];
	}
	// end inline asm
	// begin inline asm
	bar.sync 0;
	// end inline asm
	// begin inline asm
	{	
.reg .f64 data;
	ld.global.ca.f64 data, [%rd32772];
	}
	// end inline asm
	// begin inline asm
	bar.sync 0;
	// end inline asm
	// begin inline asm
	{	
.reg .f64 data;
	ld.global.ca.f64 data, [%rd32772];
	}
	// end inline asm
	// begin inline asm
	bar.sync 0;
	// end inline asm
	// begin inline asm
	{	
.reg .f64 data;
	ld.global.ca.f64 data, [%rd32772];
	}
	// end inline asm
	// begin inline asm
	bar.sync 0;
	// end inline asm
	// begin inline asm
	{	
.reg .f64 data;
	ld.global.ca.f64 data, [%rd32772];
	}
	// end inline asm
	// begin inline asm
	bar.sync 0;
	// end inline asm
	// begin inline asm
	{	
.reg .f64 data;
	ld.global.ca.f64 data, [%rd32772];
	}
	// end inline asm
	// begin inline asm
	bar.sync 0;
	// end inline asm
	// begin inline asm
	{	
.reg .f64 data;
	ld.global.ca.f64 data, [%rd32772];
	}
	// end inline asm
	// begin inline asm
	bar.sync 0;
	// end inline asm
	// begin inline asm
	{	
.reg .f64 data;
	ld.global.ca.f64 data, [%rd32772];
	}
	// end inline asm
	// begin inline asm
	bar.sync 0;
	// end inline asm
	// begin inline asm
	{	
.reg .f64 data;
	ld.global.ca.f64 data, [%rd32772];
	}
	// end inline asm
	// begin inline asm
	bar.sync 0;
	// end inline asm
	// begin inline asm
	{	
.reg .f64 data;
	ld.global.ca.f64 data, [%rd32772];
	}
	// end inline asm
	// begin inline asm
	bar.sync 0;
	// end inline asm
	// begin inline asm
	{	
.reg .f64 data;
	ld.global.ca.f64 data, [%rd32772];
	}
	// end inline asm
	// begin inline asm
	bar.sync 0;
	// end inline asm
	// begin inline asm
	{	
.reg .f64 data;
	ld.global.ca.f64 data, [%rd32772];
	}
	// end inline asm
	// begin inline asm
	bar.sync 0;
	// end inline asm
	// begin inline asm
	{	
.reg .f64 data;
	ld.global.ca.f64 data, [%rd32772];
	}
	// end inline asm
	// begin inline asm
	bar.sync 0;
	// end inline asm
	// begin inline asm
	{	
.reg .f64 data;
	ld.global.ca.f64 data, [%rd32772];
	}
	// end inline asm
	// begin inline asm
	bar.sync 0;
	// end inline asm
	// begin inline asm
	{	
.reg .f64 data;
	ld.global.ca.f64 data, [%rd32772];
	}
	// end inline asm
	// begin inline asm
	bar.sync 0;
	// end inline asm
	// begin inline asm
	{	
.reg .f64 data;
	ld.global.ca.f64 data, [%rd32772];
	}
	// end inline asm
	// begin inline asm
	bar.sync 0;
	// end inline asm
	// begin inline asm
	{	
.reg .f64 data;
	ld.global.ca.f64 data, [%rd32772];
	}
	// end inline asm
	// begin inline asm
	bar.sync 0;
	// end inline asm
	// begin inline asm
	{	
.reg .f64 data;
	ld.global.ca.f64 data, [%rd32772];
	}
	// end inline asm
	// begin inline asm
	bar.sync 0;
	// end inline asm
	// begin inline asm
	{	
.reg .f64 data;
	ld.global.ca.f64 data, [%rd32772];
	}
	// end inline asm
	// begin inline asm
	bar.sync 0;
	// end inline asm
	// begin inline asm
	{	
.reg .f64 data;
	ld.global.ca.f64 data, [%rd32772];
	}
	// end inline asm
	// begin inline asm
	bar.sync 0;
	// end inline asm
	// begin inline asm
	{	
.reg .f64 data;
	ld.global.ca.f64 data, [%rd32772];
	}
	// end inline asm
	// begin inline asm
	bar.sync 0;
	// end inline asm
	// begin inline asm
	{	
.reg .f64 data;
	ld.global.ca.f64 data, [%rd32772];
	}
	// end inline asm
	// begin inline asm
	bar.sync 0;
	// end inline asm
	// begin inline asm
	{	
.reg .f64 data;
	ld.global.ca.f64 data, [%rd32772];
	}
	// end inline asm
	// begin inline asm
	bar.sync 0;
	// end inline asm
	// begin inline asm
	{	
.reg .f64 data;
	ld.global.ca.f64 data, [%rd32772];
	}
	// end inline asm
	// begin inline asm
	bar.sync 0;
	// end inline asm
	// begin inline asm
	{	
.reg .f64 data;
	ld.global.ca.f64 data, [%rd32772];
	}
	// end inline asm
	// begin inline asm
	bar.sync 0;
	// end inline asm
	// begin inline asm
	{	
.reg .f64 data;
	ld.global.ca.f64 data, [%rd32772];
	}
	// end inline asm
	// begin inline asm
	bar.sync 0;
	// end inline asm
	// begin inline asm
	{	
.reg .f64 data;
	ld.global.ca.f64 data, [%rd32772];
	}
	// end inline asm
	// begin inline asm
	bar.sync 0;
	// end inline asm
	// begin inline asm
	{	
.reg .f64 data;
	ld.global.ca.f64 data, [%rd32772];
	}
	// end inline asm
	// begin inline asm
	bar.sync 0;
	// end inline asm
	// begin inline asm
	{	
.reg .f64 data;
	ld.global.ca.f64 data, [%rd32772];
	}
	// end inline asm
	// begin inline asm
	bar.sync 0;
	// end inline asm
	// begin inline asm
	{	
.reg .f64 data;
	ld.global.ca.f64 data, [%rd32772];
	}
	// end inline asm
	// begin inline asm
	bar.sync 0;
	// end inline asm
	// begin inline asm
	{	
.reg .f64 data;
	ld.global.ca.f64 data, [%rd32772];
	}
	// end inline asm
	// begin inline asm
	bar.sync 0;
	// end inline asm
	// begin inline asm
	{	
.reg .f64 data;
	ld.global.ca.f64 data, [%rd32772];
	}
	// end inline asm
	// begin inline asm
	bar.sync 0;
	// end inline asm
	// begin inline asm
	{	
.reg .f64 data;
	ld.global.ca.f64 data, [%rd32772];
	}
	// end inline asm
	// begin inline asm
	bar.sync 0;
	// end inline asm
	// begin inline asm
	{	
.reg .f64 data;
	ld.global.ca.f64 data, [%rd32772];
	}
	// end inline asm
	// begin inline asm
	bar.sync 0;
	// end inline asm
	// begin inline asm
	{	
.reg .f64 data;
	ld.global.ca.f64 data, [%rd32772];
	}
	// end inline asm
	// begin inline asm
	bar.sync 0;
	// end inline asm
	// begin inline asm
	{	
.reg .f64 data;
	ld.global.ca.f64 data, [%rd32772];
	}
	// end inline asm
	// begin inline asm
	bar.sync 0;
	// end inline asm
	// begin inline asm
	{	
.reg .f64 data;
	ld.global.ca.f64 data, [%rd32772];
	}
	// end inline asm
	// begin inline asm
	bar.sync 0;
	// end inline asm
	// begin inline asm
	{	
.reg .f64 data;
	ld.global.ca.f64 data, [%rd32772];
	}
	// end inline asm
	// begin inline asm
	bar.sync 0;
	// end inline asm
	// begin inline asm
	{	
.reg .f64 data;
	ld.global.ca.f64 data, [%rd32772];
	}
	// end inline asm
	// begin inline asm
	bar.sync 0;
	// end inline asm
	// begin inline asm
	{	
.reg .f64 data;
	ld.global.ca.f64 data, [%rd32772];
	}
	// end inline asm
	// begin inline asm
	bar.sync 0;
	// end inline asm
	// begin inline asm
	{	
.reg .f64 data;
	ld.global.ca.f64 data, [%rd32772];
	}
	// end inline asm
	// begin inline asm
	bar.sync 0;
	// end inline asm
	// begin inline asm
	{	
.reg .f64 data;
	ld.global.ca.f64 data, [%rd32772];
	}
	// end inline asm
	// begin inline asm
	bar.sync 0;
	// end inline asm
	// begin inline asm
	{	
.reg .f64 data;
	ld.global.ca.f64 data, [%rd32772];
	}
	// end inline asm
	// begin inline asm
	bar.sync 0;
	// end inline asm
	// begin inline asm
	{	
.reg .f64 data;
	ld.global.ca.f64 data, [%rd32772];
	}
	// end inline asm
	// begin inline asm
	bar.sync 0;
	// end inline asm
	// begin inline asm
	{	
.reg .f64 data;
	ld.global.ca.f64 data, [%rd32772];
	}
	// end inline asm
	// begin inline asm
	bar.sync 0;
	// end inline asm
	// begin inline asm
	{	
.reg .f64 data;
	ld.global.ca.f64 data, [%rd32772];
	}
	// end inline asm
	// begin inline asm
	bar.sync 0;
	// end inline asm
	// begin inline asm
	{	
.reg .f64 data;
	ld.global.ca.f64 data, [%rd32772];
	}
	// end inline asm
	// begin inline asm
	bar.sync 0;
	// end inline asm
	// begin inline asm
	{	
.reg .f64 data;
	ld.global.ca.f64 data, [%rd32772];
	}
	// end inline asm
	// begin inline asm
	bar.sync 0;
	// end inline asm
	// begin inline asm
	{	
.reg .f64 data;
	ld.global.ca.f64 data, [%rd32772];
	}
	// end inline asm
	// begin inline asm
	bar.sync 0;
	// end inline asm
	// begin inline asm
	{	
.reg .f64 data;
	ld.global.ca.f64 data, [%rd32772];
	}
	// end inline asm
	// begin inline asm
	bar.sync 0;
	// end inline asm
	// begin inline asm
	{	
.reg .f64 data;
	ld.global.ca.f64 data, [%rd32772];
	}
	// end inline asm
	// begin inline asm
	bar.sync 0;
	// end inline asm
	// begin inline asm
	{	
.reg .f64 data;
	ld.global.ca.f64 data, [%rd32772];
	}
	// end inline asm
	// begin inline asm
	bar.sync 0;
	// end inline asm
	// begin inline asm
	{	
.reg .f64 data;
	ld.global.ca.f64 data, [%rd32772];
	}
	// end inline asm
	// begin inline asm
	bar.sync 0;
	// end inline asm
	// begin inline asm
	{	
.reg .f64 data;
	ld.global.ca.f64 data, [%rd32772];
	}
	// end inline asm
	// begin inline asm
	bar.sync 0;
	// end inline asm
	// begin inline asm
	{	
.reg .f64 data;
	ld.global.ca.f64 data, [%rd32772];
	}
	// end inline asm
	// begin inline asm
	bar.sync 0;
	// end inline asm
	// begin inline asm
	{	
.reg .f64 data;
	ld.global.ca.f64 data, [%rd32772];
	}
	// end inline asm
	// begin inline asm
	bar.sync 0;
	// end inline asm
	// begin inline asm
	{	
.reg .f64 data;
	ld.global.ca.f64 data, [%rd32772];
	}
	// end inline asm
	// begin inline asm
	bar.sync 0;
	// end inline asm
	// begin inline asm
	{	
.reg .f64 data;
	ld.global.ca.f64 data, [%rd32772];
	}
	// end inline asm
	// begin inline asm
	bar.sync 0;
	// end inline asm
	// begin inline asm
	{	
.reg .f64 data;
	ld.global.ca.f64 data, [%rd32772];
	}
	// end inline asm
	// begin inline asm
	bar.sync 0;
	// end inline asm
	// begin inline asm
	{	
.reg .f64 data;
	ld.global.ca.f64 data, [%rd32772];
	}
	// end inline asm
	// begin inline asm
	bar.sync 0;
	// end inline asm
	// begin inline asm
	{	
.reg .f64 data;
	ld.global.ca.f64 data, [%rd32772];
	}
	// end inline asm
	// begin inline asm
	bar.sync 0;
	// end inline asm
	// begin inline asm
	{	
.reg .f64 data;
	ld.global.ca.f64 data, [%rd32772];
	}
	// end inline asm
	// begin inline asm
	bar.sync 0;
	// end inline asm
	// begin inline asm
	{	
.reg .f64 data;
	ld.global.ca.f64 data, [%rd32772];
	}
	// end inline asm
	// begin inline asm
	bar.sync 0;
	// end inline asm
	// begin inline asm
	{	
.reg .f64 data;
	ld.global.ca.f64 data, [%rd32772];
	}
	// end inline asm
	// begin inline asm
	bar.sync 0;
	// end inline asm
	// begin inline asm
	{	
.reg .f64 data;
	ld.global.ca.f64 data, [%rd32772];
	}
	// end inline asm
	// begin inline asm
	bar.sync 0;
	// end inline asm
	// begin inline asm
	{	
.reg .f64 data;
	ld.global.ca.f64 data, [%rd32772];
	}
	// end inline asm
	// begin inline asm
	bar.sync 0;
	// end inline asm
	// begin inline asm
	{	
.reg .f64 data;
	ld.global.ca.f64 data, [%rd32772];
	}
	// end inline asm
	// begin inline asm
	bar.sync 0;
	// end inline asm
	// begin inline asm
	{	
.reg .f64 data;
	ld.global.ca.f64 data, [%rd32772];
	}
	// end inline asm
	// begin inline asm
	bar.sync 0;
	// end inline asm
	// begin inline asm
	{	
.reg .f64 data;
	ld.global.ca.f64 data, [%rd32772];
	}
	// end inline asm
	// begin inline asm
	bar.sync 0;
	// end inline asm
	// begin inline asm
	{	
.reg .f64 data;
	ld.global.ca.f64 data, [%rd32772];
	}
	// end inline asm
	// begin inline asm
	bar.sync 0;
	// end inline asm
	// begin inline asm
	{	
.reg .f64 data;
	ld.global.ca.f64 data, [%rd32772];
	}
	// end inline asm
	// begin inline asm
	bar.sync 0;
	// end inline asm
	// begin inline asm
	{	
.reg .f64 data;
	ld.global.ca.f64 data, [%rd32772];
	}
	// end inline asm
	// begin inline asm
	bar.sync 0;
	// end inline asm
	// begin inline asm
	{	
.reg .f64 data;
	ld.global.ca.f64 data, [%rd32772];
	}
	// end inline asm
	// begin inline asm
	bar.sync 0;
	// end inline asm
	// begin inline asm
	{	
.reg .f64 data;
	ld.global.ca.f64 data, [%rd32772];
	}
	// end inline asm
	// begin inline asm
	bar.sync 0;
	// end inline asm
	// begin inline asm
	{	
.reg .f64 data;
	ld.global.ca.f64 data, [%rd32772];
	}
	// end inline asm
	// begin inline asm
	bar.sync 0;
	// end inline asm
	// begin inline asm
	{	
.reg .f64 data;
	ld.global.ca.f64 data, [%rd32772];
	}
	// end inline asm
	// begin inline asm
	bar.sync 0;
	// end inline asm
	// begin inline asm
	{	
.reg .f64 data;
	ld.global.ca.f64 data, [%rd32772];
	}
	// end inline asm
	// begin inline asm
	bar.sync 0;
	// end inline asm
	// begin inline asm
	{	
.reg .f64 data;
	ld.global.ca.f64 data, [%rd32772];
	}
	// end inline asm
	// begin inline asm
	bar.sync 0;
	// end inline asm
	// begin inline asm
	{	
.reg .f64 data;
	ld.global.ca.f64 data, [%rd32772];
	}
	// end inline asm
	// begin inline asm
	bar.sync 0;
	// end inline asm
	// begin inline asm
	{	
.reg .f64 data;
	ld.global.ca.f64 data, [%rd32772];
	}
	// end inline asm
	// begin inline asm
	bar.sync 0;
	// end inline asm
	// begin inline asm
	{	
.reg .f64 data;
	ld.global.ca.f64 data, [%rd32772];
	}
	// end inline asm
	// begin inline asm
	bar.sync 0;
	// end inline asm
	// begin inline asm
	{	
.reg .f64 data;
	ld.global.ca.f64 data, [%rd32772];
	}
	// end inline asm
	// begin inline asm
	bar.sync 0;
	// end inline asm
	// begin inline asm
	{	
.reg .f64 data;
	ld.global.ca.f64 data, [%rd32772];
	}
	// end inline asm
	// begin inline asm
	bar.sync 0;
	// end inline asm
	// begin inline asm
	{	
.reg .f64 data;
	ld.global.ca.f64 data, [%rd32772];
	}
	// end inline asm
	// begin inline asm
	bar.sync 0;
	// end inline asm
	// begin inline asm
	{	
.reg .f64 data;
	ld.global.ca.f64 data, [%rd32772];
	}
	// end inline asm
	// begin inline asm
	bar.sync 0;
	// end inline asm
	// begin inline asm
	{	
.reg .f64 data;
	ld.global.ca.f64 data, [%rd32772];
	}
	// end inline asm
	// begin inline asm
	bar.sync 0;
	// end inline asm
	// begin inline asm
	{	
.reg .f64 data;
	ld.global.ca.f64 data, [%rd32772];
	}
	// end inline asm
	// begin inline asm
	bar.sync 0;
	// end inline asm
	// begin inline asm
	{	
.reg .f64 data;
	ld.global.ca.f64 data, [%rd32772];
	}
	// end inline asm
	// begin inline asm
	bar.sync 0;
	// end inline asm
	// begin inline asm
	{	
.reg .f64 data;
	ld.global.ca.f64 data, [%rd32772];
	}
	// end inline asm
	// begin inline asm
	bar.sync 0;
	// end inline asm
	// begin inline asm
	{	
.reg .f64 data;
	ld.global.ca.f64 data, [%rd32772];
	}
	// end inline asm
	// begin inline asm
	bar.sync 0;
	// end inline asm
	// begin inline asm
	{	
.reg .f64 data;
	ld.global.ca.f64 data, [%rd32772];
	}
	// end inline asm
	// begin inline asm
	bar.sync 0;
	// end inline asm
	// begin inline asm
	{	
.reg .f64 data;
	ld.global.ca.f64 data, [%rd32772];
	}
	// end inline asm
	// begin inline asm
	bar.sync 0;
	// end inline asm
	// begin inline asm
	{	
.reg .f64 data;
	ld.global.ca.f64 data, [%rd32772];
	}
	// end inline asm
	// begin inline asm
	bar.sync 0;
	// end inline asm
	// begin inline asm
	{	
.reg .f64 data;
	ld.global.ca.f64 data, [%rd32772];
	}
	// end inline asm
	// begin inline asm
	bar.sync 0;
	// end inline asm
	// begin inline asm
	{	
.reg .f64 data;
	ld.global.ca.f64 data, [%rd32772];
	}
	// end inline asm
	// begin inline asm
	bar.sync 0;
	// end inline asm
	// begin inline asm
	{	
.reg .f64 data;
	ld.global.ca.f64 data, [%rd32772];
	}
	// end inline asm
	// begin inline asm
	bar.sync 0;
	// end inline asm
	// begin inline asm
	{	
.reg .f64 data;
	ld.global.ca.f64 data, [%rd32772];
	}
	// end inline asm
	// begin inline asm
	bar.sync 0;
	// end inline asm
	// begin inline asm
	{	
.reg .f64 data;
	ld.global.ca.f64 data, [%rd32772];
	}
	// end inline asm
	// begin inline asm
	bar.sync 0;
	// end inline asm
	// begin inline asm
	{	
.reg .f64 data;
	ld.global.ca.f64 data, [%rd32772];
	}
	// end inline asm
	// begin inline asm
	bar.sync 0;
	// end inline asm
	// begin inline asm
	{	
.reg .f64 data;
	ld.global.ca.f64 data, [%rd32772];
	}
	// end inline asm
	// begin inline asm
	bar.sync 0;
	// end inline asm
	// begin inline asm
	{	
.reg .f64 data;
	ld.global.ca.f64 data, [%rd32772];
	}
	// end inline asm
	// begin inline asm
	bar.sync 0;
	// end inline asm
	// begin inline asm
	{	
.reg .f64 data;
	ld.global.ca.f64 data, [%rd32772];
	}
	// end inline asm
	// begin inline asm
	bar.sync 0;
	// end inline asm
	// begin inline asm
	{	
.reg .f64 data;
	ld.global.ca.f64 data, [%rd32772];
	}
	// end inline asm
	// begin inline asm
	bar.sync 0;
	// end inline asm
	// begin inline asm
	{	
.reg .f64 data;
	ld.global.ca.f64 data, [%rd32772];
	}
	// end inline asm
	// begin inline asm
	bar.sync 0;
	// end inline asm
	// begin inline asm
	{	
.reg .f64 data;
	ld.global.ca.f64 data, [%rd32772];
	}
	// end inline asm
	// begin inline asm
	bar.sync 0;
	// end inline asm
	// begin inline asm
	{	
.reg .f64 data;
	ld.global.ca.f64 data, [%rd32772];
	}
	// end inline asm
	// begin inline asm
	bar.sync 0;
	// end inline asm
	// begin inline asm
	{	
.reg .f64 data;
	ld.global.ca.f64 data, [%rd32772];
	}
	// end inline asm
	// begin inline asm
	bar.sync 0;
	// end inline asm
	// begin inline asm
	{	
.reg .f64 data;
	ld.global.ca.f64 data, [%rd32772];
	}
	// end inline asm
	// begin inline asm
	bar.sync 0;
	// end inline asm
	// begin inline asm
	{	
.reg .f64 data;
	ld.global.ca.f64 data, [%rd32772];
	}
	// end inline asm
	// begin inline asm
	bar.sync 0;
	// end inline asm
	// begin inline asm
	{	
.reg .f64 data;
	ld.global.ca.f64 data, [%rd32772];
	}
	// end inline asm
	// begin inline asm
	bar.sync 0;
	// end inline asm
	// begin inline asm
	{	
.reg .f64 data;
	ld.global.ca.f64 data, [%rd32772];
	}
	// end inline asm
	// begin inline asm
	bar.sync 0;
	// end inline asm
	// begin inline asm
	{	
.reg .f64 data;
	ld.global.ca.f64 data, [%rd32772];
	}
	// end inline asm
	// begin inline asm
	bar.sync 0;
	// end inline asm
	// begin inline asm
	{	
.reg .f64 data;
	ld.global.ca.f64 data, [%rd32772];
	}
	// end inline asm
	// begin inline asm
	bar.sync 0;
	// end inline asm
	// begin inline asm
	{	
.reg .f64 data;
	ld.global.ca.f64 data, [%rd32772];
	}
	// end inline asm
	// begin inline asm
	bar.sync 0;
	// end inline asm
	// begin inline asm
	{	
.reg .f64 data;
	ld.global.ca.f64 data, [%rd32772];
	}
	// end inline asm
	// begin inline asm
	bar.sync 0;
	// end inline asm
	// begin inline asm
	{	
.reg .f64 data;
	ld.global.ca.f64 data, [%rd32772];
	}
	// end inline asm
	// begin inline asm
	bar.sync 0;
	// end inline asm
	// begin inline asm
	{	
.reg .f64 data;
	ld.global.ca.f64 data, [%rd32772];
	}
	// end inline asm
	// begin inline asm
	bar.sync 0;
	// end inline asm
	// begin inline asm
	{	
.reg .f64 data;
	ld.global.ca.f64 data, [%rd32772];
	}
	// end inline asm
	// begin inline asm
	bar.sync 0;
	// end inline asm
	// begin inline asm
	{	
.reg .f64 data;
	ld.global.ca.f64 data, [%rd32772];
	}
	// end inline asm
	// begin inline asm
	bar.sync 0;
	// end inline asm
	// begin inline asm
	{	
.reg .f64 data;
	ld.global.ca.f64 data, [%rd32772];
	}
	// end inline asm
	// begin inline asm
	bar.sync 0;
	// end inline asm
	// begin inline asm
	{	
.reg .f64 data;
	ld.global.ca.f64 data, [%rd32772];
	}
	// end inline asm
	// begin inline asm
	bar.sync 0;
	// end inline asm
	// begin inline asm
	{	
.reg .f64 data;
	ld.global.ca.f64 data, [%rd32772];
	}
	// end inline asm
	// begin inline asm
	bar.sync 0;
	// end inline asm
	// begin inline asm
	{	
.reg .f64 data;
	ld.global.ca.f64 data, [%rd32772];
	}
	// end inline asm
	// begin inline asm
	bar.sync 0;
	// end inline asm
	// begin inline asm
	{	
.reg .f64 data;
	ld.global.ca.f64 data, [%rd32772];
	}
	// end inline asm
	// begin inline asm
	bar.sync 0;
	// end inline asm
	// begin inline asm
	{	
.reg .f64 data;
	ld.global.ca.f64 data, [%rd32772];
	}
	// end inline asm
	// begin inline asm
	bar.sync 0;
	// end inline asm
	// begin inline asm
	{	
.reg .f64 data;
	ld.global.ca.f64 data, [%rd32772];
	}
	// end inline asm
	// begin inline asm
	bar.sync 0;
	// end inline asm
	// begin inline asm
	{	
.reg .f64 data;
	ld.global.ca.f64 data, [%rd32772];
	}
	// end inline asm
	// begin inline asm
	bar.sync 0;
	// end inline asm
	// begin inline asm
	{	
.reg .f64 data;
	ld.global.ca.f64 data, [%rd32772];
	}
	// end inline asm
	// begin inline asm
	bar.sync 0;
	// end inline asm
	// begin inline asm
	{	
.reg .f64 data;
	ld.global.ca.f64 data, [%rd32772];
	}
	// end inline asm
	// begin inline asm
	bar.sync 0;
	// end inline asm
	// begin inline asm
	{	
.reg .f64 data;
	ld.global.ca.f64 data, [%rd32772];
	}
	// end inline asm
	// begin inline asm
	bar.sync 0;
	// end inline asm
	// begin inline asm
	{	
.reg .f64 data;
	ld.global.ca.f64 data, [%rd32772];
	}
	// end inline asm
	// begin inline asm
	bar.sync 0;
	// end inline asm
	// begin inline asm
	{	
.reg .f64 data;
	ld.global.ca.f64 data, [%rd32772];
	}
	// end inline asm
	// begin inline asm
	bar.sync 0;
	// end inline asm
	// begin inline asm
	{	
.reg .f64 data;
	ld.global.ca.f64 data, [%rd32772];
	}
	// end inline asm
	// begin inline asm
	bar.sync 0;
	// end inline asm
	// begin inline asm
	{	
.reg .f64 data;
	ld.global.ca.f64 data, [%rd32772];
	}
	// end inline asm
	// begin inline asm
	bar.sync 0;
	// end inline asm
	// begin inline asm
	{	
.reg .f64 data;
	ld.global.ca.f64 data, [%rd32772];
	}
	// end inline asm
	// begin inline asm
	bar.sync 0;
	// end inline asm
	// begin inline asm
	{	
.reg .f64 data;
	ld.global.ca.f64 data, [%rd32772];
	}
	// end inline asm
	// begin inline asm
	bar.sync 0;
	// end inline asm
	// begin inline asm
	{	
.reg .f64 data;
	ld.global.ca.f64 data, [%rd32772];
	}
	// end inline asm
	// begin inline asm
	bar.sync 0;
	// end inline asm
	// begin inline asm
	{	
.reg .f64 data;
	ld.global.ca.f64 data, [%rd32772];
	}
	// end inline asm
	// begin inline asm
	bar.sync 0;
	// end inline asm
	// begin inline asm
	{	
.reg .f64 data;
	ld.global.ca.f64 data, [%rd32772];
	}
	// end inline asm
	// begin inline asm
	bar.sync 0;
	// end inline asm
	// begin inline asm
	{	
.reg .f64 data;
	ld.global.ca.f64 data, [%rd32772];
	}
	// end inline asm
	// begin inline asm
	bar.sync 0;
	// end inline asm
	// begin inline asm
	{	
.reg .f64 data;
	ld.global.ca.f64 data, [%rd32772];
	}
	// end inline asm
	// begin inline asm
	bar.sync 0;
	// end inline asm
	// begin inline asm
	{	
.reg .f64 data;
	ld.global.ca.f64 data, [%rd32772];
	}
	// end inline asm
	// begin inline asm
	bar.sync 0;
	// end inline asm
	// begin inline asm
	{	
.reg .f64 data;
	ld.global.ca.f64 data, [%rd32772];
	}
	// end inline asm
	// begin inline asm
	bar.sync 0;
	// end inline asm
	// begin inline asm
	{	
.reg .f64 data;
	ld.global.ca.f64 data, [%rd32772];
	}
	// end inline asm
	// begin inline asm
	bar.sync 0;
	// end inline asm
	// begin inline asm
	{	
.reg .f64 data;
	ld.global.ca.f64 data, [%rd32772];
	}
	// end inline asm
	// begin inline asm
	bar.sync 0;
	// end inline asm
	// begin inline asm
	{	
.reg .f64 data;
	ld.global.ca.f64 data, [%rd32772];
	}
	// end inline asm
	// begin inline asm
	bar.sync 0;
	// end inline asm
	// begin inline asm
	{	
.reg .f64 data;
	ld.global.ca.f64 data, [%rd32772];
	}
	// end inline asm
	// begin inline asm
	bar.sync 0;
	// end inline asm
	// begin inline asm
	{	
.reg .f64 data;
	ld.global.ca.f64 data, [%rd32772];
	}
	// end inline asm
	// begin inline asm
	bar.sync 0;
	// end inline asm
	// begin inline asm
	{	
.reg .f64 data;
	ld.global.ca.f64 data, [%rd32772];
	}
	// end inline asm
	// begin inline asm
	bar.sync 0;
	// end inline asm
	// begin inline asm
	{	
.reg .f64 data;
	ld.global.ca.f64 data, [%rd32772];
	}
	// end inline asm
	// begin inline asm
	bar.sync 0;
	// end inline asm
	// begin inline asm
	{	
.reg .f64 data;
	ld.global.ca.f64 data, [%rd32772];
	}
	// end inline asm
	// begin inline asm
	bar.sync 0;
	// end inline asm
	// begin inline asm
	{	
.reg .f64 data;
	ld.global.ca.f64 data, [%rd32772];
	}
	// end inline asm
	// begin inline asm
	bar.sync 0;
	// end inline asm
	// begin inline asm
	{	
.reg .f64 data;
	ld.global.ca.f64 data, [%rd32772];
	}
	// end inline asm
	// begin inline asm
	bar.sync 0;
	// end inline asm
	// begin inline asm
	{	
.reg .f64 data;
	ld.global.ca.f64 data, [%rd32772];
	}
	// end inline asm
	// begin inline asm
	bar.sync 0;
	// end inline asm
	// begin inline asm
	{	
.reg .f64 data;
	ld.global.ca.f64 data, [%rd32772];
	}
	// end inline asm
	// begin inline asm
	bar.sync 0;
	// end inline asm
	// begin inline asm
	{	
.reg .f64 data;
	ld.global.ca.f64 data, [%rd32772];
	}
	// end inline asm
	// begin inline asm
	bar.sync 0;
	// end inline asm
	// begin inline asm
	{	
.reg .f64 data;
	ld.global.ca.f64 data, [%rd32772];
	}
	// end inline asm
	// begin inline asm
	bar.sync 0;
	// end inline asm
	// begin inline asm
	{	
.reg .f64 data;
	ld.global.ca.f64 data, [%rd32772];
	}
	// end inline asm
	// begin inline asm
	bar.sync 0;
	// end inline asm
	// begin inline asm
	{	
.reg .f64 data;
	ld.global.ca.f64 data, [%rd32772];
	}
	// end inline asm
	// begin inline asm
	bar.sync 0;
	// end inline asm
	// begin inline asm
	{	
.reg .f64 data;
	ld.global.ca.f64 data, [%rd32772];
	}
	// end inline asm
	// begin inline asm
	bar.sync 0;
	// end inline asm
	// begin inline asm
	{	
.reg .f64 data;
	ld.global.ca.f64 data, [%rd32772];
	}
	// end inline asm
	// begin inline asm
	bar.sync 0;
	// end inline asm
	// begin inline asm
	{	
.reg .f64 data;
	ld.global.ca.f64 data, [%rd32772];
	}
	// end inline asm
	// begin inline asm
	bar.sync 0;
	// end inline asm
	// begin inline asm
	{	
.reg .f64 data;
	ld.global.ca.f64 data, [%rd32772];
	}
	// end inline asm
	// begin inline asm
	bar.sync 0;
	// end inline asm
	// begin inline asm
	{	
.reg .f64 data;
	ld.global.ca.f64 data, [%rd32772];
	}
	// end inline asm
	// begin inline asm
	bar.sync 0;
	// end inline asm
	// begin inline asm
	{	
.reg .f64 data;
	ld.global.ca.f64 data, [%rd32772];
	}
	// end inline asm
	// begin inline asm
	bar.sync 0;
	// end inline asm
	// begin inline asm
	{	
.reg .f64 data;
	ld.global.ca.f64 data, [%rd32772];
	}
	// end inline asm
	// begin inline asm
	bar.sync 0;
	// end inline asm
	// begin inline asm
	{	
.reg .f64 data;
	ld.global.ca.f64 data, [%rd32772];
	}
	// end inline asm
	// begin inline asm
	bar.sync 0;
	// end inline asm
	// begin inline asm
	{	
.reg .f64 data;
	ld.global.ca.f64 data, [%rd32772];
	}
	// end inline asm
	// begin inline asm
	bar.sync 0;
	// end inline asm
	// begin inline asm
	{	
.reg .f64 data;
	ld.global.ca.f64 data, [%rd32772];
	}
	// end inline asm
	// begin inline asm
	bar.sync 0;
	// end inline asm
	// begin inline asm
	{	
.reg .f64 data;
	ld.global.ca.f64 data, [%rd32772];
	}
	// end inline asm
	// begin inline asm
	bar.sync 0;
	// end inline asm
	// begin inline asm
	{	
.reg .f64 data;
	ld.global.ca.f64 data, [%rd32772];
	}
	// end inline asm
	// begin inline asm
	bar.sync 0;
	// end inline asm
	// begin inline asm
	{	
.reg .f64 data;
	ld.global.ca.f64 data, [%rd32772];
	}
	// end inline asm
	// begin inline asm
	bar.sync 0;
	// end inline asm
	// begin inline asm
	{	
.reg .f64 data;
	ld.global.ca.f64 data, [%rd32772];
	}
	// end inline asm
	// begin inline asm
	bar.sync 0;
	// end inline asm
	// begin inline asm
	{	
.reg .f64 data;
	ld.global.ca.f64 data, [%rd32772];
	}
	// end inline asm
	// begin inline asm
	bar.sync 0;
	// end inline asm
	// begin inline asm
	{	
.reg .f64 data;
	ld.global.ca.f64 data, [%rd32772];
	}
	// end inline asm
	// begin inline asm
	bar.sync 0;
	// end inline asm
	// begin inline asm
	{	
.reg .f64 data;
	ld.global.ca.f64 data, [%rd32772];
	}
	// end inline asm
	// begin inline asm
	bar.sync 0;
	// end inline asm
	// begin inline asm
	{	
.reg .f64 data;
	ld.global.ca.f64 data, [%rd32772];
	}
	// end inline asm
	// begin inline asm
	bar.sync 0;
	// end inline asm
	// begin inline asm
	{	
.reg .f64 data;
	ld.global.ca.f64 data, [%rd32772];
	}
	// end inline asm
	// begin inline asm
	bar.sync 0;
	// end inline asm
	// begin inline asm
	{	
.reg .f64 data;
	ld.global.ca.f64 data, [%rd32772];
	}
	// end inline asm
	// begin inline asm
	bar.sync 0;
	// end inline asm
	// begin inline asm
	{	
.reg .f64 data;
	ld.global.ca.f64 data, [%rd32772];
	}
	// end inline asm
	// begin inline asm
	bar.sync 0;
	// end inline asm
	// begin inline asm
	{	
.reg .f64 data;
	ld.global.ca.f64 data, [%rd32772];
	}
	// end inline asm
	// begin inline asm
	bar.sync 0;
	// end inline asm
	// begin inline asm
	{	
.reg .f64 data;
	ld.global.ca.f64 data, [%rd32772];
	}
	// end inline asm
	// begin inline asm
	bar.sync 0;
	// end inline asm
	// begin inline asm
	{	
.reg .f64 data;
	ld.global.ca.f64 data, [%rd32772];
	}
	// end inline asm
	// begin inline asm
	bar.sync 0;
	// end inline asm
	// begin inline asm
	{	
.reg .f64 data;
	ld.global.ca.f64 data, [%rd32772];
	}
	// end inline asm
	// begin inline asm
	bar.sync 0;
	// end inline asm
	// begin inline asm
	{	
.reg .f64 data;
	ld.global.ca.f64 data, [%rd32772];
	}
	// end inline asm
	// begin inline asm
	bar.sync 0;
	// end inline asm
	// begin inline asm
	{	
.reg .f64 data;
	ld.global.ca.f64 data, [%rd32772];
	}
	// end inline asm
	// begin inline asm
	bar.sync 0;
	// end inline asm
	// begin inline asm
	{	
.reg .f64 data;
	ld.global.ca.f64 data, [%rd32772];
	}
	// end inline asm
	// begin inline asm
	bar.sync 0;
	// end inline asm
	// begin inline asm
	{	
.reg .f64 data;
	ld.global.ca.f64 data, [%rd32772];
	}
	// end inline asm
	// begin inline asm
	bar.sync 0;
	// end inline asm
	// begin inline asm
	{	
.reg .f64 data;
	ld.global.ca.f64 data, [%rd32772];
	}
	// end inline asm
	// begin inline asm
	bar.sync 0;
	// end inline asm
	// begin inline asm
	{	
.reg .f64 data;
	ld.global.ca.f64 data, [%rd32772];
	}
	// end inline asm
	// begin inline asm
	bar.sync 0;
	// end inline asm
	// begin inline asm
	{	
.reg .f64 data;
	ld.global.ca.f64 data, [%rd32772];
	}
	// end inline asm
	// begin inline asm
	bar.sync 0;
	// end inline asm
	// begin inline asm
	{	
.reg .f64 data;
	ld.global.ca.f64 data, [%rd32772];
	}
	// end inline asm
	// begin inline asm
	bar.sync 0;
	// end inline asm
	// begin inline asm
	{	
.reg .f64 data;
	ld.global.ca.f64 data, [%rd32772];
	}
	// end inline asm
	// begin inline asm
	bar.sync 0;
	// end inline asm
	// begin inline asm
	{	
.reg .f64 data;
	ld.global.ca.f64 data, [%rd32772];
	}
	// end inline asm
	// begin inline asm
	bar.sync 0;
	// end inline asm
	// begin inline asm
	{	
.reg .f64 data;
	ld.global.ca.f64 data, [%rd32772];
	}
	// end inline asm
	// begin inline asm
	bar.sync 0;
	// end inline asm
	// begin inline asm
	{	
.reg .f64 data;
	ld.global.ca.f64 data, [%rd32772];
	}
	// end inline asm
	// begin inline asm
	bar.sync 0;
	// end inline asm
	// begin inline asm
	{	
.reg .f64 data;
	ld.global.ca.f64 data, [%rd32772];
	}
	// end inline asm
	// begin inline asm
	bar.sync 0;
	// end inline asm
	// begin inline asm
	{	
.reg .f64 data;
	ld.global.ca.f64 data, [%rd32772];
	}
	// end inline asm
	// begin inline asm
	bar.sync 0;
	// end inline asm
	// begin inline asm
	{	
.reg .f64 data;
	ld.global.ca.f64 data, [%rd32772];
	}
	// end inline asm
	// begin inline asm
	bar.sync 0;
	// end inline asm
	// begin inline asm
	{	
.reg .f64 data;
	ld.global.ca.f64 data, [%rd32772];
	}
	// end inline asm
	// begin inline asm
	bar.sync 0;
	// end inline asm
	// begin inline asm
	{	
.reg .f64 data;
	ld.global.ca.f64 data, [%rd32772];
	}
	// end inline asm
	// begin inline asm
	bar.sync 0;
	// end inline asm
	// begin inline asm
	{	
.reg .f64 data;
	ld.global.ca.f64 data, [%rd32772];
	}
	// end inline asm
	// begin inline asm
	bar.sync 0;
	// end inline asm
	// begin inline asm
	{	
.reg .f64 data;
	ld.global.ca.f64 data, [%rd32772];
	}
	// end inline asm
	// begin inline asm
	bar.sync 0;
	// end inline asm
	// begin inline asm
	{	
.reg .f64 data;
	ld.global.ca.f64 data, [%rd32772];
	}
	// end inline asm
	// begin inline asm
	bar.sync 0;
	// end inline asm
	// begin inline asm
	{	
.reg .f64 data;
	ld.global.ca.f64 data, [%rd32772];
	}
	// end inline asm
	// begin inline asm
	bar.sync 0;
	// end inline asm
	// begin inline asm
	{	
.reg .f64 data;
	ld.global.ca.f64 data, [%rd32772];
	}
	// end inline asm
	// begin inline asm
	bar.sync 0;
	// end inline asm
	// begin inline asm
	{	
.reg .f64 data;
	ld.global.ca.f64 data, [%rd32772];
	}
	// end inline asm
	// begin inline asm
	bar.sync 0;
	// end inline asm
	// begin inline asm
	{	
.reg .f64 data;
	ld.global.ca.f64 data, [%rd32772];
	}
	// end inline asm
	// begin inline asm
	bar.sync 0;
	// end inline asm
	// begin inline asm
	{	
.reg .f64 data;
	ld.global.ca.f64 data, [%rd32772];
	}
	// end inline asm
	// begin inline asm
	bar.sync 0;
	// end inline asm
	// begin inline asm
	{	
.reg .f64 data;
	ld.global.ca.f64 data, [%rd32772];
	}
	// end inline asm
	// begin inline asm
	bar.sync 0;
	// end inline asm
	// begin inline asm
	{	
.reg .f64 data;
	ld.global.ca.f64 data, [%rd32772];
	}
	// end inline asm
	// begin inline asm
	bar.sync 0;
	// end inline asm
	// begin inline asm
	{	
.reg .f64 data;
	ld.global.ca.f64 data, [%rd32772];
	}
	// end inline asm
	// begin inline asm
	bar.sync 0;
	// end inline asm
	// begin inline asm
	{	
.reg .f64 data;
	ld.global.ca.f64 data, [%rd32772];
	}
	// end inline asm
	// begin inline asm
	bar.sync 0;
	// end inline asm
	// begin inline asm
	{	
.reg .f64 data;
	ld.global.ca.f64 data, [%rd32772];
	}
	// end inline asm
	// begin inline asm
	bar.sync 0;
	// end inline asm
	// begin inline asm
	{	
.reg .f64 data;
	ld.global.ca.f64 data, [%rd32772];
	}
	// end inline asm
	// begin inline asm
	bar.sync 0;
	// end inline asm
	// begin inline asm
	{	
.reg .f64 data;
	ld.global.ca.f64 data, [%rd32772];
	}
	// end inline asm
	// begin inline asm
	bar.sync 0;
	// end inline asm
	// begin inline asm
	{	
.reg .f64 data;
	ld.global.ca.f64 data, [%rd32772];
	}
	// end inline asm
	// begin inline asm
	bar.sync 0;
	// end inline asm
	// begin inline asm
	{	
.reg .f64 data;
	ld.global.ca.f64 data, [%rd32772];
	}
	// end inline asm
	// begin inline asm
	bar.sync 0;
	// end inline asm
	// begin inline asm
	{	
.reg .f64 data;
	ld.global.ca.f64 data, [%rd32772];
	}
	// end inline asm
	// begin inline asm
	bar.sync 0;
	// end inline asm
	// begin inline asm
	{	
.reg .f64 data;
	ld.global.ca.f64 data, [%rd32772];
	}
	// end inline asm
	// begin inline asm
	bar.sync 0;
	// end inline asm
	// begin inline asm
	{	
.reg .f64 data;
	ld.global.ca.f64 data, [%rd32772];
	}
	// end inline asm
	// begin inline asm
	bar.sync 0;
	// end inline asm
	// begin inline asm
	{	
.reg .f64 data;
	ld.global.ca.f64 data, [%rd32772];
	}
	// end inline asm
	// begin inline asm
	bar.sync 0;
	// end inline asm
	// begin inline asm
	{	
.reg .f64 data;
	ld.global.ca.f64 data, [%rd32772];
	}
	// end inline asm
	// begin inline asm
	bar.sync 0;
	// end inline asm
	// begin inline asm
	{	
.reg .f64 data;
	ld.global.ca.f64 data, [%rd32772];
	}
	// end inline asm
	// begin inline asm
	bar.sync 0;
	// end inline asm
	// begin inline asm
	{	
.reg .f64 data;
	ld.global.ca.f64 data, [%rd32772];
	}
	// end inline asm
	// begin inline asm
	bar.sync 0;
	// end inline asm
	// begin inline asm
	{	
.reg .f64 data;
	ld.global.ca.f64 data, [%rd32772];
	}
	// end inline asm
	// begin inline asm
	bar.sync 0;
	// end inline asm
	// begin inline asm
	{	
.reg .f64 data;
	ld.global.ca.f64 data, [%rd32772];
	}
	// end inline asm
	// begin inline asm
	bar.sync 0;
	// end inline asm
	// begin inline asm
	{	
.reg .f64 data;
	ld.global.ca.f64 data, [%rd32772];
	}
	// end inline asm
	// begin inline asm
	bar.sync 0;
	// end inline asm
	// begin inline asm
	{	
.reg .f64 data;
	ld.global.ca.f64 data, [%rd32772];
	}
	// end inline asm
	// begin inline asm
	bar.sync 0;
	// end inline asm
	// begin inline asm
	{	
.reg .f64 data;
	ld.global.ca.f64 data, [%rd32772];
	}
	// end inline asm
	// begin inline asm
	bar.sync 0;
	// end inline asm
	// begin inline asm
	{	
.reg .f64 data;
	ld.global.ca.f64 data, [%rd32772];
	}
	// end inline asm
	// begin inline asm
	bar.sync 0;
	// end inline asm
	// begin inline asm
	{	
.reg .f64 data;
	ld.global.ca.f64 data, [%rd32772];
	}
	// end inline asm
	// begin inline asm
	bar.sync 0;
	// end inline asm
	// begin inline asm
	{	
.reg .f64 data;
	ld.global.ca.f64 data, [%rd32772];
	}
	// end inline asm
	// begin inline asm
	bar.sync 0;
	// end inline asm
	// begin inline asm
	{	
.reg .f64 data;
	ld.global.ca.f64 data, [%rd32772];
	}
	// end inline asm
	// begin inline asm
	bar.sync 0;
	// end inline asm
	// begin inline asm
	{	
.reg .f64 data;
	ld.global.ca.f64 data, [%rd32772];
	}
	// end inline asm
	// begin inline asm
	bar.sync 0;
	// end inline asm
	// begin inline asm
	{	
.reg .f64 data;
	ld.global.ca.f64 data, [%rd32772];
	}
	// end inline asm
	// begin inline asm
	bar.sync 0;
	// end inline asm
	// begin inline asm
	{	
.reg .f64 data;
	ld.global.ca.f64 data, [%rd32772];
	}
	// end inline asm
	// begin inline asm
	bar.sync 0;
	// end inline asm
	// begin inline asm
	{	
.reg .f64 data;
	ld.global.ca.f64 data, [%rd32772];
	}
	// end inline asm
	// begin inline asm
	bar.sync 0;
	// end inline asm
	// begin inline asm
	{	
.reg .f64 data;
	ld.global.ca.f64 data, [%rd32772];
	}
	// end inline asm
	// begin inline asm
	bar.sync 0;
	// end inline asm
	// begin inline asm
	{	
.reg .f64 data;
	ld.global.ca.f64 data, [%rd32772];
	}
	// end inline asm
	// begin inline asm
	bar.sync 0;
	// end inline asm
	// begin inline asm
	{	
.reg .f64 data;
	ld.global.ca.f64 data, [%rd32772];
	}
	// end inline asm
	// begin inline asm
	bar.sync 0;
	// end inline asm
	// begin inline asm
	{	
.reg .f64 data;
	ld.global.ca.f64 data, [%rd32772];
	}
	// end inline asm
	// begin inline asm
	bar.sync 0;
	// end inline asm
	// begin inline asm
	{	
.reg .f64 data;
	ld.global.ca.f64 data, [%rd32772];
	}
	// end inline asm
	// begin inline asm
	bar.sync 0;
	// end inline asm
	// begin inline asm
	{	
.reg .f64 data;
	ld.global.ca.f64 data, [%rd32772];
	}
	// end inline asm
	// begin inline asm
	bar.sync 0;
	// end inline asm
	// begin inline asm
	{	
.reg .f64 data;
	ld.global.ca.f64 data, [%rd32772];
	}
	// end inline asm
	// begin inline asm
	bar.sync 0;
	// end inline asm
	// begin inline asm
	{	
.reg .f64 data;
	ld.global.ca.f64 data, [%rd32772];
	}
	// end inline asm
	// begin inline asm
	bar.sync 0;
	// end inline asm
	// begin inline asm
	{	
.reg .f64 data;
	ld.global.ca.f64 data, [%rd32772];
	}
	// end inline asm
	// begin inline asm
	bar.sync 0;
	// end inline asm
	// begin inline asm
	{	
.reg .f64 data;
	ld.global.ca.f64 data, [%rd32772];
	}
	// end inline asm
	// begin inline asm
	bar.sync 0;
	// end inline asm
	// begin inline asm
	{	
.reg .f64 data;
	ld.global.ca.f64 data, [%rd32772];
	}
	// end inline asm
	// begin inline asm
	bar.sync 0;
	// end inline asm
	// begin inline asm
	{	
.reg .f64 data;
	ld.global.ca.f64 data, [%rd32772];
	}
	// end inline asm
	// begin inline asm
	bar.sync 0;
	// end inline asm
	// begin inline asm
	{	
.reg .f64 data;
	ld.global.ca.f64 data, [%rd32772];
	}
	// end inline asm
	// begin inline asm
	bar.sync 0;
	// end inline asm
	// begin inline asm
	{	
.reg .f64 data;
	ld.global.ca.f64 data, [%rd32772];
	}
	// end inline asm
	// begin inline asm
	bar.sync 0;
	// end inline asm
	// begin inline asm
	{	
.reg .f64 data;
	ld.global.ca.f64 data, [%rd32772];
	}
	// end inline asm
	// begin inline asm
	bar.sync 0;
	// end inline asm
	// begin inline asm
	{	
.reg .f64 data;
	ld.global.ca.f64 data, [%rd32772];
	}
	// end inline asm
	// begin inline asm
	bar.sync 0;
	// end inline asm
	// begin inline asm
	{	
.reg .f64 data;
	ld.global.ca.f64 data, [%rd32772];
	}
	// end inline asm
	// begin inline asm
	bar.sync 0;
	// end inline asm
	// begin inline asm
	{	
.reg .f64 data;
	ld.global.ca.f64 data, [%rd32772];
	}
	// end inline asm
	// begin inline asm
	bar.sync 0;
	// end inline asm
	// begin inline asm
	{	
.reg .f64 data;
	ld.global.ca.f64 data, [%rd32772];
	}
	// end inline asm
	// begin inline asm
	bar.sync 0;
	// end inline asm
	// begin inline asm
	{	
.reg .f64 data;
	ld.global.ca.f64 data, [%rd32772];
	}
	// end inline asm
	// begin inline asm
	bar.sync 0;
	// end inline asm
	// begin inline asm
	{	
.reg .f64 data;
	ld.global.ca.f64 data, [%rd32772];
	}
	// end inline asm
	// begin inline asm
	bar.sync 0;
	// end inline asm
	// begin inline asm
	{	
.reg .f64 data;
	ld.global.ca.f64 data, [%rd32772];
	}
	// end inline asm
	// begin inline asm
	bar.sync 0;
	// end inline asm
	// begin inline asm
	{	
.reg .f64 data;
	ld.global.ca.f64 data, [%rd32772];
	}
	// end inline asm
	// begin inline asm
	bar.sync 0;
	// end inline asm
	// begin inline asm
	{	
.reg .f64 data;
	ld.global.ca.f64 data, [%rd32772];
	}
	// end inline asm
	// begin inline asm
	bar.sync 0;
	// end inline asm
	// begin inline asm
	{	
.reg .f64 data;
	ld.global.ca.f64 data, [%rd32772];
	}
	// end inline asm
	// begin inline asm
	bar.sync 0;
	// end inline asm
	// begin inline asm
	{	
.reg .f64 data;
	ld.global.ca.f64 data, [%rd32772];
	}
	// end inline asm
	// begin inline asm
	bar.sync 0;
	// end inline asm
	// begin inline asm
	{	
.reg .f64 data;
	ld.global.ca.f64 data, [%rd32772];
	}
	// end inline asm
	// begin inline asm
	bar.sync 0;
	// end inline asm
	// begin inline asm
	{	
.reg .f64 data;
	ld.global.ca.f64 data, [%rd32772];
	}
	// end inline asm
	// begin inline asm
	bar.sync 0;
	// end inline asm
	// begin inline asm
	{	
.reg .f64 data;
	ld.global.ca.f64 data, [%rd32772];
	}
	// end inline asm
	// begin inline asm
	bar.sync 0;
	// end inline asm
	// begin inline asm
	{	
.reg .f64 data;
	ld.global.ca.f64 data, [%rd32772];
	}
	// end inline asm
	// begin inline asm
	bar.sync 0;
	// end inline asm
	// begin inline asm
	{	
.reg .f64 data;
	ld.global.ca.f64 data, [%rd32772];
	}
	// end inline asm
	// begin inline asm
	bar.sync 0;
	// end inline asm
	// begin inline asm
	{	
.reg .f64 data;
	ld.global.ca.f64 data, [%rd32772];
	}
	// end inline asm
	// begin inline asm
	bar.sync 0;
	// end inline asm
	// begin inline asm
	{	
.reg .f64 data;
	ld.global.ca.f64 data, [%rd32772];
	}
	// end inline asm
	// begin inline asm
	bar.sync 0;
	// end inline asm
	// begin inline asm
	{	
.reg .f64 data;
	ld.global.ca.f64 data, [%rd32772];
	}
	// end inline asm
	// begin inline asm
	bar.sync 0;
	// end inline asm
	// begin inline asm
	{	
.reg .f64 data;
	ld.global.ca.f64 data, [%rd32772];
	}
	// end inline asm
	// begin inline asm
	bar.sync 0;
	// end inline asm
	// begin inline asm
	{	
.reg .f64 data;
	ld.global.ca.f64 data, [%rd32772];
	}
	// end inline asm
	// begin inline asm
	bar.sync 0;
	// end inline asm
	// begin inline asm
	{	
.reg .f64 data;
	ld.global.ca.f64 data, [%rd32772];
	}
	// end inline asm
	// begin inline asm
	bar.sync 0;
	// end inline asm
	// begin inline asm
	{	
.reg .f64 data;
	ld.global.ca.f64 data, [%rd32772];
	}
	// end inline asm
	// begin inline asm
	bar.sync 0;
	// end inline asm
	// begin inline asm
	{	
.reg .f64 data;
	ld.global.ca.f64 data, [%rd32772];
	}
	// end inline asm
	// begin inline asm
	bar.sync 0;
	// end inline asm
	// begin inline asm
	{	
.reg .f64 data;
	ld.global.ca.f64 data, [%rd32772];
	}
	// end inline asm
	// begin inline asm
	bar.sync 0;
	// end inline asm
	// begin inline asm
	{	
.reg .f64 data;
	ld.global.ca.f64 data, [%rd32772];
	}
	// end inline asm
	// begin inline asm
	bar.sync 0;
	// end inline asm
	// begin inline asm
	{	
.reg .f64 data;
	ld.global.ca.f64 data, [%rd32772];
	}
	// end inline asm
	// begin inline asm
	bar.sync 0;
	// end inline asm
	// begin inline asm
	{	
.reg .f64 data;
	ld.global.ca.f64 data, [%rd32772];
	}
	// end inline asm
	// begin inline asm
	bar.sync 0;
	// end inline asm
	// begin inline asm
	{	
.reg .f64 data;
	ld.global.ca.f64 data, [%rd32772];
	}
	// end inline asm
	// begin inline asm
	bar.sync 0;
	// end inline asm
	// begin inline asm
	{	
.reg .f64 data;
	ld.global.ca.f64 data, [%rd32772];
	}
	// end inline asm
	// begin inline asm
	bar.sync 0;
	// end inline asm
	// begin inline asm
	{	
.reg .f64 data;
	ld.global.ca.f64 data, [%rd32772];
	}
	// end inline asm
	// begin inline asm
	bar.sync 0;
	// end inline asm
	// begin inline asm
	{	
.reg .f64 data;
	ld.global.ca.f64 data, [%rd32772];
	}
	// end inline asm
	// begin inline asm
	bar.sync 0;
	// end inline asm
	// begin inline asm
	{	
.reg .f64 data;
	ld.global.ca.f64 data, [%rd32772];
	}
	// end inline asm
	// begin inline asm
	bar.sync 0;
	// end inline asm
	// begin inline asm
	{	
.reg .f64 data;
	ld.global.ca.f64 data, [%rd32772];
	}
	// end inline asm
	// begin inline asm
	bar.sync 0;
	// end inline asm
	// begin inline asm
	{	
.reg .f64 data;
	ld.global.ca.f64 data, [%rd32772];
	}
	// end inline asm
	// begin inline asm
	bar.sync 0;
	// end inline asm
	// begin inline asm
	{	
.reg .f64 data;
	ld.global.ca.f64 data, [%rd32772];
	}
	// end inline asm
	// begin inline asm
	bar.sync 0;
	// end inline asm
	// begin inline asm
	{	
.reg .f64 data;
	ld.global.ca.f64 data, [%rd32772];
	}
	// end inline asm
	// begin inline asm
	bar.sync 0;
	// end inline asm
	// begin inline asm
	{	
.reg .f64 data;
	ld.global.ca.f64 data, [%rd32772];
	}
	// end inline asm
	// begin inline asm
	bar.sync 0;
	// end inline asm
	// begin inline asm
	{	
.reg .f64 data;
	ld.global.ca.f64 data, [%rd32772];
	}
	// end inline asm
	// begin inline asm
	bar.sync 0;
	// end inline asm
	// begin inline asm
	{	
.reg .f64 data;
	ld.global.ca.f64 data, [%rd32772];
	}
	// end inline asm
	// begin inline asm
	bar.sync 0;
	// end inline asm
	// begin inline asm
	{	
.reg .f64 data;
	ld.global.ca.f64 data, [%rd32772];
	}
	// end inline asm
	// begin inline asm
	bar.sync 0;
	// end inline asm
	// begin inline asm
	{	
.reg .f64 data;
	ld.global.ca.f64 data, [%rd32772];
	}
	// end inline asm
	// begin inline asm
	bar.sync 0;
	// end inline asm
	// begin inline asm
	{	
.reg .f64 data;
	ld.global.ca.f64 data, [%rd32772];
	}
	// end inline asm
	// begin inline asm
	bar.sync 0;
	// end inline asm
	// begin inline asm
	{	
.reg .f64 data;
	ld.global.ca.f64 data, [%rd32772];
	}
	// end inline asm
	// begin inline asm
	bar.sync 0;
	// end inline asm
	// begin inline asm
	{	
.reg .f64 data;
	ld.global.ca.f64 data, [%rd32772];
	}
	// end inline asm
	// begin inline asm
	bar.sync 0;
	// end inline asm
	// begin inline asm
	{	
.reg .f64 data;
	ld.global.ca.f64 data, [%rd32772];
	}
	// end inline asm
	// begin inline asm
	bar.sync 0;
	// end inline asm
	// begin inline asm
	{	
.reg .f64 data;
	ld.global.ca.f64 data, [%rd32772];
	}
	// end inline asm
	// begin inline asm
	bar.sync 0;
	// end inline asm
	// begin inline asm
	{	
.reg .f64 data;
	ld.global.ca.f64 data, [%rd32772];
	}
	// end inline asm
	// begin inline asm
	bar.sync 0;
	// end inline asm
	// begin inline asm
	{	
.reg .f64 data;
	ld.global.ca.f64 data, [%rd32772];
	}
	// end inline asm
	// begin inline asm
	bar.sync 0;
	// end inline asm
	// begin inline asm
	{	
.reg .f64 data;
	ld.global.ca.f64 data, [%rd32772];
	}
	// end inline asm
	// begin inline asm
	bar.sync 0;
	// end inline asm
	// begin inline asm
	{	
.reg .f64 data;
	ld.global.ca.f64 data, [%rd32772];
	}
	// end inline asm
	// begin inline asm
	bar.sync 0;
	// end inline asm
	// begin inline asm
	{	
.reg .f64 data;
	ld.global.ca.f64 data, [%rd32772];
	}
	// end inline asm
	// begin inline asm
	bar.sync 0;
	// end inline asm
	// begin inline asm
	{	
.reg .f64 data;
	ld.global.ca.f64 data, [%rd32772];
	}
	// end inline asm
	// begin inline asm
	bar.sync 0;
	// end inline asm
	// begin inline asm
	{	
.reg .f64 data;
	ld.global.ca.f64 data, [%rd32772];
	}
	// end inline asm
	// begin inline asm
	bar.sync 0;
	// end inline asm
	// begin inline asm
	{	
.reg .f64 data;
	ld.global.ca.f64 data, [%rd32772];
	}
	// end inline asm
	// begin inline asm
	bar.sync 0;
	// end inline asm
	// begin inline asm
	{	
.reg .f64 data;
	ld.global.ca.f64 data, [%rd32772];
	}
	// end inline asm
	// begin inline asm
	bar.sync 0;
	// end inline asm
	// begin inline asm
	{	
.reg .f64 data;
	ld.global.ca.f64 data, [%rd32772];
	}
	// end inline asm
	// begin inline asm
	bar.sync 0;
	// end inline asm
	// begin inline asm
	{	
.reg .f64 data;
	ld.global.ca.f64 data, [%rd32772];
	}
	// end inline asm
	// begin inline asm
	bar.sync 0;
	// end inline asm
	// begin inline asm
	{	
.reg .f64 data;
	ld.global.ca.f64 data, [%rd32772];
	}
	// end inline asm
	// begin inline asm
	bar.sync 0;
	// end inline asm
	// begin inline asm
	{	
.reg .f64 data;
	ld.global.ca.f64 data, [%rd32772];
	}
	// end inline asm
	// begin inline asm
	bar.sync 0;
	// end inline asm
	// begin inline asm
	{	
.reg .f64 data;
	ld.global.ca.f64 data, [%rd32772];
	}
	// end inline asm
	// begin inline asm
	bar.sync 0;
	// end inline asm
	// begin inline asm
	{	
.reg .f64 data;
	ld.global.ca.f64 data, [%rd32772];
	}
	// end inline asm
	// begin inline asm
	bar.sync 0;
	// end inline asm
	// begin inline asm
	{	
.reg .f64 data;
	ld.global.ca.f64 data, [%rd32772];
	}
	// end inline asm
	// begin inline asm
	bar.sync 0;
	// end inline asm
	// begin inline asm
	{	
.reg .f64 data;
	ld.global.ca.f64 data, [%rd32772];
	}
	// end inline asm
	// begin inline asm
	bar.sync 0;
	// end inline asm
	// begin inline asm
	{	
.reg .f64 data;
	ld.global.ca.f64 data, [%rd32772];
	}
	// end inline asm
	// begin inline asm
	bar.sync 0;
	// end inline asm
	// begin inline asm
	{	
.reg .f64 data;
	ld.global.ca.f64 data, [%rd32772];
	}
	// end inline asm
	// begin inline asm
	bar.sync 0;
	// end inline asm
	// begin inline asm
	{	
.reg .f64 data;
	ld.global.ca.f64 data, [%rd32772];
	}
	// end inline asm
	// begin inline asm
	bar.sync 0;
	// end inline asm
	// begin inline asm
	{	
.reg .f64 data;
	ld.global.ca.f64 data, [%rd32772];
	}
	// end inline asm
	// begin inline asm
	bar.sync 0;
	// end inline asm
	// begin inline asm
	{	
.reg .f64 data;
	ld.global.ca.f64 data, [%rd32772];
	}
	// end inline asm
	// begin inline asm
	bar.sync 0;
	// end inline asm
	// begin inline asm
	{	
.reg .f64 data;
	ld.global.ca.f64 data, [%rd32772];
	}
	// end inline asm
	// begin inline asm
	bar.sync 0;
	// end inline asm
	// begin inline asm
	{	
.reg .f64 data;
	ld.global.ca.f64 data, [%rd32772];
	}
	// end inline asm
	// begin inline asm
	bar.sync 0;
	// end inline asm
	// begin inline asm
	{	
.reg .f64 data;
	ld.global.ca.f64 data, [%rd32772];
	}
	// end inline asm
	// begin inline asm
	bar.sync 0;
	// end inline asm
	// begin inline asm
	{	
.reg .f64 data;
	ld.global.ca.f64 data, [%rd32772];
	}
	// end inline asm
	// begin inline asm
	bar.sync 0;
	// end inline asm
	// begin inline asm
	{	
.reg .f64 data;
	ld.global.ca.f64 data, [%rd32772];
	}
	// end inline asm
	// begin inline asm
	bar.sync 0;
	// end inline asm
	// begin inline asm
	{	
.reg .f64 data;
	ld.global.ca.f64 data, [%rd32772];
	}
	// end inline asm
	// begin inline asm
	bar.sync 0;
	// end inline asm
	// begin inline asm
	{	
.reg .f64 data;
	ld.global.ca.f64 data, [%rd32772];
	}
	// end inline asm
	// begin inline asm
	bar.sync 0;
	// end inline asm
	// begin inline asm
	{	
.reg .f64 data;
	ld.global.ca.f64 data, [%rd32772];
	}
	// end inline asm
	// begin inline asm
	bar.sync 0;
	// end inline asm
	// begin inline asm
	{	
.reg .f64 data;
	ld.global.ca.f64 data, [%rd32772];
	}
	// end inline asm
	// begin inline asm
	bar.sync 0;
	// end inline asm
	// begin inline asm
	{	
.reg .f64 data;
	ld.global.ca.f64 data, [%rd32772];
	}
	// end inline asm
	// begin inline asm
	bar.sync 0;
	// end inline asm
	// begin inline asm
	{	
.reg .f64 data;
	ld.global.ca.f64 data, [%rd32772];
	}
	// end inline asm
	// begin inline asm
	bar.sync 0;
	// end inline asm
	// begin inline asm
	{	
.reg .f64 data;
	ld.global.ca.f64 data, [%rd32772];
	}
	// end inline asm
	// begin inline asm
	bar.sync 0;
	// end inline asm
	// begin inline asm
	{	
.reg .f64 data;
	ld.global.ca.f64 data, [%rd32772];
	}
	// end inline asm
	// begin inline asm
	bar.sync 0;
	// end inline asm
	// begin inline asm
	{	
.reg .f64 data;
	ld.global.ca.f64 data, [%rd32772];
	}
	// end inline asm
	// begin inline asm
	bar.sync 0;
	// end inline asm
	// begin inline asm
	{	
.reg .f64 data;
	ld.global.ca.f64 data, [%rd32772];
	}
	// end inline asm
	// begin inline asm
	bar.sync 0;
	// end inline asm
	// begin inline asm
	{	
.reg .f64 data;
	ld.global.ca.f64 data, [%rd32772];
	}
	// end inline asm
	// begin inline asm
	bar.sync 0;
	// end inline asm
	// begin inline asm
	{	
.reg .f64 data;
	ld.global.ca.f64 data, [%rd32772];
	}
	// end inline asm
	// begin inline asm
	bar.sync 0;
	// end inline asm
	// begin inline asm
	{	
.reg .f64 data;
	ld.global.ca.f64 data, [%rd32772];
	}
	// end inline asm
	// begin inline asm
	bar.sync 0;
	// end inline asm
	// begin inline asm
	{	
.reg .f64 data;
	ld.global.ca.f64 data, [%rd32772];
	}
	// end inline asm
	// begin inline asm
	bar.sync 0;
	// end inline asm
	// begin inline asm
	{	
.reg .f64 data;
	ld.global.ca.f64 data, [%rd32772];
	}
	// end inline asm
	// begin inline asm
	bar.sync 0;
	// end inline asm
	// begin inline asm
	{	
.reg .f64 data;
	ld.global.ca.f64 data, [%rd32772];
	}
	// end inline asm
	// begin inline asm
	bar.sync 0;
	// end inline asm
	// begin inline asm
	{	
.reg .f64 data;
	ld.global.ca.f64 data, [%rd32772];
	}
	// end inline asm
	// begin inline asm
	bar.sync 0;
	// end inline asm
	// begin inline asm
	{	
.reg .f64 data;
	ld.global.ca.f64 data, [%rd32772];
	}
	// end inline asm
	// begin inline asm
	bar.sync 0;
	// end inline asm
	// begin inline asm
	{	
.reg .f64 data;
	ld.global.ca.f64 data, [%rd32772];
	}
	// end inline asm
	// begin inline asm
	bar.sync 0;
	// end inline asm
	// begin inline asm
	{	
.reg .f64 data;
	ld.global.ca.f64 data, [%rd32772];
	}
	// end inline asm
	// begin inline asm
	bar.sync 0;
	// end inline asm
	// begin inline asm
	{	
.reg .f64 data;
	ld.global.ca.f64 data, [%rd32772];
	}
	// end inline asm
	// begin inline asm
	bar.sync 0;
	// end inline asm
	// begin inline asm
	{	
.reg .f64 data;
	ld.global.ca.f64 data, [%rd32772];
	}
	// end inline asm
	// begin inline asm
	bar.sync 0;
	// end inline asm
	// begin inline asm
	{	
.reg .f64 data;
	ld.global.ca.f64 data, [%rd32772];
	}
	// end inline asm
	// begin inline asm
	bar.sync 0;
	// end inline asm
	// begin inline asm
	{	
.reg .f64 data;
	ld.global.ca.f64 data, [%rd32772];
	}
	// end inline asm
	// begin inline asm
	bar.sync 0;
	// end inline asm
	// begin inline asm
	{	
.reg .f64 data;
	ld.global.ca.f64 data, [%rd32772];
	}
	// end inline asm
	// begin inline asm
	bar.sync 0;
	// end inline asm
	// begin inline asm
	{	
.reg .f64 data;
	ld.global.ca.f64 data, [%rd32772];
	}
	// end inline asm
	// begin inline asm
	bar.sync 0;
	// end inline asm
	// begin inline asm
	{	
.reg .f64 data;
	ld.global.ca.f64 data, [%rd32772];
	}
	// end inline asm
	// begin inline asm
	bar.sync 0;
	// end inline asm
	// begin inline asm
	{	
.reg .f64 data;
	ld.global.ca.f64 data, [%rd32772];
	}
	// end inline asm
	// begin inline asm
	bar.sync 0;
	// end inline asm
	// begin inline asm
	{	
.reg .f64 data;
	ld.global.ca.f64 data, [%rd32772];
	}
	// end inline asm
	// begin inline asm
	bar.sync 0;
	// end inline asm
	// begin inline asm
	{	
.reg .f64 data;
	ld.global.ca.f64 data, [%rd32772];
	}
	// end inline asm
	// begin inline asm
	bar.sync 0;
	// end inline asm
	// begin inline asm
	{	
.reg .f64 data;
	ld.global.ca.f64 data, [%rd32772];
	}
	// end inline asm
	// begin inline asm
	bar.sync 0;
	// end inline asm
	// begin inline asm
	{	
.reg .f64 data;
	ld.global.ca.f64 data, [%rd32772];
	}
	// end inline asm
	// begin inline asm
	bar.sync 0;
	// end inline asm
	// begin inline asm
	{	
.reg .f64 data;
	ld.global.ca.f64 data, [%rd32772];
	}
	// end inline asm
	// begin inline asm
	bar.sync 0;
	// end inline asm
	// begin inline asm
	{	
.reg .f64 data;
	ld.global.ca.f64 data, [%rd32772];
	}
	// end inline asm
	// begin inline asm
	bar.sync 0;
	// end inline asm
	// begin inline asm
	{	
.reg .f64 data;
	ld.global.ca.f64 data, [%rd32772];
	}
	// end inline asm
	// begin inline asm
	bar.sync 0;
	// end inline asm
	// begin inline asm
	{	
.reg .f64 data;
	ld.global.ca.f64 data, [%rd32772];
	}
	// end inline asm
	// begin inline asm
	bar.sync 0;
	// end inline asm
	// begin inline asm
	{	
.reg .f64 data;
	ld.global.ca.f64 data, [%rd32772];
	}
	// end inline asm
	// begin inline asm
	bar.sync 0;
	// end inline asm
	// begin inline asm
	{	
.reg .f64 data;
	ld.global.ca.f64 data, [%rd32772];
	}
	// end inline asm
	// begin inline asm
	bar.sync 0;
	// end inline asm
	// begin inline asm
	{	
.reg .f64 data;
	ld.global.ca.f64 data, [%rd32772];
	}
	// end inline asm
	// begin inline asm
	bar.sync 0;
	// end inline asm
	// begin inline asm
	{	
.reg .f64 data;
	ld.global.ca.f64 data, [%rd32772];
	}
	// end inline asm
	// begin inline asm
	bar.sync 0;
	// end inline asm
	// begin inline asm
	{	
.reg .f64 data;
	ld.global.ca.f64 data, [%rd32772];
	}
	// end inline asm
	// begin inline asm
	bar.sync 0;
	// end inline asm
	// begin inline asm
	{	
.reg .f64 data;
	ld.global.ca.f64 data, [%rd32772];
	}
	// end inline asm
	// begin inline asm
	bar.sync 0;
	// end inline asm
	// begin inline asm
	{	
.reg .f64 data;
	ld.global.ca.f64 data, [%rd32772];
	}
	// end inline asm
	// begin inline asm
	bar.sync 0;
	// end inline asm
	// begin inline asm
	{	
.reg .f64 data;
	ld.global.ca.f64 data, [%rd32772];
	}
	// end inline asm
	// begin inline asm
	bar.sync 0;
	// end inline asm
	// begin inline asm
	{	
.reg .f64 data;
	ld.global.ca.f64 data, [%rd32772];
	}
	// end inline asm
	// begin inline asm
	bar.sync 0;
	// end inline asm
	// begin inline asm
	{	
.reg .f64 data;
	ld.global.ca.f64 data, [%rd32772];
	}
	// end inline asm
	// begin inline asm
	bar.sync 0;
	// end inline asm
	// begin inline asm
	{	
.reg .f64 data;
	ld.global.ca.f64 data, [%rd32772];
	}
	// end inline asm
	// begin inline asm
	bar.sync 0;
	// end inline asm
	// begin inline asm
	{	
.reg .f64 data;
	ld.global.ca.f64 data, [%rd32772];
	}
	// end inline asm
	// begin inline asm
	bar.sync 0;
	// end inline asm
	// begin inline asm
	{	
.reg .f64 data;
	ld.global.ca.f64 data, [%rd32772];
	}
	// end inline asm
	// begin inline asm
	bar.sync 0;
	// end inline asm
	// begin inline asm
	{	
.reg .f64 data;
	ld.global.ca.f64 data, [%rd32772];
	}
	// end inline asm
	// begin inline asm
	bar.sync 0;
	// end inline asm
	// begin inline asm
	{	
.reg .f64 data;
	ld.global.ca.f64 data, [%rd32772];
	}
	// end inline asm
	// begin inline asm
	bar.sync 0;
	// end inline asm
	// begin inline asm
	{	
.reg .f64 data;
	ld.global.ca.f64 data, [%rd32772];
	}
	// end inline asm
	// begin inline asm
	bar.sync 0;
	// end inline asm
	// begin inline asm
	{	
.reg .f64 data;
	ld.global.ca.f64 data, [%rd32772];
	}
	// end inline asm
	// begin inline asm
	bar.sync 0;
	// end inline asm
	// begin inline asm
	{	
.reg .f64 data;
	ld.global.ca.f64 data, [%rd32772];
	}
	// end inline asm
	// begin inline asm
	bar.sync 0;
	// end inline asm
	// begin inline asm
	{	
.reg .f64 data;
	ld.global.ca.f64 data, [%rd32772];
	}
	// end inline asm
	// begin inline asm
	bar.sync 0;
	// end inline asm
	// begin inline asm
	{	
.reg .f64 data;
	ld.global.ca.f64 data, [%rd32772];
	}
	// end inline asm
	// begin inline asm
	bar.sync 0;
	// end inline asm
	// begin inline asm
	{	
.reg .f64 data;
	ld.global.ca.f64 data, [%rd32772];
	}
	// end inline asm
	// begin inline asm
	bar.sync 0;
	// end inline asm
	// begin inline asm
	{	
.reg .f64 data;
	ld.global.ca.f64 data, [%rd32772];
	}
	// end inline asm
	// begin inline asm
	bar.sync 0;
	// end inline asm
	// begin inline asm
	{	
.reg .f64 data;
	ld.global.ca.f64 data, [%rd32772];
	}
	// end inline asm
	// begin inline asm
	bar.sync 0;
	// end inline asm
	// begin inline asm
	{	
.reg .f64 data;
	ld.global.ca.f64 data, [%rd32772];
	}
	// end inline asm
	// begin inline asm
	bar.sync 0;
	// end inline asm
	// begin inline asm
	{	
.reg .f64 data;
	ld.global.ca.f64 data, [%rd32772];
	}
	// end inline asm
	// begin inline asm
	bar.sync 0;
	// end inline asm
	// begin inline asm
	{	
.reg .f64 data;
	ld.global.ca.f64 data, [%rd32772];
	}
	// end inline asm
	// begin inline asm
	bar.sync 0;
	// end inline asm
	// begin inline asm
	{	
.reg .f64 data;
	ld.global.ca.f64 data, [%rd32772];
	}
	// end inline asm
	// begin inline asm
	bar.sync 0;
	// end inline asm
	// begin inline asm
	{	
.reg .f64 data;
	ld.global.ca.f64 data, [%rd32772];
	}
	// end inline asm
	// begin inline asm
	bar.sync 0;
	// end inline asm
	// begin inline asm
	{	
.reg .f64 data;
	ld.global.ca.f64 data, [%rd32772];
	}
	// end inline asm
	// begin inline asm
	bar.sync 0;
	// end inline asm
	// begin inline asm
	{	
.reg .f64 data;
	ld.global.ca.f64 data, [%rd32772];
	}
	// end inline asm
	// begin inline asm
	bar.sync 0;
	// end inline asm
	// begin inline asm
	{	
.reg .f64 data;
	ld.global.ca.f64 data, [%rd32772];
	}
	// end inline asm
	// begin inline asm
	bar.sync 0;
	// end inline asm
	// begin inline asm
	{	
.reg .f64 data;
	ld.global.ca.f64 data, [%rd32772];
	}
	// end inline asm
	// begin inline asm
	bar.sync 0;
	// end inline asm
	// begin inline asm
	{	
.reg .f64 data;
	ld.global.ca.f64 data, [%rd32772];
	}
	// end inline asm
	// begin inline asm
	bar.sync 0;
	// end inline asm
	// begin inline asm
	{	
.reg .f64 data;
	ld.global.ca.f64 data, [%rd32772];
	}
	// end inline asm
	// begin inline asm
	bar.sync 0;
	// end inline asm
	// begin inline asm
	{	
.reg .f64 data;
	ld.global.ca.f64 data, [%rd32772];
	}
	// end inline asm
	// begin inline asm
	bar.sync 0;
	// end inline asm
	// begin inline asm
	{	
.reg .f64 data;
	ld.global.ca.f64 data, [%rd32772];
	}
	// end inline asm
	// begin inline asm
	bar.sync 0;
	// end inline asm
	// begin inline asm
	{	
.reg .f64 data;
	ld.global.ca.f64 data, [%rd32772];
	}
	// end inline asm
	// begin inline asm
	bar.sync 0;
	// end inline asm
	// begin inline asm
	{	
.reg .f64 data;
	ld.global.ca.f64 data, [%rd32772];
	}
	// end inline asm
	// begin inline asm
	bar.sync 0;
	// end inline asm
	// begin inline asm
	{	
.reg .f64 data;
	ld.global.ca.f64 data, [%rd32772];
	}
	// end inline asm
	// begin inline asm
	bar.sync 0;
	// end inline asm
	// begin inline asm
	{	
.reg .f64 data;
	ld.global.ca.f64 data, [%rd32772];
	}
	// end inline asm
	// begin inline asm
	bar.sync 0;
	// end inline asm
	// begin inline asm
	{	
.reg .f64 data;
	ld.global.ca.f64 data, [%rd32772];
	}
	// end inline asm
	// begin inline asm
	bar.sync 0;
	// end inline asm
	// begin inline asm
	{	
.reg .f64 data;
	ld.global.ca.f64 data, [%rd32772];
	}
	// end inline asm
	// begin inline asm
	bar.sync 0;
	// end inline asm
	// begin inline asm
	{	
.reg .f64 data;
	ld.global.ca.f64 data, [%rd32772];
	}
	// end inline asm
	// begin inline asm
	bar.sync 0;
	// end inline asm
	// begin inline asm
	{	
.reg .f64 data;
	ld.global.ca.f64 data, [%rd32772];
	}
	// end inline asm
	// begin inline asm
	bar.sync 0;
	// end inline asm
	// begin inline asm
	{	
.reg .f64 data;
	ld.global.ca.f64 data, [%rd32772];
	}
	// end inline asm
	// begin inline asm
	bar.sync 0;
	// end inline asm
	// begin inline asm
	{	
.reg .f64 data;
	ld.global.ca.f64 data, [%rd32772];
	}
	// end inline asm
	// begin inline asm
	bar.sync 0;
	// end inline asm
	// begin inline asm
	{	
.reg .f64 data;
	ld.global.ca.f64 data, [%rd32772];
	}
	// end inline asm
	// begin inline asm
	bar.sync 0;
	// end inline asm
	// begin inline asm
	{	
.reg .f64 data;
	ld.global.ca.f64 data, [%rd32772];
	}
	// end inline asm
	// begin inline asm
	bar.sync 0;
	// end inline asm
	// begin inline asm
	{	
.reg .f64 data;
	ld.global.ca.f64 data, [%rd32772];
	}
	// end inline asm
	// begin inline asm
	bar.sync 0;
	// end inline asm
	// begin inline asm
	{	
.reg .f64 data;
	ld.global.ca.f64 data, [%rd32772];
	}
	// end inline asm
	// begin inline asm
	bar.sync 0;
	// end inline asm
	// begin inline asm
	{	
.reg .f64 data;
	ld.global.ca.f64 data, [%rd32772];
	}
	// end inline asm
	// begin inline asm
	bar.sync 0;
	// end inline asm
	// begin inline asm
	{	
.reg .f64 data;
	ld.global.ca.f64 data, [%rd32772];
	}
	// end inline asm
	// begin inline asm
	bar.sync 0;
	// end inline asm
	// begin inline asm
	{	
.reg .f64 data;
	ld.global.ca.f64 data, [%rd32772];
	}
	// end inline asm
	// begin inline asm
	bar.sync 0;
	// end inline asm
	// begin inline asm
	{	
.reg .f64 data;
	ld.global.ca.f64 data, [%rd32772];
	}
	// end inline asm
	// begin inline asm
	bar.sync 0;
	// end inline asm
	// begin inline asm
	{	
.reg .f64 data;
	ld.global.ca.f64 data, [%rd32772];
	}
	// end inline asm
	// begin inline asm
	bar.sync 0;
	// end inline asm
	// begin inline asm
	{	
.reg .f64 data;
	ld.global.ca.f64 data, [%rd32772];
	}
	// end inline asm
	// begin inline asm
	bar.sync 0;
	// end inline asm
	// begin inline asm
	{	
.reg .f64 data;
	ld.global.ca.f64 data, [%rd32772];
	}
	// end inline asm
	// begin inline asm
	bar.sync 0;
	// end inline asm
	// begin inline asm
	{	
.reg .f64 data;
	ld.global.ca.f64 data, [%rd32772];
	}
	// end inline asm
	// begin inline asm
	bar.sync 0;
	// end inline asm
	// begin inline asm
	{	
.reg .f64 data;
	ld.global.ca.f64 data, [%rd32772];
	}
	// end inline asm
	// begin inline asm
	bar.sync 0;
	// end inline asm
	// begin inline asm
	{	
.reg .f64 data;
	ld.global.ca.f64 data, [%rd32772];
	}
	// end inline asm
	// begin inline asm
	bar.sync 0;
	// end inline asm
	// begin inline asm
	{	
.reg .f64 data;
	ld.global.ca.f64 data, [%rd32772];
	}
	// end inline asm
	// begin inline asm
	bar.sync 0;
	// end inline asm
	// begin inline asm
	{	
.reg .f64 data;
	ld.global.ca.f64 data, [%rd32772];
	}
	// end inline asm
	// begin inline asm
	bar.sync 0;
	// end inline asm
	// begin inline asm
	{	
.reg .f64 data;
	ld.global.ca.f64 data, [%rd32772];
	}
	// end inline asm
	// begin inline asm
	bar.sync 0;
	// end inline asm
	// begin inline asm
	{	
.reg .f64 data;
	ld.global.ca.f64 data, [%rd32772];
	}
	// end inline asm
	// begin inline asm
	bar.sync 0;
	// end inline asm
	// begin inline asm
	{	
.reg .f64 data;
	ld.global.ca.f64 data, [%rd32772];
	}
	// end inline asm
	// begin inline asm
	bar.sync 0;
	// end inline asm
	// begin inline asm
	{	
.reg .f64 data;
	ld.global.ca.f64 data, [%rd32772];
	}
	// end inline asm
	// begin inline asm
	bar.sync 0;
	// end inline asm
	// begin inline asm
	{	
.reg .f64 data;
	ld.global.ca.f64 data, [%rd32772];
	}
	// end inline asm
	// begin inline asm
	bar.sync 0;
	// end inline asm
	// begin inline asm
	{	
.reg .f64 data;
	ld.global.ca.f64 data, [%rd32772];
	}
	// end inline asm
	// begin inline asm
	bar.sync 0;
	// end inline asm
	// begin inline asm
	{	
.reg .f64 data;
	ld.global.ca.f64 data, [%rd32772];
	}
	// end inline asm
	// begin inline asm
	bar.sync 0;
	// end inline asm
	// begin inline asm
	{	
.reg .f64 data;
	ld.global.ca.f64 data, [%rd32772];
	}
	// end inline asm
	// begin inline asm
	bar.sync 0;
	// end inline asm
	// begin inline asm
	{	
.reg .f64 data;
	ld.global.ca.f64 data, [%rd32772];
	}
	// end inline asm
	// begin inline asm
	bar.sync 0;
	// end inline asm
	// begin inline asm
	{	
.reg .f64 data;
	ld.global.ca.f64 data, [%rd32772];
	}
	// end inline asm
	// begin inline asm
	bar.sync 0;
	// end inline asm
	// begin inline asm
	{	
.reg .f64 data;
	ld.global.ca.f64 data, [%rd32772];
	}
	// end inline asm
	// begin inline asm
	bar.sync 0;
	// end inline asm
	// begin inline asm
	{	
.reg .f64 data;
	ld.global.ca.f64 data, [%rd32772];
	}
	// end inline asm
	// begin inline asm
	bar.sync 0;
	// end inline asm
	// begin inline asm
	{	
.reg .f64 data;
	ld.global.ca.f64 data, [%rd32772];
	}
	// end inline asm
	// begin inline asm
	bar.sync 0;
	// end inline asm
	// begin inline asm
	{	
.reg .f64 data;
	ld.global.ca.f64 data, [%rd32772];
	}
	// end inline asm
	// begin inline asm
	bar.sync 0;
	// end inline asm
	// begin inline asm
	{	
.reg .f64 data;
	ld.global.ca.f64 data, [%rd32772];
	}
	// end inline asm
	// begin inline asm
	bar.sync 0;
	// end inline asm
	// begin inline asm
	{	
.reg .f64 data;
	ld.global.ca.f64 data, [%rd32772];
	}
	// end inline asm
	// begin inline asm
	bar.sync 0;
	// end inline asm
	// begin inline asm
	{	
.reg .f64 data;
	ld.global.ca.f64 data, [%rd32772];
	}
	// end inline asm
	// begin inline asm
	bar.sync 0;
	// end inline asm
	// begin inline asm
	{	
.reg .f64 data;
	ld.global.ca.f64 data, [%rd32772];
	}
	// end inline asm
	// begin inline asm
	bar.sync 0;
	// end inline asm
	// begin inline asm
	{	
.reg .f64 data;
	ld.global.ca.f64 data, [%rd32772];
	}
	// end inline asm
	// begin inline asm
	bar.sync 0;
	// end inline asm
	// begin inline asm
	{	
.reg .f64 data;
	ld.global.ca.f64 data, [%rd32772];
	}
	// end inline asm
	// begin inline asm
	bar.sync 0;
	// end inline asm
	// begin inline asm
	{	
.reg .f64 data;
	ld.global.ca.f64 data, [%rd32772];
	}
	// end inline asm
	// begin inline asm
	bar.sync 0;
	// end inline asm
	// begin inline asm
	{	
.reg .f64 data;
	ld.global.ca.f64 data, [%rd32772];
	}
	// end inline asm
	// begin inline asm
	bar.sync 0;
	// end inline asm
	// begin inline asm
	{	
.reg .f64 data;
	ld.global.ca.f64 data, [%rd32772];
	}
	// end inline asm
	// begin inline asm
	bar.sync 0;
	// end inline asm
	// begin inline asm
	{	
.reg .f64 data;
	ld.global.ca.f64 data, [%rd32772];
	}
	// end inline asm
	// begin inline asm
	bar.sync 0;
	// end inline asm
	// begin inline asm
	{	
.reg .f64 data;
	ld.global.ca.f64 data, [%rd32772];
	}
	// end inline asm
	// begin inline asm
	bar.sync 0;
	// end inline asm
	// begin inline asm
	{	
.reg .f64 data;
	ld.global.ca.f64 data, [%rd32772];
	}
	// end inline asm
	// begin inline asm
	bar.sync 0;
	// end inline asm
	// begin inline asm
	{	
.reg .f64 data;
	ld.global.ca.f64 data, [%rd32772];
	}
	// end inline asm
	// begin inline asm
	bar.sync 0;
	// end inline asm
	// begin inline asm
	{	
.reg .f64 data;
	ld.global.ca.f64 data, [%rd32772];
	}
	// end inline asm
	// begin inline asm
	bar.sync 0;
	// end inline asm
	// begin inline asm
	{	
.reg .f64 data;
	ld.global.ca.f64 data, [%rd32772];
	}
	// end inline asm
	// begin inline asm
	bar.sync 0;
	// end inline asm
	// begin inline asm
	{	
.reg .f64 data;
	ld.global.ca.f64 data, [%rd32772];
	}
	// end inline asm
	// begin inline asm
	bar.sync 0;
	// end inline asm
	// begin inline asm
	{	
.reg .f64 data;
	ld.global.ca.f64 data, [%rd32772];
	}
	// end inline asm
	// begin inline asm
	bar.sync 0;
	// end inline asm
	// begin inline asm
	{	
.reg .f64 data;
	ld.global.ca.f64 data, [%rd32772];
	}
	// end inline asm
	// begin inline asm
	bar.sync 0;
	// end inline asm
	// begin inline asm
	{	
.reg .f64 data;
	ld.global.ca.f64 data, [%rd32772];
	}
	// end inline asm
	// begin inline asm
	bar.sync 0;
	// end inline asm
	// begin inline asm
	{	
.reg .f64 data;
	ld.global.ca.f64 data, [%rd32772];
	}
	// end inline asm
	// begin inline asm
	bar.sync 0;
	// end inline asm
	// begin inline asm
	{	
.reg .f64 data;
	ld.global.ca.f64 data, [%rd32772];
	}
	// end inline asm
	// begin inline asm
	bar.sync 0;
	// end inline asm
	// begin inline asm
	{	
.reg .f64 data;
	ld.global.ca.f64 data, [%rd32772];
	}
	// end inline asm
	// begin inline asm
	bar.sync 0;
	// end inline asm
	// begin inline asm
	{	
.reg .f64 data;
	ld.global.ca.f64 data, [%rd32772];
	}
	// end inline asm
	// begin inline asm
	bar.sync 0;
	// end inline asm
	// begin inline asm
	{	
.reg .f64 data;
	ld.global.ca.f64 data, [%rd32772];
	}
	// end inline asm
	// begin inline asm
	bar.sync 0;
	// end inline asm
	// begin inline asm
	{	
.reg .f64 data;
	ld.global.ca.f64 data, [%rd32772];
	}
	// end inline asm
	// begin inline asm
	bar.sync 0;
	// end inline asm
	// begin inline asm
	{	
.reg .f64 data;
	ld.global.ca.f64 data, [%rd32772];
	}
	// end inline asm
	// begin inline asm
	bar.sync 0;
	// end inline asm
	// begin inline asm
	{	
.reg .f64 data;
	ld.global.ca.f64 data, [%rd32772];
	}
	// end inline asm
	// begin inline asm
	bar.sync 0;
	// end inline asm
	// begin inline asm
	{	
.reg .f64 data;
	ld.global.ca.f64 data, [%rd32772];
	}
	// end inline asm
	// begin inline asm
	bar.sync 0;
	// end inline asm
	// begin inline asm
	{	
.reg .f64 data;
	ld.global.ca.f64 data, [%rd32772];
	}
	// end inline asm
	// begin inline asm
	bar.sync 0;
	// end inline asm
	// begin inline asm
	{	
.reg .f64 data;
	ld.global.ca.f64 data, [%rd32772];
	}
	// end inline asm
	// begin inline asm
	bar.sync 0;
	// end inline asm
	// begin inline asm
	{	
.reg .f64 data;
	ld.global.ca.f64 data, [%rd32772];
	}
	// end inline asm
	// begin inline asm
	bar.sync 0;
	// end inline asm
	// begin inline asm
	{	
.reg .f64 data;
	ld.global.ca.f64 data, [%rd32772];
	}
	// end inline asm
	// begin inline asm
	bar.sync 0;
	// end inline asm
	// begin inline asm
	{	
.reg .f64 data;
	ld.global.ca.f64 data, [%rd32772];
	}
	// end inline asm
	// begin inline asm
	bar.sync 0;
	// end inline asm
	// begin inline asm
	{	
.reg .f64 data;
	ld.global.ca.f64 data, [%rd32772];
	}
	// end inline asm
	// begin inline asm
	bar.sync 0;
	// end inline asm
	// begin inline asm
	{	
.reg .f64 data;
	ld.global.ca.f64 data, [%rd32772];
	}
	// end inline asm
	// begin inline asm
	bar.sync 0;
	// end inline asm
	// begin inline asm
	{	
.reg .f64 data;
	ld.global.ca.f64 data, [%rd32772];
	}
	// end inline asm
	// begin inline asm
	bar.sync 0;
	// end inline asm
	// begin inline asm
	{	
.reg .f64 data;
	ld.global.ca.f64 data, [%rd32772];
	}
	// end inline asm
	// begin inline asm
	bar.sync 0;
	// end inline asm
	// begin inline asm
	{	
.reg .f64 data;
	ld.global.ca.f64 data, [%rd32772];
	}
	// end inline asm
	// begin inline asm
	bar.sync 0;
	// end inline asm
	// begin inline asm
	{	
.reg .f64 data;
	ld.global.ca.f64 data, [%rd32772];
	}
	// end inline asm
	// begin inline asm
	bar.sync 0;
	// end inline asm
	// begin inline asm
	{	
.reg .f64 data;
	ld.global.ca.f64 data, [%rd32772];
	}
	// end inline asm
	// begin inline asm
	bar.sync 0;
	// end inline asm
	// begin inline asm
	{	
.reg .f64 data;
	ld.global.ca.f64 data, [%rd32772];
	}
	// end inline asm
	// begin inline asm
	bar.sync 0;
	// end inline asm
	// begin inline asm
	{	
.reg .f64 data;
	ld.global.ca.f64 data, [%rd32772];
	}
	// end inline asm
	// begin inline asm
	bar.sync 0;
	// end inline asm
	// begin inline asm
	{	
.reg .f64 data;
	ld.global.ca.f64 data, [%rd32772];
	}
	// end inline asm
	// begin inline asm
	bar.sync 0;
	// end inline asm
	// begin inline asm
	{	
.reg .f64 data;
	ld.global.ca.f64 data, [%rd32772];
	}
	// end inline asm
	// begin inline asm
	bar.sync 0;
	// end inline asm
	// begin inline asm
	{	
.reg .f64 data;
	ld.global.ca.f64 data, [%rd32772];
	}
	// end inline asm
	// begin inline asm
	bar.sync 0;
	// end inline asm
	// begin inline asm
	{	
.reg .f64 data;
	ld.global.ca.f64 data, [%rd32772];
	}
	// end inline asm
	// begin inline asm
	bar.sync 0;
	// end inline asm
	// begin inline asm
	{	
.reg .f64 data;
	ld.global.ca.f64 data, [%rd32772];
	}
	// end inline asm
	// begin inline asm
	bar.sync 0;
	// end inline asm
	// begin inline asm
	{	
.reg .f64 data;
	ld.global.ca.f64 data, [%rd32772];
	}
	// end inline asm
	// begin inline asm
	bar.sync 0;
	// end inline asm
	// begin inline asm
	{	
.reg .f64 data;
	ld.global.ca.f64 data, [%rd32772];
	}
	// end inline asm
	// begin inline asm
	bar.sync 0;
	// end inline asm
	// begin inline asm
	{	
.reg .f64 data;
	ld.global.ca.f64 data, [%rd32772];
	}
	// end inline asm
	// begin inline asm
	bar.sync 0;
	// end inline asm
	// begin inline asm
	{	
.reg .f64 data;
	ld.global.ca.f64 data, [%rd32772];
	}
	// end inline asm
	// begin inline asm
	bar.sync 0;
	// end inline asm
	// begin inline asm
	{	
.reg .f64 data;
	ld.global.ca.f64 data, [%rd32772];
	}
	// end inline asm
	// begin inline asm
	bar.sync 0;
	// end inline asm
	// begin inline asm
	{	
.reg .f64 data;
	ld.global.ca.f64 data, [%rd32772];
	}
	// end inline asm
	// begin inline asm
	bar.sync 0;
	// end inline asm
	// begin inline asm
	{	
.reg .f64 data;
	ld.global.ca.f64 data, [%rd32772];
	}
	// end inline asm
	// begin inline asm
	bar.sync 0;
	// end inline asm
	// begin inline asm
	{	
.reg .f64 data;
	ld.global.ca.f64 data, [%rd32772];
	}
	// end inline asm
	// begin inline asm
	bar.sync 0;
	// end inline asm
	// begin inline asm
	{	
.reg .f64 data;
	ld.global.ca.f64 data, [%rd32772];
	}
	// end inline asm
	// begin inline asm
	bar.sync 0;
	// end inline asm
	// begin inline asm
	{	
.reg .f64 data;
	ld.global.ca.f64 data, [%rd32772];
	}
	// end inline asm
	// begin inline asm
	bar.sync 0;
	// end inline asm
	// begin inline asm
	{	
.reg .f64 data;
	ld.global.ca.f64 data, [%rd32772];
	}
	// end inline asm
	// begin inline asm
	bar.sync 0;
	// end inline asm
	// begin inline asm
	{	
.reg .f64 data;
	ld.global.ca.f64 data, [%rd32772];
	}
	// end inline asm
	// begin inline asm
	bar.sync 0;
	// end inline asm
	// begin inline asm
	{	
.reg .f64 data;
	ld.global.ca.f64 data, [%rd32772];
	}
	// end inline asm
	// begin inline asm
	bar.sync 0;
	// end inline asm
	// begin inline asm
	{	
.reg .f64 data;
	ld.global.ca.f64 data, [%rd32772];
	}
	// end inline asm
	// begin inline asm
	bar.sync 0;
	// end inline asm
	// begin inline asm
	{	
.reg .f64 data;
	ld.global.ca.f64 data, [%rd32772];
	}
	// end inline asm
	// begin inline asm
	bar.sync 0;
	// end inline asm
	// begin inline asm
	{	
.reg .f64 data;
	ld.global.ca.f64 data, [%rd32772];
	}
	// end inline asm
	// begin inline asm
	bar.sync 0;
	// end inline asm
	// begin inline asm
	{	
.reg .f64 data;
	ld.global.ca.f64 data, [%rd32772];
	}
	// end inline asm
	// begin inline asm
	bar.sync 0;
	// end inline asm
	// begin inline asm
	{	
.reg .f64 data;
	ld.global.ca.f64 data, [%rd32772];
	}
	// end inline asm
	// begin inline asm
	bar.sync 0;
	// end inline asm
	// begin inline asm
	{	
.reg .f64 data;
	ld.global.ca.f64 data, [%rd32772];
	}
	// end inline asm
	// begin inline asm
	bar.sync 0;
	// end inline asm
	// begin inline asm
	{	
.reg .f64 data;
	ld.global.ca.f64 data, [%rd32772];
	}
	// end inline asm
	// begin inline asm
	bar.sync 0;
	// end inline asm
	// begin inline asm
	{	
.reg .f64 data;
	ld.global.ca.f64 data, [%rd32772];
	}
	// end inline asm
	// begin inline asm
	bar.sync 0;
	// end inline asm
	// begin inline asm
	{	
.reg .f64 data;
	ld.global.ca.f64 data, [%rd32772];
	}
	// end inline asm
	// begin inline asm
	bar.sync 0;
	// end inline asm
	// begin inline asm
	{	
.reg .f64 data;
	ld.global.ca.f64 data, [%rd32772];
	}
	// end inline asm
	// begin inline asm
	bar.sync 0;
	// end inline asm
	// begin inline asm
	{	
.reg .f64 data;
	ld.global.ca.f64 data, [%rd32772];
	}
	// end inline asm
	// begin inline asm
	bar.sync 0;
	// end inline asm
	// begin inline asm
	{	
.reg .f64 data;
	ld.global.ca.f64 data, [%rd32772];
	}
	// end inline asm
	// begin inline asm
	bar.sync 0;
	// end inline asm
	// begin inline asm
	{	
.reg .f64 data;
	ld.global.ca.f64 data, [%rd32772];
	}
	// end inline asm
	// begin inline asm
	bar.sync 0;
	// end inline asm
	// begin inline asm
	{	
.reg .f64 data;
	ld.global.ca.f64 data, [%rd32772];
	}
	// end inline asm
	// begin inline asm
	bar.sync 0;
	// end inline asm
	// begin inline asm
	{	
.reg .f64 data;
	ld.global.ca.f64 data, [%rd32772];
	}
	// end inline asm
	// begin inline asm
	bar.sync 0;
	// end inline asm
	// begin inline asm
	{	
.reg .f64 data;
	ld.global.ca.f64 data, [%rd32772];
	}
	// end inline asm
	// begin inline asm
	bar.sync 0;
	// end inline asm
	// begin inline asm
	{	
.reg .f64 data;
	ld.global.ca.f64 data, [%rd32772];
	}
	// end inline asm
	// begin inline asm
	bar.sync 0;
	// end inline asm
	// begin inline asm
	{	
.reg .f64 data;
	ld.global.ca.f64 data, [%rd32772];
	}
	// end inline asm
	// begin inline asm
	bar.sync 0;
	// end inline asm
	// begin inline asm
	{	
.reg .f64 data;
	ld.global.ca.f64 data, [%rd32772];
	}
	// end inline asm
	// begin inline asm
	bar.sync 0;
	// end inline asm
	// begin inline asm
	{	
.reg .f64 data;
	ld.global.ca.f64 data, [%rd32772];
	}
	// end inline asm
	// begin inline asm
	bar.sync 0;
	// end inline asm
	// begin inline asm
	{	
.reg .f64 data;
	ld.global.ca.f64 data, [%rd32772];
	}
	// end inline asm
	// begin inline asm
	bar.sync 0;
	// end inline asm
	// begin inline asm
	{	
.reg .f64 data;
	ld.global.ca.f64 data, [%rd32772];
	}
	// end inline asm
	// begin inline asm
	bar.sync 0;
	// end inline asm
	// begin inline asm
	{	
.reg .f64 data;
	ld.global.ca.f64 data, [%rd32772];
	}
	// end inline asm
	// begin inline asm
	bar.sync 0;
	// end inline asm
	// begin inline asm
	{	
.reg .f64 data;
	ld.global.ca.f64 data, [%rd32772];
	}
	// end inline asm
	// begin inline asm
	bar.sync 0;
	// end inline asm
	// begin inline asm
	{	
.reg .f64 data;
	ld.global.ca.f64 data, [%rd32772];
	}
	// end inline asm
	// begin inline asm
	bar.sync 0;
	// end inline asm
	// begin inline asm
	{	
.reg .f64 data;
	ld.global.ca.f64 data, [%rd32772];
	}
	// end inline asm
	// begin inline asm
	bar.sync 0;
	// end inline asm
	// begin inline asm
	{	
.reg .f64 data;
	ld.global.ca.f64 data, [%rd32772];
	}
	// end inline asm
	// begin inline asm
	bar.sync 0;
	// end inline asm
	// begin inline asm
	{	
.reg .f64 data;
	ld.global.ca.f64 data, [%rd32772];
	}
	// end inline asm
	// begin inline asm
	bar.sync 0;
	// end inline asm
	// begin inline asm
	{	
.reg .f64 data;
	ld.global.ca.f64 data, [%rd32772];
	}
	// end inline asm
	// begin inline asm
	bar.sync 0;
	// end inline asm
	// begin inline asm
	{	
.reg .f64 data;
	ld.global.ca.f64 data, [%rd32772];
	}
	// end inline asm
	// begin inline asm
	bar.sync 0;
	// end inline asm
	// begin inline asm
	{	
.reg .f64 data;
	ld.global.ca.f64 data, [%rd32772];
	}
	// end inline asm
	// begin inline asm
	bar.sync 0;
	// end inline asm
	// begin inline asm
	{	
.reg .f64 data;
	ld.global.ca.f64 data, [%rd32772];
	}
	// end inline asm
	// begin inline asm
	bar.sync 0;
	// end inline asm
	// begin inline asm
	{	
.reg .f64 data;
	ld.global.ca.f64 data, [%rd32772];
	}
	// end inline asm
	// begin inline asm
	bar.sync 0;
	// end inline asm
	// begin inline asm
	{	
.reg .f64 data;
	ld.global.ca.f64 data, [%rd32772];
	}
	// end inline asm
	// begin inline asm
	bar.sync 0;
	// end inline asm
	// begin inline asm
	{	
.reg .f64 data;
	ld.global.ca.f64 data, [%rd32772];
	}
	// end inline asm
	// begin inline asm
	bar.sync 0;
	// end inline asm
	// begin inline asm
	{	
.reg .f64 data;
	ld.global.ca.f64 data, [%rd32772];
	}
	// end inline asm
	// begin inline asm
	bar.sync 0;
	// end inline asm
	// begin inline asm
	{	
.reg .f64 data;
	ld.global.ca.f64 data, [%rd32772];
	}
	// end inline asm
	// begin inline asm
	bar.sync 0;
	// end inline asm
	// begin inline asm
	{	
.reg .f64 data;
	ld.global.ca.f64 data, [%rd32772];
	}
	// end inline asm
	// begin inline asm
	bar.sync 0;
	// end inline asm
	// begin inline asm
	{	
.reg .f64 data;
	ld.global.ca.f64 data, [%rd32772];
	}
	// end inline asm
	// begin inline asm
	bar.sync 0;
	// end inline asm
	// begin inline asm
	{	
.reg .f64 data;
	ld.global.ca.f64 data, [%rd32772];
	}
	// end inline asm
	// begin inline asm
	bar.sync 0;
	// end inline asm
	// begin inline asm
	{	
.reg .f64 data;
	ld.global.ca.f64 data, [%rd32772];
	}
	// end inline asm
	// begin inline asm
	bar.sync 0;
	// end inline asm
	// begin inline asm
	{	
.reg .f64 data;
	ld.global.ca.f64 data, [%rd32772];
	}
	// end inline asm
	// begin inline asm
	bar.sync 0;
	// end inline asm
	// begin inline asm
	{	
.reg .f64 data;
	ld.global.ca.f64 data, [%rd32772];
	}
	// end inline asm
	// begin inline asm
	bar.sync 0;
	// end inline asm
	// begin inline asm
	{	
.reg .f64 data;
	ld.global.ca.f64 data, [%rd32772];
	}
	// end inline asm
	// begin inline asm
	bar.sync 0;
	// end inline asm
	// begin inline asm
	{	
.reg .f64 data;
	ld.global.ca.f64 data, [%rd32772];
	}
	// end inline asm
	// begin inline asm
	bar.sync 0;
	// end inline asm
	// begin inline asm
	{	
.reg .f64 data;
	ld.global.ca.f64 data, [%rd32772];
	}
	// end inline asm
	// begin inline asm
	bar.sync 0;
	// end inline asm
	// begin inline asm
	{	
.reg .f64 data;
	ld.global.ca.f64 data, [%rd32772];
	}
	// end inline asm
	// begin inline asm
	bar.sync 0;
	// end inline asm
	// begin inline asm
	{	
.reg .f64 data;
	ld.global.ca.f64 data, [%rd32772];
	}
	// end inline asm
	// begin inline asm
	bar.sync 0;
	// end inline asm
	// begin inline asm
	{	
.reg .f64 data;
	ld.global.ca.f64 data, [%rd32772];
	}
	// end inline asm
	// begin inline asm
	bar.sync 0;
	// end inline asm
	// begin inline asm
	{	
.reg .f64 data;
	ld.global.ca.f64 data, [%rd32772];
	}
	// end inline asm
	// begin inline asm
	bar.sync 0;
	// end inline asm
	// begin inline asm
	{	
.reg .f64 data;
	ld.global.ca.f64 data, [%rd32772];
	}
	// end inline asm
	// begin inline asm
	bar.sync 0;
	// end inline asm
	// begin inline asm
	{	
.reg .f64 data;
	ld.global.ca.f64 data, [%rd32772];
	}
	// end inline asm
	// begin inline asm
	bar.sync 0;
	// end inline asm
	// begin inline asm
	{	
.reg .f64 data;
	ld.global.ca.f64 data, [%rd32772];
	}
	// end inline asm
	// begin inline asm
	bar.sync 0;
	// end inline asm
	// begin inline asm
	{	
.reg .f64 data;
	ld.global.ca.f64 data, [%rd32772];
	}
	// end inline asm
	// begin inline asm
	bar.sync 0;
	// end inline asm
	// begin inline asm
	{	
.reg .f64 data;
	ld.global.ca.f64 data, [%rd32772];
	}
	// end inline asm
	// begin inline asm
	bar.sync 0;
	// end inline asm
	// begin inline asm
	{	
.reg .f64 data;
	ld.global.ca.f64 data, [%rd32772];
	}
	// end inline asm
	// begin inline asm
	bar.sync 0;
	// end inline asm
	// begin inline asm
	{	
.reg .f64 data;
	ld.global.ca.f64 data, [%rd32772];
	}
	// end inline asm
	// begin inline asm
	bar.sync 0;
	// end inline asm
	// begin inline asm
	{	
.reg .f64 data;
	ld.global.ca.f64 data, [%rd32772];
	}
	// end inline asm
	// begin inline asm
	bar.sync 0;
	// end inline asm
	// begin inline asm
	{	
.reg .f64 data;
	ld.global.ca.f64 data, [%rd32772];
	}
	// end inline asm
	// begin inline asm
	bar.sync 0;
	// end inline asm
	// begin inline asm
	{	
.reg .f64 data;
	ld.global.ca.f64 data, [%rd32772];
	}
	// end inline asm
	// begin inline asm
	bar.sync 0;
	// end inline asm
	// begin inline asm
	{	
.reg .f64 data;
	ld.global.ca.f64 data, [%rd32772];
	}
	// end inline asm
	// begin inline asm
	bar.sync 0;
	// end inline asm
	// begin inline asm
	{	
.reg .f64 data;
	ld.global.ca.f64 data, [%rd32772];
	}
	// end inline asm
	// begin inline asm
	bar.sync 0;
	// end inline asm
	// begin inline asm
	{	
.reg .f64 data;
	ld.global.ca.f64 data, [%rd32772];
	}
	// end inline asm
	// begin inline asm
	bar.sync 0;
	// end inline asm
	// begin inline asm
	{	
.reg .f64 data;
	ld.global.ca.f64 data, [%rd32772];
	}
	// end inline asm
	// begin inline asm
	bar.sync 0;
	// end inline asm
	// begin inline asm
	{	
.reg .f64 data;
	ld.global.ca.f64 data, [%rd32772];
	}
	// end inline asm
	// begin inline asm
	bar.sync 0;
	// end inline asm
	// begin inline asm
	{	
.reg .f64 data;
	ld.global.ca.f64 data, [%rd32772];
	}
	// end inline asm
	// begin inline asm
	bar.sync 0;
	// end inline asm
	// begin inline asm
	{	
.reg .f64 data;
	ld.global.ca.f64 data, [%rd32772];
	}
	// end inline asm
	// begin inline asm
	bar.sync 0;
	// end inline asm
	// begin inline asm
	{	
.reg .f64 data;
	ld.global.ca.f64 data, [%rd32772];
	}
	// end inline asm
	// begin inline asm
	bar.sync 0;
	// end inline asm
	// begin inline asm
	{	
.reg .f64 data;
	ld.global.ca.f64 data, [%rd32772];
	}
	// end inline asm
	// begin inline asm
	bar.sync 0;
	// end inline asm
	// begin inline asm
	{	
.reg .f64 data;
	ld.global.ca.f64 data, [%rd32772];
	}
	// end inline asm
	// begin inline asm
	bar.sync 0;
	// end inline asm
	// begin inline asm
	{	
.reg .f64 data;
	ld.global.ca.f64 data, [%rd32772];
	}
	// end inline asm
	// begin inline asm
	bar.sync 0;
	// end inline asm
	// begin inline asm
	{	
.reg .f64 data;
	ld.global.ca.f64 data, [%rd32772];
	}
	// end inline asm
	// begin inline asm
	bar.sync 0;
	// end inline asm
	// begin inline asm
	{	
.reg .f64 data;
	ld.global.ca.f64 data, [%rd32772];
	}
	// end inline asm
	// begin inline asm
	bar.sync 0;
	// end inline asm
	// begin inline asm
	{	
.reg .f64 data;
	ld.global.ca.f64 data, [%rd32772];
	}
	// end inline asm
	// begin inline asm
	bar.sync 0;
	// end inline asm
	// begin inline asm
	{	
.reg .f64 data;
	ld.global.ca.f64 data, [%rd32772];
	}
	// end inline asm
	// begin inline asm
	bar.sync 0;
	// end inline asm
	// begin inline asm
	{	
.reg .f64 data;
	ld.global.ca.f64 data, [%rd32772];
	}
	// end inline asm
	// begin inline asm
	bar.sync 0;
	// end inline asm
	// begin inline asm
	{	
.reg .f64 data;
	ld.global.ca.f64 data, [%rd32772];
	}
	// end inline asm
	// begin inline asm
	bar.sync 0;
	// end inline asm
	// begin inline asm
	{	
.reg .f64 data;
	ld.global.ca.f64 data, [%rd32772];
	}
	// end inline asm
	// begin inline asm
	bar.sync 0;
	// end inline asm
	// begin inline asm
	{	
.reg .f64 data;
	ld.global.ca.f64 data, [%rd32772];
	}
	// end inline asm
	// begin inline asm
	bar.sync 0;
	// end inline asm
	// begin inline asm
	{	
.reg .f64 data;
	ld.global.ca.f64 data, [%rd32772];
	}
	// end inline asm
	// begin inline asm
	bar.sync 0;
	// end inline asm
	// begin inline asm
	{	
.reg .f64 data;
	ld.global.ca.f64 data, [%rd32772];
	}
	// end inline asm
	// begin inline asm
	bar.sync 0;
	// end inline asm
	// begin inline asm
	{	
.reg .f64 data;
	ld.global.ca.f64 data, [%rd32772];
	}
	// end inline asm
	// begin inline asm
	bar.sync 0;
	// end inline asm
	// begin inline asm
	{	
.reg .f64 data;
	ld.global.ca.f64 data, [%rd32772];
	}
	// end inline asm
	// begin inline asm
	bar.sync 0;
	// end inline asm
	// begin inline asm
	{	
.reg .f64 data;
	ld.global.ca.f64 data, [%rd32772];
	}
	// end inline asm
	// begin inline asm
	bar.sync 0;
	// end inline asm
	// begin inline asm
	{	
.reg .f64 data;
	ld.global.ca.f64 data, [%rd32772];
	}
	// end inline asm
	// begin inline asm
	bar.sync 0;
	// end inline asm
	// begin inline asm
	{	
.reg .f64 data;
	ld.global.ca.f64 data, [%rd32772];
	}
	// end inline asm
	// begin inline asm
	bar.sync 0;
	// end inline asm
	// begin inline asm
	{	
.reg .f64 data;
	ld.global.ca.f64 data, [%rd32772];
	}
	// end inline asm
	// begin inline asm
	bar.sync 0;
	// end inline asm
	// begin inline asm
	{	
.reg .f64 data;
	ld.global.ca.f64 data, [%rd32772];
	}
	// end inline asm
	// begin inline asm
	bar.sync 0;
	// end inline asm
	// begin inline asm
	{	
.reg .f64 data;
	ld.global.ca.f64 data, [%rd32772];
	}
	// end inline asm
	// begin inline asm
	bar.sync 0;
	// end inline asm
	// begin inline asm
	{	
.reg .f64 data;
	ld.global.ca.f64 data, [%rd32772];
	}
	// end inline asm
	// begin inline asm
	bar.sync 0;
	// end inline asm
	// begin inline asm
	{	
.reg .f64 data;
	ld.global.ca.f64 data, [%rd32772];
	}
	// end inline asm
	// begin inline asm
	bar.sync 0;
	// end inline asm
	// begin inline asm
	{	
.reg .f64 data;
	ld.global.ca.f64 data, [%rd32772];
	}
	// end inline asm
	// begin inline asm
	bar.sync 0;
	// end inline asm
	// begin inline asm
	{	
.reg .f64 data;
	ld.global.ca.f64 data, [%rd32772];
	}
	// end inline asm
	// begin inline asm
	bar.sync 0;
	// end inline asm
	// begin inline asm
	{	
.reg .f64 data;
	ld.global.ca.f64 data, [%rd32772];
	}
	// end inline asm
	// begin inline asm
	bar.sync 0;
	// end inline asm
	// begin inline asm
	{	
.reg .f64 data;
	ld.global.ca.f64 data, [%rd32772];
	}
	// end inline asm
	// begin inline asm
	bar.sync 0;
	// end inline asm
	// begin inline asm
	{	
.reg .f64 data;
	ld.global.ca.f64 data, [%rd32772];
	}
	// end inline asm
	// begin inline asm
	bar.sync 0;
	// end inline asm
	// begin inline asm
	{	
.reg .f64 data;
	ld.global.ca.f64 data, [%rd32772];
	}
	// end inline asm
	// begin inline asm
	bar.sync 0;
	// end inline asm
	// begin inline asm
	{	
.reg .f64 data;
	ld.global.ca.f64 data, [%rd32772];
	}
	// end inline asm
	// begin inline asm
	bar.sync 0;
	// end inline asm
	// begin inline asm
	{	
.reg .f64 data;
	ld.global.ca.f64 data, [%rd32772];
	}
	// end inline asm
	// begin inline asm
	bar.sync 0;
	// end inline asm
	// begin inline asm
	{	
.reg .f64 data;
	ld.global.ca.f64 data, [%rd32772];
	}
	// end inline asm
	// begin inline asm
	bar.sync 0;
	// end inline asm
	// begin inline asm
	{	
.reg .f64 data;
	ld.global.ca.f64 data, [%rd32772];
	}
	// end inline asm
	// begin inline asm
	bar.sync 0;
	// end inline asm
	// begin inline asm
	{	
.reg .f64 data;
	ld.global.ca.f64 data, [%rd32772];
	}
	// end inline asm
	// begin inline asm
	bar.sync 0;
	// end inline asm
	// begin inline asm
	{	
.reg .f64 data;
	ld.global.ca.f64 data, [%rd32772];
	}
	// end inline asm
	// begin inline asm
	bar.sync 0;
	// end inline asm
	// begin inline asm
	{	
.reg .f64 data;
	ld.global.ca.f64 data, [%rd32772];
	}
	// end inline asm
	// begin inline asm
	bar.sync 0;
	// end inline asm
	// begin inline asm
	{	
.reg .f64 data;
	ld.global.ca.f64 data, [%rd32772];
	}
	// end inline asm
	// begin inline asm
	bar.sync 0;
	// end inline asm
	// begin inline asm
	{	
.reg .f64 data;
	ld.global.ca.f64 data, [%rd32772];
	}
	// end inline asm
	// begin inline asm
	bar.sync 0;
	// end inline asm
	// begin inline asm
	{	
.reg .f64 data;
	ld.global.ca.f64 data, [%rd32772];
	}
	// end inline asm
	// begin inline asm
	bar.sync 0;
	// end inline asm
	// begin inline asm
	{	
.reg .f64 data;
	ld.global.ca.f64 data, [%rd32772];
	}
	// end inline asm
	// begin inline asm
	bar.sync 0;
	// end inline asm
	// begin inline asm
	{	
.reg .f64 data;
	ld.global.ca.f64 data, [%rd32772];
	}
	// end inline asm
	// begin inline asm
	bar.sync 0;
	// end inline asm
	// begin inline asm
	{	
.reg .f64 data;
	ld.global.ca.f64 data, [%rd32772];
	}
	// end inline asm
	// begin inline asm
	bar.sync 0;
	// end inline asm
	// begin inline asm
	{	
.reg .f64 data;
	ld.global.ca.f64 data, [%rd32772];
	}
	// end inline asm
	// begin inline asm
	bar.sync 0;
	// end inline asm
	// begin inline asm
	{	
.reg .f64 data;
	ld.global.ca.f64 data, [%rd32772];
	}
	// end inline asm
	// begin inline asm
	bar.sync 0;
	// end inline asm
	// begin inline asm
	{	
.reg .f64 data;
	ld.global.ca.f64 data, [%rd32772];
	}
	// end inline asm
	// begin inline asm
	bar.sync 0;
	// end inline asm
	// begin inline asm
	{	
.reg .f64 data;
	ld.global.ca.f64 data, [%rd32772];
	}
	// end inline asm
	// begin inline asm
	bar.sync 0;
	// end inline asm
	// begin inline asm
	{	
.reg .f64 data;
	ld.global.ca.f64 data, [%rd32772];
	}
	// end inline asm
	// begin inline asm
	bar.sync 0;
	// end inline asm
	// begin inline asm
	{	
.reg .f64 data;
	ld.global.ca.f64 data, [%rd32772];
	}
	// end inline asm
	// begin inline asm
	bar.sync 0;
	// end inline asm
	// begin inline asm
	{	
.reg .f64 data;
	ld.global.ca.f64 data, [%rd32772];
	}
	// end inline asm
	// begin inline asm
	bar.sync 0;
	// end inline asm
	// begin inline asm
	{	
.reg .f64 data;
	ld.global.ca.f64 data, [%rd32772];
	}
	// end inline asm
	// begin inline asm
	bar.sync 0;
	// end inline asm
	// begin inline asm
	{	
.reg .f64 data;
	ld.global.ca.f64 data, [%rd32772];
	}
	// end inline asm
	// begin inline asm
	bar.sync 0;
	// end inline asm
	// begin inline asm
	{	
.reg .f64 data;
	ld.global.ca.f64 data, [%rd32772];
	}
	// end inline asm
	// begin inline asm
	bar.sync 0;
	// end inline asm
	// begin inline asm
	{	
.reg .f64 data;
	ld.global.ca.f64 data, [%rd32772];
	}
	// end inline asm
	// begin inline asm
	bar.sync 0;
	// end inline asm
	// begin inline asm
	{	
.reg .f64 data;
	ld.global.ca.f64 data, [%rd32772];
	}
	// end inline asm
	// begin inline asm
	bar.sync 0;
	// end inline asm
	// begin inline asm
	{	
.reg .f64 data;
	ld.global.ca.f64 data, [%rd32772];
	}
	// end inline asm
	// begin inline asm
	bar.sync 0;
	// end inline asm
	// begin inline asm
	{	
.reg .f64 data;
	ld.global.ca.f64 data, [%rd32772];
	}
	// end inline asm
	// begin inline asm
	bar.sync 0;
	// end inline asm
	// begin inline asm
	{	
.reg .f64 data;
	ld.global.ca.f64 data, [%rd32772];
	}
	// end inline asm
	// begin inline asm
	bar.sync 0;
	// end inline asm
	// begin inline asm
	{	
.reg .f64 data;
	ld.global.ca.f64 data, [%rd32772];
	}
	// end inline asm
	// begin inline asm
	bar.sync 0;
	// end inline asm
	// begin inline asm
	{	
.reg .f64 data;
	ld.global.ca.f64 data, [%rd32772];
	}
	// end inline asm
	// begin inline asm
	bar.sync 0;
	// end inline asm
	// begin inline asm
	{	
.reg .f64 data;
	ld.global.ca.f64 data, [%rd32772];
	}
	// end inline asm
	// begin inline asm
	bar.sync 0;
	// end inline asm
	// begin inline asm
	{	
.reg .f64 data;
	ld.global.ca.f64 data, [%rd32772];
	}
	// end inline asm
	// begin inline asm
	bar.sync 0;
	// end inline asm
	// begin inline asm
	{	
.reg .f64 data;
	ld.global.ca.f64 data, [%rd32772];
	}
	// end inline asm
	// begin inline asm
	bar.sync 0;
	// end inline asm
	// begin inline asm
	{	
.reg .f64 data;
	ld.global.ca.f64 data, [%rd32772];
	}
	// end inline asm
	// begin inline asm
	bar.sync 0;
	// end inline asm
	// begin inline asm
	{	
.reg .f64 data;
	ld.global.ca.f64 data, [%rd32772];
	}
	// end inline asm
	// begin inline asm
	bar.sync 0;
	// end inline asm
	// begin inline asm
	{	
.reg .f64 data;
	ld.global.ca.f64 data, [%rd32772];
	}
	// end inline asm
	// begin inline asm
	bar.sync 0;
	// end inline asm
	// begin inline asm
	{	
.reg .f64 data;
	ld.global.ca.f64 data, [%rd32772];
	}
	// end inline asm
	// begin inline asm
	bar.sync 0;
	// end inline asm
	// begin inline asm
	{	
.reg .f64 data;
	ld.global.ca.f64 data, [%rd32772];
	}
	// end inline asm
	// begin inline asm
	bar.sync 0;
	// end inline asm
	// begin inline asm
	{	
.reg .f64 data;
	ld.global.ca.f64 data, [%rd32772];
	}
	// end inline asm
	// begin inline asm
	bar.sync 0;
	// end inline asm
	// begin inline asm
	{	
.reg .f64 data;
	ld.global.ca.f64 data, [%rd32772];
	}
	// end inline asm
	// begin inline asm
	bar.sync 0;
	// end inline asm
	// begin inline asm
	{	
.reg .f64 data;
	ld.global.ca.f64 data, [%rd32772];
	}
	// end inline asm
	// begin inline asm
	bar.sync 0;
	// end inline asm
	// begin inline asm
	{	
.reg .f64 data;
	ld.global.ca.f64 data, [%rd32772];
	}
	// end inline asm
	// begin inline asm
	bar.sync 0;
	// end inline asm
	// begin inline asm
	{	
.reg .f64 data;
	ld.global.ca.f64 data, [%rd32772];
	}
	// end inline asm
	// begin inline asm
	bar.sync 0;
	// end inline asm
	// begin inline asm
	{	
.reg .f64 data;
	ld.global.ca.f64 data, [%rd32772];
	}
	// end inline asm
	// begin inline asm
	bar.sync 0;
	// end inline asm
	// begin inline asm
	{	
.reg .f64 data;
	ld.global.ca.f64 data, [%rd32772];
	}
	// end inline asm
	// begin inline asm
	bar.sync 0;
	// end inline asm
	// begin inline asm
	{	
.reg .f64 data;
	ld.global.ca.f64 data, [%rd32772];
	}
	// end inline asm
	// begin inline asm
	bar.sync 0;
	// end inline asm
	// begin inline asm
	{	
.reg .f64 data;
	ld.global.ca.f64 data, [%rd32772];
	}
	// end inline asm
	// begin inline asm
	bar.sync 0;
	// end inline asm
	// begin inline asm
	{	
.reg .f64 data;
	ld.global.ca.f64 data, [%rd32772];
	}
	// end inline asm
	// begin inline asm
	bar.sync 0;
	// end inline asm
	// begin inline asm
	{	
.reg .f64 data;
	ld.global.ca.f64 data, [%rd32772];
	}
	// end inline asm
	// begin inline asm
	bar.sync 0;
	// end inline asm
	// begin inline asm
	{	
.reg .f64 data;
	ld.global.ca.f64 data, [%rd32772];
	}
	// end inline asm
	// begin inline asm
	bar.sync 0;
	// end inline asm
	// begin inline asm
	{	
.reg .f64 data;
	ld.global.ca.f64 data, [%rd32772];
	}
	// end inline asm
	// begin inline asm
	bar.sync 0;
	// end inline asm
	// begin inline asm
	{	
.reg .f64 data;
	ld.global.ca.f64 data, [%rd32772];
	}
	// end inline asm
	// begin inline asm
	bar.sync 0;
	// end inline asm
	// begin inline asm
	{	
.reg .f64 data;
	ld.global.ca.f64 data, [%rd32772];
	}
	// end inline asm
	// begin inline asm
	bar.sync 0;
	// end inline asm
	// begin inline asm
	{	
.reg .f64 data;
	ld.global.ca.f64 data, [%rd32772];
	}
	// end inline asm
	// begin inline asm
	bar.sync 0;
	// end inline asm
	// begin inline asm
	{	
.reg .f64 data;
	ld.global.ca.f64 data, [%rd32772];
	}
	// end inline asm
	// begin inline asm
	bar.sync 0;
	// end inline asm
	// begin inline asm
	{	
.reg .f64 data;
	ld.global.ca.f64 data, [%rd32772];
	}
	// end inline asm
	// begin inline asm
	bar.sync 0;
	// end inline asm
	// begin inline asm
	{	
.reg .f64 data;
	ld.global.ca.f64 data, [%rd32772];
	}
	// end inline asm
	// begin inline asm
	bar.sync 0;
	// end inline asm
	// begin inline asm
	{	
.reg .f64 data;
	ld.global.ca.f64 data, [%rd32772];
	}
	// end inline asm
	// begin inline asm
	bar.sync 0;
	// end inline asm
	// begin inline asm
	{	
.reg .f64 data;
	ld.global.ca.f64 data, [%rd32772];
	}
	// end inline asm
	// begin inline asm
	bar.sync 0;
	// end inline asm
	// begin inline asm
	{	
.reg .f64 data;
	ld.global.ca.f64 data, [%rd32772];
	}
	// end inline asm
	// begin inline asm
	bar.sync 0;
	// end inline asm
	// begin inline asm
	{	
.reg .f64 data;
	ld.global.ca.f64 data, [%rd32772];
	}
	// end inline asm
	// begin inline asm
	bar.sync 0;
	// end inline asm
	// begin inline asm
	{	
.reg .f64 data;
	ld.global.ca.f64 data, [%rd32772];
	}
	// end inline asm
	// begin inline asm
	bar.sync 0;
	// end inline asm
	// begin inline asm
	{	
.reg .f64 data;
	ld.global.ca.f64 data, [%rd32772];
	}
	// end inline asm
	// begin inline asm
	bar.sync 0;
	// end inline asm
	// begin inline asm
	{	
.reg .f64 data;
	ld.global.ca.f64 data, [%rd32772];
	}
	// end inline asm
	// begin inline asm
	bar.sync 0;
	// end inline asm
	// begin inline asm
	{	
.reg .f64 data;
	ld.global.ca.f64 data, [%rd32772];
	}
	// end inline asm
	// begin inline asm
	bar.sync 0;
	// end inline asm
	// begin inline asm
	{	
.reg .f64 data;
	ld.global.ca.f64 data, [%rd32772];
	}
	// end inline asm
	// begin inline asm
	bar.sync 0;
	// end inline asm
	// begin inline asm
	{	
.reg .f64 data;
	ld.global.ca.f64 data, [%rd32772];
	}
	// end inline asm
	// begin inline asm
	bar.sync 0;
	// end inline asm
	// begin inline asm
	{	
.reg .f64 data;
	ld.global.ca.f64 data, [%rd32772];
	}
	// end inline asm
	// begin inline asm
	bar.sync 0;
	// end inline asm
	// begin inline asm
	{	
.reg .f64 data;
	ld.global.ca.f64 data, [%rd32772];
	}
	// end inline asm
	// begin inline asm
	bar.sync 0;
	// end inline asm
	// begin inline asm
	{	
.reg .f64 data;
	ld.global.ca.f64 data, [%rd32772];
	}
	// end inline asm
	// begin inline asm
	bar.sync 0;
	// end inline asm
	// begin inline asm
	{	
.reg .f64 data;
	ld.global.ca.f64 data, [%rd32772];
	}
	// end inline asm
	// begin inline asm
	bar.sync 0;
	// end inline asm
	// begin inline asm
	{	
.reg .f64 data;
	ld.global.ca.f64 data, [%rd32772];
	}
	// end inline asm
	// begin inline asm
	bar.sync 0;
	// end inline asm
	// begin inline asm
	{	
.reg .f64 data;
	ld.global.ca.f64 data, [%rd32772];
	}
	// end inline asm
	// begin inline asm
	bar.sync 0;
	// end inline asm
	// begin inline asm
	{	
.reg .f64 data;
	ld.global.ca.f64 data, [%rd32772];
	}
	// end inline asm
	// begin inline asm
	bar.sync 0;
	// end inline asm
	// begin inline asm
	{	
.reg .f64 data;
	ld.global.ca.f64 data, [%rd32772];
	}
	// end inline asm
	// begin inline asm
	bar.sync 0;
	// end inline asm
	// begin inline asm
	{	
.reg .f64 data;
	ld.global.ca.f64 data, [%rd32772];
	}
	// end inline asm
	// begin inline asm
	bar.sync 0;
	// end inline asm
	// begin inline asm
	{	
.reg .f64 data;
	ld.global.ca.f64 data, [%rd32772];
	}
	// end inline asm
	// begin inline asm
	bar.sync 0;
	// end inline asm
	// begin inline asm
	{	
.reg .f64 data;
	ld.global.ca.f64 data, [%rd32772];
	}
	// end inline asm
	// begin inline asm
	bar.sync 0;
	// end inline asm
	// begin inline asm
	{	
.reg .f64 data;
	ld.global.ca.f64 data, [%rd32772];
	}
	// end inline asm
	// begin inline asm
	bar.sync 0;
	// end inline asm
	// begin inline asm
	{	
.reg .f64 data;
	ld.global.ca.f64 data, [%rd32772];
	}
	// end inline asm
	// begin inline asm
	bar.sync 0;
	// end inline asm
	// begin inline asm
	{	
.reg .f64 data;
	ld.global.ca.f64 data, [%rd32772];
	}
	// end inline asm
	// begin inline asm
	bar.sync 0;
	// end inline asm
	// begin inline asm
	{	
.reg .f64 data;
	ld.global.ca.f64 data, [%rd32772];
	}
	// end inline asm
	// begin inline asm
	bar.sync 0;
	// end inline asm
	// begin inline asm
	{	
.reg .f64 data;
	ld.global.ca.f64 data, [%rd32772];
	}
	// end inline asm
	// begin inline asm
	bar.sync 0;
	// end inline asm
	// begin inline asm
	{	
.reg .f64 data;
	ld.global.ca.f64 data, [%rd32772];
	}
	// end inline asm
	// begin inline asm
	bar.sync 0;
	// end inline asm
	// begin inline asm
	{	
.reg .f64 data;
	ld.global.ca.f64 data, [%rd32772];
	}
	// end inline asm
	// begin inline asm
	bar.sync 0;
	// end inline asm
	// begin inline asm
	{	
.reg .f64 data;
	ld.global.ca.f64 data, [%rd32772];
	}
	// end inline asm
	// begin inline asm
	bar.sync 0;
	// end inline asm
	// begin inline asm
	{	
.reg .f64 data;
	ld.global.ca.f64 data, [%rd32772];
	}
	// end inline asm
	// begin inline asm
	bar.sync 0;
	// end inline asm
	// begin inline asm
	{	
.reg .f64 data;
	ld.global.ca.f64 data, [%rd32772];
	}
	// end inline asm
	// begin inline asm
	bar.sync 0;
	// end inline asm
	// begin inline asm
	{	
.reg .f64 data;
	ld.global.ca.f64 data, [%rd32772];
	}
	// end inline asm
	// begin inline asm
	bar.sync 0;
	// end inline asm
	// begin inline asm
	{	
.reg .f64 data;
	ld.global.ca.f64 data, [%rd32772];
	}
	// end inline asm
	// begin inline asm
	bar.sync 0;
	// end inline asm
	// begin inline asm
	{	
.reg .f64 data;
	ld.global.ca.f64 data, [%rd32772];
	}
	// end inline asm
	// begin inline asm
	bar.sync 0;
	// end inline asm
	// begin inline asm
	{	
.reg .f64 data;
	ld.global.ca.f64 data, [%rd32772];
	}
	// end inline asm
	// begin inline asm
	bar.sync 0;
	// end inline asm
	// begin inline asm
	{	
.reg .f64 data;
	ld.global.ca.f64 data, [%rd32772];
	}
	// end inline asm
	// begin inline asm
	bar.sync 0;
	// end inline asm
	// begin inline asm
	{	
.reg .f64 data;
	ld.global.ca.f64 data, [%rd32772];
	}
	// end inline asm
	// begin inline asm
	bar.sync 0;
	// end inline asm
	// begin inline asm
	{	
.reg .f64 data;
	ld.global.ca.f64 data, [%rd32772];
	}
	// end inline asm
	// begin inline asm
	bar.sync 0;
	// end inline asm
	// begin inline asm
	{	
.reg .f64 data;
	ld.global.ca.f64 data, [%rd32772];
	}
	// end inline asm
	// begin inline asm
	bar.sync 0;
	// end inline asm
	// begin inline asm
	{	
.reg .f64 data;
	ld.global.ca.f64 data, [%rd32772];
	}
	// end inline asm
	// begin inline asm
	bar.sync 0;
	// end inline asm
	// begin inline asm
	{	
.reg .f64 data;
	ld.global.ca.f64 data, [%rd32772];
	}
	// end inline asm
	// begin inline asm
	bar.sync 0;
	// end inline asm
	// begin inline asm
	{	
.reg .f64 data;
	ld.global.ca.f64 data, [%rd32772];
	}
	// end inline asm
	// begin inline asm
	bar.sync 0;
	// end inline asm
	// begin inline asm
	{	
.reg .f64 data;
	ld.global.ca.f64 data, [%rd32772];
	}
	// end inline asm
	// begin inline asm
	bar.sync 0;
	// end inline asm
	// begin inline asm
	{	
.reg .f64 data;
	ld.global.ca.f64 data, [%rd32772];
	}
	// end inline asm
	// begin inline asm
	bar.sync 0;
	// end inline asm
	// begin inline asm
	{	
.reg .f64 data;
	ld.global.ca.f64 data, [%rd32772];
	}
	// end inline asm
	// begin inline asm
	bar.sync 0;
	// end inline asm
	// begin inline asm
	{	
.reg .f64 data;
	ld.global.ca.f64 data, [%rd32772];
	}
	// end inline asm
	// begin inline asm
	bar.sync 0;
	// end inline asm
	// begin inline asm
	{	
.reg .f64 data;
	ld.global.ca.f64 data, [%rd32772];
	}
	// end inline asm
	// begin inline asm
	bar.sync 0;
	// end inline asm
	// begin inline asm
	{	
.reg .f64 data;
	ld.global.ca.f64 data, [%rd32772];
	}
	// end inline asm
	// begin inline asm
	bar.sync 0;
	// end inline asm
	// begin inline asm
	{	
.reg .f64 data;
	ld.global.ca.f64 data, [%rd32772];
	}
	// end inline asm
	// begin inline asm
	bar.sync 0;
	// end inline asm
	// begin inline asm
	{	
.reg .f64 data;
	ld.global.ca.f64 data, [%rd32772];
	}
	// end inline asm
	// begin inline asm
	bar.sync 0;
	// end inline asm
	// begin inline asm
	{	
.reg .f64 data;
	ld.global.ca.f64 data, [%rd32772];
	}
	// end inline asm
	// begin inline asm
	bar.sync 0;
	// end inline asm
	// begin inline asm
	{	
.reg .f64 data;
	ld.global.ca.f64 data, [%rd32772];
	}
	// end inline asm
	// begin inline asm
	bar.sync 0;
	// end inline asm
	// begin inline asm
	{	
.reg .f64 data;
	ld.global.ca.f64 data, [%rd32772];
	}
	// end inline asm
	// begin inline asm
	bar.sync 0;
	// end inline asm
	// begin inline asm
	{	
.reg .f64 data;
	ld.global.ca.f64 data, [%rd32772];
	}
	// end inline asm
	// begin inline asm
	bar.sync 0;
	// end inline asm
	// begin inline asm
	{	
.reg .f64 data;
	ld.global.ca.f64 data, [%rd32772];
	}
	// end inline asm
	// begin inline asm
	bar.sync 0;
	// end inline asm
	// begin inline asm
	{	
.reg .f64 data;
	ld.global.ca.f64 data, [%rd32772];
	}
	// end inline asm
	// begin inline asm
	bar.sync 0;
	// end inline asm
	// begin inline asm
	{	
.reg .f64 data;
	ld.global.ca.f64 data, [%rd32772];
	}
	// end inline asm
	// begin inline asm
	bar.sync 0;
	// end inline asm
	// begin inline asm
	{	
.reg .f64 data;
	ld.global.ca.f64 data, [%rd32772];
	}
	// end inline asm
	// begin inline asm
	bar.sync 0;
	// end inline asm
	// begin inline asm
	{	
.reg .f64 data;
	ld.global.ca.f64 data, [%rd32772];
	}
	// end inline asm
	// begin inline asm
	bar.sync 0;
	// end inline asm
	// begin inline asm
	{	
.reg .f64 data;
	ld.global.ca.f64 data, [%rd32772];
	}
	// end inline asm
	// begin inline asm
	bar.sync 0;
	// end inline asm
	// begin inline asm
	{	
.reg .f64 data;
	ld.global.ca.f64 data, [%rd32772];
	}
	// end inline asm
	// begin inline asm
	bar.sync 0;
	// end inline asm
	// begin inline asm
	{	
.reg .f64 data;
	ld.global.ca.f64 data, [%rd32772];
	}
	// end inline asm
	// begin inline asm
	bar.sync 0;
	// end inline asm
	// begin inline asm
	{	
.reg .f64 data;
	ld.global.ca.f64 data, [%rd32772];
	}
	// end inline asm
	// begin inline asm
	bar.sync 0;
	// end inline asm
	// begin inline asm
	{	
.reg .f64 data;
	ld.global.ca.f64 data, [%rd32772];
	}
	// end inline asm
	// begin inline asm
	bar.sync 0;
	// end inline asm
	// begin inline asm
	{	
.reg .f64 data;
	ld.global.ca.f64 data, [%rd32772];
	}
	// end inline asm
	// begin inline asm
	bar.sync 0;
	// end inline asm
	// begin inline asm
	{	
.reg .f64 data;
	ld.global.ca.f64 data, [%rd32772];
	}
	// end inline asm
	// begin inline asm
	bar.sync 0;
	// end inline asm
	// begin inline asm
	{	
.reg .f64 data;
	ld.global.ca.f64 data, [%rd32772];
	}
	// end inline asm
	// begin inline asm
	bar.sync 0;
	// end inline asm
	// begin inline asm
	{	
.reg .f64 data;
	ld.global.ca.f64 data, [%rd32772];
	}
	// end inline asm
	// begin inline asm
	bar.sync 0;
	// end inline asm
	// begin inline asm
	{	
.reg .f64 data;
	ld.global.ca.f64 data, [%rd32772];
	}
	// end inline asm
	// begin inline asm
	bar.sync 0;
	// end inline asm
	// begin inline asm
	{	
.reg .f64 data;
	ld.global.ca.f64 data, [%rd32772];
	}
	// end inline asm
	// begin inline asm
	bar.sync 0;
	// end inline asm
	// begin inline asm
	{	
.reg .f64 data;
	ld.global.ca.f64 data, [%rd32772];
	}
	// end inline asm
	// begin inline asm
	bar.sync 0;
	// end inline asm
	// begin inline asm
	{	
.reg .f64 data;
	ld.global.ca.f64 data, [%rd32772];
	}
	// end inline asm
	// begin inline asm
	bar.sync 0;
	// end inline asm
	// begin inline asm
	{	
.reg .f64 data;
	ld.global.ca.f64 data, [%rd32772];
	}
	// end inline asm
	// begin inline asm
	bar.sync 0;
	// end inline asm
	// begin inline asm
	{	
.reg .f64 data;
	ld.global.ca.f64 data, [%rd32772];
	}
	// end inline asm
	// begin inline asm
	bar.sync 0;
	// end inline asm
	// begin inline asm
	{	
.reg .f64 data;
	ld.global.ca.f64 data, [%rd32772];
	}
	// end inline asm
	// begin inline asm
	bar.sync 0;
	// end inline asm
	// begin inline asm
	{	
.reg .f64 data;
	ld.global.ca.f64 data, [%rd32772];
	}
	// end inline asm
	// begin inline asm
	bar.sync 0;
	// end inline asm
	// begin inline asm
	{	
.reg .f64 data;
	ld.global.ca.f64 data, [%rd32772];
	}
	// end inline asm
	// begin inline asm
	bar.sync 0;
	// end inline asm
	// begin inline asm
	{	
.reg .f64 data;
	ld.global.ca.f64 data, [%rd32772];
	}
	// end inline asm
	// begin inline asm
	bar.sync 0;
	// end inline asm
	// begin inline asm
	{	
.reg .f64 data;
	ld.global.ca.f64 data, [%rd32772];
	}
	// end inline asm
	// begin inline asm
	bar.sync 0;
	// end inline asm
	// begin inline asm
	{	
.reg .f64 data;
	ld.global.ca.f64 data, [%rd32772];
	}
	// end inline asm
	// begin inline asm
	bar.sync 0;
	// end inline asm
	// begin inline asm
	{	
.reg .f64 data;
	ld.global.ca.f64 data, [%rd32772];
	}
	// end inline asm
	// begin inline asm
	bar.sync 0;
	// end inline asm
	// begin inline asm
	{	
.reg .f64 data;
	ld.global.ca.f64 data, [%rd32772];
	}
	// end inline asm
	// begin inline asm
	bar.sync 0;
	// end inline asm
	// begin inline asm
	{	
.reg .f64 data;
	ld.global.ca.f64 data, [%rd32772];
	}
	// end inline asm
	// begin inline asm
	bar.sync 0;
	// end inline asm
	// begin inline asm
	{	
.reg .f64 data;
	ld.global.ca.f64 data, [%rd32772];
	}
	// end inline asm
	// begin inline asm
	bar.sync 0;
	// end inline asm
	// begin inline asm
	{	
.reg .f64 data;
	ld.global.ca.f64 data, [%rd32772];
	}
	// end inline asm
	// begin inline asm
	bar.sync 0;
	// end inline asm
	// begin inline asm
	{	
.reg .f64 data;
	ld.global.ca.f64 data, [%rd32772];
	}
	// end inline asm
	// begin inline asm
	bar.sync 0;
	// end inline asm
	// begin inline asm
	{	
.reg .f64 data;
	ld.global.ca.f64 data, [%rd32772];
	}
	// end inline asm
	// begin inline asm
	bar.sync 0;
	// end inline asm
	// begin inline asm
	{	
.reg .f64 data;
	ld.global.ca.f64 data, [%rd32772];
	}
	// end inline asm
	// begin inline asm
	bar.sync 0;
	// end inline asm
	// begin inline asm
	{	
.reg .f64 data;
	ld.global.ca.f64 data, [%rd32772];
	}
	// end inline asm
	// begin inline asm
	bar.sync 0;
	// end inline asm
	// begin inline asm
	{	
.reg .f64 data;
	ld.global.ca.f64 data, [%rd32772];
	}
	// end inline asm
	// begin inline asm
	bar.sync 0;
	// end inline asm
	// begin inline asm
	{	
.reg .f64 data;
	ld.global.ca.f64 data, [%rd32772];
	}
	// end inline asm
	// begin inline asm
	bar.sync 0;
	// end inline asm
	// begin inline asm
	{	
.reg .f64 data;
	ld.global.ca.f64 data, [%rd32772];
	}
	// end inline asm
	// begin inline asm
	bar.sync 0;
	// end inline asm
	// begin inline asm
	{	
.reg .f64 data;
	ld.global.ca.f64 data, [%rd32772];
	}
	// end inline asm
	// begin inline asm
	bar.sync 0;
	// end inline asm
	// begin inline asm
	{	
.reg .f64 data;
	ld.global.ca.f64 data, [%rd32772];
	}
	// end inline asm
	// begin inline asm
	bar.sync 0;
	// end inline asm
	// begin inline asm
	{	
.reg .f64 data;
	ld.global.ca.f64 data, [%rd32772];
	}
	// end inline asm
	// begin inline asm
	bar.sync 0;
	// end inline asm
	// begin inline asm
	{	
.reg .f64 data;
	ld.global.ca.f64 data, [%rd32772];
	}
	// end inline asm
	// begin inline asm
	bar.sync 0;
	// end inline asm
	// begin inline asm
	{	
.reg .f64 data;
	ld.global.ca.f64 data, [%rd32772];
	}
	// end inline asm
	// begin inline asm
	bar.sync 0;
	// end inline asm
	// begin inline asm
	{	
.reg .f64 data;
	ld.global.ca.f64 data, [%rd32772];
	}
	// end inline asm
	// begin inline asm
	bar.sync 0;
	// end inline asm
	// begin inline asm
	{	
.reg .f64 data;
	ld.global.ca.f64 data, [%rd32772];
	}
	// end inline asm
	// begin inline asm
	bar.sync 0;
	// end inline asm
	// begin inline asm
	{	
.reg .f64 data;
	ld.global.ca.f64 data, [%rd32772];
	}
	// end inline asm
	// begin inline asm
	bar.sync 0;
	// end inline asm
	// begin inline asm
	{	
.reg .f64 data;
	ld.global.ca.f64 data, [%rd32772];
	}
	// end inline asm
	// begin inline asm
	bar.sync 0;
	// end inline asm
	// begin inline asm
	{	
.reg .f64 data;
	ld.global.ca.f64 data, [%rd32772];
	}
	// end inline asm
	// begin inline asm
	bar.sync 0;
	// end inline asm
	// begin inline asm
	{	
.reg .f64 data;
	ld.global.ca.f64 data, [%rd32772];
	}
	// end inline asm
	// begin inline asm
	bar.sync 0;
	// end inline asm
	// begin inline asm
	{	
.reg .f64 data;
	ld.global.ca.f64 data, [%rd32772];
	}
	// end inline asm
	// begin inline asm
	bar.sync 0;
	// end inline asm
	// begin inline asm
	{	
.reg .f64 data;
	ld.global.ca.f64 data, [%rd32772];
	}
	// end inline asm
	// begin inline asm
	bar.sync 0;
	// end inline asm
	// begin inline asm
	{	
.reg .f64 data;
	ld.global.ca.f64 data, [%rd32772];
	}
	// end inline asm
	// begin inline asm
	bar.sync 0;
	// end inline asm
	// begin inline asm
	{	
.reg .f64 data;
	ld.global.ca.f64 data, [%rd32772];
	}
	// end inline asm
	// begin inline asm
	bar.sync 0;
	// end inline asm
	// begin inline asm
	{	
.reg .f64 data;
	ld.global.ca.f64 data, [%rd32772];
	}
	// end inline asm
	// begin inline asm
	bar.sync 0;
	// end inline asm
	// begin inline asm
	{	
.reg .f64 data;
	ld.global.ca.f64 data, [%rd32772];
	}
	// end inline asm
	// begin inline asm
	bar.sync 0;
	// end inline asm
	// begin inline asm
	{	
.reg .f64 data;
	ld.global.ca.f64 data, [%rd32772];
	}
	// end inline asm
	// begin inline asm
	bar.sync 0;
	// end inline asm
	// begin inline asm
	{	
.reg .f64 data;
	ld.global.ca.f64 data, [%rd32772];
	}
	// end inline asm
	// begin inline asm
	bar.sync 0;
	// end inline asm
	// begin inline asm
	{	
.reg .f64 data;
	ld.global.ca.f64 data, [%rd32772];
	}
	// end inline asm
	// begin inline asm
	bar.sync 0;
	// end inline asm
	// begin inline asm
	{	
.reg .f64 data;
	ld.global.ca.f64 data, [%rd32772];
	}
	// end inline asm
	// begin inline asm
	bar.sync 0;
	// end inline asm
	// begin inline asm
	{	
.reg .f64 data;
	ld.global.ca.f64 data, [%rd32772];
	}
	// end inline asm
	// begin inline asm
	bar.sync 0;
	// end inline asm
	// begin inline asm
	{	
.reg .f64 data;
	ld.global.ca.f64 data, [%rd32772];
	}
	// end inline asm
	// begin inline asm
	bar.sync 0;
	// end inline asm
	// begin inline asm
	{	
.reg .f64 data;
	ld.global.ca.f64 data, [%rd32772];
	}
	// end inline asm
	// begin inline asm
	bar.sync 0;
	// end inline asm
	// begin inline asm
	{	
.reg .f64 data;
	ld.global.ca.f64 data, [%rd32772];
	}
	// end inline asm
	// begin inline asm
	bar.sync 0;
	// end inline asm
	// begin inline asm
	{	
.reg .f64 data;
	ld.global.ca.f64 data, [%rd32772];
	}
	// end inline asm
	// begin inline asm
	bar.sync 0;
	// end inline asm
	// begin inline asm
	{	
.reg .f64 data;
	ld.global.ca.f64 data, [%rd32772];
	}
	// end inline asm
	// begin inline asm
	bar.sync 0;
	// end inline asm
	// begin inline asm
	{	
.reg .f64 data;
	ld.global.ca.f64 data, [%rd32772];
	}
	// end inline asm
	// begin inline asm
	bar.sync 0;
	// end inline asm
	// begin inline asm
	{	
.reg .f64 data;
	ld.global.ca.f64 data, [%rd32772];
	}
	// end inline asm
	// begin inline asm
	bar.sync 0;
	// end inline asm
	// begin inline asm
	{	
.reg .f64 data;
	ld.global.ca.f64 data, [%rd32772];
	}
	// end inline asm
	// begin inline asm
	bar.sync 0;
	// end inline asm
	// begin inline asm
	{	
.reg .f64 data;
	ld.global.ca.f64 data, [%rd32772];
	}
	// end inline asm
	// begin inline asm
	bar.sync 0;
	// end inline asm
	// begin inline asm
	{	
.reg .f64 data;
	ld.global.ca.f64 data, [%rd32772];
	}
	// end inline asm
	// begin inline asm
	bar.sync 0;
	// end inline asm
	// begin inline asm
	{	
.reg .f64 data;
	ld.global.ca.f64 data, [%rd32772];
	}
	// end inline asm
	// begin inline asm
	bar.sync 0;
	// end inline asm
	// begin inline asm
	{	
.reg .f64 data;
	ld.global.ca.f64 data, [%rd32772];
	}
	// end inline asm
	// begin inline asm
	bar.sync 0;
	// end inline asm
	// begin inline asm
	{	
.reg .f64 data;
	ld.global.ca.f64 data, [%rd32772];
	}
	// end inline asm
	// begin inline asm
	bar.sync 0;
	// end inline asm
	// begin inline asm
	{	
.reg .f64 data;
	ld.global.ca.f64 data, [%rd32772];
	}
	// end inline asm
	// begin inline asm
	bar.sync 0;
	// end inline asm
	// begin inline asm
	{	
.reg .f64 data;
	ld.global.ca.f64 data, [%rd32772];
	}
	// end inline asm
	// begin inline asm
	bar.sync 0;
	// end inline asm
	// begin inline asm
	{	
.reg .f64 data;
	ld.global.ca.f64 data, [%rd32772];
	}
	// end inline asm
	// begin inline asm
	bar.sync 0;
	// end inline asm
	// begin inline asm
	{	
.reg .f64 data;
	ld.global.ca.f64 data, [%rd32772];
	}
	// end inline asm
	// begin inline asm
	bar.sync 0;
	// end inline asm
	// begin inline asm
	{	
.reg .f64 data;
	ld.global.ca.f64 data, [%rd32772];
	}
	// end inline asm
	// begin inline asm
	bar.sync 0;
	// end inline asm
	// begin inline asm
	{	
.reg .f64 data;
	ld.global.ca.f64 data, [%rd32772];
	}
	// end inline asm
	// begin inline asm
	bar.sync 0;
	// end inline asm
	// begin inline asm
	{	
.reg .f64 data;
	ld.global.ca.f64 data, [%rd32772];
	}
	// end inline asm
	// begin inline asm
	bar.sync 0;
	// end inline asm
	// begin inline asm
	{	
.reg .f64 data;
	ld.global.ca.f64 data, [%rd32772];
	}
	// end inline asm
	// begin inline asm
	bar.sync 0;
	// end inline asm
	// begin inline asm
	{	
.reg .f64 data;
	ld.global.ca.f64 data, [%rd32772];
	}
	// end inline asm
	// begin inline asm
	bar.sync 0;
	// end inline asm
	// begin inline asm
	{	
.reg .f64 data;
	ld.global.ca.f64 data, [%rd32772];
	}
	// end inline asm
	// begin inline asm
	bar.sync 0;
	// end inline asm
	// begin inline asm
	{	
.reg .f64 data;
	ld.global.ca.f64 data, [%rd32772];
	}
	// end inline asm
	// begin inline asm
	bar.sync 0;
	// end inline asm
	// begin inline asm
	{	
.reg .f64 data;
	ld.global.ca.f64 data, [%rd32772];
	}
	// end inline asm
	// begin inline asm
	bar.sync 0;
	// end inline asm
	// begin inline asm
	{	
.reg .f64 data;
	ld.global.ca.f64 data, [%rd32772];
	}
	// end inline asm
	// begin inline asm
	bar.sync 0;
	// end inline asm
	// begin inline asm
	{	
.reg .f64 data;
	ld.global.ca.f64 data, [%rd32772];
	}
	// end inline asm
	// begin inline asm
	bar.sync 0;
	// end inline asm
	// begin inline asm
	{	
.reg .f64 data;
	ld.global.ca.f64 data, [%rd32772];
	}
	// end inline asm
	// begin inline asm
	bar.sync 0;
	// end inline asm
	// begin inline asm
	{	
.reg .f64 data;
	ld.global.ca.f64 data, [%rd32772];
	}
	// end inline asm
	// begin inline asm
	bar.sync 0;
	// end inline asm
	// begin inline asm
	{	
.reg .f64 data;
	ld.global.ca.f64 data, [%rd32772];
	}
	// end inline asm
	// begin inline asm
	bar.sync 0;
	// end inline asm
	// begin inline asm
	{	
.reg .f64 data;
	ld.global.ca.f64 data, [%rd32772];
	}
	// end inline asm
	// begin inline asm
	bar.sync 0;
	// end inline asm
	// begin inline asm
	{	
.reg .f64 data;
	ld.global.ca.f64 data, [%rd32772];
	}
	// end inline asm
	// begin inline asm
	bar.sync 0;
	// end inline asm
	// begin inline asm
	{	
.reg .f64 data;
	ld.global.ca.f64 data, [%rd32772];
	}
	// end inline asm
	// begin inline asm
	bar.sync 0;
	// end inline asm
	// begin inline asm
	{	
.reg .f64 data;
	ld.global.ca.f64 data, [%rd32772];
	}
	// end inline asm
	// begin inline asm
	bar.sync 0;
	// end inline asm
	// begin inline asm
	{	
.reg .f64 data;
	ld.global.ca.f64 data, [%rd32772];
	}
	// end inline asm
	// begin inline asm
	bar.sync 0;
	// end inline asm
	// begin inline asm
	{	
.reg .f64 data;
	ld.global.ca.f64 data, [%rd32772];
	}
	// end inline asm
	// begin inline asm
	bar.sync 0;
	// end inline asm
	// begin inline asm
	{	
.reg .f64 data;
	ld.global.ca.f64 data, [%rd32772];
	}
	// end inline asm
	// begin inline asm
	bar.sync 0;
	// end inline asm
	// begin inline asm
	{	
.reg .f64 data;
	ld.global.ca.f64 data, [%rd32772];
	}
	// end inline asm
	// begin inline asm
	bar.sync 0;
	// end inline asm
	// begin inline asm
	{	
.reg .f64 data;
	ld.global.ca.f64 data, [%rd32772];
	}
	// end inline asm
	// begin inline asm
	bar.sync 0;
	// end inline asm
	// begin inline asm
	{	
.reg .f64 data;
	ld.global.ca.f64 data, [%rd32772];
	}
	// end inline asm
	// begin inline asm
	bar.sync 0;
	// end inline asm
	// begin inline asm
	{	
.reg .f64 data;
	ld.global.ca.f64 data, [%rd32772];
	}
	// end inline asm
	// begin inline asm
	bar.sync 0;
	// end inline asm
	// begin inline asm
	{	
.reg .f64 data;
	ld.global.ca.f64 data, [%rd32772];
	}
	// end inline asm
	// begin inline asm
	bar.sync 0;
	// end inline asm
	// begin inline asm
	{	
.reg .f64 data;
	ld.global.ca.f64 data, [%rd32772];
	}
	// end inline asm
	// begin inline asm
	bar.sync 0;
	// end inline asm
	// begin inline asm
	{	
.reg .f64 data;
	ld.global.ca.f64 data, [%rd32772];
	}
	// end inline asm
	// begin inline asm
	bar.sync 0;
	// end inline asm
	// begin inline asm
	{	
.reg .f64 data;
	ld.global.ca.f64 data, [%rd32772];
	}
	// end inline asm
	// begin inline asm
	bar.sync 0;
	// end inline asm
	// begin inline asm
	{	
.reg .f64 data;
	ld.global.ca.f64 data, [%rd32772];
	}
	// end inline asm
	// begin inline asm
	bar.sync 0;
	// end inline asm
	// begin inline asm
	{	
.reg .f64 data;
	ld.global.ca.f64 data, [%rd32772];
	}
	// end inline asm
	// begin inline asm
	bar.sync 0;
	// end inline asm
	// begin inline asm
	{	
.reg .f64 data;
	ld.global.ca.f64 data, [%rd32772];
	}
	// end inline asm
	// begin inline asm
	bar.sync 0;
	// end inline asm
	// begin inline asm
	{	
.reg .f64 data;
	ld.global.ca.f64 data, [%rd32772];
	}
	// end inline asm
	// begin inline asm
	bar.sync 0;
	// end inline asm
	// begin inline asm
	{	
.reg .f64 data;
	ld.global.ca.f64 data, [%rd32772];
	}
	// end inline asm
	// begin inline asm
	bar.sync 0;
	// end inline asm
	// begin inline asm
	{	
.reg .f64 data;
	ld.global.ca.f64 data, [%rd32772];
	}
	// end inline asm
	// begin inline asm
	bar.sync 0;
	// end inline asm
	// begin inline asm
	{	
.reg .f64 data;
	ld.global.ca.f64 data, [%rd32772];
	}
	// end inline asm
	// begin inline asm
	bar.sync 0;
	// end inline asm
	// begin inline asm
	{	
.reg .f64 data;
	ld.global.ca.f64 data, [%rd32772];
	}
	// end inline asm
	// begin inline asm
	bar.sync 0;
	// end inline asm
	// begin inline asm
	{	
.reg .f64 data;
	ld.global.ca.f64 data, [%rd32772];
	}
	// end inline asm
	// begin inline asm
	bar.sync 0;
	// end inline asm
	// begin inline asm
	{	
.reg .f64 data;
	ld.global.ca.f64 data, [%rd32772];
	}
	// end inline asm
	// begin inline asm
	bar.sync 0;
	// end inline asm
	// begin inline asm
	{	
.reg .f64 data;
	ld.global.ca.f64 data, [%rd32772];
	}
	// end inline asm
	// begin inline asm
	bar.sync 0;
	// end inline asm
	// begin inline asm
	{	
.reg .f64 data;
	ld.global.ca.f64 data, [%rd32772];
	}
	// end inline asm
	// begin inline asm
	bar.sync 0;
	// end inline asm
	// begin inline asm
	{	
.reg .f64 data;
	ld.global.ca.f64 data, [%rd32772];
	}
	// end inline asm
	// begin inline asm
	bar.sync 0;
	// end inline asm
	// begin inline asm
	{	
.reg .f64 data;
	ld.global.ca.f64 data, [%rd32772];
	}
	// end inline asm
	// begin inline asm
	bar.sync 0;
	// end inline asm
	// begin inline asm
	{	
.reg .f64 data;
	ld.global.ca.f64 data, [%rd32772];
	}
	// end inline asm
	// begin inline asm
	bar.sync 0;
	// end inline asm
	// begin inline asm
	{	
.reg .f64 data;
	ld.global.ca.f64 data, [%rd32772];
	}
	// end inline asm
	// begin inline asm
	bar.sync 0;
	// end inline asm
	// begin inline asm
	{	
.reg .f64 data;
	ld.global.ca.f64 data, [%rd32772];
	}
	// end inline asm
	// begin inline asm
	bar.sync 0;
	// end inline asm
	// begin inline asm
	{	
.reg .f64 data;
	ld.global.ca.f64 data, [%rd32772];
	}
	// end inline asm
	// begin inline asm
	bar.sync 0;
	// end inline asm
	// begin inline asm
	{	
.reg .f64 data;
	ld.global.ca.f64 data, [%rd32772];
	}
	// end inline asm
	// begin inline asm
	bar.sync 0;
	// end inline asm
	// begin inline asm
	{	
.reg .f64 data;
	ld.global.ca.f64 data, [%rd32772];
	}
	// end inline asm
	// begin inline asm
	bar.sync 0;
	// end inline asm
	// begin inline asm
	{	
.reg .f64 data;
	ld.global.ca.f64 data, [%rd32772];
	}
	// end inline asm
	// begin inline asm
	bar.sync 0;
	// end inline asm
	// begin inline asm
	{	
.reg .f64 data;
	ld.global.ca.f64 data, [%rd32772];
	}
	// end inline asm
	// begin inline asm
	bar.sync 0;
	// end inline asm
	// begin inline asm
	{	
.reg .f64 data;
	ld.global.ca.f64 data, [%rd32772];
	}
	// end inline asm
	// begin inline asm
	bar.sync 0;
	// end inline asm
	// begin inline asm
	{	
.reg .f64 data;
	ld.global.ca.f64 data, [%rd32772];
	}
	// end inline asm
	// begin inline asm
	bar.sync 0;
	// end inline asm
	// begin inline asm
	{	
.reg .f64 data;
	ld.global.ca.f64 data, [%rd32772];
	}
	// end inline asm
	// begin inline asm
	bar.sync 0;
	// end inline asm
	// begin inline asm
	{	
.reg .f64 data;
	ld.global.ca.f64 data, [%rd32772];
	}
	// end inline asm
	// begin inline asm
	bar.sync 0;
	// end inline asm
	// begin inline asm
	{	
.reg .f64 data;
	ld.global.ca.f64 data, [%rd32772];
	}
	// end inline asm
	// begin inline asm
	bar.sync 0;
	// end inline asm
	// begin inline asm
	{	
.reg .f64 data;
	ld.global.ca.f64 data, [%rd32772];
	}
	// end inline asm
	// begin inline asm
	bar.sync 0;
	// end inline asm
	// begin inline asm
	{	
.reg .f64 data;
	ld.global.ca.f64 data, [%rd32772];
	}
	// end inline asm
	// begin inline asm
	bar.sync 0;
	// end inline asm
	// begin inline asm
	{	
.reg .f64 data;
	ld.global.ca.f64 data, [%rd32772];
	}
	// end inline asm
	// begin inline asm
	bar.sync 0;
	// end inline asm
	// begin inline asm
	{	
.reg .f64 data;
	ld.global.ca.f64 data, [%rd32772];
	}
	// end inline asm
	// begin inline asm
	bar.sync 0;
	// end inline asm
	// begin inline asm
	{	
.reg .f64 data;
	ld.global.ca.f64 data, [%rd32772];
	}
	// end inline asm
	// begin inline asm
	bar.sync 0;
	// end inline asm
	// begin inline asm
	{	
.reg .f64 data;
	ld.global.ca.f64 data, [%rd32772];
	}
	// end inline asm
	// begin inline asm
	bar.sync 0;
	// end inline asm
	// begin inline asm
	{	
.reg .f64 data;
	ld.global.ca.f64 data, [%rd32772];
	}
	// end inline asm
	// begin inline asm
	bar.sync 0;
	// end inline asm
	// begin inline asm
	{	
.reg .f64 data;
	ld.global.ca.f64 data, [%rd32772];
	}
	// end inline asm
	// begin inline asm
	bar.sync 0;
	// end inline asm
	// begin inline asm
	{	
.reg .f64 data;
	ld.global.ca.f64 data, [%rd32772];
	}
	// end inline asm
	// begin inline asm
	bar.sync 0;
	// end inline asm
	// begin inline asm
	{	
.reg .f64 data;
	ld.global.ca.f64 data, [%rd32772];
	}
	// end inline asm
	// begin inline asm
	bar.sync 0;
	// end inline asm
	// begin inline asm
	{	
.reg .f64 data;
	ld.global.ca.f64 data, [%rd32772];
	}
	// end inline asm
	// begin inline asm
	bar.sync 0;
	// end inline asm
	// begin inline asm
	{	
.reg .f64 data;
	ld.global.ca.f64 data, [%rd32772];
	}
	// end inline asm
	// begin inline asm
	bar.sync 0;
	// end inline asm
	// begin inline asm
	{	
.reg .f64 data;
	ld.global.ca.f64 data, [%rd32772];
	}
	// end inline asm
	// begin inline asm
	bar.sync 0;
	// end inline asm
	// begin inline asm
	{	
.reg .f64 data;
	ld.global.ca.f64 data, [%rd32772];
	}
	// end inline asm
	// begin inline asm
	bar.sync 0;
	// end inline asm
	// begin inline asm
	{	
.reg .f64 data;
	ld.global.ca.f64 data, [%rd32772];
	}
	// end inline asm
	// begin inline asm
	bar.sync 0;
	// end inline asm
	// begin inline asm
	{	
.reg .f64 data;
	ld.global.ca.f64 data, [%rd32772];
	}
	// end inline asm
	// begin inline asm
	bar.sync 0;
	// end inline asm
	// begin inline asm
	{	
.reg .f64 data;
	ld.global.ca.f64 data, [%rd32772];
	}
	// end inline asm
	// begin inline asm
	bar.sync 0;
	// end inline asm
	// begin inline asm
	{	
.reg .f64 data;
	ld.global.ca.f64 data, [%rd32772];
	}
	// end inline asm
	// begin inline asm
	bar.sync 0;
	// end inline asm
	// begin inline asm
	{	
.reg .f64 data;
	ld.global.ca.f64 data, [%rd32772];
	}
	// end inline asm
	// begin inline asm
	bar.sync 0;
	// end inline asm
	// begin inline asm
	{	
.reg .f64 data;
	ld.global.ca.f64 data, [%rd32772];
	}
	// end inline asm
	// begin inline asm
	bar.sync 0;
	// end inline asm
	// begin inline asm
	{	
.reg .f64 data;
	ld.global.ca.f64 data, [%rd32772];
	}
	// end inline asm
	// begin inline asm
	bar.sync 0;
	// end inline asm
	// begin inline asm
	{	
.reg .f64 data;
	ld.global.ca.f64 data, [%rd32772];
	}
	// end inline asm
	// begin inline asm
	bar.sync 0;
	// end inline asm
	// begin inline asm
	{	
.reg .f64 data;
	ld.global.ca.f64 data, [%rd32772];
	}
	// end inline asm
	// begin inline asm
	bar.sync 0;
	// end inline asm
	// begin inline asm
	{	
.reg .f64 data;
	ld.global.ca.f64 data, [%rd32772];
	}
	// end inline asm
	// begin inline asm
	bar.sync 0;
	// end inline asm
	// begin inline asm
	{	
.reg .f64 data;
	ld.global.ca.f64 data, [%rd32772];
	}
	// end inline asm
	// begin inline asm
	bar.sync 0;
	// end inline asm
	// begin inline asm
	{	
.reg .f64 data;
	ld.global.ca.f64 data, [%rd32772];
	}
	// end inline asm
	// begin inline asm
	bar.sync 0;
	// end inline asm
	// begin inline asm
	{	
.reg .f64 data;
	ld.global.ca.f64 data, [%rd32772];
	}
	// end inline asm
	// begin inline asm
	bar.sync 0;
	// end inline asm
	// begin inline asm
	{	
.reg .f64 data;
	ld.global.ca.f64 data, [%rd32772];
	}
	// end inline asm
	// begin inline asm
	bar.sync 0;
	// end inline asm
	// begin inline asm
	{	
.reg .f64 data;
	ld.global.ca.f64 data, [%rd32772];
	}
	// end inline asm
	// begin inline asm
	bar.sync 0;
	// end inline asm
	// begin inline asm
	{	
.reg .f64 data;
	ld.global.ca.f64 data, [%rd32772];
	}
	// end inline asm
	// begin inline asm
	bar.sync 0;
	// end inline asm
	// begin inline asm
	{	
.reg .f64 data;
	ld.global.ca.f64 data, [%rd32772];
	}
	// end inline asm
	// begin inline asm
	bar.sync 0;
	// end inline asm
	// begin inline asm
	{	
.reg .f64 data;
	ld.global.ca.f64 data, [%rd32772];
	}
	// end inline asm
	// begin inline asm
	bar.sync 0;
	// end inline asm
	// begin inline asm
	{	
.reg .f64 data;
	ld.global.ca.f64 data, [%rd32772];
	}
	// end inline asm
	// begin inline asm
	bar.sync 0;
	// end inline asm
	// begin inline asm
	{	
.reg .f64 data;
	ld.global.ca.f64 data, [%rd32772];
	}
	// end inline asm
	// begin inline asm
	bar.sync 0;
	// end inline asm
	// begin inline asm
	{	
.reg .f64 data;
	ld.global.ca.f64 data, [%rd32772];
	}
	// end inline asm
	// begin inline asm
	bar.sync 0;
	// end inline asm
	// begin inline asm
	{	
.reg .f64 data;
	ld.global.ca.f64 data, [%rd32772];
	}
	// end inline asm
	// begin inline asm
	bar.sync 0;
	// end inline asm
	// begin inline asm
	{	
.reg .f64 data;
	ld.global.ca.f64 data, [%rd32772];
	}
	// end inline asm
	// begin inline asm
	bar.sync 0;
	// end inline asm
	// begin inline asm
	{	
.reg .f64 data;
	ld.global.ca.f64 data, [%rd32772];
	}
	// end inline asm
	// begin inline asm
	bar.sync 0;
	// end inline asm
	// begin inline asm
	{	
.reg .f64 data;
	ld.global.ca.f64 data, [%rd32772];
	}
	// end inline asm
	// begin inline asm
	bar.sync 0;
	// end inline asm
	// begin inline asm
	{	
.reg .f64 data;
	ld.global.ca.f64 data, [%rd32772];
	}
	// end inline asm
	// begin inline asm
	bar.sync 0;
	// end inline asm
	// begin inline asm
	{	
.reg .f64 data;
	ld.global.ca.f64 data, [%rd32772];
	}
	// end inline asm
	// begin inline asm
	bar.sync 0;
	// end inline asm
	// begin inline asm
	{	
.reg .f64 data;
	ld.global.ca.f64 data, [%rd32772];
	}
	// end inline asm
	// begin inline asm
	bar.sync 0;
	// end inline asm
	// begin inline asm
	{	
.reg .f64 data;
	ld.global.ca.f64 data, [%rd32772];
	}
	// end inline asm
	// begin inline asm
	bar.sync 0;
	// end inline asm
	// begin inline asm
	{	
.reg .f64 data;
	ld.global.ca.f64 data, [%rd32772];
	}
	// end inline asm
	// begin inline asm
	bar.sync 0;
	// end inline asm
	// begin inline asm
	{	
.reg .f64 data;
	ld.global.ca.f64 data, [%rd32772];
	}
	// end inline asm
	// begin inline asm
	bar.sync 0;
	// end inline asm
	// begin inline asm
	{	
.reg .f64 data;
	ld.global.ca.f64 data, [%rd32772];
	}
	// end inline asm
	// begin inline asm
	bar.sync 0;
	// end inline asm
	// begin inline asm
	{	
.reg .f64 data;
	ld.global.ca.f64 data, [%rd32772];
	}
	// end inline asm
	// begin inline asm
	bar.sync 0;
	// end inline asm
	// begin inline asm
	{	
.reg .f64 data;
	ld.global.ca.f64 data, [%rd32772];
	}
	// end inline asm
	// begin inline asm
	bar.sync 0;
	// end inline asm
	// begin inline asm
	{	
.reg .f64 data;
	ld.global.ca.f64 data, [%rd32772];
	}
	// end inline asm
	// begin inline asm
	bar.sync 0;
	// end inline asm
	// begin inline asm
	{	
.reg .f64 data;
	ld.global.ca.f64 data, [%rd32772];
	}
	// end inline asm
	// begin inline asm
	bar.sync 0;
	// end inline asm
	// begin inline asm
	{	
.reg .f64 data;
	ld.global.ca.f64 data, [%rd32772];
	}
	// end inline asm
	// begin inline asm
	bar.sync 0;
	// end inline asm
	// begin inline asm
	{	
.reg .f64 data;
	ld.global.ca.f64 data, [%rd32772];
	}
	// end inline asm
	// begin inline asm
	bar.sync 0;
	// end inline asm
	// begin inline asm
	{	
.reg .f64 data;
	ld.global.ca.f64 data, [%rd32772];
	}
	// end inline asm
	// begin inline asm
	bar.sync 0;
	// end inline asm
	// begin inline asm
	{	
.reg .f64 data;
	ld.global.ca.f64 data, [%rd32772];
	}
	// end inline asm
	// begin inline asm
	bar.sync 0;
	// end inline asm
	// begin inline asm
	{	
.reg .f64 data;
	ld.global.ca.f64 data, [%rd32772];
	}
	// end inline asm
	// begin inline asm
	bar.sync 0;
	// end inline asm
	// begin inline asm
	{	
.reg .f64 data;
	ld.global.ca.f64 data, [%rd32772];
	}
	// end inline asm
	// begin inline asm
	bar.sync 0;
	// end inline asm
	// begin inline asm
	{	
.reg .f64 data;
	ld.global.ca.f64 data, [%rd32772];
	}
	// end inline asm
	// begin inline asm
	bar.sync 0;
	// end inline asm
	// begin inline asm
	{	
.reg .f64 data;
	ld.global.ca.f64 data, [%rd32772];
	}
	// end inline asm
	// begin inline asm
	bar.sync 0;
	// end inline asm
	// begin inline asm
	{	
.reg .f64 data;
	ld.global.ca.f64 data, [%rd32772];
	}
	// end inline asm
	// begin inline asm
	bar.sync 0;
	// end inline asm
	// begin inline asm
	{	
.reg .f64 data;
	ld.global.ca.f64 data, [%rd32772];
	}
	// end inline asm
	// begin inline asm
	bar.sync 0;
	// end inline asm
	// begin inline asm
	{	
.reg .f64 data;
	ld.global.ca.f64 data, [%rd32772];
	}
	// end inline asm
	// begin inline asm
	bar.sync 0;
	// end inline asm
	// begin inline asm
	{	
.reg .f64 data;
	ld.global.ca.f64 data, [%rd32772];
	}
	// end inline asm
	// begin inline asm
	bar.sync 0;
	// end inline asm
	// begin inline asm
	{	
.reg .f64 data;
	ld.global.ca.f64 data, [%rd32772];
	}
	// end inline asm
	// begin inline asm
	bar.sync 0;
	// end inline asm
	// begin inline asm
	{	
.reg .f64 data;
	ld.global.ca.f64 data, [%rd32772];
	}
	// end inline asm
	// begin inline asm
	bar.sync 0;
	// end inline asm
	// begin inline asm
	{	
.reg .f64 data;
	ld.global.ca.f64 data, [%rd32772];
	}
	// end inline asm
	// begin inline asm
	bar.sync 0;
	// end inline asm
	// begin inline asm
	{	
.reg .f64 data;
	ld.global.ca.f64 data, [%rd32772];
	}
	// end inline asm
	// begin inline asm
	bar.sync 0;
	// end inline asm
	// begin inline asm
	{	
.reg .f64 data;
	ld.global.ca.f64 data, [%rd32772];
	}
	// end inline asm
	// begin inline asm
	bar.sync 0;
	// end inline asm
	// begin inline asm
	{	
.reg .f64 data;
	ld.global.ca.f64 data, [%rd32772];
	}
	// end inline asm
	// begin inline asm
	bar.sync 0;
	// end inline asm
	// begin inline asm
	{	
.reg .f64 data;
	ld.global.ca.f64 data, [%rd32772];
	}
	// end inline asm
	// begin inline asm
	bar.sync 0;
	// end inline asm
	// begin inline asm
	{	
.reg .f64 data;
	ld.global.ca.f64 data, [%rd32772];
	}
	// end inline asm
	// begin inline asm
	bar.sync 0;
	// end inline asm
	// begin inline asm
	{	
.reg .f64 data;
	ld.global.ca.f64 data, [%rd32772];
	}
	// end inline asm
	// begin inline asm
	bar.sync 0;
	// end inline asm
	// begin inline asm
	{	
.reg .f64 data;
	ld.global.ca.f64 data, [%rd32772];
	}
	// end inline asm
	// begin inline asm
	bar.sync 0;
	// end inline asm
	// begin inline asm
	{	
.reg .f64 data;
	ld.global.ca.f64 data, [%rd32772];
	}
	// end inline asm
	// begin inline asm
	bar.sync 0;
	// end inline asm
	// begin inline asm
	{	
.reg .f64 data;
	ld.global.ca.f64 data, [%rd32772];
	}
	// end inline asm
	// begin inline asm
	bar.sync 0;
	// end inline asm
	// begin inline asm
	{	
.reg .f64 data;
	ld.global.ca.f64 data, [%rd32772];
	}
	// end inline asm
	// begin inline asm
	bar.sync 0;
	// end inline asm
	// begin inline asm
	{	
.reg .f64 data;
	ld.global.ca.f64 data, [%rd32772];
	}
	// end inline asm
	// begin inline asm
	bar.sync 0;
	// end inline asm
	// begin inline asm
	{	
.reg .f64 data;
	ld.global.ca.f64 data, [%rd32772];
	}
	// end inline asm
	// begin inline asm
	bar.sync 0;
	// end inline asm
	// begin inline asm
	{	
.reg .f64 data;
	ld.global.ca.f64 data, [%rd32772];
	}
	// end inline asm
	// begin inline asm
	bar.sync 0;
	// end inline asm
	// begin inline asm
	{	
.reg .f64 data;
	ld.global.ca.f64 data, [%rd32772];
	}
	// end inline asm
	// begin inline asm
	bar.sync 0;
	// end inline asm
	// begin inline asm
	{	
.reg .f64 data;
	ld.global.ca.f64 data, [%rd32772];
	}
	// end inline asm
	// begin inline asm
	bar.sync 0;
	// end inline asm
	// begin inline asm
	{	
.reg .f64 data;
	ld.global.ca.f64 data, [%rd32772];
	}
	// end inline asm
	// begin inline asm
	bar.sync 0;
	// end inline asm
	// begin inline asm
	{	
.reg .f64 data;
	ld.global.ca.f64 data, [%rd32772];
	}
	// end inline asm
	// begin inline asm
	bar.sync 0;
	// end inline asm
	// begin inline asm
	{	
.reg .f64 data;
	ld.global.ca.f64 data, [%rd32772];
	}
	// end inline asm
	// begin inline asm
	bar.sync 0;
	// end inline asm
	// begin inline asm
	{	
.reg .f64 data;
	ld.global.ca.f64 data, [%rd32772];
	}
	// end inline asm
	// begin inline asm
	bar.sync 0;
	// end inline asm
	// begin inline asm
	{	
.reg .f64 data;
	ld.global.ca.f64 data, [%rd32772];
	}
	// end inline asm
	// begin inline asm
	bar.sync 0;
	// end inline asm
	// begin inline asm
	{	
.reg .f64 data;
	ld.global.ca.f64 data, [%rd32772];
	}
	// end inline asm
	// begin inline asm
	bar.sync 0;
	// end inline asm
	// begin inline asm
	{	
.reg .f64 data;
	ld.global.ca.f64 data, [%rd32772];
	}
	// end inline asm
	// begin inline asm
	bar.sync 0;
	// end inline asm
	// begin inline asm
	{	
.reg .f64 data;
	ld.global.ca.f64 data, [%rd32772];
	}
	// end inline asm
	// begin inline asm
	bar.sync 0;
	// end inline asm
	// begin inline asm
	{	
.reg .f64 data;
	ld.global.ca.f64 data, [%rd32772];
	}
	// end inline asm
	// begin inline asm
	bar.sync 0;
	// end inline asm
	// begin inline asm
	{	
.reg .f64 data;
	ld.global.ca.f64 data, [%rd32772];
	}
	// end inline asm
	// begin inline asm
	bar.sync 0;
	// end inline asm
	// begin inline asm
	{	
.reg .f64 data;
	ld.global.ca.f64 data, [%rd32772];
	}
	// end inline asm
	// begin inline asm
	bar.sync 0;
	// end inline asm
	// begin inline asm
	{	
.reg .f64 data;
	ld.global.ca.f64 data, [%rd32772];
	}
	// end inline asm
	// begin inline asm
	bar.sync 0;
	// end inline asm
	// begin inline asm
	{	
.reg .f64 data;
	ld.global.ca.f64 data, [%rd32772];
	}
	// end inline asm
	// begin inline asm
	bar.sync 0;
	// end inline asm
	// begin inline asm
	{	
.reg .f64 data;
	ld.global.ca.f64 data, [%rd32772];
	}
	// end inline asm
	// begin inline asm
	bar.sync 0;
	// end inline asm
	// begin inline asm
	{	
.reg .f64 data;
	ld.global.ca.f64 data, [%rd32772];
	}
	// end inline asm
	// begin inline asm
	bar.sync 0;
	// end inline asm
	// begin inline asm
	{	
.reg .f64 data;
	ld.global.ca.f64 data, [%rd32772];
	}
	// end inline asm
	// begin inline asm
	bar.sync 0;
	// end inline asm
	// begin inline asm
	{	
.reg .f64 data;
	ld.global.ca.f64 data, [%rd32772];
	}
	// end inline asm
	// begin inline asm
	bar.sync 0;
	// end inline asm
	// begin inline asm
	{	
.reg .f64 data;
	ld.global.ca.f64 data, [%rd32772];
	}
	// end inline asm
	// begin inline asm
	bar.sync 0;
	// end inline asm
	// begin inline asm
	{	
.reg .f64 data;
	ld.global.ca.f64 data, [%rd32772];
	}
	// end inline asm
	// begin inline asm
	bar.sync 0;
	// end inline asm
	// begin inline asm
	{	
.reg .f64 data;
	ld.global.ca.f64 data, [%rd32772];
	}
	// end inline asm
	// begin inline asm
	bar.sync 0;
	// end inline asm
	// begin inline asm
	{	
.reg .f64 data;
	ld.global.ca.f64 data, [%rd32772];
	}
	// end inline asm
	// begin inline asm
	bar.sync 0;
	// end inline asm
	// begin inline asm
	{	
.reg .f64 data;
	ld.global.ca.f64 data, [%rd32772];
	}
	// end inline asm
	// begin inline asm
	bar.sync 0;
	// end inline asm
	// begin inline asm
	{	
.reg .f64 data;
	ld.global.ca.f64 data, [%rd32772];
	}
	// end inline asm
	// begin inline asm
	bar.sync 0;
	// end inline asm
	// begin inline asm
	{	
.reg .f64 data;
	ld.global.ca.f64 data, [%rd32772];
	}
	// end inline asm
	// begin inline asm
	bar.sync 0;
	// end inline asm
	// begin inline asm
	{	
.reg .f64 data;
	ld.global.ca.f64 data, [%rd32772];
	}
	// end inline asm
	// begin inline asm
	bar.sync 0;
	// end inline asm
	// begin inline asm
	{	
.reg .f64 data;
	ld.global.ca.f64 data, [%rd32772];
	}
	// end inline asm
	// begin inline asm
	bar.sync 0;
	// end inline asm
	// begin inline asm
	{	
.reg .f64 data;
	ld.global.ca.f64 data, [%rd32772];
	}
	// end inline asm
	// begin inline asm
	bar.sync 0;
	// end inline asm
	// begin inline asm
	{	
.reg .f64 data;
	ld.global.ca.f64 data, [%rd32772];
	}
	// end inline asm
	// begin inline asm
	bar.sync 0;
	// end inline asm
	// begin inline asm
	{	
.reg .f64 data;
	ld.global.ca.f64 data, [%rd32772];
	}
	// end inline asm
	// begin inline asm
	bar.sync 0;
	// end inline asm
	// begin inline asm
	{	
.reg .f64 data;
	ld.global.ca.f64 data, [%rd32772];
	}
	// end inline asm
	// begin inline asm
	bar.sync 0;
	// end inline asm
	// begin inline asm
	{	
.reg .f64 data;
	ld.global.ca.f64 data, [%rd32772];
	}
	// end inline asm
	// begin inline asm
	bar.sync 0;
	// end inline asm
	// begin inline asm
	{	
.reg .f64 data;
	ld.global.ca.f64 data, [%rd32772];
	}
	// end inline asm
	// begin inline asm
	bar.sync 0;
	// end inline asm
	// begin inline asm
	{	
.reg .f64 data;
	ld.global.ca.f64 data, [%rd32772];
	}
	// end inline asm
	// begin inline asm
	bar.sync 0;
	// end inline asm
	// begin inline asm
	{	
.reg .f64 data;
	ld.global.ca.f64 data, [%rd32772];
	}
	// end inline asm
	// begin inline asm
	bar.sync 0;
	// end inline asm
	// begin inline asm
	{	
.reg .f64 data;
	ld.global.ca.f64 data, [%rd32772];
	}
	// end inline asm
	// begin inline asm
	bar.sync 0;
	// end inline asm
	// begin inline asm
	{	
.reg .f64 data;
	ld.global.ca.f64 data, [%rd32772];
	}
	// end inline asm
	// begin inline asm
	bar.sync 0;
	// end inline asm
	// begin inline asm
	{	
.reg .f64 data;
	ld.global.ca.f64 data, [%rd32772];
	}
	// end inline asm
	// begin inline asm
	bar.sync 0;
	// end inline asm
	// begin inline asm
	{	
.reg .f64 data;
	ld.global.ca.f64 data, [%rd32772];
	}
	// end inline asm
	// begin inline asm
	bar.sync 0;
	// end inline asm
	// begin inline asm
	{	
.reg .f64 data;
	ld.global.ca.f64 data, [%rd32772];
	}
	// end inline asm
	// begin inline asm
	bar.sync 0;
	// end inline asm
	// begin inline asm
	{	
.reg .f64 data;
	ld.global.ca.f64 data, [%rd32772];
	}
	// end inline asm
	// begin inline asm
	bar.sync 0;
	// end inline asm
	// begin inline asm
	{	
.reg .f64 data;
	ld.global.ca.f64 data, [%rd32772];
	}
	// end inline asm
	// begin inline asm
	bar.sync 0;
	// end inline asm
	// begin inline asm
	{	
.reg .f64 data;
	ld.global.ca.f64 data, [%rd32772];
	}
	// end inline asm
	// begin inline asm
	bar.sync 0;
	// end inline asm
	// begin inline asm
	{	
.reg .f64 data;
	ld.global.ca.f64 data, [%rd32772];
	}
	// end inline asm
	// begin inline asm
	bar.sync 0;
	// end inline asm
	// begin inline asm
	{	
.reg .f64 data;
	ld.global.ca.f64 data, [%rd32772];
	}
	// end inline asm
	// begin inline asm
	bar.sync 0;
	// end inline asm
	// begin inline asm
	{	
.reg .f64 data;
	ld.global.ca.f64 data, [%rd32772];
	}
	// end inline asm
	// begin inline asm
	bar.sync 0;
	// end inline asm
	// begin inline asm
	{	
.reg .f64 data;
	ld.global.ca.f64 data, [%rd32772];
	}
	// end inline asm
	// begin inline asm
	bar.sync 0;
	// end inline asm
	// begin inline asm
	{	
.reg .f64 data;
	ld.global.ca.f64 data, [%rd32772];
	}
	// end inline asm
	// begin inline asm
	bar.sync 0;
	// end inline asm
	// begin inline asm
	{	
.reg .f64 data;
	ld.global.ca.f64 data, [%rd32772];
	}
	// end inline asm
	// begin inline asm
	bar.sync 0;
	// end inline asm
	// begin inline asm
	{	
.reg .f64 data;
	ld.global.ca.f64 data, [%rd32772];
	}
	// end inline asm
	// begin inline asm
	bar.sync 0;
	// end inline asm
	// begin inline asm
	{	
.reg .f64 data;
	ld.global.ca.f64 data, [%rd32772];
	}
	// end inline asm
	// begin inline asm
	bar.sync 0;
	// end inline asm
	// begin inline asm
	{	
.reg .f64 data;
	ld.global.ca.f64 data, [%rd32772];
	}
	// end inline asm
	// begin inline asm
	bar.sync 0;
	// end inline asm
	// begin inline asm
	{	
.reg .f64 data;
	ld.global.ca.f64 data, [%rd32772];
	}
	// end inline asm
	// begin inline asm
	bar.sync 0;
	// end inline asm
	// begin inline asm
	{	
.reg .f64 data;
	ld.global.ca.f64 data, [%rd32772];
	}
	// end inline asm
	// begin inline asm
	bar.sync 0;
	// end inline asm
	// begin inline asm
	{	
.reg .f64 data;
	ld.global.ca.f64 data, [%rd32772];
	}
	// end inline asm
	// begin inline asm
	bar.sync 0;
	// end inline asm
	// begin inline asm
	{	
.reg .f64 data;
	ld.global.ca.f64 data, [%rd32772];
	}
	// end inline asm
	// begin inline asm
	bar.sync 0;
	// end inline asm
	// begin inline asm
	{	
.reg .f64 data;
	ld.global.ca.f64 data, [%rd32772];
	}
	// end inline asm
	// begin inline asm
	bar.sync 0;
	// end inline asm
	// begin inline asm
	{	
.reg .f64 data;
	ld.global.ca.f64 data, [%rd32772];
	}
	// end inline asm
	// begin inline asm
	bar.sync 0;
	// end inline asm
	// begin inline asm
	{	
.reg .f64 data;
	ld.global.ca.f64 data, [%rd32772];
	}
	// end inline asm
	// begin inline asm
	bar.sync 0;
	// end inline asm
	// begin inline asm
	{	
.reg .f64 data;
	ld.global.ca.f64 data, [%rd32772];
	}
	// end inline asm
	// begin inline asm
	bar.sync 0;
	// end inline asm
	// begin inline asm
	{	
.reg .f64 data;
	ld.global.ca.f64 data, [%rd32772];
	}
	// end inline asm
	// begin inline asm
	bar.sync 0;
	// end inline asm
	// begin inline asm
	{	
.reg .f64 data;
	ld.global.ca.f64 data, [%rd32772];
	}
	// end inline asm
	// begin inline asm
	bar.sync 0;
	// end inline asm
	// begin inline asm
	{	
.reg .f64 data;
	ld.global.ca.f64 data, [%rd32772];
	}
	// end inline asm
	// begin inline asm
	bar.sync 0;
	// end inline asm
	// begin inline asm
	{	
.reg .f64 data;
	ld.global.ca.f64 data, [%rd32772];
	}
	// end inline asm
	// begin inline asm
	bar.sync 0;
	// end inline asm
	// begin inline asm
	{	
.reg .f64 data;
	ld.global.ca.f64 data, [%rd32772];
	}
	// end inline asm
	// begin inline asm
	bar.sync 0;
	// end inline asm
	// begin inline asm
	{	
.reg .f64 data;
	ld.global.ca.f64 data, [%rd32772];
	}
	// end inline asm
	// begin inline asm
	bar.sync 0;
	// end inline asm
	// begin inline asm
	{	
.reg .f64 data;
	ld.global.ca.f64 data, [%rd32772];
	}
	// end inline asm
	// begin inline asm
	bar.sync 0;
	// end inline asm
	// begin inline asm
	{	
.reg .f64 data;
	ld.global.ca.f64 data, [%rd32772];
	}
	// end inline asm
	// begin inline asm
	bar.sync 0;
	// end inline asm
	// begin inline asm
	{	
.reg .f64 data;
	ld.global.ca.f64 data, [%rd32772];
	}
	// end inline asm
	// begin inline asm
	bar.sync 0;
	// end inline asm
	// begin inline asm
	{	
.reg .f64 data;
	ld.global.ca.f64 data, [%rd32772];
	}
	// end inline asm
	// begin inline asm
	bar.sync 0;
	// end inline asm
	// begin inline asm
	{	
.reg .f64 data;
	ld.global.ca.f64 data, [%rd32772];
	}
	// end inline asm
	// begin inline asm
	bar.sync 0;
	// end inline asm
	// begin inline asm
	{	
.reg .f64 data;
	ld.global.ca.f64 data, [%rd32772];
	}
	// end inline asm
	// begin inline asm
	bar.sync 0;
	// end inline asm
	// begin inline asm
	{	
.reg .f64 data;
	ld.global.ca.f64 data, [%rd32772];
	}
	// end inline asm
	// begin inline asm
	bar.sync 0;
	// end inline asm
	// begin inline asm
	{	
.reg .f64 data;
	ld.global.ca.f64 data, [%rd32772];
	}
	// end inline asm
	// begin inline asm
	bar.sync 0;
	// end inline asm
	// begin inline asm
	{	
.reg .f64 data;
	ld.global.ca.f64 data, [%rd32772];
	}
	// end inline asm
	// begin inline asm
	bar.sync 0;
	// end inline asm
	// begin inline asm
	{	
.reg .f64 data;
	ld.global.ca.f64 data, [%rd32772];
	}
	// end inline asm
	// begin inline asm
	bar.sync 0;
	// end inline asm
	// begin inline asm
	{	
.reg .f64 data;
	ld.global.ca.f64 data, [%rd32772];
	}
	// end inline asm
	// begin inline asm
	bar.sync 0;
	// end inline asm
	// begin inline asm
	{	
.reg .f64 data;
	ld.global.ca.f64 data, [%rd32772];
	}
	// end inline asm
	// begin inline asm
	bar.sync 0;
	// end inline asm
	// begin inline asm
	{	
.reg .f64 data;
	ld.global.ca.f64 data, [%rd32772];
	}
	// end inline asm
	// begin inline asm
	bar.sync 0;
	// end inline asm
	// begin inline asm
	{	
.reg .f64 data;
	ld.global.ca.f64 data, [%rd32772];
	}
	// end inline asm
	// begin inline asm
	bar.sync 0;
	// end inline asm
	// begin inline asm
	{	
.reg .f64 data;
	ld.global.ca.f64 data, [%rd32772];
	}
	// end inline asm
	// begin inline asm
	bar.sync 0;
	// end inline asm
	// begin inline asm
	{	
.reg .f64 data;
	ld.global.ca.f64 data, [%rd32772];
	}
	// end inline asm
	// begin inline asm
	bar.sync 0;
	// end inline asm
	// begin inline asm
	{	
.reg .f64 data;
	ld.global.ca.f64 data, [%rd32772];
	}
	// end inline asm
	// begin inline asm
	bar.sync 0;
	// end inline asm
	// begin inline asm
	{	
.reg .f64 data;
	ld.global.ca.f64 data, [%rd32772];
	}
	// end inline asm
	// begin inline asm
	bar.sync 0;
	// end inline asm
	// begin inline asm
	{	
.reg .f64 data;
	ld.global.ca.f64 data, [%rd32772];
	}
	// end inline asm
	// begin inline asm
	bar.sync 0;
	// end inline asm
	// begin inline asm
	{	
.reg .f64 data;
	ld.global.ca.f64 data, [%rd32772];
	}
	// end inline asm
	// begin inline asm
	bar.sync 0;
	// end inline asm
	// begin inline asm
	{	
.reg .f64 data;
	ld.global.ca.f64 data, [%rd32772];
	}
	// end inline asm
	// begin inline asm
	bar.sync 0;
	// end inline asm
	// begin inline asm
	{	
.reg .f64 data;
	ld.global.ca.f64 data, [%rd32772];
	}
	// end inline asm
	// begin inline asm
	bar.sync 0;
	// end inline asm
	// begin inline asm
	{	
.reg .f64 data;
	ld.global.ca.f64 data, [%rd32772];
	}
	// end inline asm
	// begin inline asm
	bar.sync 0;
	// end inline asm
	// begin inline asm
	{	
.reg .f64 data;
	ld.global.ca.f64 data, [%rd32772];
	}
	// end inline asm
	// begin inline asm
	bar.sync 0;
	// end inline asm
	// begin inline asm
	{	
.reg .f64 data;
	ld.global.ca.f64 data, [%rd32772];
	}
	// end inline asm
	// begin inline asm
	bar.sync 0;
	// end inline asm
	// begin inline asm
	{	
.reg .f64 data;
	ld.global.ca.f64 data, [%rd32772];
	}
	// end inline asm
	// begin inline asm
	bar.sync 0;
	// end inline asm
	// begin inline asm
	{	
.reg .f64 data;
	ld.global.ca.f64 data, [%rd32772];
	}
	// end inline asm
	// begin inline asm
	bar.sync 0;
	// end inline asm
	// begin inline asm
	{	
.reg .f64 data;
	ld.global.ca.f64 data, [%rd32772];
	}
	// end inline asm
	// begin inline asm
	bar.sync 0;
	// end inline asm
	// begin inline asm
	{	
.reg .f64 data;
	ld.global.ca.f64 data, [%rd32772];
	}
	// end inline asm
	// begin inline asm
	bar.sync 0;
	// end inline asm
	// begin inline asm
	{	
.reg .f64 data;
	ld.global.ca.f64 data, [%rd32772];
	}
	// end inline asm
	// begin inline asm
	bar.sync 0;
	// end inline asm
	// begin inline asm
	{	
.reg .f64 data;
	ld.global.ca.f64 data, [%rd32772];
	}
	// end inline asm
	// begin inline asm
	bar.sync 0;
	// end inline asm
	// begin inline asm
	{	
.reg .f64 data;
	ld.global.ca.f64 data, [%rd32772];
	}
	// end inline asm
	// begin inline asm
	bar.sync 0;
	// end inline asm
	// begin inline asm
	{	
.reg .f64 data;
	ld.global.ca.f64 data, [%rd32772];
	}
	// end inline asm
	// begin inline asm
	bar.sync 0;
	// end inline asm
	// begin inline asm
	{	
.reg .f64 data;
	ld.global.ca.f64 data, [%rd32772];
	}
	// end inline asm
	// begin inline asm
	bar.sync 0;
	// end inline asm
	// begin inline asm
	{	
.reg .f64 data;
	ld.global.ca.f64 data, [%rd32772];
	}
	// end inline asm
	// begin inline asm
	bar.sync 0;
	// end inline asm
	// begin inline asm
	{	
.reg .f64 data;
	ld.global.ca.f64 data, [%rd32772];
	}
	// end inline asm
	// begin inline asm
	bar.sync 0;
	// end inline asm
	// begin inline asm
	{	
.reg .f64 data;
	ld.global.ca.f64 data, [%rd32772];
	}
	// end inline asm
	// begin inline asm
	bar.sync 0;
	// end inline asm
	// begin inline asm
	{	
.reg .f64 data;
	ld.global.ca.f64 data, [%rd32772];
	}
	// end inline asm
	// begin inline asm
	bar.sync 0;
	// end inline asm
	// begin inline asm
	{	
.reg .f64 data;
	ld.global.ca.f64 data, [%rd32772];
	}
	// end inline asm
	// begin inline asm
	bar.sync 0;
	// end inline asm
	// begin inline asm
	{	
.reg .f64 data;
	ld.global.ca.f64 data, [%rd32772];
	}
	// end inline asm
	// begin inline asm
	bar.sync 0;
	// end inline asm
	// begin inline asm
	{	
.reg .f64 data;
	ld.global.ca.f64 data, [%rd32772];
	}
	// end inline asm
	// begin inline asm
	bar.sync 0;
	// end inline asm
	// begin inline asm
	{	
.reg .f64 data;
	ld.global.ca.f64 data, [%rd32772];
	}
	// end inline asm
	// begin inline asm
	bar.sync 0;
	// end inline asm
	// begin inline asm
	{	
.reg .f64 data;
	ld.global.ca.f64 data, [%rd32772];
	}
	// end inline asm
	// begin inline asm
	bar.sync 0;
	// end inline asm
	// begin inline asm
	{	
.reg .f64 data;
	ld.global.ca.f64 data, [%rd32772];
	}
	// end inline asm
	// begin inline asm
	bar.sync 0;
	// end inline asm
	// begin inline asm
	{	
.reg .f64 data;
	ld.global.ca.f64 data, [%rd32772];
	}
	// end inline asm
	// begin inline asm
	bar.sync 0;
	// end inline asm
	// begin inline asm
	{	
.reg .f64 data;
	ld.global.ca.f64 data, [%rd32772];
	}
	// end inline asm
	// begin inline asm
	bar.sync 0;
	// end inline asm
	// begin inline asm
	{	
.reg .f64 data;
	ld.global.ca.f64 data, [%rd32772];
	}
	// end inline asm
	// begin inline asm
	bar.sync 0;
	// end inline asm
	// begin inline asm
	{	
.reg .f64 data;
	ld.global.ca.f64 data, [%rd32772];
	}
	// end inline asm
	// begin inline asm
	bar.sync 0;
	// end inline asm
	// begin inline asm
	{	
.reg .f64 data;
	ld.global.ca.f64 data, [%rd32772];
	}
	// end inline asm
	// begin inline asm
	bar.sync 0;
	// end inline asm
	// begin inline asm
	{	
.reg .f64 data;
	ld.global.ca.f64 data, [%rd32772];
	}
	// end inline asm
	// begin inline asm
	bar.sync 0;
	// end inline asm
	// begin inline asm
	{	
.reg .f64 data;
	ld.global.ca.f64 data, [%rd32772];
	}
	// end inline asm
	// begin inline asm
	bar.sync 0;
	// end inline asm
	// begin inline asm
	{	
.reg .f64 data;
	ld.global.ca.f64 data, [%rd32772];
	}
	// end inline asm
	// begin inline asm
	bar.sync 0;
	// end inline asm
	// begin inline asm
	{	
.reg .f64 data;
	ld.global.ca.f64 data, [%rd32772];
	}
	// end inline asm
	// begin inline asm
	bar.sync 0;
	// end inline asm
	// begin inline asm
	{	
.reg .f64 data;
	ld.global.ca.f64 data, [%rd32772];
	}
	// end inline asm
	// begin inline asm
	bar.sync 0;
	// end inline asm
	// begin inline asm
	{	
.reg .f64 data;
	ld.global.ca.f64 data, [%rd32772];
	}
	// end inline asm
	// begin inline asm
	bar.sync 0;
	// end inline asm
	// begin inline asm
	{	
.reg .f64 data;
	ld.global.ca.f64 data, [%rd32772];
	}
	// end inline asm
	// begin inline asm
	bar.sync 0;
	// end inline asm
	// begin inline asm
	{	
.reg .f64 data;
	ld.global.ca.f64 data, [%rd32772];
	}
	// end inline asm
	// begin inline asm
	bar.sync 0;
	// end inline asm
	// begin inline asm
	{	
.reg .f64 data;
	ld.global.ca.f64 data, [%rd32772];
	}
	// end inline asm
	// begin inline asm
	bar.sync 0;
	// end inline asm
	// begin inline asm
	{	
.reg .f64 data;
	ld.global.ca.f64 data, [%rd32772];
	}
	// end inline asm
	// begin inline asm
	bar.sync 0;
	// end inline asm
	// begin inline asm
	{	
.reg .f64 data;
	ld.global.ca.f64 data, [%rd32772];
	}
	// end inline asm
	// begin inline asm
	bar.sync 0;
	// end inline asm
	// begin inline asm
	{	
.reg .f64 data;
	ld.global.ca.f64 data, [%rd32772];
	}
	// end inline asm
	// begin inline asm
	bar.sync 0;
	// end inline asm
	// begin inline asm
	{	
.reg .f64 data;
	ld.global.ca.f64 data, [%rd32772];
	}
	// end inline asm
	// begin inline asm
	bar.sync 0;
	// end inline asm
	// begin inline asm
	{	
.reg .f64 data;
	ld.global.ca.f64 data, [%rd32772];
	}
	// end inline asm
	// begin inline asm
	bar.sync 0;
	// end inline asm
	// begin inline asm
	{	
.reg .f64 data;
	ld.global.ca.f64 data, [%rd32772];
	}
	// end inline asm
	// begin inline asm
	bar.sync 0;
	// end inline asm
	// begin inline asm
	{	
.reg .f64 data;
	ld.global.ca.f64 data, [%rd32772];
	}
	// end inline asm
	// begin inline asm
	bar.sync 0;
	// end inline asm
	// begin inline asm
	{	
.reg .f64 data;
	ld.global.ca.f64 data, [%rd32772];
	}
	// end inline asm
	// begin inline asm
	bar.sync 0;
	// end inline asm
	// begin inline asm
	{	
.reg .f64 data;
	ld.global.ca.f64 data, [%rd32772];
	}
	// end inline asm
	// begin inline asm
	bar.sync 0;
	// end inline asm
	// begin inline asm
	{	
.reg .f64 data;
	ld.global.ca.f64 data, [%rd32772];
	}
	// end inline asm
	// begin inline asm
	bar.sync 0;
	// end inline asm
	// begin inline asm
	{	
.reg .f64 data;
	ld.global.ca.f64 data, [%rd32772];
	}
	// end inline asm
	// begin inline asm
	bar.sync 0;
	// end inline asm
	// begin inline asm
	{	
.reg .f64 data;
	ld.global.ca.f64 data, [%rd32772];
	}
	// end inline asm
	// begin inline asm
	bar.sync 0;
	// end inline asm
	// begin inline asm
	{	
.reg .f64 data;
	ld.global.ca.f64 data, [%rd32772];
	}
	// end inline asm
	// begin inline asm
	bar.sync 0;
	// end inline asm
	// begin inline asm
	{	
.reg .f64 data;
	ld.global.ca.f64 data, [%rd32772];
	}
	// end inline asm
	// begin inline asm
	bar.sync 0;
	// end inline asm
	// begin inline asm
	{	
.reg .f64 data;
	ld.global.ca.f64 data, [%rd32772];
	}
	// end inline asm
	// begin inline asm
	bar.sync 0;
	// end inline asm
	// begin inline asm
	{	
.reg .f64 data;
	ld.global.ca.f64 data, [%rd32772];
	}
	// end inline asm
	// begin inline asm
	bar.sync 0;
	// end inline asm
	// begin inline asm
	{	
.reg .f64 data;
	ld.global.ca.f64 data, [%rd32772];
	}
	// end inline asm
	// begin inline asm
	bar.sync 0;
	// end inline asm
	// begin inline asm
	{	
.reg .f64 data;
	ld.global.ca.f64 data, [%rd32772];
	}
	// end inline asm
	// begin inline asm
	bar.sync 0;
	// end inline asm
	// begin inline asm
	{	
.reg .f64 data;
	ld.global.ca.f64 data, [%rd32772];
	}
	// end inline asm
	// begin inline asm
	bar.sync 0;
	// end inline asm
	// begin inline asm
	{	
.reg .f64 data;
	ld.global.ca.f64 data, [%rd32772];
	}
	// end inline asm
	// begin inline asm
	bar.sync 0;
	// end inline asm
	// begin inline asm
	{	
.reg .f64 data;
	ld.global.ca.f64 data, [%rd32772];
	}
	// end inline asm
	// begin inline asm
	bar.sync 0;
	// end inline asm
	// begin inline asm
	{	
.reg .f64 data;
	ld.global.ca.f64 data, [%rd32772];
	}
	// end inline asm
	// begin inline asm
	bar.sync 0;
	// end inline asm
	// begin inline asm
	{	
.reg .f64 data;
	ld.global.ca.f64 data, [%rd32772];
	}
	// end inline asm
	// begin inline asm
	bar.sync 0;
	// end inline asm
	// begin inline asm
	{	
.reg .f64 data;
	ld.global.ca.f64 data, [%rd32772];
	}
	// end inline asm
	// begin inline asm
	bar.sync 0;
	// end inline asm
	// begin inline asm
	{	
.reg .f64 data;
	ld.global.ca.f64 data, [%rd32772];
	}
	// end inline asm
	// begin inline asm
	bar.sync 0;
	// end inline asm
	// begin inline asm
	{	
.reg .f64 data;
	ld.global.ca.f64 data, [%rd32772];
	}
	// end inline asm
	// begin inline asm
	bar.sync 0;
	// end inline asm
	// begin inline asm
	{	
.reg .f64 data;
	ld.global.ca.f64 data, [%rd32772];
	}
	// end inline asm
	// begin inline asm
	bar.sync 0;
	// end inline asm
	// begin inline asm
	{	
.reg .f64 data;
	ld.global.ca.f64 data, [%rd32772];
	}
	// end inline asm
	// begin inline asm
	bar.sync 0;
	// end inline asm
	// begin inline asm
	{	
.reg .f64 data;
	ld.global.ca.f64 data, [%rd32772];
	}
	// end inline asm
	// begin inline asm
	bar.sync 0;
	// end inline asm
	// begin inline asm
	{	
.reg .f64 data;
	ld.global.ca.f64 data, [%rd32772];
	}
	// end inline asm
	// begin inline asm
	bar.sync 0;
	// end inline asm
	// begin inline asm
	{	
.reg .f64 data;
	ld.global.ca.f64 data, [%rd32772];
	}
	// end inline asm
	// begin inline asm
	bar.sync 0;
	// end inline asm
	// begin inline asm
	{	
.reg .f64 data;
	ld.global.ca.f64 data, [%rd32772];
	}
	// end inline asm
	// begin inline asm
	bar.sync 0;
	// end inline asm
	// begin inline asm
	{	
.reg .f64 data;
	ld.global.ca.f64 data, [%rd32772];
	}
	// end inline asm
	// begin inline asm
	bar.sync 0;
	// end inline asm
	// begin inline asm
	{	
.reg .f64 data;
	ld.global.ca.f64 data, [%rd32772];
	}
	// end inline asm
	// begin inline asm
	bar.sync 0;
	// end inline asm
	// begin inline asm
	{	
.reg .f64 data;
	ld.global.ca.f64 data, [%rd32772];
	}
	// end inline asm
	// begin inline asm
	bar.sync 0;
	// end inline asm
	// begin inline asm
	{	
.reg .f64 data;
	ld.global.ca.f64 data, [%rd32772];
	}
	// end inline asm
	// begin inline asm
	bar.sync 0;
	// end inline asm
	// begin inline asm
	{	
.reg .f64 data;
	ld.global.ca.f64 data, [%rd32772];
	}
	// end inline asm
	// begin inline asm
	bar.sync 0;
	// end inline asm
	// begin inline asm
	{	
.reg .f64 data;
	ld.global.ca.f64 data, [%rd32772];
	}
	// end inline asm
	// begin inline asm
	bar.sync 0;
	// end inline asm
	// begin inline asm
	{	
.reg .f64 data;
	ld.global.ca.f64 data, [%rd32772];
	}
	// end inline asm
	// begin inline asm
	bar.sync 0;
	// end inline asm
	// begin inline asm
	{	
.reg .f64 data;
	ld.global.ca.f64 data, [%rd32772];
	}
	// end inline asm
	// begin inline asm
	bar.sync 0;
	// end inline asm
	// begin inline asm
	{	
.reg .f64 data;
	ld.global.ca.f64 data, [%rd32772];
	}
	// end inline asm
	// begin inline asm
	bar.sync 0;
	// end inline asm
	// begin inline asm
	{	
.reg .f64 data;
	ld.global.ca.f64 data, [%rd32772];
	}
	// end inline asm
	// begin inline asm
	bar.sync 0;
	// end inline asm
	// begin inline asm
	{	
.reg .f64 data;
	ld.global.ca.f64 data, [%rd32772];
	}
	// end inline asm
	// begin inline asm
	bar.sync 0;
	// end inline asm
	// begin inline asm
	{	
.reg .f64 data;
	ld.global.ca.f64 data, [%rd32772];
	}
	// end inline asm
	// begin inline asm
	bar.sync 0;
	// end inline asm
	// begin inline asm
	{	
.reg .f64 data;
	ld.global.ca.f64 data, [%rd32772];
	}
	// end inline asm
	// begin inline asm
	bar.sync 0;
	// end inline asm
	// begin inline asm
	{	
.reg .f64 data;
	ld.global.ca.f64 data, [%rd32772];
	}
	// end inline asm
	// begin inline asm
	bar.sync 0;
	// end inline asm
	// begin inline asm
	{	
.reg .f64 data;
	ld.global.ca.f64 data, [%rd32772];
	}
	// end inline asm
	// begin inline asm
	bar.sync 0;
	// end inline asm
	// begin inline asm
	{	
.reg .f64 data;
	ld.global.ca.f64 data, [%rd32772];
	}
	// end inline asm
	// begin inline asm
	bar.sync 0;
	// end inline asm
	// begin inline asm
	{	
.reg .f64 data;
	ld.global.ca.f64 data, [%rd32772];
	}
	// end inline asm
	// begin inline asm
	bar.sync 0;
	// end inline asm
	// begin inline asm
	{	
.reg .f64 data;
	ld.global.ca.f64 data, [%rd32772];
	}
	// end inline asm
	// begin inline asm
	bar.sync 0;
	// end inline asm
	// begin inline asm
	{	
.reg .f64 data;
	ld.global.ca.f64 data, [%rd32772];
	}
	// end inline asm
	// begin inline asm
	bar.sync 0;
	// end inline asm
	// begin inline asm
	{	
.reg .f64 data;
	ld.global.ca.f64 data, [%rd32772];
	}
	// end inline asm
	// begin inline asm
	bar.sync 0;
	// end inline asm
	// begin inline asm
	{	
.reg .f64 data;
	ld.global.ca.f64 data, [%rd32772];
	}
	// end inline asm
	// begin inline asm
	bar.sync 0;
	// end inline asm
	// begin inline asm
	{	
.reg .f64 data;
	ld.global.ca.f64 data, [%rd32772];
	}
	// end inline asm
	// begin inline asm
	bar.sync 0;
	// end inline asm
	// begin inline asm
	{	
.reg .f64 data;
	ld.global.ca.f64 data, [%rd32772];
	}
	// end inline asm
	// begin inline asm
	bar.sync 0;
	// end inline asm
	// begin inline asm
	{	
.reg .f64 data;
	ld.global.ca.f64 data, [%rd32772];
	}
	// end inline asm
	// begin inline asm
	bar.sync 0;
	// end inline asm
	// begin inline asm
	{	
.reg .f64 data;
	ld.global.ca.f64 data, [%rd32772];
	}
	// end inline asm
	// begin inline asm
	bar.sync 0;
	// end inline asm
	// begin inline asm
	{	
.reg .f64 data;
	ld.global.ca.f64 data, [%rd32772];
	}
	// end inline asm
	// begin inline asm
	bar.sync 0;
	// end inline asm
	// begin inline asm
	{	
.reg .f64 data;
	ld.global.ca.f64 data, [%rd32772];
	}
	// end inline asm
	// begin inline asm
	bar.sync 0;
	// end inline asm
	// begin inline asm
	{	
.reg .f64 data;
	ld.global.ca.f64 data, [%rd32772];
	}
	// end inline asm
	// begin inline asm
	bar.sync 0;
	// end inline asm
	// begin inline asm
	{	
.reg .f64 data;
	ld.global.ca.f64 data, [%rd32772];
	}
	// end inline asm
	// begin inline asm
	bar.sync 0;
	// end inline asm
	// begin inline asm
	{	
.reg .f64 data;
	ld.global.ca.f64 data, [%rd32772];
	}
	// end inline asm
	// begin inline asm
	bar.sync 0;
	// end inline asm
	// begin inline asm
	{	
.reg .f64 data;
	ld.global.ca.f64 data, [%rd32772];
	}
	// end inline asm
	// begin inline asm
	bar.sync 0;
	// end inline asm
	// begin inline asm
	{	
.reg .f64 data;
	ld.global.ca.f64 data, [%rd32772];
	}
	// end inline asm
	// begin inline asm
	bar.sync 0;
	// end inline asm
	// begin inline asm
	{	
.reg .f64 data;
	ld.global.ca.f64 data, [%rd32772];
	}
	// end inline asm
	// begin inline asm
	bar.sync 0;
	// end inline asm
	// begin inline asm
	{	
.reg .f64 data;
	ld.global.ca.f64 data, [%rd32772];
	}
	// end inline asm
	// begin inline asm
	bar.sync 0;
	// end inline asm
	// begin inline asm
	{	
.reg .f64 data;
	ld.global.ca.f64 data, [%rd32772];
	}
	// end inline asm
	// begin inline asm
	bar.sync 0;
	// end inline asm
	// begin inline asm
	{	
.reg .f64 data;
	ld.global.ca.f64 data, [%rd32772];
	}
	// end inline asm
	// begin inline asm
	bar.sync 0;
	// end inline asm
	// begin inline asm
	{	
.reg .f64 data;
	ld.global.ca.f64 data, [%rd32772];
	}
	// end inline asm
	// begin inline asm
	bar.sync 0;
	// end inline asm
	// begin inline asm
	{	
.reg .f64 data;
	ld.global.ca.f64 data, [%rd32772];
	}
	// end inline asm
	// begin inline asm
	bar.sync 0;
	// end inline asm
	// begin inline asm
	{	
.reg .f64 data;
	ld.global.ca.f64 data, [%rd32772];
	}
	// end inline asm
	// begin inline asm
	bar.sync 0;
	// end inline asm
	// begin inline asm
	{	
.reg .f64 data;
	ld.global.ca.f64 data, [%rd32772];
	}
	// end inline asm
	// begin inline asm
	bar.sync 0;
	// end inline asm
	// begin inline asm
	{	
.reg .f64 data;
	ld.global.ca.f64 data, [%rd32772];
	}
	// end inline asm
	// begin inline asm
	bar.sync 0;
	// end inline asm
	// begin inline asm
	{	
.reg .f64 data;
	ld.global.ca.f64 data, [%rd32772];
	}
	// end inline asm
	// begin inline asm
	bar.sync 0;
	// end inline asm
	// begin inline asm
	{	
.reg .f64 data;
	ld.global.ca.f64 data, [%rd32772];
	}
	// end inline asm
	// begin inline asm
	bar.sync 0;
	// end inline asm
	// begin inline asm
	{	
.reg .f64 data;
	ld.global.ca.f64 data, [%rd32772];
	}
	// end inline asm
	// begin inline asm
	bar.sync 0;
	// end inline asm
	// begin inline asm
	{	
.reg .f64 data;
	ld.global.ca.f64 data, [%rd32772];
	}
	// end inline asm
	// begin inline asm
	bar.sync 0;
	// end inline asm
	// begin inline asm
	{	
.reg .f64 data;
	ld.global.ca.f64 data, [%rd32772];
	}
	// end inline asm
	// begin inline asm
	bar.sync 0;
	// end inline asm
	// begin inline asm
	{	
.reg .f64 data;
	ld.global.ca.f64 data, [%rd32772];
	}
	// end inline asm
	// begin inline asm
	bar.sync 0;
	// end inline asm
	// begin inline asm
	{	
.reg .f64 data;
	ld.global.ca.f64 data, [%rd32772];
	}
	// end inline asm
	// begin inline asm
	bar.sync 0;
	// end inline asm
	// begin inline asm
	{	
.reg .f64 data;
	ld.global.ca.f64 data, [%rd32772];
	}
	// end inline asm
	// begin inline asm
	bar.sync 0;
	// end inline asm
	// begin inline asm
	{	
.reg .f64 data;
	ld.global.ca.f64 data, [%rd32772];
	}
	// end inline asm
	// begin inline asm
	bar.sync 0;
	// end inline asm
	// begin inline asm
	{	
.reg .f64 data;
	ld.global.ca.f64 data, [%rd32772];
	}
	// end inline asm
	// begin inline asm
	bar.sync 0;
	// end inline asm
	// begin inline asm
	{	
.reg .f64 data;
	ld.global.ca.f64 data, [%rd32772];
	}
	// end inline asm
	// begin inline asm
	bar.sync 0;
	// end inline asm
	// begin inline asm
	{	
.reg .f64 data;
	ld.global.ca.f64 data, [%rd32772];
	}
	// end inline asm
	// begin inline asm
	bar.sync 0;
	// end inline asm
	// begin inline asm
	{	
.reg .f64 data;
	ld.global.ca.f64 data, [%rd32772];
	}
	// end inline asm
	// begin inline asm
	bar.sync 0;
	// end inline asm
	// begin inline asm
	{	
.reg .f64 data;
	ld.global.ca.f64 data, [%rd32772];
	}
	// end inline asm
	// begin inline asm
	bar.sync 0;
	// end inline asm
	// begin inline asm
	{	
.reg .f64 data;
	ld.global.ca.f64 data, [%rd32772];
	}
	// end inline asm
	// begin inline asm
	bar.sync 0;
	// end inline asm
	// begin inline asm
	{	
.reg .f64 data;
	ld.global.ca.f64 data, [%rd32772];
	}
	// end inline asm
	// begin inline asm
	bar.sync 0;
	// end inline asm
	// begin inline asm
	{	
.reg .f64 data;
	ld.global.ca.f64 data, [%rd32772];
	}
	// end inline asm
	// begin inline asm
	bar.sync 0;
	// end inline asm
	// begin inline asm
	{	
.reg .f64 data;
	ld.global.ca.f64 data, [%rd32772];
	}
	// end inline asm
	// begin inline asm
	bar.sync 0;
	// end inline asm
	// begin inline asm
	{	
.reg .f64 data;
	ld.global.ca.f64 data, [%rd32772];
	}
	// end inline asm
	// begin inline asm
	bar.sync 0;
	// end inline asm
	// begin inline asm
	{	
.reg .f64 data;
	ld.global.ca.f64 data, [%rd32772];
	}
	// end inline asm
	// begin inline asm
	bar.sync 0;
	// end inline asm
	// begin inline asm
	{	
.reg .f64 data;
	ld.global.ca.f64 data, [%rd32772];
	}
	// end inline asm
	// begin inline asm
	bar.sync 0;
	// end inline asm
	// begin inline asm
	{	
.reg .f64 data;
	ld.global.ca.f64 data, [%rd32772];
	}
	// end inline asm
	// begin inline asm
	bar.sync 0;
	// end inline asm
	// begin inline asm
	{	
.reg .f64 data;
	ld.global.ca.f64 data, [%rd32772];
	}
	// end inline asm
	// begin inline asm
	bar.sync 0;
	// end inline asm
	// begin inline asm
	{	
.reg .f64 data;
	ld.global.ca.f64 data, [%rd32772];
	}
	// end inline asm
	// begin inline asm
	bar.sync 0;
	// end inline asm
	// begin inline asm
	{	
.reg .f64 data;
	ld.global.ca.f64 data, [%rd32772];
	}
	// end inline asm
	// begin inline asm
	bar.sync 0;
	// end inline asm
	// begin inline asm
	{	
.reg .f64 data;
	ld.global.ca.f64 data, [%rd32772];
	}
	// end inline asm
	// begin inline asm
	bar.sync 0;
	// end inline asm
	// begin inline asm
	{	
.reg .f64 data;
	ld.global.ca.f64 data, [%rd32772];
	}
	// end inline asm
	// begin inline asm
	bar.sync 0;
	// end inline asm
	// begin inline asm
	{	
.reg .f64 data;
	ld.global.ca.f64 data, [%rd32772];
	}
	// end inline asm
	// begin inline asm
	bar.sync 0;
	// end inline asm
	// begin inline asm
	{	
.reg .f64 data;
	ld.global.ca.f64 data, [%rd32772];
	}
	// end inline asm
	// begin inline asm
	bar.sync 0;
	// end inline asm
	// begin inline asm
	{	
.reg .f64 data;
	ld.global.ca.f64 data, [%rd32772];
	}
	// end inline asm
	// begin inline asm
	bar.sync 0;
	// end inline asm
	// begin inline asm
	{	
.reg .f64 data;
	ld.global.ca.f64 data, [%rd32772];
	}
	// end inline asm
	// begin inline asm
	bar.sync 0;
	// end inline asm
	// begin inline asm
	{	
.reg .f64 data;
	ld.global.ca.f64 data, [%rd32772];
	}
	// end inline asm
	// begin inline asm
	bar.sync 0;
	// end inline asm
	// begin inline asm
	{	
.reg .f64 data;
	ld.global.ca.f64 data, [%rd32772];
	}
	// end inline asm
	// begin inline asm
	bar.sync 0;
	// end inline asm
	// begin inline asm
	{	
.reg .f64 data;
	ld.global.ca.f64 data, [%rd32772];
	}
	// end inline asm
	// begin inline asm
	bar.sync 0;
	// end inline asm
	// begin inline asm
	{	
.reg .f64 data;
	ld.global.ca.f64 data, [%rd32772];
	}
	// end inline asm
	// begin inline asm
	bar.sync 0;
	// end inline asm
	// begin inline asm
	{	
.reg .f64 data;
	ld.global.ca.f64 data, [%rd32772];
	}
	// end inline asm
	// begin inline asm
	bar.sync 0;
	// end inline asm
	// begin inline asm
	{	
.reg .f64 data;
	ld.global.ca.f64 data, [%rd32772];
	}
	// end inline asm
	// begin inline asm
	bar.sync 0;
	// end inline asm
	// begin inline asm
	{	
.reg .f64 data;
	ld.global.ca.f64 data, [%rd32772];
	}
	// end inline asm
	// begin inline asm
	bar.sync 0;
	// end inline asm
	// begin inline asm
	{	
.reg .f64 data;
	ld.global.ca.f64 data, [%rd32772];
	}
	// end inline asm
	// begin inline asm
	bar.sync 0;
	// end inline asm
	// begin inline asm
	{	
.reg .f64 data;
	ld.global.ca.f64 data, [%rd32772];
	}
	// end inline asm
	// begin inline asm
	bar.sync 0;
	// end inline asm
	// begin inline asm
	{	
.reg .f64 data;
	ld.global.ca.f64 data, [%rd32772];
	}
	// end inline asm
	// begin inline asm
	bar.sync 0;
	// end inline asm
	// begin inline asm
	{	
.reg .f64 data;
	ld.global.ca.f64 data, [%rd32772];
	}
	// end inline asm
	// begin inline asm
	bar.sync 0;
	// end inline asm
	// begin inline asm
	{	
.reg .f64 data;
	ld.global.ca.f64 data, [%rd32772];
	}
	// end inline asm
	// begin inline asm
	bar.sync 0;
	// end inline asm
	// begin inline asm
	{	
.reg .f64 data;
	ld.global.ca.f64 data, [%rd32772];
	}
	// end inline asm
	// begin inline asm
	bar.sync 0;
	// end inline asm
	// begin inline asm
	{	
.reg .f64 data;
	ld.global.ca.f64 data, [%rd32772];
	}
	// end inline asm
	// begin inline asm
	bar.sync 0;
	// end inline asm
	// begin inline asm
	{	
.reg .f64 data;
	ld.global.ca.f64 data, [%rd32772];
	}
	// end inline asm
	// begin inline asm
	bar.sync 0;
	// end inline asm
	// begin inline asm
	{	
.reg .f64 data;
	ld.global.ca.f64 data, [%rd32772];
	}
	// end inline asm
	// begin inline asm
	bar.sync 0;
	// end inline asm
	// begin inline asm
	{	
.reg .f64 data;
	ld.global.ca.f64 data, [%rd32772];
	}
	// end inline asm
	// begin inline asm
	bar.sync 0;
	// end inline asm
	// begin inline asm
	{	
.reg .f64 data;
	ld.global.ca.f64 data, [%rd32772];
	}
	// end inline asm
	// begin inline asm
	bar.sync 0;
	// end inline asm
	// begin inline asm
	{	
.reg .f64 data;
	ld.global.ca.f64 data, [%rd32772];
	}
	// end inline asm
	// begin inline asm
	bar.sync 0;
	// end inline asm
	// begin inline asm
	{	
.reg .f64 data;
	ld.global.ca.f64 data, [%rd32772];
	}
	// end inline asm
	// begin inline asm
	bar.sync 0;
	// end inline asm
	// begin inline asm
	{	
.reg .f64 data;
	ld.global.ca.f64 data, [%rd32772];
	}
	// end inline asm
	// begin inline asm
	bar.sync 0;
	// end inline asm
	// begin inline asm
	{	
.reg .f64 data;
	ld.global.ca.f64 data, [%rd32772];
	}
	// end inline asm
	// begin inline asm
	bar.sync 0;
	// end inline asm
	// begin inline asm
	{	
.reg .f64 data;
	ld.global.ca.f64 data, [%rd32772];
	}
	// end inline asm
	// begin inline asm
	bar.sync 0;
	// end inline asm
	// begin inline asm
	{	
.reg .f64 data;
	ld.global.ca.f64 data, [%rd32772];
	}
	// end inline asm
	// begin inline asm
	bar.sync 0;
	// end inline asm
	// begin inline asm
	{	
.reg .f64 data;
	ld.global.ca.f64 data, [%rd32772];
	}
	// end inline asm
	// begin inline asm
	bar.sync 0;
	// end inline asm
	// begin inline asm
	{	
.reg .f64 data;
	ld.global.ca.f64 data, [%rd32772];
	}
	// end inline asm
	// begin inline asm
	bar.sync 0;
	// end inline asm
	// begin inline asm
	{	
.reg .f64 data;
	ld.global.ca.f64 data, [%rd32772];
	}
	// end inline asm
	// begin inline asm
	bar.sync 0;
	// end inline asm
	// begin inline asm
	{	
.reg .f64 data;
	ld.global.ca.f64 data, [%rd32772];
	}
	// end inline asm
	// begin inline asm
	bar.sync 0;
	// end inline asm
	// begin inline asm
	{	
.reg .f64 data;
	ld.global.ca.f64 data, [%rd32772];
	}
	// end inline asm
	// begin inline asm
	bar.sync 0;
	// end inline asm
	// begin inline asm
	{	
.reg .f64 data;
	ld.global.ca.f64 data, [%rd32772];
	}
	// end inline asm
	// begin inline asm
	bar.sync 0;
	// end inline asm
	// begin inline asm
	{	
.reg .f64 data;
	ld.global.ca.f64 data, [%rd32772];
	}
	// end inline asm
	// begin inline asm
	bar.sync 0;
	// end inline asm
	// begin inline asm
	{	
.reg .f64 data;
	ld.global.ca.f64 data, [%rd32772];
	}
	// end inline asm
	// begin inline asm
	bar.sync 0;
	// end inline asm
	// begin inline asm
	{	
.reg .f64 data;
	ld.global.ca.f64 data, [%rd32772];
	}
	// end inline asm
	// begin inline asm
	bar.sync 0;
	// end inline asm
	// begin inline asm
	{	
.reg .f64 data;
	ld.global.ca.f64 data, [%rd32772];
	}
	// end inline asm
	// begin inline asm
	bar.sync 0;
	// end inline asm
	// begin inline asm
	{	
.reg .f64 data;
	ld.global.ca.f64 data, [%rd32772];
	}
	// end inline asm
	// begin inline asm
	bar.sync 0;
	// end inline asm
	// begin inline asm
	{	
.reg .f64 data;
	ld.global.ca.f64 data, [%rd32772];
	}
	// end inline asm
	// begin inline asm
	bar.sync 0;
	// end inline asm
	// begin inline asm
	{	
.reg .f64 data;
	ld.global.ca.f64 data, [%rd32772];
	}
	// end inline asm
	// begin inline asm
	bar.sync 0;
	// end inline asm
	// begin inline asm
	{	
.reg .f64 data;
	ld.global.ca.f64 data, [%rd32772];
	}
	// end inline asm
	// begin inline asm
	bar.sync 0;
	// end inline asm
	// begin inline asm
	{	
.reg .f64 data;
	ld.global.ca.f64 data, [%rd32772];
	}
	// end inline asm
	// begin inline asm
	bar.sync 0;
	// end inline asm
	// begin inline asm
	{	
.reg .f64 data;
	ld.global.ca.f64 data, [%rd32772];
	}
	// end inline asm
	// begin inline asm
	bar.sync 0;
	// end inline asm
	// begin inline asm
	{	
.reg .f64 data;
	ld.global.ca.f64 data, [%rd32772];
	}
	// end inline asm
	// begin inline asm
	bar.sync 0;
	// end inline asm
	// begin inline asm
	{	
.reg .f64 data;
	ld.global.ca.f64 data, [%rd32772];
	}
	// end inline asm
	// begin inline asm
	bar.sync 0;
	// end inline asm
	// begin inline asm
	{	
.reg .f64 data;
	ld.global.ca.f64 data, [%rd32772];
	}
	// end inline asm
	// begin inline asm
	bar.sync 0;
	// end inline asm
	// begin inline asm
	{	
.reg .f64 data;
	ld.global.ca.f64 data, [%rd32772];
	}
	// end inline asm
	// begin inline asm
	bar.sync 0;
	// end inline asm
	// begin inline asm
	{	
.reg .f64 data;
	ld.global.ca.f64 data, [%rd32772];
	}
	// end inline asm
	// begin inline asm
	bar.sync 0;
	// end inline asm
	// begin inline asm
	{	
.reg .f64 data;
	ld.global.ca.f64 data, [%rd32772];
	}
	// end inline asm
	// begin inline asm
	bar.sync 0;
	// end inline asm
	// begin inline asm
	{	
.reg .f64 data;
	ld.global.ca.f64 data, [%rd32772];
	}
	// end inline asm
	// begin inline asm
	bar.sync 0;
	// end inline asm
	// begin inline asm
	{	
.reg .f64 data;
	ld.global.ca.f64 data, [%rd32772];
	}
	// end inline asm
	// begin inline asm
	bar.sync 0;
	// end inline asm
	// begin inline asm
	{	
.reg .f64 data;
	ld.global.ca.f64 data, [%rd32772];
	}
	// end inline asm
	// begin inline asm
	bar.sync 0;
	// end inline asm
	// begin inline asm
	{	
.reg .f64 data;
	ld.global.ca.f64 data, [%rd32772];
	}
	// end inline asm
	// begin inline asm
	bar.sync 0;
	// end inline asm
	// begin inline asm
	{	
.reg .f64 data;
	ld.global.ca.f64 data, [%rd32772];
	}
	// end inline asm
	// begin inline asm
	bar.sync 0;
	// end inline asm
	// begin inline asm
	{	
.reg .f64 data;
	ld.global.ca.f64 data, [%rd32772];
	}
	// end inline asm
	// begin inline asm
	bar.sync 0;
	// end inline asm
	// begin inline asm
	{	
.reg .f64 data;
	ld.global.ca.f64 data, [%rd32772];
	}
	// end inline asm
	// begin inline asm
	bar.sync 0;
	// end inline asm
	// begin inline asm
	{	
.reg .f64 data;
	ld.global.ca.f64 data, [%rd32772];
	}
	// end inline asm
	// begin inline asm
	bar.sync 0;
	// end inline asm
	// begin inline asm
	{	
.reg .f64 data;
	ld.global.ca.f64 data, [%rd32772];
	}
	// end inline asm
	// begin inline asm
	bar.sync 0;
	// end inline asm
	// begin inline asm
	{	
.reg .f64 data;
	ld.global.ca.f64 data, [%rd32772];
	}
	// end inline asm
	// begin inline asm
	bar.sync 0;
	// end inline asm
	// begin inline asm
	{	
.reg .f64 data;
	ld.global.ca.f64 data, [%rd32772];
	}
	// end inline asm
	// begin inline asm
	bar.sync 0;
	// end inline asm
	// begin inline asm
	{	
.reg .f64 data;
	ld.global.ca.f64 data, [%rd32772];
	}
	// end inline asm
	// begin inline asm
	bar.sync 0;
	// end inline asm
	// begin inline asm
	{	
.reg .f64 data;
	ld.global.ca.f64 data, [%rd32772];
	}
	// end inline asm
	// begin inline asm
	bar.sync 0;
	// end inline asm
	// begin inline asm
	{	
.reg .f64 data;
	ld.global.ca.f64 data, [%rd32772];
	}
	// end inline asm
	// begin inline asm
	bar.sync 0;
	// end inline asm
	// begin inline asm
	{	
.reg .f64 data;
	ld.global.ca.f64 data, [%rd32772];
	}
	// end inline asm
	// begin inline asm
	bar.sync 0;
	// end inline asm
	// begin inline asm
	{	
.reg .f64 data;
	ld.global.ca.f64 data, [%rd32772];
	}
	// end inline asm
	// begin inline asm
	bar.sync 0;
	// end inline asm
	// begin inline asm
	{	
.reg .f64 data;
	ld.global.ca.f64 data, [%rd32772];
	}
	// end inline asm
	// begin inline asm
	bar.sync 0;
	// end inline asm
	// begin inline asm
	{	
.reg .f64 data;
	ld.global.ca.f64 data, [%rd32772];
	}
	// end inline asm
	// begin inline asm
	bar.sync 0;
	// end inline asm
	// begin inline asm
	{	
.reg .f64 data;
	ld.global.ca.f64 data, [%rd32772];
	}
	// end inline asm
	// begin inline asm
	bar.sync 0;
	// end inline asm
	// begin inline asm
	{	
.reg .f64 data;
	ld.global.ca.f64 data, [%rd32772];
	}
	// end inline asm
	// begin inline asm
	bar.sync 0;
	// end inline asm
	// begin inline asm
	{	
.reg .f64 data;
	ld.global.ca.f64 data, [%rd32772];
	}
	// end inline asm
	// begin inline asm
	bar.sync 0;
	// end inline asm
	// begin inline asm
	{	
.reg .f64 data;
	ld.global.ca.f64 data, [%rd32772];
	}
	// end inline asm
	// begin inline asm
	bar.sync 0;
	// end inline asm
	// begin inline asm
	{	
.reg .f64 data;
	ld.global.ca.f64 data, [%rd32772];
	}
	// end inline asm
	// begin inline asm
	bar.sync 0;
	// end inline asm
	// begin inline asm
	{	
.reg .f64 data;
	ld.global.ca.f64 data, [%rd32772];
	}
	// end inline asm
	// begin inline asm
	bar.sync 0;
	// end inline asm
	// begin inline asm
	{	
.reg .f64 data;
	ld.global.ca.f64 data, [%rd32772];
	}
	// end inline asm
	// begin inline asm
	bar.sync 0;
	// end inline asm
	// begin inline asm
	{	
.reg .f64 data;
	ld.global.ca.f64 data, [%rd32772];
	}
	// end inline asm
	// begin inline asm
	bar.sync 0;
	// end inline asm
	// begin inline asm
	{	
.reg .f64 data;
	ld.global.ca.f64 data, [%rd32772];
	}
	// end inline asm
	// begin inline asm
	bar.sync 0;
	// end inline asm
	// begin inline asm
	{	
.reg .f64 data;
	ld.global.ca.f64 data, [%rd32772];
	}
	// end inline asm
	// begin inline asm
	bar.sync 0;
	// end inline asm
	// begin inline asm
	{	
.reg .f64 data;
	ld.global.ca.f64 data, [%rd32772];
	}
	// end inline asm
	// begin inline asm
	bar.sync 0;
	// end inline asm
	// begin inline asm
	{	
.reg .f64 data;
	ld.global.ca.f64 data, [%rd32772];
	}
	// end inline asm
	// begin inline asm
	bar.sync 0;
	// end inline asm
	// begin inline asm
	{	
.reg .f64 data;
	ld.global.ca.f64 data, [%rd32772];
	}
	// end inline asm
	// begin inline asm
	bar.sync 0;
	// end inline asm
	// begin inline asm
	{	
.reg .f64 data;
	ld.global.ca.f64 data, [%rd32772];
	}
	// end inline asm
	// begin inline asm
	bar.sync 0;
	// end inline asm
	// begin inline asm
	{	
.reg .f64 data;
	ld.global.ca.f64 data, [%rd32772];
	}
	// end inline asm
	// begin inline asm
	bar.sync 0;
	// end inline asm
	// begin inline asm
	{	
.reg .f64 data;
	ld.global.ca.f64 data, [%rd32772];
	}
	// end inline asm
	// begin inline asm
	bar.sync 0;
	// end inline asm
	// begin inline asm
	{	
.reg .f64 data;
	ld.global.ca.f64 data, [%rd32772];
	}
	// end inline asm
	// begin inline asm
	bar.sync 0;
	// end inline asm
	// begin inline asm
	{	
.reg .f64 data;
	ld.global.ca.f64 data, [%rd32772];
	}
	// end inline asm
	// begin inline asm
	bar.sync 0;
	// end inline asm
	// begin inline asm
	{	
.reg .f64 data;
	ld.global.ca.f64 data, [%rd32772];
	}
	// end inline asm
	// begin inline asm
	bar.sync 0;
	// end inline asm
	// begin inline asm
	{	
.reg .f64 data;
	ld.global.ca.f64 data, [%rd32772];
	}
	// end inline asm
	// begin inline asm
	bar.sync 0;
	// end inline asm
	// begin inline asm
	{	
.reg .f64 data;
	ld.global.ca.f64 data, [%rd32772];
	}
	// end inline asm
	// begin inline asm
	bar.sync 0;
	// end inline asm
	// begin inline asm
	{	
.reg .f64 data;
	ld.global.ca.f64 data, [%rd32772];
	}
	// end inline asm
	// begin inline asm
	bar.sync 0;
	// end inline asm
	// begin inline asm
	{	
.reg .f64 data;
	ld.global.ca.f64 data, [%rd32772];
	}
	// end inline asm
	// begin inline asm
	bar.sync 0;
	// end inline asm
	// begin inline asm
	{	
.reg .f64 data;
	ld.global.ca.f64 data, [%rd32772];
	}
	// end inline asm
	// begin inline asm
	bar.sync 0;
	// end inline asm
	// begin inline asm
	{	
.reg .f64 data;
	ld.global.ca.f64 data, [%rd32772];
	}
	// end inline asm
	// begin inline asm
	bar.sync 0;
	// end inline asm
	// begin inline asm
	{	
.reg .f64 data;
	ld.global.ca.f64 data, [%rd32772];
	}
	// end inline asm
	// begin inline asm
	bar.sync 0;
	// end inline asm
	// begin inline asm
	{	
.reg .f64 data;
	ld.global.ca.f64 data, [%rd32772];
	}
	// end inline asm
	// begin inline asm
	bar.sync 0;
	// end inline asm
	// begin inline asm
	{	
.reg .f64 data;
	ld.global.ca.f64 data, [%rd32772];
	}
	// end inline asm
	// begin inline asm
	bar.sync 0;
	// end inline asm
	// begin inline asm
	{	
.reg .f64 data;
	ld.global.ca.f64 data, [%rd32772];
	}
	// end inline asm
	// begin inline asm
	bar.sync 0;
	// end inline asm
	// begin inline asm
	{	
.reg .f64 data;
	ld.global.ca.f64 data, [%rd32772];
	}
	// end inline asm
	// begin inline asm
	bar.sync 0;
	// end inline asm
	// begin inline asm
	{	
.reg .f64 data;
	ld.global.ca.f64 data, [%rd32772];
	}
	// end inline asm
	// begin inline asm
	bar.sync 0;
	// end inline asm
	// begin inline asm
	{	
.reg .f64 data;
	ld.global.ca.f64 data, [%rd32772];
	}
	// end inline asm
	// begin inline asm
	bar.sync 0;
	// end inline asm
	// begin inline asm
	{	
.reg .f64 data;
	ld.global.ca.f64 data, [%rd32772];
	}
	// end inline asm
	// begin inline asm
	bar.sync 0;
	// end inline asm
	// begin inline asm
	{	
.reg .f64 data;
	ld.global.ca.f64 data, [%rd32772];
	}
	// end inline asm
	// begin inline asm
	bar.sync 0;
	// end inline asm
	// begin inline asm
	{	
.reg .f64 data;
	ld.global.ca.f64 data, [%rd32772];
	}
	// end inline asm
	// begin inline asm
	bar.sync 0;
	// end inline asm
	// begin inline asm
	{	
.reg .f64 data;
	ld.global.ca.f64 data, [%rd32772];
	}
	// end inline asm
	// begin inline asm
	bar.sync 0;
	// end inline asm
	// begin inline asm
	{	
.reg .f64 data;
	ld.global.ca.f64 data, [%rd32772];
	}
	// end inline asm
	// begin inline asm
	bar.sync 0;
	// end inline asm
	// begin inline asm
	{	
.reg .f64 data;
	ld.global.ca.f64 data, [%rd32772];
	}
	// end inline asm
	// begin inline asm
	bar.sync 0;
	// end inline asm
	// begin inline asm
	{	
.reg .f64 data;
	ld.global.ca.f64 data, [%rd32772];
	}
	// end inline asm
	// begin inline asm
	bar.sync 0;
	// end inline asm
	// begin inline asm
	{	
.reg .f64 data;
	ld.global.ca.f64 data, [%rd32772];
	}
	// end inline asm
	// begin inline asm
	bar.sync 0;
	// end inline asm
	// begin inline asm
	{	
.reg .f64 data;
	ld.global.ca.f64 data, [%rd32772];
	}
	// end inline asm
	// begin inline asm
	bar.sync 0;
	// end inline asm
	// begin inline asm
	{	
.reg .f64 data;
	ld.global.ca.f64 data, [%rd32772];
	}
	// end inline asm
	// begin inline asm
	bar.sync 0;
	// end inline asm
	// begin inline asm
	{	
.reg .f64 data;
	ld.global.ca.f64 data, [%rd32772];
	}
	// end inline asm
	// begin inline asm
	bar.sync 0;
	// end inline asm
	// begin inline asm
	{	
.reg .f64 data;
	ld.global.ca.f64 data, [%rd32772];
	}
	// end inline asm
	// begin inline asm
	bar.sync 0;
	// end inline asm
	// begin inline asm
	{	
.reg .f64 data;
	ld.global.ca.f64 data, [%rd32772];
	}
	// end inline asm
	// begin inline asm
	bar.sync 0;
	// end inline asm
	// begin inline asm
	{	
.reg .f64 data;
	ld.global.ca.f64 data, [%rd32772];
	}
	// end inline asm
	// begin inline asm
	bar.sync 0;
	// end inline asm
	// begin inline asm
	{	
.reg .f64 data;
	ld.global.ca.f64 data, [%rd32772];
	}
	// end inline asm
	// begin inline asm
	bar.sync 0;
	// end inline asm
	// begin inline asm
	{	
.reg .f64 data;
	ld.global.ca.f64 data, [%rd32772];
	}
	// end inline asm
	// begin inline asm
	bar.sync 0;
	// end inline asm
	// begin inline asm
	{	
.reg .f64 data;
	ld.global.ca.f64 data, [%rd32772];
	}
	// end inline asm
	// begin inline asm
	bar.sync 0;
	// end inline asm
	// begin inline asm
	{	
.reg .f64 data;
	ld.global.ca.f64 data, [%rd32772];
	}
	// end inline asm
	// begin inline asm
	bar.sync 0;
	// end inline asm
	// begin inline asm
	{	
.reg .f64 data;
	ld.global.ca.f64 data, [%rd32772];
	}
	// end inline asm
	// begin inline asm
	bar.sync 0;
	// end inline asm
	// begin inline asm
	{	
.reg .f64 data;
	ld.global.ca.f64 data, [%rd32772];
	}
	// end inline asm
	// begin inline asm
	bar.sync 0;
	// end inline asm
	// begin inline asm
	{	
.reg .f64 data;
	ld.global.ca.f64 data, [%rd32772];
	}
	// end inline asm
	// begin inline asm
	bar.sync 0;
	// end inline asm
	// begin inline asm
	{	
.reg .f64 data;
	ld.global.ca.f64 data, [%rd32772];
	}
	// end inline asm
	// begin inline asm
	bar.sync 0;
	// end inline asm
	// begin inline asm
	{	
.reg .f64 data;
	ld.global.ca.f64 data, [%rd32772];
	}
	// end inline asm
	// begin inline asm
	bar.sync 0;
	// end inline asm
	// begin inline asm
	{	
.reg .f64 data;
	ld.global.ca.f64 data, [%rd32772];
	}
	// end inline asm
	// begin inline asm
	bar.sync 0;
	// end inline asm
	// begin inline asm
	{	
.reg .f64 data;
	ld.global.ca.f64 data, [%rd32772];
	}
	// end inline asm
	// begin inline asm
	bar.sync 0;
	// end inline asm
	// begin inline asm
	{	
.reg .f64 data;
	ld.global.ca.f64 data, [%rd32772];
	}
	// end inline asm
	// begin inline asm
	bar.sync 0;
	// end inline asm
	// begin inline asm
	{	
.reg .f64 data;
	ld.global.ca.f64 data, [%rd32772];
	}
	// end inline asm
	// begin inline asm
	bar.sync 0;
	// end inline asm
	// begin inline asm
	{	
.reg .f64 data;
	ld.global.ca.f64 data, [%rd32772];
	}
	// end inline asm
	// begin inline asm
	bar.sync 0;
	// end inline asm
	// begin inline asm
	{	
.reg .f64 data;
	ld.global.ca.f64 data, [%rd32772];
	}
	// end inline asm
	// begin inline asm
	bar.sync 0;
	// end inline asm
	// begin inline asm
	{	
.reg .f64 data;
	ld.global.ca.f64 data, [%rd32772];
	}
	// end inline asm
	// begin inline asm
	bar.sync 0;
	// end inline asm
	// begin inline asm
	{	
.reg .f64 data;
	ld.global.ca.f64 data, [%rd32772];
	}
	// end inline asm
	// begin inline asm
	bar.sync 0;
	// end inline asm
	// begin inline asm
	{	
.reg .f64 data;
	ld.global.ca.f64 data, [%rd32772];
	}
	// end inline asm
	// begin inline asm
	bar.sync 0;
	// end inline asm
	// begin inline asm
	{	
.reg .f64 data;
	ld.global.ca.f64 data, [%rd32772];
	}
	// end inline asm
	// begin inline asm
	bar.sync 0;
	// end inline asm
	// begin inline asm
	{	
.reg .f64 data;
	ld.global.ca.f64 data, [%rd32772];
	}
	// end inline asm
	// begin inline asm
	bar.sync 0;
	// end inline asm
	// begin inline asm
	{	
.reg .f64 data;
	ld.global.ca.f64 data, [%rd32772];
	}
	// end inline asm
	// begin inline asm
	bar.sync 0;
	// end inline asm
	// begin inline asm
	{	
.reg .f64 data;
	ld.global.ca.f64 data, [%rd32772];
	}
	// end inline asm
	// begin inline asm
	bar.sync 0;
	// end inline asm
	// begin inline asm
	{	
.reg .f64 data;
	ld.global.ca.f64 data, [%rd32772];
	}
	// end inline asm
	// begin inline asm
	bar.sync 0;
	// end inline asm
	// begin inline asm
	{	
.reg .f64 data;
	ld.global.ca.f64 data, [%rd32772];
	}
	// end inline asm
	// begin inline asm
	bar.sync 0;
	// end inline asm
	// begin inline asm
	{	
.reg .f64 data;
	ld.global.ca.f64 data, [%rd32772];
	}
	// end inline asm
	// begin inline asm
	bar.sync 0;
	// end inline asm
	// begin inline asm
	{	
.reg .f64 data;
	ld.global.ca.f64 data, [%rd32772];
	}
	// end inline asm
	// begin inline asm
	bar.sync 0;
	// end inline asm
	// begin inline asm
	{	
.reg .f64 data;
	ld.global.ca.f64 data, [%rd32772];
	}
	// end inline asm
	// begin inline asm
	bar.sync 0;
	// end inline asm
	// begin inline asm
	{	
.reg .f64 data;
	ld.global.ca.f64 data, [%rd32772];
	}
	// end inline asm
	// begin inline asm
	bar.sync 0;
	// end inline asm
	// begin inline asm
	{	
.reg .f64 data;
	ld.global.ca.f64 data, [%rd32772];
	}
	// end inline asm
	// begin inline asm
	bar.sync 0;
	// end inline asm
	// begin inline asm
	{	
.reg .f64 data;
	ld.global.ca.f64 data, [%rd32772];
	}
	// end inline asm
	// begin inline asm
	bar.sync 0;
	// end inline asm
	// begin inline asm
	{	
.reg .f64 data;
	ld.global.ca.f64 data, [%rd32772];
	}
	// end inline asm
	// begin inline asm
	bar.sync 0;
	// end inline asm
	// begin inline asm
	{	
.reg .f64 data;
	ld.global.ca.f64 data, [%rd32772];
	}
	// end inline asm
	// begin inline asm
	bar.sync 0;
	// end inline asm
	// begin inline asm
	{	
.reg .f64 data;
	ld.global.ca.f64 data, [%rd32772];
	}
	// end inline asm
	// begin inline asm
	bar.sync 0;
	// end inline asm
	// begin inline asm
	{	
.reg .f64 data;
	ld.global.ca.f64 data, [%rd32772];
	}
	// end inline asm
	// begin inline asm
	bar.sync 0;
	// end inline asm
	// begin inline asm
	{	
.reg .f64 data;
	ld.global.ca.f64 data, [%rd32772];
	}
	// end inline asm
	// begin inline asm
	bar.sync 0;
	// end inline asm
	// begin inline asm
	{	
.reg .f64 data;
	ld.global.ca.f64 data, [%rd32772];
	}
	// end inline asm
	// begin inline asm
	bar.sync 0;
	// end inline asm
	// begin inline asm
	{	
.reg .f64 data;
	ld.global.ca.f64 data, [%rd32772];
	}
	// end inline asm
	// begin inline asm
	bar.sync 0;
	// end inline asm
	// begin inline asm
	{	
.reg .f64 data;
	ld.global.ca.f64 data, [%rd32772];
	}
	// end inline asm
	// begin inline asm
	bar.sync 0;
	// end inline asm
	// begin inline asm
	{	
.reg .f64 data;
	ld.global.ca.f64 data, [%rd32772];
	}
	// end inline asm
	// begin inline asm
	bar.sync 0;
	// end inline asm
	// begin inline asm
	{	
.reg .f64 data;
	ld.global.ca.f64 data, [%rd32772];
	}
	// end inline asm
	// begin inline asm
	bar.sync 0;
	// end inline asm
	// begin inline asm
	{	
.reg .f64 data;
	ld.global.ca.f64 data, [%rd32772];
	}
	// end inline asm
	// begin inline asm
	bar.sync 0;
	// end inline asm
	// begin inline asm
	{	
.reg .f64 data;
	ld.global.ca.f64 data, [%rd32772];
	}
	// end inline asm
	// begin inline asm
	bar.sync 0;
	// end inline asm
	// begin inline asm
	{	
.reg .f64 data;
	ld.global.ca.f64 data, [%rd32772];
	}
	// end inline asm
	// begin inline asm
	bar.sync 0;
	// end inline asm
	// begin inline asm
	{	
.reg .f64 data;
	ld.global.ca.f64 data, [%rd32772];
	}
	// end inline asm
	// begin inline asm
	bar.sync 0;
	// end inline asm
	// begin inline asm
	{	
.reg .f64 data;
	ld.global.ca.f64 data, [%rd32772];
	}
	// end inline asm
	// begin inline asm
	bar.sync 0;
	// end inline asm
	// begin inline asm
	{	
.reg .f64 data;
	ld.global.ca.f64 data, [%rd32772];
	}
	// end inline asm
	// begin inline asm
	bar.sync 0;
	// end inline asm
	// begin inline asm
	{	
.reg .f64 data;
	ld.global.ca.f64 data, [%rd32772];
	}
	// end inline asm
	// begin inline asm
	bar.sync 0;
	// end inline asm
	// begin inline asm
	{	
.reg .f64 data;
	ld.global.ca.f64 data, [%rd32772];
	}
	// end inline asm
	// begin inline asm
	bar.sync 0;
	// end inline asm
	// begin inline asm
	{	
.reg .f64 data;
	ld.global.ca.f64 data, [%rd32772];
	}
	// end inline asm
	// begin inline asm
	bar.sync 0;
	// end inline asm
	// begin inline asm
	{	
.reg .f64 data;
	ld.global.ca.f64 data, [%rd32772];
	}
	// end inline asm
	// begin inline asm
	bar.sync 0;
	// end inline asm
	// begin inline asm
	{	
.reg .f64 data;
	ld.global.ca.f64 data, [%rd32772];
	}
	// end inline asm
	// begin inline asm
	bar.sync 0;
	// end inline asm
	// begin inline asm
	{	
.reg .f64 data;
	ld.global.ca.f64 data, [%rd32772];
	}
	// end inline asm
	// begin inline asm
	bar.sync 0;
	// end inline asm
	// begin inline asm
	{	
.reg .f64 data;
	ld.global.ca.f64 data, [%rd32772];
	}
	// end inline asm
	// begin inline asm
	bar.sync 0;
	// end inline asm
	// begin inline asm
	{	
.reg .f64 data;
	ld.global.ca.f64 data, [%rd32772];
	}
	// end inline asm
	// begin inline asm
	bar.sync 0;
	// end inline asm
	// begin inline asm
	{	
.reg .f64 data;
	ld.global.ca.f64 data, [%rd32772];
	}
	// end inline asm
	// begin inline asm
	bar.sync 0;
	// end inline asm
	// begin inline asm
	{	
.reg .f64 data;
	ld.global.ca.f64 data, [%rd32772];
	}
	// end inline asm
	// begin inline asm
	bar.sync 0;
	// end inline asm
	// begin inline asm
	{	
.reg .f64 data;
	ld.global.ca.f64 data, [%rd32772];
	}
	// end inline asm
	// begin inline asm
	bar.sync 0;
	// end inline asm
	// begin inline asm
	{	
.reg .f64 data;
	ld.global.ca.f64 data, [%rd32772];
	}
	// end inline asm
	// begin inline asm
	bar.sync 0;
	// end inline asm
	// begin inline asm
	{	
.reg .f64 data;
	ld.global.ca.f64 data, [%rd32772];
	}
	// end inline asm
	// begin inline asm
	bar.sync 0;
	// end inline asm
	// begin inline asm
	{	
.reg .f64 data;
	ld.global.ca.f64 data, [%rd32772];
	}
	// end inline asm
	// begin inline asm
	bar.sync 0;
	// end inline asm
	// begin inline asm
	{	
.reg .f64 data;
	ld.global.ca.f64 data, [%rd32772];
	}
	// end inline asm
	// begin inline asm
	bar.sync 0;
	// end inline asm
	// begin inline asm
	{	
.reg .f64 data;
	ld.global.ca.f64 data, [%rd32772];
	}
	// end inline asm
	// begin inline asm
	bar.sync 0;
	// end inline asm
	// begin inline asm
	{	
.reg .f64 data;
	ld.global.ca.f64 data, [%rd32772];
	}
	// end inline asm
	// begin inline asm
	bar.sync 0;
	// end inline asm
	// begin inline asm
	{	
.reg .f64 data;
	ld.global.ca.f64 data, [%rd32772];
	}
	// end inline asm
	// begin inline asm
	bar.sync 0;
	// end inline asm
	// begin inline asm
	{	
.reg .f64 data;
	ld.global.ca.f64 data, [%rd32772];
	}
	// end inline asm
	// begin inline asm
	bar.sync 0;
	// end inline asm
	// begin inline asm
	{	
.reg .f64 data;
	ld.global.ca.f64 data, [%rd32772];
	}
	// end inline asm
	// begin inline asm
	bar.sync 0;
	// end inline asm
	// begin inline asm
	{	
.reg .f64 data;
	ld.global.ca.f64 data, [%rd32772];
	}
	// end inline asm
	// begin inline asm
	bar.sync 0;
	// end inline asm
	// begin inline asm
	{	
.reg .f64 data;
	ld.global.ca.f64 data, [%rd32772];
	}
	// end inline asm
	// begin inline asm
	bar.sync 0;
	// end inline asm
	// begin inline asm
	{	
.reg .f64 data;
	ld.global.ca.f64 data, [%rd32772];
	}
	// end inline asm
	// begin inline asm
	bar.sync 0;
	// end inline asm
	// begin inline asm
	{	
.reg .f64 data;
	ld.global.ca.f64 data, [%rd32772];
	}
	// end inline asm
	// begin inline asm
	bar.sync 0;
	// end inline asm
	// begin inline asm
	{	
.reg .f64 data;
	ld.global.ca.f64 data, [%rd32772];
	}
	// end inline asm
	// begin inline asm
	bar.sync 0;
	// end inline asm
	// begin inline asm
	{	
.reg .f64 data;
	ld.global.ca.f64 data, [%rd32772];
	}
	// end inline asm
	// begin inline asm
	bar.sync 0;
	// end inline asm
	// begin inline asm
	{	
.reg .f64 data;
	ld.global.ca.f64 data, [%rd32772];
	}
	// end inline asm
	// begin inline asm
	bar.sync 0;
	// end inline asm
	// begin inline asm
	{	
.reg .f64 data;
	ld.global.ca.f64 data, [%rd32772];
	}
	// end inline asm
	// begin inline asm
	bar.sync 0;
	// end inline asm
	// begin inline asm
	{	
.reg .f64 data;
	ld.global.ca.f64 data, [%rd32772];
	}
	// end inline asm
	// begin inline asm
	bar.sync 0;
	// end inline asm
	// begin inline asm
	{	
.reg .f64 data;
	ld.global.ca.f64 data, [%rd32772];
	}
	// end inline asm
	// begin inline asm
	bar.sync 0;
	// end inline asm
	// begin inline asm
	{	
.reg .f64 data;
	ld.global.ca.f64 data, [%rd32772];
	}
	// end inline asm
	// begin inline asm
	bar.sync 0;
	// end inline asm
	// begin inline asm
	{	
.reg .f64 data;
	ld.global.ca.f64 data, [%rd32772];
	}
	// end inline asm
	// begin inline asm
	bar.sync 0;
	// end inline asm
	// begin inline asm
	{	
.reg .f64 data;
	ld.global.ca.f64 data, [%rd32772];
	}
	// end inline asm
	// begin inline asm
	bar.sync 0;
	// end inline asm
	// begin inline asm
	{	
.reg .f64 data;
	ld.global.ca.f64 data, [%rd32772];
	}
	// end inline asm
	// begin inline asm
	bar.sync 0;
	// end inline asm
	// begin inline asm
	{	
.reg .f64 data;
	ld.global.ca.f64 data, [%rd32772];
	}
	// end inline asm
	// begin inline asm
	bar.sync 0;
	// end inline asm
	// begin inline asm
	{	
.reg .f64 data;
	ld.global.ca.f64 data, [%rd32772];
	}
	// end inline asm
	// begin inline asm
	bar.sync 0;
	// end inline asm
	// begin inline asm
	{	
.reg .f64 data;
	ld.global.ca.f64 data, [%rd32772];
	}
	// end inline asm
	// begin inline asm
	bar.sync 0;
	// end inline asm
	// begin inline asm
	{	
.reg .f64 data;
	ld.global.ca.f64 data, [%rd32772];
	}
	// end inline asm
	// begin inline asm
	bar.sync 0;
	// end inline asm
	// begin inline asm
	{	
.reg .f64 data;
	ld.global.ca.f64 data, [%rd32772];
	}
	// end inline asm
	// begin inline asm
	bar.sync 0;
	// end inline asm
	// begin inline asm
	{	
.reg .f64 data;
	ld.global.ca.f64 data, [%rd32772];
	}
	// end inline asm
	// begin inline asm
	bar.sync 0;
	// end inline asm
	// begin inline asm
	{	
.reg .f64 data;
	ld.global.ca.f64 data, [%rd32772];
	}
	// end inline asm
	// begin inline asm
	bar.sync 0;
	// end inline asm
	// begin inline asm
	{	
.reg .f64 data;
	ld.global.ca.f64 data, [%rd32772];
	}
	// end inline asm
	// begin inline asm
	bar.sync 0;
	// end inline asm
	// begin inline asm
	{	
.reg .f64 data;
	ld.global.ca.f64 data, [%rd32772];
	}
	// end inline asm
	// begin inline asm
	bar.sync 0;
	// end inline asm
	// begin inline asm
	{	
.reg .f64 data;
	ld.global.ca.f64 data, [%rd32772];
	}
	// end inline asm
	// begin inline asm
	bar.sync 0;
	// end inline asm
	// begin inline asm
	{	
.reg .f64 data;
	ld.global.ca.f64 data, [%rd32772];
	}
	// end inline asm
	// begin inline asm
	bar.sync 0;
	// end inline asm
	// begin inline asm
	{	
.reg .f64 data;
	ld.global.ca.f64 data, [%rd32772];
	}
	// end inline asm
	// begin inline asm
	bar.sync 0;
	// end inline asm
	// begin inline asm
	{	
.reg .f64 data;
	ld.global.ca.f64 data, [%rd32772];
	}
	// end inline asm
	// begin inline asm
	bar.sync 0;
	// end inline asm
	// begin inline asm
	{	
.reg .f64 data;
	ld.global.ca.f64 data, [%rd32772];
	}
	// end inline asm
	// begin inline asm
	bar.sync 0;
	// end inline asm
	// begin inline asm
	{	
.reg .f64 data;
	ld.global.ca.f64 data, [%rd32772];
	}
	// end inline asm
	// begin inline asm
	bar.sync 0;
	// end inline asm
	// begin inline asm
	{	
.reg .f64 data;
	ld.global.ca.f64 data, [%rd32772];
	}
	// end inline asm
	// begin inline asm
	bar.sync 0;
	// end inline asm
	// begin inline asm
	{	
.reg .f64 data;
	ld.global.ca.f64 data, [%rd32772];
	}
	// end inline asm
	// begin inline asm
	bar.sync 0;
	// end inline asm
	// begin inline asm
	{	
.reg .f64 data;
	ld.global.ca.f64 data, [%rd32772];
	}
	// end inline asm
	// begin inline asm
	bar.sync 0;
	// end inline asm
	// begin inline asm
	{	
.reg .f64 data;
	ld.global.ca.f64 data, [%rd32772];
	}
	// end inline asm
	// begin inline asm
	bar.sync 0;
	// end inline asm
	// begin inline asm
	{	
.reg .f64 data;
	ld.global.ca.f64 data, [%rd32772];
	}
	// end inline asm
	// begin inline asm
	bar.sync 0;
	// end inline asm
	// begin inline asm
	{	
.reg .f64 data;
	ld.global.ca.f64 data, [%rd32772];
	}
	// end inline asm
	// begin inline asm
	bar.sync 0;
	// end inline asm
	// begin inline asm
	{	
.reg .f64 data;
	ld.global.ca.f64 data, [%rd32772];
	}
	// end inline asm
	// begin inline asm
	bar.sync 0;
	// end inline asm
	// begin inline asm
	{	
.reg .f64 data;
	ld.global.ca.f64 data, [%rd32772];
	}
	// end inline asm
	// begin inline asm
	bar.sync 0;
	// end inline asm
	// begin inline asm
	{	
.reg .f64 data;
	ld.global.ca.f64 data, [%rd32772];
	}
	// end inline asm
	// begin inline asm
	bar.sync 0;
	// end inline asm
	// begin inline asm
	{	
.reg .f64 data;
	ld.global.ca.f64 data, [%rd32772];
	}
	// end inline asm
	// begin inline asm
	bar.sync 0;
	// end inline asm
	// begin inline asm
	{	
.reg .f64 data;
	ld.global.ca.f64 data, [%rd32772];
	}
	// end inline asm
	// begin inline asm
	bar.sync 0;
	// end inline asm
	// begin inline asm
	{	
.reg .f64 data;
	ld.global.ca.f64 data, [%rd32772];
	}
	// end inline asm
	// begin inline asm
	bar.sync 0;
	// end inline asm
	// begin inline asm
	{	
.reg .f64 data;
	ld.global.ca.f64 data, [%rd32772];
	}
	// end inline asm
	// begin inline asm
	bar.sync 0;
	// end inline asm
	// begin inline asm
	{	
.reg .f64 data;
	ld.global.ca.f64 data, [%rd32772];
	}
	// end inline asm
	// begin inline asm
	bar.sync 0;
	// end inline asm
	// begin inline asm
	{	
.reg .f64 data;
	ld.global.ca.f64 data, [%rd32772];
	}
	// end inline asm
	// begin inline asm
	bar.sync 0;
	// end inline asm
	// begin inline asm
	{	
.reg .f64 data;
	ld.global.ca.f64 data, [%rd32772];
	}
	// end inline asm
	// begin inline asm
	bar.sync 0;
	// end inline asm
	// begin inline asm
	{	
.reg .f64 data;
	ld.global.ca.f64 data, [%rd32772];
	}
	// end inline asm
	// begin inline asm
	bar.sync 0;
	// end inline asm
	// begin inline asm
	{	
.reg .f64 data;
	ld.global.ca.f64 data, [%rd32772];
	}
	// end inline asm
	// begin inline asm
	bar.sync 0;
	// end inline asm
	// begin inline asm
	{	
.reg .f64 data;
	ld.global.ca.f64 data, [%rd32772];
	}
	// end inline asm
	// begin inline asm
	bar.sync 0;
	// end inline asm
	// begin inline asm
	{	
.reg .f64 data;
	ld.global.ca.f64 data, [%rd32772];
	}
	// end inline asm
	// begin inline asm
	bar.sync 0;
	// end inline asm
	// begin inline asm
	{	
.reg .f64 data;
	ld.global.ca.f64 data, [%rd32772];
	}
	// end inline asm
	// begin inline asm
	bar.sync 0;
	// end inline asm
	// begin inline asm
	{	
.reg .f64 data;
	ld.global.ca.f64 data, [%rd32772];
	}
	// end inline asm
	// begin inline asm
	bar.sync 0;
	// end inline asm
	// begin inline asm
	{	
.reg .f64 data;
	ld.global.ca.f64 data, [%rd32772];
	}
	// end inline asm
	// begin inline asm
	bar.sync 0;
	// end inline asm
	// begin inline asm
	{	
.reg .f64 data;
	ld.global.ca.f64 data, [%rd32772];
	}
	// end inline asm
	// begin inline asm
	bar.sync 0;
	// end inline asm
	// begin inline asm
	{	
.reg .f64 data;
	ld.global.ca.f64 data, [%rd32772];
	}
	// end inline asm
	// begin inline asm
	bar.sync 0;
	// end inline asm
	// begin inline asm
	{	
.reg .f64 data;
	ld.global.ca.f64 data, [%rd32772];
	}
	// end inline asm
	// begin inline asm
	bar.sync 0;
	// end inline asm
	// begin inline asm
	{	
.reg .f64 data;
	ld.global.ca.f64 data, [%rd32772];
	}
	// end inline asm
	// begin inline asm
	bar.sync 0;
	// end inline asm
	// begin inline asm
	{	
.reg .f64 data;
	ld.global.ca.f64 data, [%rd32772];
	}
	// end inline asm
	// begin inline asm
	bar.sync 0;
	// end inline asm
	// begin inline asm
	{	
.reg .f64 data;
	ld.global.ca.f64 data, [%rd32772];
	}
	// end inline asm
	// begin inline asm
	bar.sync 0;
	// end inline asm
	// begin inline asm
	{	
.reg .f64 data;
	ld.global.ca.f64 data, [%rd32772];
	}
	// end inline asm
	// begin inline asm
	bar.sync 0;
	// end inline asm
	// begin inline asm
	{	
.reg .f64 data;
	ld.global.ca.f64 data, [%rd32772];
	}
	// end inline asm
	// begin inline asm
	bar.sync 0;
	// end inline asm
	// begin inline asm
	{	
.reg .f64 data;
	ld.global.ca.f64 data, [%rd32772];
	}
	// end inline asm
	// begin inline asm
	bar.sync 0;
	// end inline asm
	// begin inline asm
	{	
.reg .f64 data;
	ld.global.ca.f64 data, [%rd32772];
	}
	// end inline asm
	// begin inline asm
	bar.sync 0;
	// end inline asm
	// begin inline asm
	{	
.reg .f64 data;
	ld.global.ca.f64 data, [%rd32772];
	}
	// end inline asm
	// begin inline asm
	bar.sync 0;
	// end inline asm
	// begin inline asm
	{	
.reg .f64 data;
	ld.global.ca.f64 data, [%rd32772];
	}
	// end inline asm
	// begin inline asm
	bar.sync 0;
	// end inline asm
	// begin inline asm
	{	
.reg .f64 data;
	ld.global.ca.f64 data, [%rd32772];
	}
	// end inline asm
	// begin inline asm
	bar.sync 0;
	// end inline asm
	// begin inline asm
	{	
.reg .f64 data;
	ld.global.ca.f64 data, [%rd32772];
	}
	// end inline asm
	// begin inline asm
	bar.sync 0;
	// end inline asm
	// begin inline asm
	{	
.reg .f64 data;
	ld.global.ca.f64 data, [%rd32772];
	}
	// end inline asm
	// begin inline asm
	bar.sync 0;
	// end inline asm
	// begin inline asm
	{	
.reg .f64 data;
	ld.global.ca.f64 data, [%rd32772];
	}
	// end inline asm
	// begin inline asm
	bar.sync 0;
	// end inline asm
	// begin inline asm
	{	
.reg .f64 data;
	ld.global.ca.f64 data, [%rd32772];
	}
	// end inline asm
	// begin inline asm
	bar.sync 0;
	// end inline asm
	// begin inline asm
	{	
.reg .f64 data;
	ld.global.ca.f64 data, [%rd32772];
	}
	// end inline asm
	// begin inline asm
	bar.sync 0;
	// end inline asm
	// begin inline asm
	{	
.reg .f64 data;
	ld.global.ca.f64 data, [%rd32772];
	}
	// end inline asm
	// begin inline asm
	bar.sync 0;
	// end inline asm
	// begin inline asm
	{	
.reg .f64 data;
	ld.global.ca.f64 data, [%rd32772];
	}
	// end inline asm
	// begin inline asm
	bar.sync 0;
	// end inline asm
	// begin inline asm
	{	
.reg .f64 data;
	ld.global.ca.f64 data, [%rd32772];
	}
	// end inline asm
	// begin inline asm
	bar.sync 0;
	// end inline asm
	// begin inline asm
	{	
.reg .f64 data;
	ld.global.ca.f64 data, [%rd32772];
	}
	// end inline asm
	// begin inline asm
	bar.sync 0;
	// end inline asm
	// begin inline asm
	{	
.reg .f64 data;
	ld.global.ca.f64 data, [%rd32772];
	}
	// end inline asm
	// begin inline asm
	bar.sync 0;
	// end inline asm
	// begin inline asm
	{	
.reg .f64 data;
	ld.global.ca.f64 data, [%rd32772];
	}
	// end inline asm
	// begin inline asm
	bar.sync 0;
	// end inline asm
	// begin inline asm
	{	
.reg .f64 data;
	ld.global.ca.f64 data, [%rd32772];
	}
	// end inline asm
	// begin inline asm
	bar.sync 0;
	// end inline asm
	// begin inline asm
	{	
.reg .f64 data;
	ld.global.ca.f64 data, [%rd32772];
	}
	// end inline asm
	// begin inline asm
	bar.sync 0;
	// end inline asm
	// begin inline asm
	{	
.reg .f64 data;
	ld.global.ca.f64 data, [%rd32772];
	}
	// end inline asm
	// begin inline asm
	bar.sync 0;
	// end inline asm
	// begin inline asm
	{	
.reg .f64 data;
	ld.global.ca.f64 data, [%rd32772];
	}
	// end inline asm
	// begin inline asm
	bar.sync 0;
	// end inline asm
	// begin inline asm
	{	
.reg .f64 data;
	ld.global.ca.f64 data, [%rd32772];
	}
	// end inline asm
	// begin inline asm
	bar.sync 0;
	// end inline asm
	// begin inline asm
	{	
.reg .f64 data;
	ld.global.ca.f64 data, [%rd32772];
	}
	// end inline asm
	// begin inline asm
	bar.sync 0;
	// end inline asm
	// begin inline asm
	{	
.reg .f64 data;
	ld.global.ca.f64 data, [%rd32772];
	}
	// end inline asm
	// begin inline asm
	bar.sync 0;
	// end inline asm
	// begin inline asm
	{	
.reg .f64 data;
	ld.global.ca.f64 data, [%rd32772];
	}
	// end inline asm
	// begin inline asm
	bar.sync 0;
	// end inline asm
	// begin inline asm
	{	
.reg .f64 data;
	ld.global.ca.f64 data, [%rd32772];
	}
	// end inline asm
	// begin inline asm
	bar.sync 0;
	// end inline asm
	// begin inline asm
	{	
.reg .f64 data;
	ld.global.ca.f64 data, [%rd32772];
	}
	// end inline asm
	// begin inline asm
	bar.sync 0;
	// end inline asm
	// begin inline asm
	{	
.reg .f64 data;
	ld.global.ca.f64 data, [%rd32772];
	}
	// end inline asm
	// begin inline asm
	bar.sync 0;
	// end inline asm
	// begin inline asm
	{	
.reg .f64 data;
	ld.global.ca.f64 data, [%rd32772];
	}
	// end inline asm
	// begin inline asm
	bar.sync 0;
	// end inline asm
	// begin inline asm
	{	
.reg .f64 data;
	ld.global.ca.f64 data, [%rd32772];
	}
	// end inline asm
	// begin inline asm
	bar.sync 0;
	// end inline asm
	// begin inline asm
	{	
.reg .f64 data;
	ld.global.ca.f64 data, [%rd32772];
	}
	// end inline asm
	// begin inline asm
	bar.sync 0;
	// end inline asm
	// begin inline asm
	{	
.reg .f64 data;
	ld.global.ca.f64 data, [%rd32772];
	}
	// end inline asm
	// begin inline asm
	bar.sync 0;
	// end inline asm
	// begin inline asm
	{	
.reg .f64 data;
	ld.global.ca.f64 data, [%rd32772];
	}
	// end inline asm
	// begin inline asm
	bar.sync 0;
	// end inline asm
	// begin inline asm
	{	
.reg .f64 data;
	ld.global.ca.f64 data, [%rd32772];
	}
	// end inline asm
	// begin inline asm
	bar.sync 0;
	// end inline asm
	// begin inline asm
	{	
.reg .f64 data;
	ld.global.ca.f64 data, [%rd32772];
	}
	// end inline asm
	// begin inline asm
	bar.sync 0;
	// end inline asm
	// begin inline asm
	{	
.reg .f64 data;
	ld.global.ca.f64 data, [%rd32772];
	}
	// end inline asm
	// begin inline asm
	bar.sync 0;
	// end inline asm
	// begin inline asm
	{	
.reg .f64 data;
	ld.global.ca.f64 data, [%rd32772];
	}
	// end inline asm
	// begin inline asm
	bar.sync 0;
	// end inline asm
	// begin inline asm
	{	
.reg .f64 data;
	ld.global.ca.f64 data, [%rd32772];
	}
	// end inline asm
	// begin inline asm
	bar.sync 0;
	// end inline asm
	// begin inline asm
	{	
.reg .f64 data;
	ld.global.ca.f64 data, [%rd32772];
	}
	// end inline asm
	// begin inline asm
	bar.sync 0;
	// end inline asm
	// begin inline asm
	{	
.reg .f64 data;
	ld.global.ca.f64 data, [%rd32772];
	}
	// end inline asm
	// begin inline asm
	bar.sync 0;
	// end inline asm
	// begin inline asm
	{	
.reg .f64 data;
	ld.global.ca.f64 data, [%rd32772];
	}
	// end inline asm
	// begin inline asm
	bar.sync 0;
	// end inline asm
	// begin inline asm
	{	
.reg .f64 data;
	ld.global.ca.f64 data, [%rd32772];
	}
	// end inline asm
	// begin inline asm
	bar.sync 0;
	// end inline asm
	// begin inline asm
	{	
.reg .f64 data;
	ld.global.ca.f64 data, [%rd32772];
	}
	// end inline asm
	// begin inline asm
	bar.sync 0;
	// end inline asm
	// begin inline asm
	{	
.reg .f64 data;
	ld.global.ca.f64 data, [%rd32772];
	}
	// end inline asm
	// begin inline asm
	bar.sync 0;
	// end inline asm
	// begin inline asm
	{	
.reg .f64 data;
	ld.global.ca.f64 data, [%rd32772];
	}
	// end inline asm
	// begin inline asm
	bar.sync 0;
	// end inline asm
	// begin inline asm
	{	
.reg .f64 data;
	ld.global.ca.f64 data, [%rd32772];
	}
	// end inline asm
	// begin inline asm
	bar.sync 0;
	// end inline asm
	// begin inline asm
	{	
.reg .f64 data;
	ld.global.ca.f64 data, [%rd32772];
	}
	// end inline asm
	// begin inline asm
	bar.sync 0;
	// end inline asm
	// begin inline asm
	{	
.reg .f64 data;
	ld.global.ca.f64 data, [%rd32772];
	}
	// end inline asm
	// begin inline asm
	bar.sync 0;
	// end inline asm
	// begin inline asm
	{	
.reg .f64 data;
	ld.global.ca.f64 data, [%rd32772];
	}
	// end inline asm
	// begin inline asm
	bar.sync 0;
	// end inline asm
	// begin inline asm
	{	
.reg .f64 data;
	ld.global.ca.f64 data, [%rd32772];
	}
	// end inline asm
	// begin inline asm
	bar.sync 0;
	// end inline asm
	// begin inline asm
	{	
.reg .f64 data;
	ld.global.ca.f64 data, [%rd32772];
	}
	// end inline asm
	// begin inline asm
	bar.sync 0;
	// end inline asm
	// begin inline asm
	{	
.reg .f64 data;
	ld.global.ca.f64 data, [%rd32772];
	}
	// end inline asm
	// begin inline asm
	bar.sync 0;
	// end inline asm
	// begin inline asm
	{	
.reg .f64 data;
	ld.global.ca.f64 data, [%rd32772];
	}
	// end inline asm
	// begin inline asm
	bar.sync 0;
	// end inline asm
	// begin inline asm
	{	
.reg .f64 data;
	ld.global.ca.f64 data, [%rd32772];
	}
	// end inline asm
	// begin inline asm
	bar.sync 0;
	// end inline asm
	// begin inline asm
	{	
.reg .f64 data;
	ld.global.ca.f64 data, [%rd32772];
	}
	// end inline asm
	// begin inline asm
	bar.sync 0;
	// end inline asm
	// begin inline asm
	{	
.reg .f64 data;
	ld.global.ca.f64 data, [%rd32772];
	}
	// end inline asm
	// begin inline asm
	bar.sync 0;
	// end inline asm
	// begin inline asm
	{	
.reg .f64 data;
	ld.global.ca.f64 data, [%rd32772];
	}
	// end inline asm
	// begin inline asm
	bar.sync 0;
	// end inline asm
	// begin inline asm
	{	
.reg .f64 data;
	ld.global.ca.f64 data, [%rd32772];
	}
	// end inline asm
	// begin inline asm
	bar.sync 0;
	// end inline asm
	// begin inline asm
	{	
.reg .f64 data;
	ld.global.ca.f64 data, [%rd32772];
	}
	// end inline asm
	// begin inline asm
	bar.sync 0;
	// end inline asm
	// begin inline asm
	{	
.reg .f64 data;
	ld.global.ca.f64 data, [%rd32772];
	}
	// end inline asm
	// begin inline asm
	bar.sync 0;
	// end inline asm
	// begin inline asm
	{	
.reg .f64 data;
	ld.global.ca.f64 data, [%rd32772];
	}
	// end inline asm
	// begin inline asm
	bar.sync 0;
	// end inline asm
	// begin inline asm
	{	
.reg .f64 data;
	ld.global.ca.f64 data, [%rd32772];
	}
	// end inline asm
	// begin inline asm
	bar.sync 0;
	// end inline asm
	// begin inline asm
	{	
.reg .f64 data;
	ld.global.ca.f64 data, [%rd32772];
	}
	// end inline asm
	// begin inline asm
	bar.sync 0;
	// end inline asm
	// begin inline asm
	{	
.reg .f64 data;
	ld.global.ca.f64 data, [%rd32772];
	}
	// end inline asm
	// begin inline asm
	bar.sync 0;
	// end inline asm
	// begin inline asm
	{	
.reg .f64 data;
	ld.global.ca.f64 data, [%rd32772];
	}
	// end inline asm
	// begin inline asm
	bar.sync 0;
	// end inline asm
	// begin inline asm
	{	
.reg .f64 data;
	ld.global.ca.f64 data, [%rd32772];
	}
	// end inline asm
	// begin inline asm
	bar.sync 0;
	// end inline asm
	// begin inline asm
	{	
.reg .f64 data;
	ld.global.ca.f64 data, [%rd32772];
	}
	// end inline asm
	// begin inline asm
	bar.sync 0;
	// end inline asm
	// begin inline asm
	{	
.reg .f64 data;
	ld.global.ca.f64 data, [%rd32772];
	}
	// end inline asm
	// begin inline asm
	bar.sync 0;
	// end inline asm
	// begin inline asm
	{	
.reg .f64 data;
	ld.global.ca.f64 data, [%rd32772];
	}
	// end inline asm
	// begin inline asm
	bar.sync 0;
	// end inline asm
	// begin inline asm
	{	
.reg .f64 data;
	ld.global.ca.f64 data, [%rd32772];
	}
	// end inline asm
	// begin inline asm
	bar.sync 0;
	// end inline asm
	// begin inline asm
	{	
.reg .f64 data;
	ld.global.ca.f64 data, [%rd32772];
	}
	// end inline asm
	// begin inline asm
	bar.sync 0;
	// end inline asm
	// begin inline asm
	{	
.reg .f64 data;
	ld.global.ca.f64 data, [%rd32772];
	}
	// end inline asm
	// begin inline asm
	bar.sync 0;
	// end inline asm
	// begin inline asm
	{	
.reg .f64 data;
	ld.global.ca.f64 data, [%rd32772];
	}
	// end inline asm
	// begin inline asm
	bar.sync 0;
	// end inline asm
	// begin inline asm
	{	
.reg .f64 data;
	ld.global.ca.f64 data, [%rd32772];
	}
	// end inline asm
	// begin inline asm
	bar.sync 0;
	// end inline asm
	// begin inline asm
	{	
.reg .f64 data;
	ld.global.ca.f64 data, [%rd32772];
	}
	// end inline asm
	// begin inline asm
	bar.sync 0;
	// end inline asm
	// begin inline asm
	{	
.reg .f64 data;
	ld.global.ca.f64 data, [%rd32772];
	}
	// end inline asm
	// begin inline asm
	bar.sync 0;
	// end inline asm
	// begin inline asm
	{	
.reg .f64 data;
	ld.global.ca.f64 data, [%rd32772];
	}
	// end inline asm
	// begin inline asm
	bar.sync 0;
	// end inline asm
	// begin inline asm
	{	
.reg .f64 data;
	ld.global.ca.f64 data, [%rd32772];
	}
	// end inline asm
	// begin inline asm
	bar.sync 0;
	// end inline asm
	// begin inline asm
	{	
.reg .f64 data;
	ld.global.ca.f64 data, [%rd32772];
	}
	// end inline asm
	// begin inline asm
	bar.sync 0;
	// end inline asm
	// begin inline asm
	{	
.reg .f64 data;
	ld.global.ca.f64 data, [%rd32772];
	}
	// end inline asm
	// begin inline asm
	bar.sync 0;
	// end inline asm
	// begin inline asm
	{	
.reg .f64 data;
	ld.global.ca.f64 data, [%rd32772];
	}
	// end inline asm
	// begin inline asm
	bar.sync 0;
	// end inline asm
	// begin inline asm
	{	
.reg .f64 data;
	ld.global.ca.f64 data, [%rd32772];
	}
	// end inline asm
	// begin inline asm
	bar.sync 0;
	// end inline asm
	// begin inline asm
	{	
.reg .f64 data;
	ld.global.ca.f64 data, [%rd32772];
	}
	// end inline asm
	// begin inline asm
	bar.sync 0;
	// end inline asm
	// begin inline asm
	{	
.reg .f64 data;
	ld.global.ca.f64 data, [%rd32772];
	}
	// end inline asm
	// begin inline asm
	bar.sync 0;
	// end inline asm
	// begin inline asm
	{	
.reg .f64 data;
	ld.global.ca.f64 data, [%rd32772];
	}
	// end inline asm
	// begin inline asm
	bar.sync 0;
	// end inline asm
	// begin inline asm
	{	
.reg .f64 data;
	ld.global.ca.f64 data, [%rd32772];
	}
	// end inline asm
	// begin inline asm
	bar.sync 0;
	// end inline asm
	// begin inline asm
	{	
.reg .f64 data;
	ld.global.ca.f64 data, [%rd32772];
	}
	// end inline asm
	// begin inline asm
	bar.sync 0;
	// end inline asm
	// begin inline asm
	{	
.reg .f64 data;
	ld.global.ca.f64 data, [%rd32772];
	}
	// end inline asm
	// begin inline asm
	bar.sync 0;
	// end inline asm
	// begin inline asm
	{	
.reg .f64 data;
	ld.global.ca.f64 data, [%rd32772];
	}
	// end inline asm
	// begin inline asm
	bar.sync 0;
	// end inline asm
	// begin inline asm
	{	
.reg .f64 data;
	ld.global.ca.f64 data, [%rd32772];
	}
	// end inline asm
	// begin inline asm
	bar.sync 0;
	// end inline asm
	// begin inline asm
	{	
.reg .f64 data;
	ld.global.ca.f64 data, [%rd32772];
	}
	// end inline asm
	// begin inline asm
	bar.sync 0;
	// end inline asm
	// begin inline asm
	{	
.reg .f64 data;
	ld.global.ca.f64 data, [%rd32772];
	}
	// end inline asm
	// begin inline asm
	bar.sync 0;
	// end inline asm
	// begin inline asm
	{	
.reg .f64 data;
	ld.global.ca.f64 data, [%rd32772];
	}
	// end inline asm
	// begin inline asm
	bar.sync 0;
	// end inline asm
	// begin inline asm
	{	
.reg .f64 data;
	ld.global.ca.f64 data, [%rd32772];
	}
	// end inline asm
	// begin inline asm
	bar.sync 0;
	// end inline asm
	// begin inline asm
	{	
.reg .f64 data;
	ld.global.ca.f64 data, [%rd32772];
	}
	// end inline asm
	// begin inline asm
	bar.sync 0;
	// end inline asm
	// begin inline asm
	{	
.reg .f64 data;
	ld.global.ca.f64 data, [%rd32772];
	}
	// end inline asm
	// begin inline asm
	bar.sync 0;
	// end inline asm
	// begin inline asm
	{	
.reg .f64 data;
	ld.global.ca.f64 data, [%rd32772];
	}
	// end inline asm
	// begin inline asm
	bar.sync 0;
	// end inline asm
	// begin inline asm
	{	
.reg .f64 data;
	ld.global.ca.f64 data, [%rd32772];
	}
	// end inline asm
	// begin inline asm
	bar.sync 0;
	// end inline asm
	// begin inline asm
	{	
.reg .f64 data;
	ld.global.ca.f64 data, [%rd32772];
	}
	// end inline asm
	// begin inline asm
	bar.sync 0;
	// end inline asm
	// begin inline asm
	{	
.reg .f64 data;
	ld.global.ca.f64 data, [%rd32772];
	}
	// end inline asm
	// begin inline asm
	bar.sync 0;
	// end inline asm
	// begin inline asm
	{	
.reg .f64 data;
	ld.global.ca.f64 data, [%rd32772];
	}
	// end inline asm
	// begin inline asm
	bar.sync 0;
	// end inline asm
	// begin inline asm
	{	
.reg .f64 data;
	ld.global.ca.f64 data, [%rd32772];
	}
	// end inline asm
	// begin inline asm
	bar.sync 0;
	// end inline asm
	// begin inline asm
	{	
.reg .f64 data;
	ld.global.ca.f64 data, [%rd32772];
	}
	// end inline asm
	// begin inline asm
	bar.sync 0;
	// end inline asm
	// begin inline asm
	{	
.reg .f64 data;
	ld.global.ca.f64 data, [%rd32772];
	}
	// end inline asm
	// begin inline asm
	bar.sync 0;
	// end inline asm
	// begin inline asm
	{	
.reg .f64 data;
	ld.global.ca.f64 data, [%rd32772];
	}
	// end inline asm
	// begin inline asm
	bar.sync 0;
	// end inline asm
	// begin inline asm
	{	
.reg .f64 data;
	ld.global.ca.f64 data, [%rd32772];
	}
	// end inline asm
	// begin inline asm
	bar.sync 0;
	// end inline asm
	// begin inline asm
	{	
.reg .f64 data;
	ld.global.ca.f64 data, [%rd32772];
	}
	// end inline asm
	// begin inline asm
	bar.sync 0;
	// end inline asm
	// begin inline asm
	{	
.reg .f64 data;
	ld.global.ca.f64 data, [%rd32772];
	}
	// end inline asm
	// begin inline asm
	bar.sync 0;
	// end inline asm
	// begin inline asm
	{	
.reg .f64 data;
	ld.global.ca.f64 data, [%rd32772];
	}
	// end inline asm
	// begin inline asm
	bar.sync 0;
	// end inline asm
	// begin inline asm
	{	
.reg .f64 data;
	ld.global.ca.f64 data, [%rd32772];
	}
	// end inline asm
	// begin inline asm
	bar.sync 0;
	// end inline asm
	// begin inline asm
	{	
.reg .f64 data;
	ld.global.ca.f64 data, [%rd32772];
	}
	// end inline asm
	// begin inline asm
	bar.sync 0;
	// end inline asm
	// begin inline asm
	{	
.reg .f64 data;
	ld.global.ca.f64 data, [%rd32772];
	}
	// end inline asm
	// begin inline asm
	bar.sync 0;
	// end inline asm
	// begin inline asm
	{	
.reg .f64 data;
	ld.global.ca.f64 data, [%rd32772];
	}
	// end inline asm
	// begin inline asm
	bar.sync 0;
	// end inline asm
	// begin inline asm
	{	
.reg .f64 data;
	ld.global.ca.f64 data, [%rd32772];
	}
	// end inline asm
	// begin inline asm
	bar.sync 0;
	// end inline asm
	// begin inline asm
	{	
.reg .f64 data;
	ld.global.ca.f64 data, [%rd32772];
	}
	// end inline asm
	// begin inline asm
	bar.sync 0;
	// end inline asm
	// begin inline asm
	{	
.reg .f64 data;
	ld.global.ca.f64 data, [%rd32772];
	}
	// end inline asm
	// begin inline asm
	bar.sync 0;
	// end inline asm
	// begin inline asm
	{	
.reg .f64 data;
	ld.global.ca.f64 data, [%rd32772];
	}
	// end inline asm
	// begin inline asm
	bar.sync 0;
	// end inline asm
	// begin inline asm
	{	
.reg .f64 data;
	ld.global.ca.f64 data, [%rd32772];
	}
	// end inline asm
	// begin inline asm
	bar.sync 0;
	// end inline asm
	// begin inline asm
	{	
.reg .f64 data;
	ld.global.ca.f64 data, [%rd32772];
	}
	// end inline asm
	// begin inline asm
	bar.sync 0;
	// end inline asm
	// begin inline asm
	{	
.reg .f64 data;
	ld.global.ca.f64 data, [%rd32772];
	}
	// end inline asm
	// begin inline asm
	bar.sync 0;
	// end inline asm
	// begin inline asm
	{	
.reg .f64 data;
	ld.global.ca.f64 data, [%rd32772];
	}
	// end inline asm
	// begin inline asm
	bar.sync 0;
	// end inline asm
	// begin inline asm
	{	
.reg .f64 data;
	ld.global.ca.f64 data, [%rd32772];
	}
	// end inline asm
	// begin inline asm
	bar.sync 0;
	// end inline asm
	// begin inline asm
	{	
.reg .f64 data;
	ld.global.ca.f64 data, [%rd32772];
	}
	// end inline asm
	// begin inline asm
	bar.sync 0;
	// end inline asm
	// begin inline asm
	{	
.reg .f64 data;
	ld.global.ca.f64 data, [%rd32772];
	}
	// end inline asm
	// begin inline asm
	bar.sync 0;
	// end inline asm
	// begin inline asm
	{	
.reg .f64 data;
	ld.global.ca.f64 data, [%rd32772];
	}
	// end inline asm
	// begin inline asm
	bar.sync 0;
	// end inline asm
	// begin inline asm
	{	
.reg .f64 data;
	ld.global.ca.f64 data, [%rd32772];
	}
	// end inline asm
	// begin inline asm
	bar.sync 0;
	// end inline asm
	// begin inline asm
	{	
.reg .f64 data;
	ld.global.ca.f64 data, [%rd32772];
	}
	// end inline asm
	// begin inline asm
	bar.sync 0;
	// end inline asm
	// begin inline asm
	{	
.reg .f64 data;
	ld.global.ca.f64 data, [%rd32772];
	}
	// end inline asm
	// begin inline asm
	bar.sync 0;
	// end inline asm
	// begin inline asm
	{	
.reg .f64 data;
	ld.global.ca.f64 data, [%rd32772];
	}
	// end inline asm
	// begin inline asm
	bar.sync 0;
	// end inline asm
	// begin inline asm
	{	
.reg .f64 data;
	ld.global.ca.f64 data, [%rd32772];
	}
	// end inline asm
	// begin inline asm
	bar.sync 0;
	// end inline asm
	// begin inline asm
	{	
.reg .f64 data;
	ld.global.ca.f64 data, [%rd32772];
	}
	// end inline asm
	// begin inline asm
	bar.sync 0;
	// end inline asm
	// begin inline asm
	{	
.reg .f64 data;
	ld.global.ca.f64 data, [%rd32772];
	}
	// end inline asm
	// begin inline asm
	bar.sync 0;
	// end inline asm
	// begin inline asm
	{	
.reg .f64 data;
	ld.global.ca.f64 data, [%rd32772];
	}
	// end inline asm
	// begin inline asm
	bar.sync 0;
	// end inline asm
	// begin inline asm
	{	
.reg .f64 data;
	ld.global.ca.f64 data, [%rd32772];
	}
	// end inline asm
	// begin inline asm
	bar.sync 0;
	// end inline asm
	// begin inline asm
	{	
.reg .f64 data;
	ld.global.ca.f64 data, [%rd32772];
	}
	// end inline asm
	// begin inline asm
	bar.sync 0;
	// end inline asm
	// begin inline asm
	{	
.reg .f64 data;
	ld.global.ca.f64 data, [%rd32772];
	}
	// end inline asm
	// begin inline asm
	bar.sync 0;
	// end inline asm
	// begin inline asm
	{	
.reg .f64 data;
	ld.global.ca.f64 data, [%rd32772];
	}
	// end inline asm
	// begin inline asm
	bar.sync 0;
	// end inline asm
	// begin inline asm
	{	
.reg .f64 data;
	ld.global.ca.f64 data, [%rd32772];
	}
	// end inline asm
	// begin inline asm
	bar.sync 0;
	// end inline asm
	// begin inline asm
	{	
.reg .f64 data;
	ld.global.ca.f64 data, [%rd32772];
	}
	// end inline asm
	// begin inline asm
	bar.sync 0;
	// end inline asm
	// begin inline asm
	{	
.reg .f64 data;
	ld.global.ca.f64 data, [%rd32772];
	}
	// end inline asm
	// begin inline asm
	bar.sync 0;
	// end inline asm
	// begin inline asm
	{	
.reg .f64 data;
	ld.global.ca.f64 data, [%rd32772];
	}
	// end inline asm
	// begin inline asm
	bar.sync 0;
	// end inline asm
	// begin inline asm
	{	
.reg .f64 data;
	ld.global.ca.f64 data, [%rd32772];
	}
	// end inline asm
	// begin inline asm
	bar.sync 0;
	// end inline asm
	// begin inline asm
	{	
.reg .f64 data;
	ld.global.ca.f64 data, [%rd32772];
	}
	// end inline asm
	// begin inline asm
	bar.sync 0;
	// end inline asm
	// begin inline asm
	{	
.reg .f64 data;
	ld.global.ca.f64 data, [%rd32772];
	}
	// end inline asm
	// begin inline asm
	bar.sync 0;
	// end inline asm
	// begin inline asm
	{	
.reg .f64 data;
	ld.global.ca.f64 data, [%rd32772];
	}
	// end inline asm
	// begin inline asm
	bar.sync 0;
	// end inline asm
	// begin inline asm
	{	
.reg .f64 data;
	ld.global.ca.f64 data, [%rd32772];
	}
	// end inline asm
	// begin inline asm
	bar.sync 0;
	// end inline asm
	// begin inline asm
	{	
.reg .f64 data;
	ld.global.ca.f64 data, [%rd32772];
	}
	// end inline asm
	// begin inline asm
	bar.sync 0;
	// end inline asm
	// begin inline asm
	{	
.reg .f64 data;
	ld.global.ca.f64 data, [%rd32772];
	}
	// end inline asm
	// begin inline asm
	bar.sync 0;
	// end inline asm
	// begin inline asm
	{	
.reg .f64 data;
	ld.global.ca.f64 data, [%rd32772];
	}
	// end inline asm
	// begin inline asm
	bar.sync 0;
	// end inline asm
	// begin inline asm
	{	
.reg .f64 data;
	ld.global.ca.f64 data, [%rd32772];
	}
	// end inline asm
	// begin inline asm
	bar.sync 0;
	// end inline asm
	// begin inline asm
	{	
.reg .f64 data;
	ld.global.ca.f64 data, [%rd32772];
	}
	// end inline asm
	// begin inline asm
	bar.sync 0;
	// end inline asm
	// begin inline asm
	{	
.reg .f64 data;
	ld.global.ca.f64 data, [%rd32772];
	}
	// end inline asm
	// begin inline asm
	bar.sync 0;
	// end inline asm
	// begin inline asm
	{	
.reg .f64 data;
	ld.global.ca.f64 data, [%rd32772];
	}
	// end inline asm
	// begin inline asm
	bar.sync 0;
	// end inline asm
	// begin inline asm
	{	
.reg .f64 data;
	ld.global.ca.f64 data, [%rd32772];
	}
	// end inline asm
	// begin inline asm
	bar.sync 0;
	// end inline asm
	// begin inline asm
	{	
.reg .f64 data;
	ld.global.ca.f64 data, [%rd32772];
	}
	// end inline asm
	// begin inline asm
	bar.sync 0;
	// end inline asm
	// begin inline asm
	{	
.reg .f64 data;
	ld.global.ca.f64 data, [%rd32772];
	}
	// end inline asm
	// begin inline asm
	bar.sync 0;
	// end inline asm
	// begin inline asm
	{	
.reg .f64 data;
	ld.global.ca.f64 data, [%rd32772];
	}
	// end inline asm
	// begin inline asm
	bar.sync 0;
	// end inline asm
	// begin inline asm
	{	
.reg .f64 data;
	ld.global.ca.f64 data, [%rd32772];
	}
	// end inline asm
	// begin inline asm
	bar.sync 0;
	// end inline asm
	// begin inline asm
	{	
.reg .f64 data;
	ld.global.ca.f64 data, [%rd32772];
	}
	// end inline asm
	// begin inline asm
	bar.sync 0;
	// end inline asm
	// begin inline asm
	{	
.reg .f64 data;
	ld.global.ca.f64 data, [%rd32772];
	}
	// end inline asm
	// begin inline asm
	bar.sync 0;
	// end inline asm
	// begin inline asm
	{	
.reg .f64 data;
	ld.global.ca.f64 data, [%rd32772];
	}
	// end inline asm
	// begin inline asm
	bar.sync 0;
	// end inline asm
	// begin inline asm
	{	
.reg .f64 data;
	ld.global.ca.f64 data, [%rd32772];
	}
	// end inline asm
	// begin inline asm
	bar.sync 0;
	// end inline asm
	// begin inline asm
	{	
.reg .f64 data;
	ld.global.ca.f64 data, [%rd32772];
	}
	// end inline asm
	// begin inline asm
	bar.sync 0;
	// end inline asm
	// begin inline asm
	{	
.reg .f64 data;
	ld.global.ca.f64 data, [%rd32772];
	}
	// end inline asm
	// begin inline asm
	bar.sync 0;
	// end inline asm
	// begin inline asm
	{	
.reg .f64 data;
	ld.global.ca.f64 data, [%rd32772];
	}
	// end inline asm
	// begin inline asm
	bar.sync 0;
	// end inline asm
	// begin inline asm
	{	
.reg .f64 data;
	ld.global.ca.f64 data, [%rd32772];
	}
	// end inline asm
	// begin inline asm
	bar.sync 0;
	// end inline asm
	// begin inline asm
	{	
.reg .f64 data;
	ld.global.ca.f64 data, [%rd32772];
	}
	// end inline asm
	// begin inline asm
	bar.sync 0;
	// end inline asm
	// begin inline asm
	{	
.reg .f64 data;
	ld.global.ca.f64 data, [%rd32772];
	}
	// end inline asm
	// begin inline asm
	bar.sync 0;
	// end inline asm
	// begin inline asm
	{	
.reg .f64 data;
	ld.global.ca.f64 data, [%rd32772];
	}
	// end inline asm
	// begin inline asm
	bar.sync 0;
	// end inline asm
	// begin inline asm
	{	
.reg .f64 data;
	ld.global.ca.f64 data, [%rd32772];
	}
	// end inline asm
	// begin inline asm
	bar.sync 0;
	// end inline asm
	// begin inline asm
	{	
.reg .f64 data;
	ld.global.ca.f64 data, [%rd32772];
	}
	// end inline asm
	// begin inline asm
	bar.sync 0;
	// end inline asm
	// begin inline asm
	{	
.reg .f64 data;
	ld.global.ca.f64 data, [%rd32772];
	}
	// end inline asm
	// begin inline asm
	bar.sync 0;
	// end inline asm
	// begin inline asm
	{	
.reg .f64 data;
	ld.global.ca.f64 data, [%rd32772];
	}
	// end inline asm
	// begin inline asm
	bar.sync 0;
	// end inline asm
	// begin inline asm
	{	
.reg .f64 data;
	ld.global.ca.f64 data, [%rd32772];
	}
	// end inline asm
	// begin inline asm
	bar.sync 0;
	// end inline asm
	// begin inline asm
	{	
.reg .f64 data;
	ld.global.ca.f64 data, [%rd32772];
	}
	// end inline asm
	// begin inline asm
	bar.sync 0;
	// end inline asm
	// begin inline asm
	{	
.reg .f64 data;
	ld.global.ca.f64 data, [%rd32772];
	}
	// end inline asm
	// begin inline asm
	bar.sync 0;
	// end inline asm
	// begin inline asm
	{	
.reg .f64 data;
	ld.global.ca.f64 data, [%rd32772];
	}
	// end inline asm
	// begin inline asm
	bar.sync 0;
	// end inline asm
	// begin inline asm
	{	
.reg .f64 data;
	ld.global.ca.f64 data, [%rd32772];
	}
	// end inline asm
	// begin inline asm
	bar.sync 0;
	// end inline asm
	// begin inline asm
	{	
.reg .f64 data;
	ld.global.ca.f64 data, [%rd32772];
	}
	// end inline asm
	// begin inline asm
	bar.sync 0;
	// end inline asm
	// begin inline asm
	{	
.reg .f64 data;
	ld.global.ca.f64 data, [%rd32772];
	}
	// end inline asm
	// begin inline asm
	bar.sync 0;
	// end inline asm
	// begin inline asm
	{	
.reg .f64 data;
	ld.global.ca.f64 data, [%rd32772];
	}
	// end inline asm
	// begin inline asm
	bar.sync 0;
	// end inline asm
	// begin inline asm
	{	
.reg .f64 data;
	ld.global.ca.f64 data, [%rd32772];
	}
	// end inline asm
	// begin inline asm
	bar.sync 0;
	// end inline asm
	// begin inline asm
	{	
.reg .f64 data;
	ld.global.ca.f64 data, [%rd32772];
	}
	// end inline asm
	// begin inline asm
	bar.sync 0;
	// end inline asm
	// begin inline asm
	{	
.reg .f64 data;
	ld.global.ca.f64 data, [%rd32772];
	}
	// end inline asm
	// begin inline asm
	bar.sync 0;
	// end inline asm
	// begin inline asm
	{	
.reg .f64 data;
	ld.global.ca.f64 data, [%rd32772];
	}
	// end inline asm
	// begin inline asm
	bar.sync 0;
	// end inline asm
	// begin inline asm
	{	
.reg .f64 data;
	ld.global.ca.f64 data, [%rd32772];
	}
	// end inline asm
	// begin inline asm
	bar.sync 0;
	// end inline asm
	// begin inline asm
	{	
.reg .f64 data;
	ld.global.ca.f64 data, [%rd32772];
	}
	// end inline asm
	// begin inline asm
	bar.sync 0;
	// end inline asm
	// begin inline asm
	{	
.reg .f64 data;
	ld.global.ca.f64 data, [%rd32772];
	}
	// end inline asm
	// begin inline asm
	bar.sync 0;
	// end inline asm
	// begin inline asm
	{	
.reg .f64 data;
	ld.global.ca.f64 data, [%rd32772];
	}
	// end inline asm
	// begin inline asm
	bar.sync 0;
	// end inline asm
	// begin inline asm
	{	
.reg .f64 data;
	ld.global.ca.f64 data, [%rd32772];
	}
	// end inline asm
	// begin inline asm
	bar.sync 0;
	// end inline asm
	// begin inline asm
	{	
.reg .f64 data;
	ld.global.ca.f64 data, [%rd32772];
	}
	// end inline asm
	// begin inline asm
	bar.sync 0;
	// end inline asm
	// begin inline asm
	{	
.reg .f64 data;
	ld.global.ca.f64 data, [%rd32772];
	}
	// end inline asm
	// begin inline asm
	bar.sync 0;
	// end inline asm
	// begin inline asm
	{	
.reg .f64 data;
	ld.global.ca.f64 data, [%rd32772];
	}
	// end inline asm
	// begin inline asm
	bar.sync 0;
	// end inline asm
	// begin inline asm
	{	
.reg .f64 data;
	ld.global.ca.f64 data, [%rd32772];
	}
	// end inline asm
	// begin inline asm
	bar.sync 0;
	// end inline asm
	// begin inline asm
	{	
.reg .f64 data;
	ld.global.ca.f64 data, [%rd32772];
	}
	// end inline asm
	// begin inline asm
	bar.sync 0;
	// end inline asm
	// begin inline asm
	{	
.reg .f64 data;
	ld.global.ca.f64 data, [%rd32772];
	}
	// end inline asm
	// begin inline asm
	bar.sync 0;
	// end inline asm
	// begin inline asm
	{	
.reg .f64 data;
	ld.global.ca.f64 data, [%rd32772];
	}
	// end inline asm
	// begin inline asm
	bar.sync 0;
	// end inline asm
	// begin inline asm
	{	
.reg .f64 data;
	ld.global.ca.f64 data, [%rd32772];
	}
	// end inline asm
	// begin inline asm
	bar.sync 0;
	// end inline asm
	// begin inline asm
	{	
.reg .f64 data;
	ld.global.ca.f64 data, [%rd32772];
	}
	// end inline asm
	// begin inline asm
	bar.sync 0;
	// end inline asm
	// begin inline asm
	{	
.reg .f64 data;
	ld.global.ca.f64 data, [%rd32772];
	}
	// end inline asm
	// begin inline asm
	bar.sync 0;
	// end inline asm
	// begin inline asm
	{	
.reg .f64 data;
	ld.global.ca.f64 data, [%rd32772];
	}
	// end inline asm
	// begin inline asm
	bar.sync 0;
	// end inline asm
	// begin inline asm
	{	
.reg .f64 data;
	ld.global.ca.f64 data, [%rd32772];
	}
	// end inline asm
	// begin inline asm
	bar.sync 0;
	// end inline asm
	// begin inline asm
	{	
.reg .f64 data;
	ld.global.ca.f64 data, [%rd32772];
	}
	// end inline asm
	// begin inline asm
	bar.sync 0;
	// end inline asm
	// begin inline asm
	{	
.reg .f64 data;
	ld.global.ca.f64 data, [%rd32772];
	}
	// end inline asm
	// begin inline asm
	bar.sync 0;
	// end inline asm
	// begin inline asm
	{	
.reg .f64 data;
	ld.global.ca.f64 data, [%rd32772];
	}
	// end inline asm
	// begin inline asm
	bar.sync 0;
	// end inline asm
	// begin inline asm
	{	
.reg .f64 data;
	ld.global.ca.f64 data, [%rd32772];
	}
	// end inline asm
	// begin inline asm
	bar.sync 0;
	// end inline asm
	// begin inline asm
	{	
.reg .f64 data;
	ld.global.ca.f64 data, [%rd32772];
	}
	// end inline asm
	// begin inline asm
	bar.sync 0;
	// end inline asm
	// begin inline asm
	{	
.reg .f64 data;
	ld.global.ca.f64 data, [%rd32772];
	}
	// end inline asm
	// begin inline asm
	bar.sync 0;
	// end inline asm
	// begin inline asm
	{	
.reg .f64 data;
	ld.global.ca.f64 data, [%rd32772];
	}
	// end inline asm
	// begin inline asm
	bar.sync 0;
	// end inline asm
	// begin inline asm
	{	
.reg .f64 data;
	ld.global.ca.f64 data, [%rd32772];
	}
	// end inline asm
	// begin inline asm
	bar.sync 0;
	// end inline asm
	// begin inline asm
	{	
.reg .f64 data;
	ld.global.ca.f64 data, [%rd32772];
	}
	// end inline asm
	// begin inline asm
	bar.sync 0;
	// end inline asm
	// begin inline asm
	{	
.reg .f64 data;
	ld.global.ca.f64 data, [%rd32772];
	}
	// end inline asm
	// begin inline asm
	bar.sync 0;
	// end inline asm
	// begin inline asm
	{	
.reg .f64 data;
	ld.global.ca.f64 data, [%rd32772];
	}
	// end inline asm
	// begin inline asm
	bar.sync 0;
	// end inline asm
	// begin inline asm
	{	
.reg .f64 data;
	ld.global.ca.f64 data, [%rd32772];
	}
	// end inline asm
	// begin inline asm
	bar.sync 0;
	// end inline asm
	// begin inline asm
	{	
.reg .f64 data;
	ld.global.ca.f64 data, [%rd32772];
	}
	// end inline asm
	// begin inline asm
	bar.sync 0;
	// end inline asm
	// begin inline asm
	{	
.reg .f64 data;
	ld.global.ca.f64 data, [%rd32772];
	}
	// end inline asm
	// begin inline asm
	bar.sync 0;
	// end inline asm
	// begin inline asm
	{	
.reg .f64 data;
	ld.global.ca.f64 data, [%rd32772];
	}
	// end inline asm
	// begin inline asm
	bar.sync 0;
	// end inline asm
	// begin inline asm
	{	
.reg .f64 data;
	ld.global.ca.f64 data, [%rd32772];
	}
	// end inline asm
	// begin inline asm
	bar.sync 0;
	// end inline asm
	// begin inline asm
	{	
.reg .f64 data;
	ld.global.ca.f64 data, [%rd32772];
	}
	// end inline asm
	// begin inline asm
	bar.sync 0;
	// end inline asm
	// begin inline asm
	{	
.reg .f64 data;
	ld.global.ca.f64 data, [%rd32772];
	}
	// end inline asm
	// begin inline asm
	bar.sync 0;
	// end inline asm
	// begin inline asm
	{	
.reg .f64 data;
	ld.global.ca.f64 data, [%rd32772];
	}
	// end inline asm
	// begin inline asm
	bar.sync 0;
	// end inline asm
	// begin inline asm
	{	
.reg .f64 data;
	ld.global.ca.f64 data, [%rd32772];
	}
	// end inline asm
	// begin inline asm
	bar.sync 0;
	// end inline asm
	// begin inline asm
	{	
.reg .f64 data;
	ld.global.ca.f64 data, [%rd32772];
	}
	// end inline asm
	// begin inline asm
	bar.sync 0;
	// end inline asm
	// begin inline asm
	{	
.reg .f64 data;
	ld.global.ca.f64 data, [%rd32772];
	}
	// end inline asm
	// begin inline asm
	bar.sync 0;
	// end inline asm
	// begin inline asm
	{	
.reg .f64 data;
	ld.global.ca.f64 data, [%rd32772];
	}
	// end inline asm
	// begin inline asm
	bar.sync 0;
	// end inline asm
	// begin inline asm
	{	
.reg .f64 data;
	ld.global.ca.f64 data, [%rd32772];
	}
	// end inline asm
	// begin inline asm
	bar.sync 0;
	// end inline asm
	// begin inline asm
	{	
.reg .f64 data;
	ld.global.ca.f64 data, [%rd32772];
	}
	// end inline asm
	// begin inline asm
	bar.sync 0;
	// end inline asm
	// begin inline asm
	{	
.reg .f64 data;
	ld.global.ca.f64 data, [%rd32772];
	}
	// end inline asm
	// begin inline asm
	bar.sync 0;
	// end inline asm
	// begin inline asm
	{	
.reg .f64 data;
	ld.global.ca.f64 data, [%rd32772];
	}
	// end inline asm
	// begin inline asm
	bar.sync 0;
	// end inline asm
	// begin inline asm
	{	
.reg .f64 data;
	ld.global.ca.f64 data, [%rd32772];
	}
	// end inline asm
	// begin inline asm
	bar.sync 0;
	// end inline asm
	// begin inline asm
	{	
.reg .f64 data;
	ld.global.ca.f64 data, [%rd32772];
	}
	// end inline asm
	// begin inline asm
	bar.sync 0;
	// end inline asm
	// begin inline asm
	{	
.reg .f64 data;
	ld.global.ca.f64 data, [%rd32772];
	}
	// end inline asm
	// begin inline asm
	bar.sync 0;
	// end inline asm
	// begin inline asm
	{	
.reg .f64 data;
	ld.global.ca.f64 data, [%rd32772];
	}
	// end inline asm
	// begin inline asm
	bar.sync 0;
	// end inline asm
	// begin inline asm
	{	
.reg .f64 data;
	ld.global.ca.f64 data, [%rd32772];
	}
	// end inline asm
	// begin inline asm
	bar.sync 0;
	// end inline asm
	// begin inline asm
	{	
.reg .f64 data;
	ld.global.ca.f64 data, [%rd32772];
	}
	// end inline asm
	// begin inline asm
	bar.sync 0;
	// end inline asm
	// begin inline asm
	{	
.reg .f64 data;
	ld.global.ca.f64 data, [%rd32772];
	}
	// end inline asm
	// begin inline asm
	bar.sync 0;
	// end inline asm
	// begin inline asm
	{	
.reg .f64 data;
	ld.global.ca.f64 data, [%rd32772];
	}
	// end inline asm
	// begin inline asm
	bar.sync 0;
	// end inline asm
	// begin inline asm
	{	
.reg .f64 data;
	ld.global.ca.f64 data, [%rd32772];
	}
	// end inline asm
	// begin inline asm
	bar.sync 0;
	// end inline asm
	// begin inline asm
	{	
.reg .f64 data;
	ld.global.ca.f64 data, [%rd32772];
	}
	// end inline asm
	// begin inline asm
	bar.sync 0;
	// end inline asm
	// begin inline asm
	{	
.reg .f64 data;
	ld.global.ca.f64 data, [%rd32772];
	}
	// end inline asm
	// begin inline asm
	bar.sync 0;
	// end inline asm
	// begin inline asm
	{	
.reg .f64 data;
	ld.global.ca.f64 data, [%rd32772];
	}
	// end inline asm
	// begin inline asm
	bar.sync 0;
	// end inline asm
	// begin inline asm
	{	
.reg .f64 data;
	ld.global.ca.f64 data, [%rd32772];
	}
	// end inline asm
	// begin inline asm
	bar.sync 0;
	// end inline asm
	// begin inline asm
	{	
.reg .f64 data;
	ld.global.ca.f64 data, [%rd32772];
	}
	// end inline asm
	// begin inline asm
	bar.sync 0;
	// end inline asm
	// begin inline asm
	{	
.reg .f64 data;
	ld.global.ca.f64 data, [%rd32772];
	}
	// end inline asm
	// begin inline asm
	bar.sync 0;
	// end inline asm
	// begin inline asm
	{	
.reg .f64 data;
	ld.global.ca.f64 data, [%rd32772];
	}
	// end inline asm
	// begin inline asm
	bar.sync 0;
	// end inline asm
	// begin inline asm
	{	
.reg .f64 data;
	ld.global.ca.f64 data, [%rd32772];
	}
	// end inline asm
	// begin inline asm
	bar.sync 0;
	// end inline asm
	// begin inline asm
	{	
.reg .f64 data;
	ld.global.ca.f64 data, [%rd32772];
	}
	// end inline asm
	// begin inline asm
	bar.sync 0;
	// end inline asm
	// begin inline asm
	{	
.reg .f64 data;
	ld.global.ca.f64 data, [%rd32772];
	}
	// end inline asm
	// begin inline asm
	bar.sync 0;
	// end inline asm
	// begin inline asm
	{	
.reg .f64 data;
	ld.global.ca.f64 data, [%rd32772];
	}
	// end inline asm
	// begin inline asm
	bar.sync 0;
	// end inline asm
	// begin inline asm
	{	
.reg .f64 data;
	ld.global.ca.f64 data, [%rd32772];
	}
	// end inline asm
	// begin inline asm
	bar.sync 0;
	// end inline asm
	// begin inline asm
	{	
.reg .f64 data;
	ld.global.ca.f64 data, [%rd32772];
	}
	// end inline asm
	// begin inline asm
	bar.sync 0;
	// end inline asm
	// begin inline asm
	{	
.reg .f64 data;
	ld.global.ca.f64 data, [%rd32772];
	}
	// end inline asm
	// begin inline asm
	bar.sync 0;
	// end inline asm
	// begin inline asm
	{	
.reg .f64 data;
	ld.global.ca.f64 data, [%rd32772];
	}
	// end inline asm
	// begin inline asm
	bar.sync 0;
	// end inline asm
	// begin inline asm
	{	
.reg .f64 data;
	ld.global.ca.f64 data, [%rd32772];
	}
	// end inline asm
	// begin inline asm
	bar.sync 0;
	// end inline asm
	// begin inline asm
	{	
.reg .f64 data;
	ld.global.ca.f64 data, [%rd32772];
	}
	// end inline asm
	// begin inline asm
	bar.sync 0;
	// end inline asm
	// begin inline asm
	{	
.reg .f64 data;
	ld.global.ca.f64 data, [%rd32772];
	}
	// end inline asm
	// begin inline asm
	bar.sync 0;
	// end inline asm
	// begin inline asm
	{	
.reg .f64 data;
	ld.global.ca.f64 data, [%rd32772];
	}
	// end inline asm
	// begin inline asm
	bar.sync 0;
	// end inline asm
	// begin inline asm
	{	
.reg .f64 data;
	ld.global.ca.f64 data, [%rd32772];
	}
	// end inline asm
	// begin inline asm
	bar.sync 0;
	// end inline asm
	// begin inline asm
	{	
.reg .f64 data;
	ld.global.ca.f64 data, [%rd32772];
	}
	// end inline asm
	// begin inline asm
	bar.sync 0;
	// end inline asm
	// begin inline asm
	{	
.reg .f64 data;
	ld.global.ca.f64 data, [%rd32772];
	}
	// end inline asm
	// begin inline asm
	bar.sync 0;
	// end inline asm
	// begin inline asm
	{	
.reg .f64 data;
	ld.global.ca.f64 data, [%rd32772];
	}
	// end inline asm
	// begin inline asm
	bar.sync 0;
	// end inline asm
	// begin inline asm
	{	
.reg .f64 data;
	ld.global.ca.f64 data, [%rd32772];
	}
	// end inline asm
	// begin inline asm
	bar.sync 0;
	// end inline asm
	// begin inline asm
	{	
.reg .f64 data;
	ld.global.ca.f64 data, [%rd32772];
	}
	// end inline asm
	// begin inline asm
	bar.sync 0;
	// end inline asm
	// begin inline asm
	{	
.reg .f64 data;
	ld.global.ca.f64 data, [%rd32772];
	}
	// end inline asm
	// begin inline asm
	bar.sync 0;
	// end inline asm
	// begin inline asm
	{	
.reg .f64 data;
	ld.global.ca.f64 data, [%rd32772];
	}
	// end inline asm
	// begin inline asm
	bar.sync 0;
	// end inline asm
	// begin inline asm
	{	
.reg .f64 data;
	ld.global.ca.f64 data, [%rd32772];
	}
	// end inline asm
	// begin inline asm
	bar.sync 0;
	// end inline asm
	// begin inline asm
	{	
.reg .f64 data;
	ld.global.ca.f64 data, [%rd32772];
	}
	// end inline asm
	// begin inline asm
	bar.sync 0;
	// end inline asm
	// begin inline asm
	{	
.reg .f64 data;
	ld.global.ca.f64 data, [%rd32772];
	}
	// end inline asm
	// begin inline asm
	bar.sync 0;
	// end inline asm
	// begin inline asm
	{	
.reg .f64 data;
	ld.global.ca.f64 data, [%rd32772];
	}
	// end inline asm
	// begin inline asm
	bar.sync 0;
	// end inline asm
	// begin inline asm
	{	
.reg .f64 data;
	ld.global.ca.f64 data, [%rd32772];
	}
	// end inline asm
	// begin inline asm
	bar.sync 0;
	// end inline asm
	// begin inline asm
	{	
.reg .f64 data;
	ld.global.ca.f64 data, [%rd32772];
	}
	// end inline asm
	// begin inline asm
	bar.sync 0;
	// end inline asm
	// begin inline asm
	{	
.reg .f64 data;
	ld.global.ca.f64 data, [%rd32772];
	}
	// end inline asm
	// begin inline asm
	bar.sync 0;
	// end inline asm
	// begin inline asm
	{	
.reg .f64 data;
	ld.global.ca.f64 data, [%rd32772];
	}
	// end inline asm
	// begin inline asm
	bar.sync 0;
	// end inline asm
	// begin inline asm
	{	
.reg .f64 data;
	ld.global.ca.f64 data, [%rd32772];
	}
	// end inline asm
	// begin inline asm
	bar.sync 0;
	// end inline asm
	// begin inline asm
	{	
.reg .f64 data;
	ld.global.ca.f64 data, [%rd32772];
	}
	// end inline asm
	// begin inline asm
	bar.sync 0;
	// end inline asm
	// begin inline asm
	{	
.reg .f64 data;
	ld.global.ca.f64 data, [%rd32772];
	}
	// end inline asm
	// begin inline asm
	bar.sync 0;
	// end inline asm
	// begin inline asm
	{	
.reg .f64 data;
	ld.global.ca.f64 data, [%rd32772];
	}
	// end inline asm
	// begin inline asm
	bar.sync 0;
	// end inline asm
	// begin inline asm
	{	
.reg .f64 data;
	ld.global.ca.f64 data, [%rd32772];
	}
	// end inline asm
	// begin inline asm
	bar.sync 0;
	// end inline asm
	// begin inline asm
	{	
.reg .f64 data;
	ld.global.ca.f64 data, [%rd32772];
	}
	// end inline asm
	// begin inline asm
	bar.sync 0;
	// end inline asm
	// begin inline asm
	{	
.reg .f64 data;
	ld.global.ca.f64 data, [%rd32772];
	}
	// end inline asm
	// begin inline asm
	bar.sync 0;
	// end inline asm
	// begin inline asm
	{	
.reg .f64 data;
	ld.global.ca.f64 data, [%rd32772];
	}
	// end inline asm
	// begin inline asm
	bar.sync 0;
	// end inline asm
	// begin inline asm
	{	
.reg .f64 data;
	ld.global.ca.f64 data, [%rd32772];
	}
	// end inline asm
	// begin inline asm
	bar.sync 0;
	// end inline asm
	// begin inline asm
	{	
.reg .f64 data;
	ld.global.ca.f64 data, [%rd32772];
	}
	// end inline asm
	// begin inline asm
	bar.sync 0;
	// end inline asm
	// begin inline asm
	{	
.reg .f64 data;
	ld.global.ca.f64 data, [%rd32772];
	}
	// end inline asm
	// begin inline asm
	bar.sync 0;
	// end inline asm
	// begin inline asm
	{	
.reg .f64 data;
	ld.global.ca.f64 data, [%rd32772];
	}
	// end inline asm
	// begin inline asm
	bar.sync 0;
	// end inline asm
	// begin inline asm
	{	
.reg .f64 data;
	ld.global.ca.f64 data, [%rd32772];
	}
	// end inline asm
	// begin inline asm
	bar.sync 0;
	// end inline asm
	// begin inline asm
	{	
.reg .f64 data;
	ld.global.ca.f64 data, [%rd32772];
	}
	// end inline asm
	// begin inline asm
	bar.sync 0;
	// end inline asm
	// begin inline asm
	{	
.reg .f64 data;
	ld.global.ca.f64 data, [%rd32772];
	}
	// end inline asm
	// begin inline asm
	bar.sync 0;
	// end inline asm
	// begin inline asm
	{	
.reg .f64 data;
	ld.global.ca.f64 data, [%rd32772];
	}
	// end inline asm
	// begin inline asm
	bar.sync 0;
	// end inline asm
	// begin inline asm
	{	
.reg .f64 data;
	ld.global.ca.f64 data, [%rd32772];
	}
	// end inline asm
	// begin inline asm
	bar.sync 0;
	// end inline asm
	// begin inline asm
	{	
.reg .f64 data;
	ld.global.ca.f64 data, [%rd32772];
	}
	// end inline asm
	// begin inline asm
	bar.sync 0;
	// end inline asm
	// begin inline asm
	{	
.reg .f64 data;
	ld.global.ca.f64 data, [%rd32772];
	}
	// end inline asm
	// begin inline asm
	bar.sync 0;
	// end inline asm
	// begin inline asm
	{	
.reg .f64 data;
	ld.global.ca.f64 data, [%rd32772];
	}
	// end inline asm
	// begin inline asm
	bar.sync 0;
	// end inline asm
	// begin inline asm
	{	
.reg .f64 data;
	ld.global.ca.f64 data, [%rd32772];
	}
	// end inline asm
	// begin inline asm
	bar.sync 0;
	// end inline asm
	// begin inline asm
	{	
.reg .f64 data;
	ld.global.ca.f64 data, [%rd32772];
	}
	// end inline asm
	// begin inline asm
	bar.sync 0;
	// end inline asm
	// begin inline asm
	{	
.reg .f64 data;
	ld.global.ca.f64 data, [%rd32772];
	}
	// end inline asm
	// begin inline asm
	bar.sync 0;
	// end inline asm
	// begin inline asm
	{	
.reg .f64 data;
	ld.global.ca.f64 data, [%rd32772];
	}
	// end inline asm
	// begin inline asm
	bar.sync 0;
	// end inline asm
	// begin inline asm
	{	
.reg .f64 data;
	ld.global.ca.f64 data, [%rd32772];
	}
	// end inline asm
	// begin inline asm
	bar.sync 0;
	// end inline asm
	// begin inline asm
	{	
.reg .f64 data;
	ld.global.ca.f64 data, [%rd32772];
	}
	// end inline asm
	// begin inline asm
	bar.sync 0;
	// end inline asm
	// begin inline asm
	{	
.reg .f64 data;
	ld.global.ca.f64 data, [%rd32772];
	}
	// end inline asm
	// begin inline asm
	bar.sync 0;
	// end inline asm
	// begin inline asm
	{	
.reg .f64 data;
	ld.global.ca.f64 data, [%rd32772];
	}
	// end inline asm
	// begin inline asm
	bar.sync 0;
	// end inline asm
	// begin inline asm
	{	
.reg .f64 data;
	ld.global.ca.f64 data, [%rd32772];
	}
	// end inline asm
	// begin inline asm
	bar.sync 0;
	// end inline asm
	// begin inline asm
	{	
.reg .f64 data;
	ld.global.ca.f64 data, [%rd32772];
	}
	// end inline asm
	// begin inline asm
	bar.sync 0;
	// end inline asm
	// begin inline asm
	{	
.reg .f64 data;
	ld.global.ca.f64 data, [%rd32772];
	}
	// end inline asm
	// begin inline asm
	bar.sync 0;
	// end inline asm
	// begin inline asm
	{	
.reg .f64 data;
	ld.global.ca.f64 data, [%rd32772];
	}
	// end inline asm
	// begin inline asm
	bar.sync 0;
	// end inline asm
	// begin inline asm
	{	
.reg .f64 data;
	ld.global.ca.f64 data, [%rd32772];
	}
	// end inline asm
	// begin inline asm
	bar.sync 0;
	// end inline asm
	// begin inline asm
	{	
.reg .f64 data;
	ld.global.ca.f64 data, [%rd32772];
	}
	// end inline asm
	// begin inline asm
	bar.sync 0;
	// end inline asm
	// begin inline asm
	{	
.reg .f64 data;
	ld.global.ca.f64 data, [%rd32772];
	}
	// end inline asm
	// begin inline asm
	bar.sync 0;
	// end inline asm
	// begin inline asm
	{	
.reg .f64 data;
	ld.global.ca.f64 data, [%rd32772];
	}
	// end inline asm
	// begin inline asm
	bar.sync 0;
	// end inline asm
	// begin inline asm
	{	
.reg .f64 data;
	ld.global.ca.f64 data, [%rd32772];
	}
	// end inline asm
	// begin inline asm
	bar.sync 0;
	// end inline asm
	// begin inline asm
	{	
.reg .f64 data;
	ld.global.ca.f64 data, [%rd32772];
	}
	// end inline asm
	// begin inline asm
	bar.sync 0;
	// end inline asm
	// begin inline asm
	{	
.reg .f64 data;
	ld.global.ca.f64 data, [%rd32772];
	}
	// end inline asm
	// begin inline asm
	bar.sync 0;
	// end inline asm
	// begin inline asm
	{	
.reg .f64 data;
	ld.global.ca.f64 data, [%rd32772];
	}
	// end inline asm
	// begin inline asm
	bar.sync 0;
	// end inline asm
	// begin inline asm
	{	
.reg .f64 data;
	ld.global.ca.f64 data, [%rd32772];
	}
	// end inline asm
	// begin inline asm
	bar.sync 0;
	// end inline asm
	// begin inline asm
	{	
.reg .f64 data;
	ld.global.ca.f64 data, [%rd32772];
	}
	// end inline asm
	// begin inline asm
	bar.sync 0;
	// end inline asm
	// begin inline asm
	{	
.reg .f64 data;
	ld.global.ca.f64 data, [%rd32772];
	}
	// end inline asm
	// begin inline asm
	bar.sync 0;
	// end inline asm
	// begin inline asm
	{	
.reg .f64 data;
	ld.global.ca.f64 data, [%rd32772];
	}
	// end inline asm
	// begin inline asm
	bar.sync 0;
	// end inline asm
	// begin inline asm
	{	
.reg .f64 data;
	ld.global.ca.f64 data, [%rd32772];
	}
	// end inline asm
	// begin inline asm
	bar.sync 0;
	// end inline asm
	// begin inline asm
	{	
.reg .f64 data;
	ld.global.ca.f64 data, [%rd32772];
	}
	// end inline asm
	// begin inline asm
	bar.sync 0;
	// end inline asm
	// begin inline asm
	{	
.reg .f64 data;
	ld.global.ca.f64 data, [%rd32772];
	}
	// end inline asm
	// begin inline asm
	bar.sync 0;
	// end inline asm
	// begin inline asm
	{	
.reg .f64 data;
	ld.global.ca.f64 data, [%rd32772];
	}
	// end inline asm
	// begin inline asm
	bar.sync 0;
	// end inline asm
	// begin inline asm
	{	
.reg .f64 data;
	ld.global.ca.f64 data, [%rd32772];
	}
	// end inline asm
	// begin inline asm
	bar.sync 0;
	// end inline asm
	// begin inline asm
	{	
.reg .f64 data;
	ld.global.ca.f64 data, [%rd32772];
	}
	// end inline asm
	// begin inline asm
	bar.sync 0;
	// end inline asm
	// begin inline asm
	{	
.reg .f64 data;
	ld.global.ca.f64 data, [%rd32772];
	}
	// end inline asm
	// begin inline asm
	bar.sync 0;
	// end inline asm
	// begin inline asm
	{	
.reg .f64 data;
	ld.global.ca.f64 data, [%rd32772];
	}
	// end inline asm
	// begin inline asm
	bar.sync 0;
	// end inline asm
	// begin inline asm
	{	
.reg .f64 data;
	ld.global.ca.f64 data, [%rd32772];
	}
	// end inline asm
	// begin inline asm
	bar.sync 0;
	// end inline asm
	// begin inline asm
	{	
.reg .f64 data;
	ld.global.ca.f64 data, [%rd32772];
	}
	// end inline asm
	// begin inline asm
	bar.sync 0;
	// end inline asm
	// begin inline asm
	{	
.reg .f64 data;
	ld.global.ca.f64 data, [%rd32772];
	}
	// end inline asm
	// begin inline asm
	bar.sync 0;
	// end inline asm
	// begin inline asm
	{	
.reg .f64 data;
	ld.global.ca.f64 data, [%rd32772];
	}
	// end inline asm
	// begin inline asm
	bar.sync 0;
	// end inline asm
	// begin inline asm
	{	
.reg .f64 data;
	ld.global.ca.f64 data, [%rd32772];
	}
	// end inline asm
	// begin inline asm
	bar.sync 0;
	// end inline asm
	// begin inline asm
	{	
.reg .f64 data;
	ld.global.ca.f64 data, [%rd32772];
	}
	// end inline asm
	// begin inline asm
	bar.sync 0;
	// end inline asm
	// begin inline asm
	{	
.reg .f64 data;
	ld.global.ca.f64 data, [%rd32772];
	}
	// end inline asm
	// begin inline asm
	bar.sync 0;
	// end inline asm
	// begin inline asm
	{	
.reg .f64 data;
	ld.global.ca.f64 data, [%rd32772];
	}
	// end inline asm
	// begin inline asm
	bar.sync 0;
	// end inline asm
	// begin inline asm
	{	
.reg .f64 data;
	ld.global.ca.f64 data, [%rd32772];
	}
	// end inline asm
	// begin inline asm
	bar.sync 0;
	// end inline asm
	// begin inline asm
	{	
.reg .f64 data;
	ld.global.ca.f64 data, [%rd32772];
	}
	// end inline asm
	// begin inline asm
	bar.sync 0;
	// end inline asm
	// begin inline asm
	{	
.reg .f64 data;
	ld.global.ca.f64 data, [%rd32772];
	}
	// end inline asm
	// begin inline asm
	bar.sync 0;
	// end inline asm
	// begin inline asm
	{	
.reg .f64 data;
	ld.global.ca.f64 data, [%rd32772];
	}
	// end inline asm
	// begin inline asm
	bar.sync 0;
	// end inline asm
	// begin inline asm
	{	
.reg .f64 data;
	ld.global.ca.f64 data, [%rd32772];
	}
	// end inline asm
	// begin inline asm
	bar.sync 0;
	// end inline asm
	// begin inline asm
	{	
.reg .f64 data;
	ld.global.ca.f64 data, [%rd32772];
	}
	// end inline asm
	// begin inline asm
	bar.sync 0;
	// end inline asm
	// begin inline asm
	{	
.reg .f64 data;
	ld.global.ca.f64 data, [%rd32772];
	}
	// end inline asm
	// begin inline asm
	bar.sync 0;
	// end inline asm
	// begin inline asm
	{	
.reg .f64 data;
	ld.global.ca.f64 data, [%rd32772];
	}
	// end inline asm
	// begin inline asm
	bar.sync 0;
	// end inline asm
	// begin inline asm
	{	
.reg .f64 data;
	ld.global.ca.f64 data, [%rd32772];
	}
	// end inline asm
	// begin inline asm
	bar.sync 0;
	// end inline asm
	// begin inline asm
	{	
.reg .f64 data;
	ld.global.ca.f64 data, [%rd32772];
	}
	// end inline asm
	// begin inline asm
	bar.sync 0;
	// end inline asm
	// begin inline asm
	{	
.reg .f64 data;
	ld.global.ca.f64 data, [%rd32772];
	}
	// end inline asm
	// begin inline asm
	bar.sync 0;
	// end inline asm
	// begin inline asm
	{	
.reg .f64 data;
	ld.global.ca.f64 data, [%rd32772];
	}
	// end inline asm
	// begin inline asm
	bar.sync 0;
	// end inline asm
	// begin inline asm
	{	
.reg .f64 data;
	ld.global.ca.f64 data, [%rd32772];
	}
	// end inline asm
	// begin inline asm
	bar.sync 0;
	// end inline asm
	// begin inline asm
	{	
.reg .f64 data;
	ld.global.ca.f64 data, [%rd32772];
	}
	// end inline asm
	// begin inline asm
	bar.sync 0;
	// end inline asm
	// begin inline asm
	{	
.reg .f64 data;
	ld.global.ca.f64 data, [%rd32772];
	}
	// end inline asm
	// begin inline asm
	bar.sync 0;
	// end inline asm
	// begin inline asm
	{	
.reg .f64 data;
	ld.global.ca.f64 data, [%rd32772];
	}
	// end inline asm
	// begin inline asm
	bar.sync 0;
	// end inline asm
	// begin inline asm
	{	
.reg .f64 data;
	ld.global.ca.f64 data, [%rd32772];
	}
	// end inline asm
	// begin inline asm
	bar.sync 0;
	// end inline asm
	// begin inline asm
	{	
.reg .f64 data;
	ld.global.ca.f64 data, [%rd32772];
	}
	// end inline asm
	// begin inline asm
	bar.sync 0;
	// end inline asm
	// begin inline asm
	{	
.reg .f64 data;
	ld.global.ca.f64 data, [%rd32772];
	}
	// end inline asm
	// begin inline asm
	bar.sync 0;
	// end inline asm
	// begin inline asm
	{	
.reg .f64 data;
	ld.global.ca.f64 data, [%rd32772];
	}
	// end inline asm
	// begin inline asm
	bar.sync 0;
	// end inline asm
	// begin inline asm
	{	
.reg .f64 data;
	ld.global.ca.f64 data, [%rd32772];
	}
	// end inline asm
	// begin inline asm
	bar.sync 0;
	// end inline asm
	// begin inline asm
	{	
.reg .f64 data;
	ld.global.ca.f64 data, [%rd32772];
	}
	// end inline asm
	// begin inline asm
	bar.sync 0;
	// end inline asm
	// begin inline asm
	{	
.reg .f64 data;
	ld.global.ca.f64 data, [%rd32772];
	}
	// end inline asm
	// begin inline asm
	bar.sync 0;
	// end inline asm
	// begin inline asm
	{	
.reg .f64 data;
	ld.global.ca.f64 data, [%rd32772];
	}
	// end inline asm
	// begin inline asm
	bar.sync 0;
	// end inline asm
	// begin inline asm
	{	
.reg .f64 data;
	ld.global.ca.f64 data, [%rd32772];
	}
	// end inline asm
	// begin inline asm
	bar.sync 0;
	// end inline asm
	// begin inline asm
	{	
.reg .f64 data;
	ld.global.ca.f64 data, [%rd32772];
	}
	// end inline asm
	// begin inline asm
	bar.sync 0;
	// end inline asm
	// begin inline asm
	{	
.reg .f64 data;
	ld.global.ca.f64 data, [%rd32772];
	}
	// end inline asm
	// begin inline asm
	bar.sync 0;
	// end inline asm
	// begin inline asm
	{	
.reg .f64 data;
	ld.global.ca.f64 data, [%rd32772];
	}
	// end inline asm
	// begin inline asm
	bar.sync 0;
	// end inline asm
	// begin inline asm
	{	
.reg .f64 data;
	ld.global.ca.f64 data, [%rd32772];
	}
	// end inline asm
	// begin inline asm
	bar.sync 0;
	// end inline asm
	// begin inline asm
	{	
.reg .f64 data;
	ld.global.ca.f64 data, [%rd32772];
	}
	// end inline asm
	// begin inline asm
	bar.sync 0;
	// end inline asm
	// begin inline asm
	{	
.reg .f64 data;
	ld.global.ca.f64 data, [%rd32772];
	}
	// end inline asm
	// begin inline asm
	bar.sync 0;
	// end inline asm
	// begin inline asm
	{	
.reg .f64 data;
	ld.global.ca.f64 data, [%rd32772];
	}
	// end inline asm
	// begin inline asm
	bar.sync 0;
	// end inline asm
	// begin inline asm
	{	
.reg .f64 data;
	ld.global.ca.f64 data, [%rd32772];
	}
	// end inline asm
	// begin inline asm
	bar.sync 0;
	// end inline asm
	// begin inline asm
	{	
.reg .f64 data;
	ld.global.ca.f64 data, [%rd32772];
	}
	// end inline asm
	// begin inline asm
	bar.sync 0;
	// end inline asm
	// begin inline asm
	{	
.reg .f64 data;
	ld.global.ca.f64 data, [%rd32772];
	}
	// end inline asm
	// begin inline asm
	bar.sync 0;
	// end inline asm
	// begin inline asm
	{	
.reg .f64 data;
	ld.global.ca.f64 data, [%rd32772];
	}
	// end inline asm
	// begin inline asm
	bar.sync 0;
	// end inline asm
	// begin inline asm
	{	
.reg .f64 data;
	ld.global.ca.f64 data, [%rd32772];
	}
	// end inline asm
	// begin inline asm
	bar.sync 0;
	// end inline asm
	// begin inline asm
	{	
.reg .f64 data;
	ld.global.ca.f64 data, [%rd32772];
	}
	// end inline asm
	// begin inline asm
	bar.sync 0;
	// end inline asm
	// begin inline asm
	{	
.reg .f64 data;
	ld.global.ca.f64 data, [%rd32772];
	}
	// end inline asm
	// begin inline asm
	bar.sync 0;
	// end inline asm
	// begin inline asm
	{	
.reg .f64 data;
	ld.global.ca.f64 data, [%rd32772];
	}
	// end inline asm
	// begin inline asm
	bar.sync 0;
	// end inline asm
	// begin inline asm
	{	
.reg .f64 data;
	ld.global.ca.f64 data, [%rd32772];
	}
	// end inline asm
	// begin inline asm
	bar.sync 0;
	// end inline asm
	// begin inline asm
	{	
.reg .f64 data;
	ld.global.ca.f64 data, [%rd32772];
	}
	// end inline asm
	// begin inline asm
	bar.sync 0;
	// end inline asm
	// begin inline asm
	{	
.reg .f64 data;
	ld.global.ca.f64 data, [%rd32772];
	}
	// end inline asm
	// begin inline asm
	bar.sync 0;
	// end inline asm
	// begin inline asm
	{	
.reg .f64 data;
	ld.global.ca.f64 data, [%rd32772];
	}
	// end inline asm
	// begin inline asm
	bar.sync 0;
	// end inline asm
	// begin inline asm
	{	
.reg .f64 data;
	ld.global.ca.f64 data, [%rd32772];
	}
	// end inline asm
	// begin inline asm
	bar.sync 0;
	// end inline asm
	// begin inline asm
	{	
.reg .f64 data;
	ld.global.ca.f64 data, [%rd32772];
	}
	// end inline asm
	// begin inline asm
	bar.sync 0;
	// end inline asm
	// begin inline asm
	{	
.reg .f64 data;
	ld.global.ca.f64 data, [%rd32772];
	}
	// end inline asm
	// begin inline asm
	bar.sync 0;
	// end inline asm
	// begin inline asm
	{	
.reg .f64 data;
	ld.global.ca.f64 data, [%rd32772];
	}
	// end inline asm
	// begin inline asm
	bar.sync 0;
	// end inline asm
	// begin inline asm
	{	
.reg .f64 data;
	ld.global.ca.f64 data, [%rd32772];
	}
	// end inline asm
	// begin inline asm
	bar.sync 0;
	// end inline asm
	// begin inline asm
	{	
.reg .f64 data;
	ld.global.ca.f64 data, [%rd32772];
	}
	// end inline asm
	// begin inline asm
	bar.sync 0;
	// end inline asm
	// begin inline asm
	{	
.reg .f64 data;
	ld.global.ca.f64 data, [%rd32772];
	}
	// end inline asm
	// begin inline asm
	bar.sync 0;
	// end inline asm
	// begin inline asm
	{	
.reg .f64 data;
	ld.global.ca.f64 data, [%rd32772];
	}
	// end inline asm
	// begin inline asm
	bar.sync 0;
	// end inline asm
	// begin inline asm
	{	
.reg .f64 data;
	ld.global.ca.f64 data, [%rd32772];
	}
	// end inline asm
	// begin inline asm
	bar.sync 0;
	// end inline asm
	// begin inline asm
	{	
.reg .f64 data;
	ld.global.ca.f64 data, [%rd32772];
	}
	// end inline asm
	// begin inline asm
	bar.sync 0;
	// end inline asm
	// begin inline asm
	{	
.reg .f64 data;
	ld.global.ca.f64 data, [%rd32772];
	}
	// end inline asm
	// begin inline asm
	bar.sync 0;
	// end inline asm
	// begin inline asm
	{	
.reg .f64 data;
	ld.global.ca.f64 data, [%rd32772];
	}
	// end inline asm
	// begin inline asm
	bar.sync 0;
	// end inline asm
	// begin inline asm
	{	
.reg .f64 data;
	ld.global.ca.f64 data, [%rd32772];
	}
	// end inline asm
	// begin inline asm
	bar.sync 0;
	// end inline asm
	// begin inline asm
	{	
.reg .f64 data;
	ld.global.ca.f64 data, [%rd32772];
	}
	// end inline asm
	// begin inline asm
	bar.sync 0;
	// end inline asm
	// begin inline asm
	{	
.reg .f64 data;
	ld.global.ca.f64 data, [%rd32772];
	}
	// end inline asm
	// begin inline asm
	bar.sync 0;
	// end inline asm
	// begin inline asm
	{	
.reg .f64 data;
	ld.global.ca.f64 data, [%rd32772];
	}
	// end inline asm
	// begin inline asm
	bar.sync 0;
	// end inline asm
	// begin inline asm
	{	
.reg .f64 data;
	ld.global.ca.f64 data, [%rd32772];
	}
	// end inline asm
	// begin inline asm
	bar.sync 0;
	// end inline asm
	// begin inline asm
	{	
.reg .f64 data;
	ld.global.ca.f64 data, [%rd32772];
	}
	// end inline asm
	// begin inline asm
	bar.sync 0;
	// end inline asm
	// begin inline asm
	{	
.reg .f64 data;
	ld.global.ca.f64 data, [%rd32772];
	}
	// end inline asm
	// begin inline asm
	bar.sync 0;
	// end inline asm
	// begin inline asm
	{	
.reg .f64 data;
	ld.global.ca.f64 data, [%rd32772];
	}
	// end inline asm
	// begin inline asm
	bar.sync 0;
	// end inline asm
	// begin inline asm
	{	
.reg .f64 data;
	ld.global.ca.f64 data, [%rd32772];
	}
	// end inline asm
	// begin inline asm
	bar.sync 0;
	// end inline asm
	// begin inline asm
	{	
.reg .f64 data;
	ld.global.ca.f64 data, [%rd32772];
	}
	// end inline asm
	// begin inline asm
	bar.sync 0;
	// end inline asm
	// begin inline asm
	{	
.reg .f64 data;
	ld.global.ca.f64 data, [%rd32772];
	}
	// end inline asm
	// begin inline asm
	bar.sync 0;
	// end inline asm
	// begin inline asm
	{	
.reg .f64 data;
	ld.global.ca.f64 data, [%rd32772];
	}
	// end inline asm
	// begin inline asm
	bar.sync 0;
	// end inline asm
	// begin inline asm
	{	
.reg .f64 data;
	ld.global.ca.f64 data, [%rd32772];
	}
	// end inline asm
	// begin inline asm
	bar.sync 0;
	// end inline asm
	// begin inline asm
	{	
.reg .f64 data;
	ld.global.ca.f64 data, [%rd32772];
	}
	// end inline asm
	// begin inline asm
	bar.sync 0;
	// end inline asm
	// begin inline asm
	{	
.reg .f64 data;
	ld.global.ca.f64 data, [%rd32772];
	}
	// end inline asm
	// begin inline asm
	bar.sync 0;
	// end inline asm
	// begin inline asm
	{	
.reg .f64 data;
	ld.global.ca.f64 data, [%rd32772];
	}
	// end inline asm
	// begin inline asm
	bar.sync 0;
	// end inline asm
	// begin inline asm
	{	
.reg .f64 data;
	ld.global.ca.f64 data, [%rd32772];
	}
	// end inline asm
	// begin inline asm
	bar.sync 0;
	// end inline asm
	// begin inline asm
	{	
.reg .f64 data;
	ld.global.ca.f64 data, [%rd32772];
	}
	// end inline asm
	// begin inline asm
	bar.sync 0;
	// end inline asm
	// begin inline asm
	{	
.reg .f64 data;
	ld.global.ca.f64 data, [%rd32772];
	}
	// end inline asm
	// begin inline asm
	bar.sync 0;
	// end inline asm
	// begin inline asm
	{	
.reg .f64 data;
	ld.global.ca.f64 data, [%rd32772];
	}
	// end inline asm
	// begin inline asm
	bar.sync 0;
	// end inline asm
	// begin inline asm
	{	
.reg .f64 data;
	ld.global.ca.f64 data, [%rd32772];
	}
	// end inline asm
	// begin inline asm
	bar.sync 0;
	// end inline asm
	// begin inline asm
	{	
.reg .f64 data;
	ld.global.ca.f64 data, [%rd32772];
	}
	// end inline asm
	// begin inline asm
	bar.sync 0;
	// end inline asm
	// begin inline asm
	{	
.reg .f64 data;
	ld.global.ca.f64 data, [%rd32772];
	}
	// end inline asm
	// begin inline asm
	bar.sync 0;
	// end inline asm
	// begin inline asm
	{	
.reg .f64 data;
	ld.global.ca.f64 data, [%rd32772];
	}
	// end inline asm
	// begin inline asm
	bar.sync 0;
	// end inline asm
	// begin inline asm
	{	
.reg .f64 data;
	ld.global.ca.f64 data, [%rd32772];
	}
	// end inline asm
	// begin inline asm
	bar.sync 0;
	// end inline asm
	// begin inline asm
	{	
.reg .f64 data;
	ld.global.ca.f64 data, [%rd32772];
	}
	// end inline asm
	// begin inline asm
	bar.sync 0;
	// end inline asm
	// begin inline asm
	{	
.reg .f64 data;
	ld.global.ca.f64 data, [%rd32772];
	}
	// end inline asm
	// begin inline asm
	bar.sync 0;
	// end inline asm
	// begin inline asm
	{	
.reg .f64 data;
	ld.global.ca.f64 data, [%rd32772];
	}
	// end inline asm
	// begin inline asm
	bar.sync 0;
	// end inline asm
	// begin inline asm
	{	
.reg .f64 data;
	ld.global.ca.f64 data, [%rd32772];
	}
	// end inline asm
	// begin inline asm
	bar.sync 0;
	// end inline asm
	// begin inline asm
	{	
.reg .f64 data;
	ld.global.ca.f64 data, [%rd32772];
	}
	// end inline asm
	// begin inline asm
	bar.sync 0;
	// end inline asm
	// begin inline asm
	{	
.reg .f64 data;
	ld.global.ca.f64 data, [%rd32772];
	}
	// end inline asm
	// begin inline asm
	bar.sync 0;
	// end inline asm
	// begin inline asm
	{	
.reg .f64 data;
	ld.global.ca.f64 data, [%rd32772];
	}
	// end inline asm
	// begin inline asm
	bar.sync 0;
	// end inline asm
	// begin inline asm
	{	
.reg .f64 data;
	ld.global.ca.f64 data, [%rd32772];
	}
	// end inline asm
	// begin inline asm
	bar.sync 0;
	// end inline asm
	// begin inline asm
	{	
.reg .f64 data;
	ld.global.ca.f64 data, [%rd32772];
	}
	// end inline asm
	// begin inline asm
	bar.sync 0;
	// end inline asm
	// begin inline asm
	{	
.reg .f64 data;
	ld.global.ca.f64 data, [%rd32772];
	}
	// end inline asm
	// begin inline asm
	bar.sync 0;
	// end inline asm
	// begin inline asm
	{	
.reg .f64 data;
	ld.global.ca.f64 data, [%rd32772];
	}
	// end inline asm
	// begin inline asm
	bar.sync 0;
	// end inline asm
	// begin inline asm
	{	
.reg .f64 data;
	ld.global.ca.f64 data, [%rd32772];
	}
	// end inline asm
	// begin inline asm
	bar.sync 0;
	// end inline asm
	// begin inline asm
	{	
.reg .f64 data;
	ld.global.ca.f64 data, [%rd32772];
	}
	// end inline asm
	// begin inline asm
	bar.sync 0;
	// end inline asm
	// begin inline asm
	{	
.reg .f64 data;
	ld.global.ca.f64 data, [%rd32772];
	}
	// end inline asm
	// begin inline asm
	bar.sync 0;
	// end inline asm
	// begin inline asm
	{	
.reg .f64 data;
	ld.global.ca.f64 data, [%rd32772];
	}
	// end inline asm
	// begin inline asm
	bar.sync 0;
	// end inline asm
	// begin inline asm
	{	
.reg .f64 data;
	ld.global.ca.f64 data, [%rd32772];
	}
	// end inline asm
	// begin inline asm
	bar.sync 0;
	// end inline asm
	// begin inline asm
	{	
.reg .f64 data;
	ld.global.ca.f64 data, [%rd32772];
	}
	// end inline asm
	// begin inline asm
	bar.sync 0;
	// end inline asm
	// begin inline asm
	{	
.reg .f64 data;
	ld.global.ca.f64 data, [%rd32772];
	}
	// end inline asm
	// begin inline asm
	bar.sync 0;
	// end inline asm
	// begin inline asm
	{	
.reg .f64 data;
	ld.global.ca.f64 data, [%rd32772];
	}
	// end inline asm
	// begin inline asm
	bar.sync 0;
	// end inline asm
	// begin inline asm
	{	
.reg .f64 data;
	ld.global.ca.f64 data, [%rd32772];
	}
	// end inline asm
	// begin inline asm
	bar.sync 0;
	// end inline asm
	// begin inline asm
	{	
.reg .f64 data;
	ld.global.ca.f64 data, [%rd32772];
	}
	// end inline asm
	// begin inline asm
	bar.sync 0;
	// end inline asm
	// begin inline asm
	{	
.reg .f64 data;
	ld.global.ca.f64 data, [%rd32772];
	}
	// end inline asm
	// begin inline asm
	bar.sync 0;
	// end inline asm
	// begin inline asm
	{	
.reg .f64 data;
	ld.global.ca.f64 data, [%rd32772];
	}
	// end inline asm
	// begin inline asm
	bar.sync 0;
	// end inline asm
	// begin inline asm
	{	
.reg .f64 data;
	ld.global.ca.f64 data, [%rd32772];
	}
	// end inline asm
	// begin inline asm
	bar.sync 0;
	// end inline asm
	// begin inline asm
	{	
.reg .f64 data;
	ld.global.ca.f64 data, [%rd32772];
	}
	// end inline asm
	// begin inline asm
	bar.sync 0;
	// end inline asm
	// begin inline asm
	{	
.reg .f64 data;
	ld.global.ca.f64 data, [%rd32772];
	}
	// end inline asm
	// begin inline asm
	bar.sync 0;
	// end inline asm
	// begin inline asm
	{	
.reg .f64 data;
	ld.global.ca.f64 data, [%rd32772];
	}
	// end inline asm
	// begin inline asm
	bar.sync 0;
	// end inline asm
	// begin inline asm
	{	
.reg .f64 data;
	ld.global.ca.f64 data, [%rd32772];
	}
	// end inline asm
	// begin inline asm
	bar.sync 0;
	// end inline asm
	// begin inline asm
	{	
.reg .f64 data;
	ld.global.ca.f64 data, [%rd32772];
	}
	// end inline asm
	// begin inline asm
	bar.sync 0;
	// end inline asm
	// begin inline asm
	{	
.reg .f64 data;
	ld.global.ca.f64 data, [%rd32772];
	}
	// end inline asm
	// begin inline asm
	bar.sync 0;
	// end inline asm
	// begin inline asm
	{	
.reg .f64 data;
	ld.global.ca.f64 data, [%rd32772];
	}
	// end inline asm
	// begin inline asm
	bar.sync 0;
	// end inline asm
	// begin inline asm
	{	
.reg .f64 data;
	ld.global.ca.f64 data, [%rd32772];
	}
	// end inline asm
	// begin inline asm
	bar.sync 0;
	// end inline asm
	// begin inline asm
	{	
.reg .f64 data;
	ld.global.ca.f64 data, [%rd32772];
	}
	// end inline asm
	// begin inline asm
	bar.sync 0;
	// end inline asm
	// begin inline asm
	{	
.reg .f64 data;
	ld.global.ca.f64 data, [%rd32772];
	}
	// end inline asm
	// begin inline asm
	bar.sync 0;
	// end inline asm
	// begin inline asm
	{	
.reg .f64 data;
	ld.global.ca.f64 data, [%rd32772];
	}
	// end inline asm
	// begin inline asm
	bar.sync 0;
	// end inline asm
	// begin inline asm
	{	
.reg .f64 data;
	ld.global.ca.f64 data, [%rd32772];
	}
	// end inline asm
	// begin inline asm
	bar.sync 0;
	// end inline asm
	// begin inline asm
	{	
.reg .f64 data;
	ld.global.ca.f64 data, [%rd32772];
	}
	// end inline asm
	// begin inline asm
	bar.sync 0;
	// end inline asm
	// begin inline asm
	{	
.reg .f64 data;
	ld.global.ca.f64 data, [%rd32772];
	}
	// end inline asm
	// begin inline asm
	bar.sync 0;
	// end inline asm
	// begin inline asm
	{	
.reg .f64 data;
	ld.global.ca.f64 data, [%rd32772];
	}
	// end inline asm
	// begin inline asm
	bar.sync 0;
	// end inline asm
	// begin inline asm
	{	
.reg .f64 data;
	ld.global.ca.f64 data, [%rd32772];
	}
	// end inline asm
	// begin inline asm
	bar.sync 0;
	// end inline asm
	// begin inline asm
	{	
.reg .f64 data;
	ld.global.ca.f64 data, [%rd32772];
	}
	// end inline asm
	// begin inline asm
	bar.sync 0;
	// end inline asm
	// begin inline asm
	{	
.reg .f64 data;
	ld.global.ca.f64 data, [%rd32772];
	}
	// end inline asm
	// begin inline asm
	bar.sync 0;
	// end inline asm
	// begin inline asm
	{	
.reg .f64 data;
	ld.global.ca.f64 data, [%rd32772];
	}
	// end inline asm
	// begin inline asm
	bar.sync 0;
	// end inline asm
	// begin inline asm
	{	
.reg .f64 data;
	ld.global.ca.f64 data, [%rd32772];
	}
	// end inline asm
	// begin inline asm
	bar.sync 0;
	// end inline asm
	// begin inline asm
	{	
.reg .f64 data;
	ld.global.ca.f64 data, [%rd32772];
	}
	// end inline asm
	// begin inline asm
	bar.sync 0;
	// end inline asm
	// begin inline asm
	{	
.reg .f64 data;
	ld.global.ca.f64 data, [%rd32772];
	}
	// end inline asm
	// begin inline asm
	bar.sync 0;
	// end inline asm
	// begin inline asm
	{	
.reg .f64 data;
	ld.global.ca.f64 data, [%rd32772];
	}
	// end inline asm
	// begin inline asm
	bar.sync 0;
	// end inline asm
	// begin inline asm
	{	
.reg .f64 data;
	ld.global.ca.f64 data, [%rd32772];
	}
	// end inline asm
	// begin inline asm
	bar.sync 0;
	// end inline asm
	// begin inline asm
	{	
.reg .f64 data;
	ld.global.ca.f64 data, [%rd32772];
	}
	// end inline asm
	// begin inline asm
	bar.sync 0;
	// end inline asm
	// begin inline asm
	{	
.reg .f64 data;
	ld.global.ca.f64 data, [%rd32772];
	}
	// end inline asm
	// begin inline asm
	bar.sync 0;
	// end inline asm
	// begin inline asm
	{	
.reg .f64 data;
	ld.global.ca.f64 data, [%rd32772];
	}
	// end inline asm
	// begin inline asm
	bar.sync 0;
	// end inline asm
	// begin inline asm
	{	
.reg .f64 data;
	ld.global.ca.f64 data, [%rd32772];
	}
	// end inline asm
	// begin inline asm
	bar.sync 0;
	// end inline asm
	// begin inline asm
	{	
.reg .f64 data;
	ld.global.ca.f64 data, [%rd32772];
	}
	// end inline asm
	// begin inline asm
	bar.sync 0;
	// end inline asm
	// begin inline asm
	{	
.reg .f64 data;
	ld.global.ca.f64 data, [%rd32772];
	}
	// end inline asm
	// begin inline asm
	bar.sync 0;
	// end inline asm
	// begin inline asm
	{	
.reg .f64 data;
	ld.global.ca.f64 data, [%rd32772];
	}
	// end inline asm
	// begin inline asm
	bar.sync 0;
	// end inline asm
	// begin inline asm
	{	
.reg .f64 data;
	ld.global.ca.f64 data, [%rd32772];
	}
	// end inline asm
	// begin inline asm
	bar.sync 0;
	// end inline asm
	// begin inline asm
	{	
.reg .f64 data;
	ld.global.ca.f64 data, [%rd32772];
	}
	// end inline asm
	// begin inline asm
	bar.sync 0;
	// end inline asm
	// begin inline asm
	{	
.reg .f64 data;
	ld.global.ca.f64 data, [%rd32772];
	}
	// end inline asm
	// begin inline asm
	bar.sync 0;
	// end inline asm
	// begin inline asm
	{	
.reg .f64 data;
	ld.global.ca.f64 data, [%rd32772];
	}
	// end inline asm
	// begin inline asm
	bar.sync 0;
	// end inline asm
	// begin inline asm
	{	
.reg .f64 data;
	ld.global.ca.f64 data, [%rd32772];
	}
	// end inline asm
	// begin inline asm
	bar.sync 0;
	// end inline asm
	// begin inline asm
	{	
.reg .f64 data;
	ld.global.ca.f64 data, [%rd32772];
	}
	// end inline asm
	// begin inline asm
	bar.sync 0;
	// end inline asm
	// begin inline asm
	{	
.reg .f64 data;
	ld.global.ca.f64 data, [%rd32772];
	}
	// end inline asm
	// begin inline asm
	bar.sync 0;
	// end inline asm
	// begin inline asm
	{	
.reg .f64 data;
	ld.global.ca.f64 data, [%rd32772];
	}
	// end inline asm
	// begin inline asm
	bar.sync 0;
	// end inline asm
	// begin inline asm
	{	
.reg .f64 data;
	ld.global.ca.f64 data, [%rd32772];
	}
	// end inline asm
	// begin inline asm
	bar.sync 0;
	// end inline asm
	// begin inline asm
	{	
.reg .f64 data;
	ld.global.ca.f64 data, [%rd32772];
	}
	// end inline asm
	// begin inline asm
	bar.sync 0;
	// end inline asm
	// begin inline asm
	{	
.reg .f64 data;
	ld.global.ca.f64 data, [%rd32772];
	}
	// end inline asm
	// begin inline asm
	bar.sync 0;
	// end inline asm
	// begin inline asm
	{	
.reg .f64 data;
	ld.global.ca.f64 data, [%rd32772];
	}
	// end inline asm
	// begin inline asm
	bar.sync 0;
	// end inline asm
	// begin inline asm
	{	
.reg .f64 data;
	ld.global.ca.f64 data, [%rd32772];
	}
	// end inline asm
	// begin inline asm
	bar.sync 0;
	// end inline asm
	// begin inline asm
	{	
.reg .f64 data;
	ld.global.ca.f64 data, [%rd32772];
	}
	// end inline asm
	// begin inline asm
	bar.sync 0;
	// end inline asm
	// begin inline asm
	{	
.reg .f64 data;
	ld.global.ca.f64 data, [%rd32772];
	}
	// end inline asm
	// begin inline asm
	bar.sync 0;
	// end inline asm
	// begin inline asm
	{	
.reg .f64 data;
	ld.global.ca.f64 data, [%rd32772];
	}
	// end inline asm
	// begin inline asm
	bar.sync 0;
	// end inline asm
	// begin inline asm
	{	
.reg .f64 data;
	ld.global.ca.f64 data, [%rd32772];
	}
	// end inline asm
	// begin inline asm
	bar.sync 0;
	// end inline asm
	// begin inline asm
	{	
.reg .f64 data;
	ld.global.ca.f64 data, [%rd32772];
	}
	// end inline asm
	// begin inline asm
	bar.sync 0;
	// end inline asm
	// begin inline asm
	{	
.reg .f64 data;
	ld.global.ca.f64 data, [%rd32772];
	}
	// end inline asm
	// begin inline asm
	bar.sync 0;
	// end inline asm
	// begin inline asm
	{	
.reg .f64 data;
	ld.global.ca.f64 data, [%rd32772];
	}
	// end inline asm
	// begin inline asm
	bar.sync 0;
	// end inline asm
	// begin inline asm
	{	
.reg .f64 data;
	ld.global.ca.f64 data, [%rd32772];
	}
	// end inline asm
	// begin inline asm
	bar.sync 0;
	// end inline asm
	// begin inline asm
	{	
.reg .f64 data;
	ld.global.ca.f64 data, [%rd32772];
	}
	// end inline asm
	// begin inline asm
	bar.sync 0;
	// end inline asm
	// begin inline asm
	{	
.reg .f64 data;
	ld.global.ca.f64 data, [%rd32772];
	}
	// end inline asm
	// begin inline asm
	bar.sync 0;
	// end inline asm
	// begin inline asm
	{	
.reg .f64 data;
	ld.global.ca.f64 data, [%rd32772];
	}
	// end inline asm
	// begin inline asm
	bar.sync 0;
	// end inline asm
	// begin inline asm
	{	
.reg .f64 data;
	ld.global.ca.f64 data, [%rd32772];
	}
	// end inline asm
	// begin inline asm
	bar.sync 0;
	// end inline asm
	// begin inline asm
	{	
.reg .f64 data;
	ld.global.ca.f64 data, [%rd32772];
	}
	// end inline asm
	// begin inline asm
	bar.sync 0;
	// end inline asm
	// begin inline asm
	{	
.reg .f64 data;
	ld.global.ca.f64 data, [%rd32772];
	}
	// end inline asm
	// begin inline asm
	bar.sync 0;
	// end inline asm
	// begin inline asm
	{	
.reg .f64 data;
	ld.global.ca.f64 data, [%rd32772];
	}
	// end inline asm
	// begin inline asm
	bar.sync 0;
	// end inline asm
	// begin inline asm
	{	
.reg .f64 data;
	ld.global.ca.f64 data, [%rd32772];
	}
	// end inline asm
	// begin inline asm
	bar.sync 0;
	// end inline asm
	// begin inline asm
	{	
.reg .f64 data;
	ld.global.ca.f64 data, [%rd32772];
	}
	// end inline asm
	// begin inline asm
	bar.sync 0;
	// end inline asm
	// begin inline asm
	{	
.reg .f64 data;
	ld.global.ca.f64 data, [%rd32772];
	}
	// end inline asm
	// begin inline asm
	bar.sync 0;
	// end inline asm
	// begin inline asm
	{	
.reg .f64 data;
	ld.global.ca.f64 data, [%rd32772];
	}
	// end inline asm
	// begin inline asm
	bar.sync 0;
	// end inline asm
	// begin inline asm
	{	
.reg .f64 data;
	ld.global.ca.f64 data, [%rd32772];
	}
	// end inline asm
	// begin inline asm
	bar.sync 0;
	// end inline asm
	// begin inline asm
	{	
.reg .f64 data;
	ld.global.ca.f64 data, [%rd32772];
	}
	// end inline asm
	// begin inline asm
	bar.sync 0;
	// end inline asm
	// begin inline asm
	{	
.reg .f64 data;
	ld.global.ca.f64 data, [%rd32772];
	}
	// end inline asm
	// begin inline asm
	bar.sync 0;
	// end inline asm
	// begin inline asm
	{	
.reg .f64 data;
	ld.global.ca.f64 data, [%rd32772];
	}
	// end inline asm
	// begin inline asm
	bar.sync 0;
	// end inline asm
	// begin inline asm
	{	
.reg .f64 data;
	ld.global.ca.f64 data, [%rd32772];
	}
	// end inline asm
	// begin inline asm
	bar.sync 0;
	// end inline asm
	// begin inline asm
	{	
.reg .f64 data;
	ld.global.ca.f64 data, [%rd32772];
	}
	// end inline asm
	// begin inline asm
	bar.sync 0;
	// end inline asm
	// begin inline asm
	{	
.reg .f64 data;
	ld.global.ca.f64 data, [%rd32772];
	}
	// end inline asm
	// begin inline asm
	bar.sync 0;
	// end inline asm
	// begin inline asm
	{	
.reg .f64 data;
	ld.global.ca.f64 data, [%rd32772];
	}
	// end inline asm
	// begin inline asm
	bar.sync 0;
	// end inline asm
	// begin inline asm
	{	
.reg .f64 data;
	ld.global.ca.f64 data, [%rd32772];
	}
	// end inline asm
	// begin inline asm
	bar.sync 0;
	// end inline asm
	// begin inline asm
	{	
.reg .f64 data;
	ld.global.ca.f64 data, [%rd32772];
	}
	// end inline asm
	// begin inline asm
	bar.sync 0;
	// end inline asm
	// begin inline asm
	{	
.reg .f64 data;
	ld.global.ca.f64 data, [%rd32772];
	}
	// end inline asm
	// begin inline asm
	bar.sync 0;
	// end inline asm
	// begin inline asm
	{	
.reg .f64 data;
	ld.global.ca.f64 data, [%rd32772];
	}
	// end inline asm
	// begin inline asm
	bar.sync 0;
	// end inline asm
	// begin inline asm
	{	
.reg .f64 data;
	ld.global.ca.f64 data, [%rd32772];
	}
	// end inline asm
	// begin inline asm
	bar.sync 0;
	// end inline asm
	// begin inline asm
	{	
.reg .f64 data;
	ld.global.ca.f64 data, [%rd32772];
	}
	// end inline asm
	// begin inline asm
	bar.sync 0;
	// end inline asm
	// begin inline asm
	{	
.reg .f64 data;
	ld.global.ca.f64 data, [%rd32772];
	}
	// end inline asm
	// begin inline asm
	bar.sync 0;
	// end inline asm
	// begin inline asm
	{	
.reg .f64 data;
	ld.global.ca.f64 data, [%rd32772];
	}
	// end inline asm
	// begin inline asm
	bar.sync 0;
	// end inline asm
	// begin inline asm
	{	
.reg .f64 data;
	ld.global.ca.f64 data, [%rd32772];
	}
	// end inline asm
	// begin inline asm
	bar.sync 0;
	// end inline asm
	// begin inline asm
	{	
.reg .f64 data;
	ld.global.ca.f64 data, [%rd32772];
	}
	// end inline asm
	// begin inline asm
	bar.sync 0;
	// end inline asm
	// begin inline asm
	{	
.reg .f64 data;
	ld.global.ca.f64 data, [%rd32772];
	}
	// end inline asm
	// begin inline asm
	bar.sync 0;
	// end inline asm
	// begin inline asm
	{	
.reg .f64 data;
	ld.global.ca.f64 data, [%rd32772];
	}
	// end inline asm
	// begin inline asm
	bar.sync 0;
	// end inline asm
	// begin inline asm
	{	
.reg .f64 data;
	ld.global.ca.f64 data, [%rd32772];
	}
	// end inline asm
	// begin inline asm
	bar.sync 0;
	// end inline asm
	// begin inline asm
	{	
.reg .f64 data;
	ld.global.ca.f64 data, [%rd32772];
	}
	// end inline asm
	// begin inline asm
	bar.sync 0;
	// end inline asm
	// begin inline asm
	{	
.reg .f64 data;
	ld.global.ca.f64 data, [%rd32772];
	}
	// end inline asm
	// begin inline asm
	bar.sync 0;
	// end inline asm
	// begin inline asm
	{	
.reg .f64 data;
	ld.global.ca.f64 data, [%rd32772];
	}
	// end inline asm
	// begin inline asm
	bar.sync 0;
	// end inline asm
	// begin inline asm
	{	
.reg .f64 data;
	ld.global.ca.f64 data, [%rd32772];
	}
	// end inline asm
	// begin inline asm
	bar.sync 0;
	// end inline asm
	// begin inline asm
	{	
.reg .f64 data;
	ld.global.ca.f64 data, [%rd32772];
	}
	// end inline asm
	// begin inline asm
	bar.sync 0;
	// end inline asm
	// begin inline asm
	{	
.reg .f64 data;
	ld.global.ca.f64 data, [%rd32772];
	}
	// end inline asm
	// begin inline asm
	bar.sync 0;
	// end inline asm
	// begin inline asm
	{	
.reg .f64 data;
	ld.global.ca.f64 data, [%rd32772];
	}
	// end inline asm
	// begin inline asm
	bar.sync 0;
	// end inline asm
	// begin inline asm
	{	
.reg .f64 data;
	ld.global.ca.f64 data, [%rd32772];
	}
	// end inline asm
	// begin inline asm
	bar.sync 0;
	// end inline asm
	// begin inline asm
	{	
.reg .f64 data;
	ld.global.ca.f64 data, [%rd32772];
	}
	// end inline asm
	// begin inline asm
	bar.sync 0;
	// end inline asm
	// begin inline asm
	{	
.reg .f64 data;
	ld.global.ca.f64 data, [%rd32772];
	}
	// end inline asm
	// begin inline asm
	bar.sync 0;
	// end inline asm
	// begin inline asm
	{	
.reg .f64 data;
	ld.global.ca.f64 data, [%rd32772];
	}
	// end inline asm
	// begin inline asm
	bar.sync 0;
	// end inline asm
	// begin inline asm
	{	
.reg .f64 data;
	ld.global.ca.f64 data, [%rd32772];
	}
	// end inline asm
	// begin inline asm
	bar.sync 0;
	// end inline asm
	// begin inline asm
	{	
.reg .f64 data;
	ld.global.ca.f64 data, [%rd32772];
	}
	// end inline asm
	// begin inline asm
	bar.sync 0;
	// end inline asm
	// begin inline asm
	{	
.reg .f64 data;
	ld.global.ca.f64 data, [%rd32772];
	}
	// end inline asm
	// begin inline asm
	bar.sync 0;
	// end inline asm
	// begin inline asm
	{	
.reg .f64 data;
	ld.global.ca.f64 data, [%rd32772];
	}
	// end inline asm
	// begin inline asm
	bar.sync 0;
	// end inline asm
	// begin inline asm
	{	
.reg .f64 data;
	ld.global.ca.f64 data, [%rd32772];
	}
	// end inline asm
	// begin inline asm
	bar.sync 0;
	// end inline asm
	// begin inline asm
	{	
.reg .f64 data;
	ld.global.ca.f64 data, [%rd32772];
	}
	// end inline asm
	// begin inline asm
	bar.sync 0;
	// end inline asm
	// begin inline asm
	{	
.reg .f64 data;
	ld.global.ca.f64 data, [%rd32772];
	}
	// end inline asm
	// begin inline asm
	bar.sync 0;
	// end inline asm
	// begin inline asm
	{	
.reg .f64 data;
	ld.global.ca.f64 data, [%rd32772];
	}
	// end inline asm
	// begin inline asm
	bar.sync 0;
	// end inline asm
	// begin inline asm
	{	
.reg .f64 data;
	ld.global.ca.f64 data, [%rd32772];
	}
	// end inline asm
	// begin inline asm
	bar.sync 0;
	// end inline asm
	// begin inline asm
	{	
.reg .f64 data;
	ld.global.ca.f64 data, [%rd32772];
	}
	// end inline asm
	// begin inline asm
	bar.sync 0;
	// end inline asm
	// begin inline asm
	{	
.reg .f64 data;
	ld.global.ca.f64 data, [%rd32772];
	}
	// end inline asm
	// begin inline asm
	bar.sync 0;
	// end inline asm
	// begin inline asm
	{	
.reg .f64 data;
	ld.global.ca.f64 data, [%rd32772];
	}
	// end inline asm
	// begin inline asm
	bar.sync 0;
	// end inline asm
	// begin inline asm
	{	
.reg .f64 data;
	ld.global.ca.f64 data, [%rd32772];
	}
	// end inline asm
	// begin inline asm
	bar.sync 0;
	// end inline asm
	// begin inline asm
	{	
.reg .f64 data;
	ld.global.ca.f64 data, [%rd32772];
	}
	// end inline asm
	// begin inline asm
	bar.sync 0;
	// end inline asm
	// begin inline asm
	{	
.reg .f64 data;
	ld.global.ca.f64 data, [%rd32772];
	}
	// end inline asm
	// begin inline asm
	bar.sync 0;
	// end inline asm
	// begin inline asm
	{	
.reg .f64 data;
	ld.global.ca.f64 data, [%rd32772];
	}
	// end inline asm
	// begin inline asm
	bar.sync 0;
	// end inline asm
	// begin inline asm
	{	
.reg .f64 data;
	ld.global.ca.f64 data, [%rd32772];
	}
	// end inline asm
	// begin inline asm
	bar.sync 0;
	// end inline asm
	// begin inline asm
	{	
.reg .f64 data;
	ld.global.ca.f64 data, [%rd32772];
	}
	// end inline asm
	// begin inline asm
	bar.sync 0;
	// end inline asm
	// begin inline asm
	{	
.reg .f64 data;
	ld.global.ca.f64 data, [%rd32772];
	}
	// end inline asm
	// begin inline asm
	bar.sync 0;
	// end inline asm
	// begin inline asm
	{	
.reg .f64 data;
	ld.global.ca.f64 data, [%rd32772];
	}
	// end inline asm
	// begin inline asm
	bar.sync 0;
	// end inline asm
	// begin inline asm
	{	
.reg .f64 data;
	ld.global.ca.f64 data, [%rd32772];
	}
	// end inline asm
	// begin inline asm
	bar.sync 0;
	// end inline asm
	// begin inline asm
	{	
.reg .f64 data;
	ld.global.ca.f64 data, [%rd32772];
	}
	// end inline asm
	// begin inline asm
	bar.sync 0;
	// end inline asm
	// begin inline asm
	{	
.reg .f64 data;
	ld.global.ca.f64 data, [%rd32772];
	}
	// end inline asm
	// begin inline asm
	bar.sync 0;
	// end inline asm
	// begin inline asm
	{	
.reg .f64 data;
	ld.global.ca.f64 data, [%rd32772];
	}
	// end inline asm
	// begin inline asm
	bar.sync 0;
	// end inline asm
	// begin inline asm
	{	
.reg .f64 data;
	ld.global.ca.f64 data, [%rd32772];
	}
	// end inline asm
	// begin inline asm
	bar.sync 0;
	// end inline asm
	// begin inline asm
	{	
.reg .f64 data;
	ld.global.ca.f64 data, [%rd32772];
	}
	// end inline asm
	// begin inline asm
	bar.sync 0;
	// end inline asm
	// begin inline asm
	{	
.reg .f64 data;
	ld.global.ca.f64 data, [%rd32772];
	}
	// end inline asm
	// begin inline asm
	bar.sync 0;
	// end inline asm
	// begin inline asm
	{	
.reg .f64 data;
	ld.global.ca.f64 data, [%rd32772];
	}
	// end inline asm
	// begin inline asm
	bar.sync 0;
	// end inline asm
	// begin inline asm
	{	
.reg .f64 data;
	ld.global.ca.f64 data, [%rd32772];
	}
	// end inline asm
	// begin inline asm
	bar.sync 0;
	// end inline asm
	// begin inline asm
	{	
.reg .f64 data;
	ld.global.ca.f64 data, [%rd32772];
	}
	// end inline asm
	// begin inline asm
	bar.sync 0;
	// end inline asm
	// begin inline asm
	{	
.reg .f64 data;
	ld.global.ca.f64 data, [%rd32772];
	}
	// end inline asm
	// begin inline asm
	bar.sync 0;
	// end inline asm
	// begin inline asm
	{	
.reg .f64 data;
	ld.global.ca.f64 data, [%rd32772];
	}
	// end inline asm
	// begin inline asm
	bar.sync 0;
	// end inline asm
	// begin inline asm
	{	
.reg .f64 data;
	ld.global.ca.f64 data, [%rd32772];
	}
	// end inline asm
	// begin inline asm
	bar.sync 0;
	// end inline asm
	// begin inline asm
	{	
.reg .f64 data;
	ld.global.ca.f64 data, [%rd32772];
	}
	// end inline asm
	// begin inline asm
	bar.sync 0;
	// end inline asm
	// begin inline asm
	{	
.reg .f64 data;
	ld.global.ca.f64 data, [%rd32772];
	}
	// end inline asm
	// begin inline asm
	bar.sync 0;
	// end inline asm
	// begin inline asm
	{	
.reg .f64 data;
	ld.global.ca.f64 data, [%rd32772];
	}
	// end inline asm
	// begin inline asm
	bar.sync 0;
	// end inline asm
	// begin inline asm
	{	
.reg .f64 data;
	ld.global.ca.f64 data, [%rd32772];
	}
	// end inline asm
	// begin inline asm
	bar.sync 0;
	// end inline asm
	// begin inline asm
	{	
.reg .f64 data;
	ld.global.ca.f64 data, [%rd32772];
	}
	// end inline asm
	// begin inline asm
	bar.sync 0;
	// end inline asm
	// begin inline asm
	{	
.reg .f64 data;
	ld.global.ca.f64 data, [%rd32772];
	}
	// end inline asm
	// begin inline asm
	bar.sync 0;
	// end inline asm
	// begin inline asm
	{	
.reg .f64 data;
	ld.global.ca.f64 data, [%rd32772];
	}
	// end inline asm
	// begin inline asm
	bar.sync 0;
	// end inline asm
	// begin inline asm
	{	
.reg .f64 data;
	ld.global.ca.f64 data, [%rd32772];
	}
	// end inline asm
	// begin inline asm
	bar.sync 0;
	// end inline asm
	// begin inline asm
	{	
.reg .f64 data;
	ld.global.ca.f64 data, [%rd32772];
	}
	// end inline asm
	// begin inline asm
	bar.sync 0;
	// end inline asm
	// begin inline asm
	{	
.reg .f64 data;
	ld.global.ca.f64 data, [%rd32772];
	}
	// end inline asm
	// begin inline asm
	bar.sync 0;
	// end inline asm
	// begin inline asm
	{	
.reg .f64 data;
	ld.global.ca.f64 data, [%rd32772];
	}
	// end inline asm
	// begin inline asm
	bar.sync 0;
	// end inline asm
	// begin inline asm
	{	
.reg .f64 data;
	ld.global.ca.f64 data, [%rd32772];
	}
	// end inline asm
	// begin inline asm
	bar.sync 0;
	// end inline asm
	// begin inline asm
	{	
.reg .f64 data;
	ld.global.ca.f64 data, [%rd32772];
	}
	// end inline asm
	// begin inline asm
	bar.sync 0;
	// end inline asm
	// begin inline asm
	{	
.reg .f64 data;
	ld.global.ca.f64 data, [%rd32772];
	}
	// end inline asm
	// begin inline asm
	bar.sync 0;
	// end inline asm
	// begin inline asm
	{	
.reg .f64 data;
	ld.global.ca.f64 data, [%rd32772];
	}
	// end inline asm
	// begin inline asm
	bar.sync 0;
	// end inline asm
	// begin inline asm
	{	
.reg .f64 data;
	ld.global.ca.f64 data, [%rd32772];
	}
	// end inline asm
	// begin inline asm
	bar.sync 0;
	// end inline asm
	// begin inline asm
	{	
.reg .f64 data;
	ld.global.ca.f64 data, [%rd32772];
	}
	// end inline asm
	// begin inline asm
	bar.sync 0;
	// end inline asm
	// begin inline asm
	{	
.reg .f64 data;
	ld.global.ca.f64 data, [%rd32772];
	}
	// end inline asm
	// begin inline asm
	bar.sync 0;
	// end inline asm
	// begin inline asm
	{	
.reg .f64 data;
	ld.global.ca.f64 data, [%rd32772];
	}
	// end inline asm
	// begin inline asm
	bar.sync 0;
	// end inline asm
	// begin inline asm
	{	
.reg .f64 data;
	ld.global.ca.f64 data, [%rd32772];
	}
	// end inline asm
	// begin inline asm
	bar.sync 0;
	// end inline asm
	// begin inline asm
	{	
.reg .f64 data;
	ld.global.ca.f64 data, [%rd32772];
	}
	// end inline asm
	// begin inline asm
	bar.sync 0;
	// end inline asm
	// begin inline asm
	{	
.reg .f64 data;
	ld.global.ca.f64 data, [%rd32772];
	}
	// end inline asm
	// begin inline asm
	bar.sync 0;
	// end inline asm
	// begin inline asm
	{	
.reg .f64 data;
	ld.global.ca.f64 data, [%rd32772];
	}
	// end inline asm
	// begin inline asm
	bar.sync 0;
	// end inline asm
	// begin inline asm
	{	
.reg .f64 data;
	ld.global.ca.f64 data, [%rd32772];
	}
	// end inline asm
	// begin inline asm
	bar.sync 0;
	// end inline asm
	// begin inline asm
	{	
.reg .f64 data;
	ld.global.ca.f64 data, [%rd32772];
	}
	// end inline asm
	// begin inline asm
	bar.sync 0;
	// end inline asm
	// begin inline asm
	{	
.reg .f64 data;
	ld.global.ca.f64 data, [%rd32772];
	}
	// end inline asm
	// begin inline asm
	bar.sync 0;
	// end inline asm
	// begin inline asm
	{	
.reg .f64 data;
	ld.global.ca.f64 data, [%rd32772];
	}
	// end inline asm
	// begin inline asm
	bar.sync 0;
	// end inline asm
	// begin inline asm
	{	
.reg .f64 data;
	ld.global.ca.f64 data, [%rd32772];
	}
	// end inline asm
	// begin inline asm
	bar.sync 0;
	// end inline asm
	// begin inline asm
	{	
.reg .f64 data;
	ld.global.ca.f64 data, [%rd32772];
	}
	// end inline asm
	// begin inline asm
	bar.sync 0;
	// end inline asm
	// begin inline asm
	{	
.reg .f64 data;
	ld.global.ca.f64 data, [%rd32772];
	}
	// end inline asm
	// begin inline asm
	bar.sync 0;
	// end inline asm
	// begin inline asm
	{	
.reg .f64 data;
	ld.global.ca.f64 data, [%rd32772];
	}
	// end inline asm
	// begin inline asm
	bar.sync 0;
	// end inline asm
	// begin inline asm
	{	
.reg .f64 data;
	ld.global.ca.f64 data, [%rd32772];
	}
	// end inline asm
	// begin inline asm
	bar.sync 0;
	// end inline asm
	// begin inline asm
	{	
.reg .f64 data;
	ld.global.ca.f64 data, [%rd32772];
	}
	// end inline asm
	// begin inline asm
	bar.sync 0;
	// end inline asm
	// begin inline asm
	{	
.reg .f64 data;
	ld.global.ca.f64 data, [%rd32772];
	}
	// end inline asm
	// begin inline asm
	bar.sync 0;
	// end inline asm
	// begin inline asm
	{	
.reg .f64 data;
	ld.global.ca.f64 data, [%rd32772];
	}
	// end inline asm
	// begin inline asm
	bar.sync 0;
	// end inline asm
	// begin inline asm
	{	
.reg .f64 data;
	ld.global.ca.f64 data, [%rd32772];
	}
	// end inline asm
	// begin inline asm
	bar.sync 0;
	// end inline asm
	// begin inline asm
	{	
.reg .f64 data;
	ld.global.ca.f64 data, [%rd32772];
	}
	// end inline asm
	// begin inline asm
	bar.sync 0;
	// end inline asm
	// begin inline asm
	{	
.reg .f64 data;
	ld.global.ca.f64 data, [%rd32772];
	}
	// end inline asm
	// begin inline asm
	bar.sync 0;
	// end inline asm
	// begin inline asm
	{	
.reg .f64 data;
	ld.global.ca.f64 data, [%rd32772];
	}
	// end inline asm
	// begin inline asm
	bar.sync 0;
	// end inline asm
	// begin inline asm
	{	
.reg .f64 data;
	ld.global.ca.f64 data, [%rd32772];
	}
	// end inline asm
	// begin inline asm
	bar.sync 0;
	// end inline asm
	// begin inline asm
	{	
.reg .f64 data;
	ld.global.ca.f64 data, [%rd32772];
	}
	// end inline asm
	// begin inline asm
	bar.sync 0;
	// end inline asm
	// begin inline asm
	{	
.reg .f64 data;
	ld.global.ca.f64 data, [%rd32772];
	}
	// end inline asm
	// begin inline asm
	bar.sync 0;
	// end inline asm
	// begin inline asm
	{	
.reg .f64 data;
	ld.global.ca.f64 data, [%rd32772];
	}
	// end inline asm
	// begin inline asm
	bar.sync 0;
	// end inline asm
	// begin inline asm
	{	
.reg .f64 data;
	ld.global.ca.f64 data, [%rd32772];
	}
	// end inline asm
	// begin inline asm
	bar.sync 0;
	// end inline asm
	// begin inline asm
	{	
.reg .f64 data;
	ld.global.ca.f64 data, [%rd32772];
	}
	// end inline asm
	// begin inline asm
	bar.sync 0;
	// end inline asm
	// begin inline asm
	{	
.reg .f64 data;
	ld.global.ca.f64 data, [%rd32772];
	}
	// end inline asm
	// begin inline asm
	bar.sync 0;
	// end inline asm
	// begin inline asm
	{	
.reg .f64 data;
	ld.global.ca.f64 data, [%rd32772];
	}
	// end inline asm
	// begin inline asm
	bar.sync 0;
	// end inline asm
	// begin inline asm
	{	
.reg .f64 data;
	ld.global.ca.f64 data, [%rd32772];
	}
	// end inline asm
	// begin inline asm
	bar.sync 0;
	// end inline asm
	// begin inline asm
	{	
.reg .f64 data;
	ld.global.ca.f64 data, [%rd32772];
	}
	// end inline asm
	// begin inline asm
	bar.sync 0;
	// end inline asm
	// begin inline asm
	{	
.reg .f64 data;
	ld.global.ca.f64 data, [%rd32772];
	}
	// end inline asm
	// begin inline asm
	bar.sync 0;
	// end inline asm
	// begin inline asm
	{	
.reg .f64 data;
	ld.global.ca.f64 data, [%rd32772];
	}
	// end inline asm
	// begin inline asm
	bar.sync 0;
	// end inline asm
	// begin inline asm
	{	
.reg .f64 data;
	ld.global.ca.f64 data, [%rd32772];
	}
	// end inline asm
	// begin inline asm
	bar.sync 0;
	// end inline asm
	// begin inline asm
	{	
.reg .f64 data;
	ld.global.ca.f64 data, [%rd32772];
	}
	// end inline asm
	// begin inline asm
	bar.sync 0;
	// end inline asm
	// begin inline asm
	{	
.reg .f64 data;
	ld.global.ca.f64 data, [%rd32772];
	}
	// end inline asm
	// begin inline asm
	bar.sync 0;
	// end inline asm
	// begin inline asm
	{	
.reg .f64 data;
	ld.global.ca.f64 data, [%rd32772];
	}
	// end inline asm
	// begin inline asm
	bar.sync 0;
	// end inline asm
	// begin inline asm
	{	
.reg .f64 data;
	ld.global.ca.f64 data, [%rd32772];
	}
	// end inline asm
	// begin inline asm
	bar.sync 0;
	// end inline asm
	// begin inline asm
	{	
.reg .f64 data;
	ld.global.ca.f64 data, [%rd32772];
	}
	// end inline asm
	// begin inline asm
	bar.sync 0;
	// end inline asm
	// begin inline asm
	{	
.reg .f64 data;
	ld.global.ca.f64 data, [%rd32772];
	}
	// end inline asm
	// begin inline asm
	bar.sync 0;
	// end inline asm
	// begin inline asm
	{	
.reg .f64 data;
	ld.global.ca.f64 data, [%rd32772];
	}
	// end inline asm
	// begin inline asm
	bar.sync 0;
	// end inline asm
	// begin inline asm
	{	
.reg .f64 data;
	ld.global.ca.f64 data, [%rd32772];
	}
	// end inline asm
	// begin inline asm
	bar.sync 0;
	// end inline asm
	// begin inline asm
	{	
.reg .f64 data;
	ld.global.ca.f64 data, [%rd32772];
	}
	// end inline asm
	// begin inline asm
	bar.sync 0;
	// end inline asm
	// begin inline asm
	{	
.reg .f64 data;
	ld.global.ca.f64 data, [%rd32772];
	}
	// end inline asm
	// begin inline asm
	bar.sync 0;
	// end inline asm
	// begin inline asm
	{	
.reg .f64 data;
	ld.global.ca.f64 data, [%rd32772];
	}
	// end inline asm
	// begin inline asm
	bar.sync 0;
	// end inline asm
	// begin inline asm
	{	
.reg .f64 data;
	ld.global.ca.f64 data, [%rd32772];
	}
	// end inline asm
	// begin inline asm
	bar.sync 0;
	// end inline asm
	// begin inline asm
	{	
.reg .f64 data;
	ld.global.ca.f64 data, [%rd32772];
	}
	// end inline asm
	// begin inline asm
	bar.sync 0;
	// end inline asm
	// begin inline asm
	{	
.reg .f64 data;
	ld.global.ca.f64 data, [%rd32772];
	}
	// end inline asm
	// begin inline asm
	bar.sync 0;
	// end inline asm
	// begin inline asm
	{	
.reg .f64 data;
	ld.global.ca.f64 data, [%rd32772];
	}
	// end inline asm
	// begin inline asm
	bar.sync 0;
	// end inline asm
	// begin inline asm
	{	
.reg .f64 data;
	ld.global.ca.f64 data, [%rd32772];
	}
	// end inline asm
	// begin inline asm
	bar.sync 0;
	// end inline asm
	// begin inline asm
	{	
.reg .f64 data;
	ld.global.ca.f64 data, [%rd32772];
	}
	// end inline asm
	// begin inline asm
	bar.sync 0;
	// end inline asm
	// begin inline asm
	{	
.reg .f64 data;
	ld.global.ca.f64 data, [%rd32772];
	}
	// end inline asm
	// begin inline asm
	bar.sync 0;
	// end inline asm
	// begin inline asm
	{	
.reg .f64 data;
	ld.global.ca.f64 data, [%rd32772];
	}
	// end inline asm
	// begin inline asm
	bar.sync 0;
	// end inline asm
	// begin inline asm
	{	
.reg .f64 data;
	ld.global.ca.f64 data, [%rd32772];
	}
	// end inline asm
	// begin inline asm
	bar.sync 0;
	// end inline asm
	// begin inline asm
	{	
.reg .f64 data;
	ld.global.ca.f64 data, [%rd32772];
	}
	// end inline asm
	// begin inline asm
	bar.sync 0;
	// end inline asm
	// begin inline asm
	{	
.reg .f64 data;
	ld.global.ca.f64 data, [%rd32772];
	}
	// end inline asm
	// begin inline asm
	bar.sync 0;
	// end inline asm
	// begin inline asm
	{	
.reg .f64 data;
	ld.global.ca.f64 data, [%rd32772];
	}
	// end inline asm
	// begin inline asm
	bar.sync 0;
	// end inline asm
	// begin inline asm
	{	
.reg .f64 data;
	ld.global.ca.f64 data, [%rd32772];
	}
	// end inline asm
	// begin inline asm
	bar.sync 0;
	// end inline asm
	// begin inline asm
	{	
.reg .f64 data;
	ld.global.ca.f64 data, [%rd32772];
	}
	// end inline asm
	// begin inline asm
	bar.sync 0;
	// end inline asm
	// begin inline asm
	{	
.reg .f64 data;
	ld.global.ca.f64 data, [%rd32772];
	}
	// end inline asm
	// begin inline asm
	bar.sync 0;
	// end inline asm
	// begin inline asm
	{	
.reg .f64 data;
	ld.global.ca.f64 data, [%rd32772];
	}
	// end inline asm
	// begin inline asm
	bar.sync 0;
	// end inline asm
	// begin inline asm
	{	
.reg .f64 data;
	ld.global.ca.f64 data, [%rd32772];
	}
	// end inline asm
	// begin inline asm
	bar.sync 0;
	// end inline asm
	// begin inline asm
	{	
.reg .f64 data;
	ld.global.ca.f64 data, [%rd32772];
	}
	// end inline asm
	// begin inline asm
	bar.sync 0;
	// end inline asm
	// begin inline asm
	{	
.reg .f64 data;
	ld.global.ca.f64 data, [%rd32772];
	}
	// end inline asm
	// begin inline asm
	bar.sync 0;
	// end inline asm
	// begin inline asm
	{	
.reg .f64 data;
	ld.global.ca.f64 data, [%rd32772];
	}
	// end inline asm
	// begin inline asm
	bar.sync 0;
	// end inline asm
	// begin inline asm
	{	
.reg .f64 data;
	ld.global.ca.f64 data, [%rd32772];
	}
	// end inline asm
	// begin inline asm
	bar.sync 0;
	// end inline asm
	// begin inline asm
	{	
.reg .f64 data;
	ld.global.ca.f64 data, [%rd32772];
	}
	// end inline asm
	// begin inline asm
	bar.sync 0;
	// end inline asm
	// begin inline asm
	{	
.reg .f64 data;
	ld.global.ca.f64 data, [%rd32772];
	}
	// end inline asm
	// begin inline asm
	bar.sync 0;
	// end inline asm
	// begin inline asm
	{	
.reg .f64 data;
	ld.global.ca.f64 data, [%rd32772];
	}
	// end inline asm
	// begin inline asm
	bar.sync 0;
	// end inline asm
	// begin inline asm
	{	
.reg .f64 data;
	ld.global.ca.f64 data, [%rd32772];
	}
	// end inline asm
	// begin inline asm
	bar.sync 0;
	// end inline asm
	// begin inline asm
	{	
.reg .f64 data;
	ld.global.ca.f64 data, [%rd32772];
	}
	// end inline asm
	// begin inline asm
	bar.sync 0;
	// end inline asm
	// begin inline asm
	{	
.reg .f64 data;
	ld.global.ca.f64 data, [%rd32772];
	}
	// end inline asm
	// begin inline asm
	bar.sync 0;
	// end inline asm
	// begin inline asm
	{	
.reg .f64 data;
	ld.global.ca.f64 data, [%rd32772];
	}
	// end inline asm
	// begin inline asm
	bar.sync 0;
	// end inline asm
	// begin inline asm
	{	
.reg .f64 data;
	ld.global.ca.f64 data, [%rd32772];
	}
	// end inline asm
	// begin inline asm
	bar.sync 0;
	// end inline asm
	// begin inline asm
	{	
.reg .f64 data;
	ld.global.ca.f64 data, [%rd32772];
	}
	// end inline asm
	// begin inline asm
	bar.sync 0;
	// end inline asm
	// begin inline asm
	{	
.reg .f64 data;
	ld.global.ca.f64 data, [%rd32772];
	}
	// end inline asm
	// begin inline asm
	bar.sync 0;
	// end inline asm
	// begin inline asm
	{	
.reg .f64 data;
	ld.global.ca.f64 data, [%rd32772];
	}
	// end inline asm
	// begin inline asm
	bar.sync 0;
	// end inline asm
	// begin inline asm
	{	
.reg .f64 data;
	ld.global.ca.f64 data, [%rd32772];
	}
	// end inline asm
	// begin inline asm
	bar.sync 0;
	// end inline asm
	// begin inline asm
	{	
.reg .f64 data;
	ld.global.ca.f64 data, [%rd32772];
	}
	// end inline asm
	// begin inline asm
	bar.sync 0;
	// end inline asm
	// begin inline asm
	{	
.reg .f64 data;
	ld.global.ca.f64 data, [%rd32772];
	}
	// end inline asm
	// begin inline asm
	bar.sync 0;
	// end inline asm
	// begin inline asm
	{	
.reg .f64 data;
	ld.global.ca.f64 data, [%rd32772];
	}
	// end inline asm
	// begin inline asm
	bar.sync 0;
	// end inline asm
	// begin inline asm
	{	
.reg .f64 data;
	ld.global.ca.f64 data, [%rd32772];
	}
	// end inline asm
	// begin inline asm
	bar.sync 0;
	// end inline asm
	// begin inline asm
	{	
.reg .f64 data;
	ld.global.ca.f64 data, [%rd32772];
	}
	// end inline asm
	// begin inline asm
	bar.sync 0;
	// end inline asm
	// begin inline asm
	{	
.reg .f64 data;
	ld.global.ca.f64 data, [%rd32772];
	}
	// end inline asm
	// begin inline asm
	bar.sync 0;
	// end inline asm
	// begin inline asm
	{	
.reg .f64 data;
	ld.global.ca.f64 data, [%rd32772];
	}
	// end inline asm
	// begin inline asm
	bar.sync 0;
	// end inline asm
	// begin inline asm
	{	
.reg .f64 data;
	ld.global.ca.f64 data, [%rd32772];
	}
	// end inline asm
	// begin inline asm
	bar.sync 0;
	// end inline asm
	// begin inline asm
	{	
.reg .f64 data;
	ld.global.ca.f64 data, [%rd32772];
	}
	// end inline asm
	// begin inline asm
	bar.sync 0;
	// end inline asm
	// begin inline asm
	{	
.reg .f64 data;
	ld.global.ca.f64 data, [%rd32772];
	}
	// end inline asm
	// begin inline asm
	bar.sync 0;
	// end inline asm
	// begin inline asm
	{	
.reg .f64 data;
	ld.global.ca.f64 data, [%rd32772];
	}
	// end inline asm
	// begin inline asm
	bar.sync 0;
	// end inline asm
	// begin inline asm
	{	
.reg .f64 data;
	ld.global.ca.f64 data, [%rd32772];
	}
	// end inline asm
	// begin inline asm
	bar.sync 0;
	// end inline asm
	// begin inline asm
	{	
.reg .f64 data;
	ld.global.ca.f64 data, [%rd32772];
	}
	// end inline asm
	// begin inline asm
	bar.sync 0;
	// end inline asm
	// begin inline asm
	{	
.reg .f64 data;
	ld.global.ca.f64 data, [%rd32772];
	}
	// end inline asm
	// begin inline asm
	bar.sync 0;
	// end inline asm
	// begin inline asm
	{	
.reg .f64 data;
	ld.global.ca.f64 data, [%rd32772];
	}
	// end inline asm
	// begin inline asm
	bar.sync 0;
	// end inline asm
	// begin inline asm
	{	
.reg .f64 data;
	ld.global.ca.f64 data, [%rd32772];
	}
	// end inline asm
	// begin inline asm
	bar.sync 0;
	// end inline asm
	// begin inline asm
	{	
.reg .f64 data;
	ld.global.ca.f64 data, [%rd32772];
	}
	// end inline asm
	// begin inline asm
	bar.sync 0;
	// end inline asm
	// begin inline asm
	{	
.reg .f64 data;
	ld.global.ca.f64 data, [%rd32772];
	}
	// end inline asm
	// begin inline asm
	bar.sync 0;
	// end inline asm
	// begin inline asm
	{	
.reg .f64 data;
	ld.global.ca.f64 data, [%rd32772];
	}
	// end inline asm
	// begin inline asm
	bar.sync 0;
	// end inline asm
	// begin inline asm
	{	
.reg .f64 data;
	ld.global.ca.f64 data, [%rd32772];
	}
	// end inline asm
	// begin inline asm
	bar.sync 0;
	// end inline asm
	// begin inline asm
	{	
.reg .f64 data;
	ld.global.ca.f64 data, [%rd32772];
	}
	// end inline asm
	// begin inline asm
	bar.sync 0;
	// end inline asm
	// begin inline asm
	{	
.reg .f64 data;
	ld.global.ca.f64 data, [%rd32772];
	}
	// end inline asm
	// begin inline asm
	bar.sync 0;
	// end inline asm
	// begin inline asm
	{	
.reg .f64 data;
	ld.global.ca.f64 data, [%rd32772];
	}
	// end inline asm
	// begin inline asm
	bar.sync 0;
	// end inline asm
	// begin inline asm
	{	
.reg .f64 data;
	ld.global.ca.f64 data, [%rd32772];
	}
	// end inline asm
	// begin inline asm
	bar.sync 0;
	// end inline asm
	// begin inline asm
	{	
.reg .f64 data;
	ld.global.ca.f64 data, [%rd32772];
	}
	// end inline asm
	// begin inline asm
	bar.sync 0;
	// end inline asm
	// begin inline asm
	{	
.reg .f64 data;
	ld.global.ca.f64 data, [%rd32772];
	}
	// end inline asm
	// begin inline asm
	bar.sync 0;
	// end inline asm
	// begin inline asm
	{	
.reg .f64 data;
	ld.global.ca.f64 data, [%rd32772];
	}
	// end inline asm
	// begin inline asm
	bar.sync 0;
	// end inline asm
	// begin inline asm
	{	
.reg .f64 data;
	ld.global.ca.f64 data, [%rd32772];
	}
	// end inline asm
	// begin inline asm
	bar.sync 0;
	// end inline asm
	// begin inline asm
	{	
.reg .f64 data;
	ld.global.ca.f64 data, [%rd32772];
	}
	// end inline asm
	// begin inline asm
	bar.sync 0;
	// end inline asm
	// begin inline asm
	{	
.reg .f64 data;
	ld.global.ca.f64 data, [%rd32772];
	}
	// end inline asm
	// begin inline asm
	bar.sync 0;
	// end inline asm
	// begin inline asm
	{	
.reg .f64 data;
	ld.global.ca.f64 data, [%rd32772];
	}
	// end inline asm
	// begin inline asm
	bar.sync 0;
	// end inline asm
	// begin inline asm
	{	
.reg .f64 data;
	ld.global.ca.f64 data, [%rd32772];
	}
	// end inline asm
	// begin inline asm
	bar.sync 0;
	// end inline asm
	// begin inline asm
	{	
.reg .f64 data;
	ld.global.ca.f64 data, [%rd32772];
	}
	// end inline asm
	// begin inline asm
	bar.sync 0;
	// end inline asm
	// begin inline asm
	{	
.reg .f64 data;
	ld.global.ca.f64 data, [%rd32772];
	}
	// end inline asm
	// begin inline asm
	bar.sync 0;
	// end inline asm
	// begin inline asm
	{	
.reg .f64 data;
	ld.global.ca.f64 data, [%rd32772];
	}
	// end inline asm
	// begin inline asm
	bar.sync 0;
	// end inline asm
	// begin inline asm
	{	
.reg .f64 data;
	ld.global.ca.f64 data, [%rd32772];
	}
	// end inline asm
	// begin inline asm
	bar.sync 0;
	// end inline asm
	// begin inline asm
	{	
.reg .f64 data;
	ld.global.ca.f64 data, [%rd32772];
	}
	// end inline asm
	// begin inline asm
	bar.sync 0;
	// end inline asm
	// begin inline asm
	{	
.reg .f64 data;
	ld.global.ca.f64 data, [%rd32772];
	}
	// end inline asm
	// begin inline asm
	bar.sync 0;
	// end inline asm
	// begin inline asm
	{	
.reg .f64 data;
	ld.global.ca.f64 data, [%rd32772];
	}
	// end inline asm
	// begin inline asm
	bar.sync 0;
	// end inline asm
	// begin inline asm
	{	
.reg .f64 data;
	ld.global.ca.f64 data, [%rd32772];
	}
	// end inline asm
	// begin inline asm
	bar.sync 0;
	// end inline asm
	// begin inline asm
	{	
.reg .f64 data;
	ld.global.ca.f64 data, [%rd32772];
	}
	// end inline asm
	// begin inline asm
	bar.sync 0;
	// end inline asm
	// begin inline asm
	{	
.reg .f64 data;
	ld.global.ca.f64 data, [%rd32772];
	}
	// end inline asm
	// begin inline asm
	bar.sync 0;
	// end inline asm
	// begin inline asm
	{	
.reg .f64 data;
	ld.global.ca.f64 data, [%rd32772];
	}
	// end inline asm
	// begin inline asm
	bar.sync 0;
	// end inline asm
	// begin inline asm
	{	
.reg .f64 data;
	ld.global.ca.f64 data, [%rd32772];
	}
	// end inline asm
	// begin inline asm
	bar.sync 0;
	// end inline asm
	// begin inline asm
	{	
.reg .f64 data;
	ld.global.ca.f64 data, [%rd32772];
	}
	// end inline asm
	// begin inline asm
	bar.sync 0;
	// end inline asm
	// begin inline asm
	{	
.reg .f64 data;
	ld.global.ca.f64 data, [%rd32772];
	}
	// end inline asm
	// begin inline asm
	bar.sync 0;
	// end inline asm
	// begin inline asm
	{	
.reg .f64 data;
	ld.global.ca.f64 data, [%rd32772];
	}
	// end inline asm
	// begin inline asm
	bar.sync 0;
	// end inline asm
	// begin inline asm
	{	
.reg .f64 data;
	ld.global.ca.f64 data, [%rd32772];
	}
	// end inline asm
	// begin inline asm
	bar.sync 0;
	// end inline asm
	// begin inline asm
	{	
.reg .f64 data;
	ld.global.ca.f64 data, [%rd32772];
	}
	// end inline asm
	// begin inline asm
	bar.sync 0;
	// end inline asm
	// begin inline asm
	{	
.reg .f64 data;
	ld.global.ca.f64 data, [%rd32772];
	}
	// end inline asm
	// begin inline asm
	bar.sync 0;
	// end inline asm
	// begin inline asm
	{	
.reg .f64 data;
	ld.global.ca.f64 data, [%rd32772];
	}
	// end inline asm
	// begin inline asm
	bar.sync 0;
	// end inline asm
	// begin inline asm
	{	
.reg .f64 data;
	ld.global.ca.f64 data, [%rd32772];
	}
	// end inline asm
	// begin inline asm
	bar.sync 0;
	// end inline asm
	// begin inline asm
	{	
.reg .f64 data;
	ld.global.ca.f64 data, [%rd32772];
	}
	// end inline asm
	// begin inline asm
	bar.sync 0;
	// end inline asm
	// begin inline asm
	{	
.reg .f64 data;
	ld.global.ca.f64 data, [%rd32772];
	}
	// end inline asm
	// begin inline asm
	bar.sync 0;
	// end inline asm
	// begin inline asm
	{	
.reg .f64 data;
	ld.global.ca.f64 data, [%rd32772];
	}
	// end inline asm
	// begin inline asm
	bar.sync 0;
	// end inline asm
	// begin inline asm
	{	
.reg .f64 data;
	ld.global.ca.f64 data, [%rd32772];
	}
	// end inline asm
	// begin inline asm
	bar.sync 0;
	// end inline asm
	// begin inline asm
	{	
.reg .f64 data;
	ld.global.ca.f64 data, [%rd32772];
	}
	// end inline asm
	// begin inline asm
	bar.sync 0;
	// end inline asm
	// begin inline asm
	{	
.reg .f64 data;
	ld.global.ca.f64 data, [%rd32772];
	}
	// end inline asm
	// begin inline asm
	bar.sync 0;
	// end inline asm
	// begin inline asm
	{	
.reg .f64 data;
	ld.global.ca.f64 data, [%rd32772];
	}
	// end inline asm
	// begin inline asm
	bar.sync 0;
	// end inline asm
	// begin inline asm
	{	
.reg .f64 data;
	ld.global.ca.f64 data, [%rd32772];
	}
	// end inline asm
	// begin inline asm
	bar.sync 0;
	// end inline asm
	// begin inline asm
	{	
.reg .f64 data;
	ld.global.ca.f64 data, [%rd32772];
	}
	// end inline asm
	// begin inline asm
	bar.sync 0;
	// end inline asm
	// begin inline asm
	{	
.reg .f64 data;
	ld.global.ca.f64 data, [%rd32772];
	}
	// end inline asm
	// begin inline asm
	bar.sync 0;
	// end inline asm
	// begin inline asm
	{	
.reg .f64 data;
	ld.global.ca.f64 data, [%rd32772];
	}
	// end inline asm
	// begin inline asm
	bar.sync 0;
	// end inline asm
	// begin inline asm
	{	
.reg .f64 data;
	ld.global.ca.f64 data, [%rd32772];
	}
	// end inline asm
	// begin inline asm
	bar.sync 0;
	// end inline asm
	// begin inline asm
	{	
.reg .f64 data;
	ld.global.ca.f64 data, [%rd32772];
	}
	// end inline asm
	// begin inline asm
	bar.sync 0;
	// end inline asm
	// begin inline asm
	{	
.reg .f64 data;
	ld.global.ca.f64 data, [%rd32772];
	}
	// end inline asm
	// begin inline asm
	bar.sync 0;
	// end inline asm
	// begin inline asm
	{	
.reg .f64 data;
	ld.global.ca.f64 data, [%rd32772];
	}
	// end inline asm
	// begin inline asm
	bar.sync 0;
	// end inline asm
	// begin inline asm
	{	
.reg .f64 data;
	ld.global.ca.f64 data, [%rd32772];
	}
	// end inline asm
	// begin inline asm
	bar.sync 0;
	// end inline asm
	// begin inline asm
	{	
.reg .f64 data;
	ld.global.ca.f64 data, [%rd32772];
	}
	// end inline asm
	// begin inline asm
	bar.sync 0;
	// end inline asm
	// begin inline asm
	{	
.reg .f64 data;
	ld.global.ca.f64 data, [%rd32772];
	}
	// end inline asm
	// begin inline asm
	bar.sync 0;
	// end inline asm
	// begin inline asm
	{	
.reg .f64 data;
	ld.global.ca.f64 data, [%rd32772];
	}
	// end inline asm
	// begin inline asm
	bar.sync 0;
	// end inline asm
	// begin inline asm
	{	
.reg .f64 data;
	ld.global.ca.f64 data, [%rd32772];
	}
	// end inline asm
	// begin inline asm
	bar.sync 0;
	// end inline asm
	// begin inline asm
	{	
.reg .f64 data;
	ld.global.ca.f64 data, [%rd32772];
	}
	// end inline asm
	// begin inline asm
	bar.sync 0;
	// end inline asm
	// begin inline asm
	{	
.reg .f64 data;
	ld.global.ca.f64 data, [%rd32772];
	}
	// end inline asm
	// begin inline asm
	bar.sync 0;
	// end inline asm
	// begin inline asm
	{	
.reg .f64 data;
	ld.global.ca.f64 data, [%rd32772];
	}
	// end inline asm
	// begin inline asm
	bar.sync 0;
	// end inline asm
	// begin inline asm
	{	
.reg .f64 data;
	ld.global.ca.f64 data, [%rd32772];
	}
	// end inline asm
	// begin inline asm
	bar.sync 0;
	// end inline asm
	// begin inline asm
	{	
.reg .f64 data;
	ld.global.ca.f64 data, [%rd32772];
	}
	// end inline asm
	// begin inline asm
	bar.sync 0;
	// end inline asm
	// begin inline asm
	{	
.reg .f64 data;
	ld.global.ca.f64 data, [%rd32772];
	}
	// end inline asm
	// begin inline asm
	bar.sync 0;
	// end inline asm
	// begin inline asm
	{	
.reg .f64 data;
	ld.global.ca.f64 data, [%rd32772];
	}
	// end inline asm
	// begin inline asm
	bar.sync 0;
	// end inline asm
	// begin inline asm
	{	
.reg .f64 data;
	ld.global.ca.f64 data, [%rd32772];
	}
	// end inline asm
	// begin inline asm
	bar.sync 0;
	// end inline asm
	// begin inline asm
	{	
.reg .f64 data;
	ld.global.ca.f64 data, [%rd32772];
	}
	// end inline asm
	// begin inline asm
	bar.sync 0;
	// end inline asm
	// begin inline asm
	{	
.reg .f64 data;
	ld.global.ca.f64 data, [%rd32772];
	}
	// end inline asm
	// begin inline asm
	bar.sync 0;
	// end inline asm
	// begin inline asm
	{	
.reg .f64 data;
	ld.global.ca.f64 data, [%rd32772];
	}
	// end inline asm
	// begin inline asm
	bar.sync 0;
	// end inline asm
	// begin inline asm
	{	
.reg .f64 data;
	ld.global.ca.f64 data, [%rd32772];
	}
	// end inline asm
	// begin inline asm
	bar.sync 0;
	// end inline asm
	// begin inline asm
	{	
.reg .f64 data;
	ld.global.ca.f64 data, [%rd32772];
	}
	// end inline asm
	// begin inline asm
	bar.sync 0;
	// end inline asm
	// begin inline asm
	{	
.reg .f64 data;
	ld.global.ca.f64 data, [%rd32772];
	}
	// end inline asm
	// begin inline asm
	bar.sync 0;
	// end inline asm
	// begin inline asm
	{	
.reg .f64 data;
	ld.global.ca.f64 data, [%rd32772];
	}
	// end inline asm
	// begin inline asm
	bar.sync 0;
	// end inline asm
	// begin inline asm
	{	
.reg .f64 data;
	ld.global.ca.f64 data, [%rd32772];
	}
	// end inline asm
	// begin inline asm
	bar.sync 0;
	// end inline asm
	// begin inline asm
	{	
.reg .f64 data;
	ld.global.ca.f64 data, [%rd32772];
	}
	// end inline asm
	// begin inline asm
	bar.sync 0;
	// end inline asm
	// begin inline asm
	{	
.reg .f64 data;
	ld.global.ca.f64 data, [%rd32772];
	}
	// end inline asm
	// begin inline asm
	bar.sync 0;
	// end inline asm
	// begin inline asm
	{	
.reg .f64 data;
	ld.global.ca.f64 data, [%rd32772];
	}
	// end inline asm
	// begin inline asm
	bar.sync 0;
	// end inline asm
	// begin inline asm
	{	
.reg .f64 data;
	ld.global.ca.f64 data, [%rd32772];
	}
	// end inline asm
	// begin inline asm
	bar.sync 0;
	// end inline asm
	// begin inline asm
	{	
.reg .f64 data;
	ld.global.ca.f64 data, [%rd32772];
	}
	// end inline asm
	// begin inline asm
	bar.sync 0;
	// end inline asm
	// begin inline asm
	{	
.reg .f64 data;
	ld.global.ca.f64 data, [%rd32772];
	}
	// end inline asm
	// begin inline asm
	bar.sync 0;
	// end inline asm
	// begin inline asm
	{	
.reg .f64 data;
	ld.global.ca.f64 data, [%rd32772];
	}
	// end inline asm
	// begin inline asm
	bar.sync 0;
	// end inline asm
	// begin inline asm
	{	
.reg .f64 data;
	ld.global.ca.f64 data, [%rd32772];
	}
	// end inline asm
	// begin inline asm
	bar.sync 0;
	// end inline asm
	// begin inline asm
	{	
.reg .f64 data;
	ld.global.ca.f64 data, [%rd32772];
	}
	// end inline asm
	// begin inline asm
	bar.sync 0;
	// end inline asm
	// begin inline asm
	{	
.reg .f64 data;
	ld.global.ca.f64 data, [%rd32772];
	}
	// end inline asm
	// begin inline asm
	bar.sync 0;
	// end inline asm
	// begin inline asm
	{	
.reg .f64 data;
	ld.global.ca.f64 data, [%rd32772];
	}
	// end inline asm
	// begin inline asm
	bar.sync 0;
	// end inline asm
	// begin inline asm
	{	
.reg .f64 data;
	ld.global.ca.f64 data, [%rd32772];
	}
	// end inline asm
	// begin inline asm
	bar.sync 0;
	// end inline asm
	// begin inline asm
	{	
.reg .f64 data;
	ld.global.ca.f64 data, [%rd32772];
	}
	// end inline asm
	// begin inline asm
	bar.sync 0;
	// end inline asm
	// begin inline asm
	{	
.reg .f64 data;
	ld.global.ca.f64 data, [%rd32772];
	}
	// end inline asm
	// begin inline asm
	bar.sync 0;
	// end inline asm
	// begin inline asm
	{	
.reg .f64 data;
	ld.global.ca.f64 data, [%rd32772];
	}
	// end inline asm
	// begin inline asm
	bar.sync 0;
	// end inline asm
	// begin inline asm
	{	
.reg .f64 data;
	ld.global.ca.f64 data, [%rd32772];
	}
	// end inline asm
	// begin inline asm
	bar.sync 0;
	// end inline asm
	// begin inline asm
	{	
.reg .f64 data;
	ld.global.ca.f64 data, [%rd32772];
	}
	// end inline asm
	// begin inline asm
	bar.sync 0;
	// end inline asm
	// begin inline asm
	{	
.reg .f64 data;
	ld.global.ca.f64 data, [%rd32772];
	}
	// end inline asm
	// begin inline asm
	bar.sync 0;
	// end inline asm
	// begin inline asm
	{	
.reg .f64 data;
	ld.global.ca.f64 data, [%rd32772];
	}
	// end inline asm
	// begin inline asm
	bar.sync 0;
	// end inline asm
	// begin inline asm
	{	
.reg .f64 data;
	ld.global.ca.f64 data, [%rd32772];
	}
	// end inline asm
	// begin inline asm
	bar.sync 0;
	// end inline asm
	// begin inline asm
	{	
.reg .f64 data;
	ld.global.ca.f64 data, [%rd32772];
	}
	// end inline asm
	// begin inline asm
	bar.sync 0;
	// end inline asm
	// begin inline asm
	{	
.reg .f64 data;
	ld.global.ca.f64 data, [%rd32772];
	}
	// end inline asm
	// begin inline asm
	bar.sync 0;
	// end inline asm
	// begin inline asm
	{	
.reg .f64 data;
	ld.global.ca.f64 data, [%rd32772];
	}
	// end inline asm
	// begin inline asm
	bar.sync 0;
	// end inline asm
	// begin inline asm
	{	
.reg .f64 data;
	ld.global.ca.f64 data, [%rd32772];
	}
	// end inline asm
	// begin inline asm
	bar.sync 0;
	// end inline asm
	// begin inline asm
	{	
.reg .f64 data;
	ld.global.ca.f64 data, [%rd32772];
	}
	// end inline asm
	// begin inline asm
	bar.sync 0;
	// end inline asm
	// begin inline asm
	{	
.reg .f64 data;
	ld.global.ca.f64 data, [%rd32772];
	}
	// end inline asm
	// begin inline asm
	bar.sync 0;
	// end inline asm
	// begin inline asm
	{	
.reg .f64 data;
	ld.global.ca.f64 data, [%rd32772];
	}
	// end inline asm
	// begin inline asm
	bar.sync 0;
	// end inline asm
	// begin inline asm
	{	
.reg .f64 data;
	ld.global.ca.f64 data, [%rd32772];
	}
	// end inline asm
	// begin inline asm
	bar.sync 0;
	// end inline asm
	// begin inline asm
	{	
.reg .f64 data;
	ld.global.ca.f64 data, [%rd32772];
	}
	// end inline asm
	// begin inline asm
	bar.sync 0;
	// end inline asm
	// begin inline asm
	{	
.reg .f64 data;
	ld.global.ca.f64 data, [%rd32772];
	}
	// end inline asm
	// begin inline asm
	bar.sync 0;
	// end inline asm
	// begin inline asm
	{	
.reg .f64 data;
	ld.global.ca.f64 data, [%rd32772];
	}
	// end inline asm
	// begin inline asm
	bar.sync 0;
	// end inline asm
	// begin inline asm
	{	
.reg .f64 data;
	ld.global.ca.f64 data, [%rd32772];
	}
	// end inline asm
	// begin inline asm
	bar.sync 0;
	// end inline asm
	// begin inline asm
	{	
.reg .f64 data;
	ld.global.ca.f64 data, [%rd32772];
	}
	// end inline asm
	// begin inline asm
	bar.sync 0;
	// end inline asm
	// begin inline asm
	{	
.reg .f64 data;
	ld.global.ca.f64 data, [%rd32772];
	}
	// end inline asm
	// begin inline asm
	bar.sync 0;
	// end inline asm
	// begin inline asm
	{	
.reg .f64 data;
	ld.global.ca.f64 data, [%rd32772];
	}
	// end inline asm
	// begin inline asm
	bar.sync 0;
	// end inline asm
	// begin inline asm
	{	
.reg .f64 data;
	ld.global.ca.f64 data, [%rd32772];
	}
	// end inline asm
	// begin inline asm
	bar.sync 0;
	// end inline asm
	// begin inline asm
	{	
.reg .f64 data;
	ld.global.ca.f64 data, [%rd32772];
	}
	// end inline asm
	// begin inline asm
	bar.sync 0;
	// end inline asm
	// begin inline asm
	{	
.reg .f64 data;
	ld.global.ca.f64 data, [%rd32772];
	}
	// end inline asm
	// begin inline asm
	bar.sync 0;
	// end inline asm
	// begin inline asm
	{	
.reg .f64 data;
	ld.global.ca.f64 data, [%rd32772];
	}
	// end inline asm
	// begin inline asm
	bar.sync 0;
	// end inline asm
	// begin inline asm
	{	
.reg .f64 data;
	ld.global.ca.f64 data, [%rd32772];
	}
	// end inline asm
	// begin inline asm
	bar.sync 0;
	// end inline asm
	// begin inline asm
	{	
.reg .f64 data;
	ld.global.ca.f64 data, [%rd32772];
	}
	// end inline asm
	// begin inline asm
	bar.sync 0;
	// end inline asm
	// begin inline asm
	{	
.reg .f64 data;
	ld.global.ca.f64 data, [%rd32772];
	}
	// end inline asm
	// begin inline asm
	bar.sync 0;
	// end inline asm
	// begin inline asm
	{	
.reg .f64 data;
	ld.global.ca.f64 data, [%rd32772];
	}
	// end inline asm
	// begin inline asm
	bar.sync 0;
	// end inline asm
	// begin inline asm
	{	
.reg .f64 data;
	ld.global.ca.f64 data, [%rd32772];
	}
	// end inline asm
	// begin inline asm
	bar.sync 0;
	// end inline asm
	// begin inline asm
	{	
.reg .f64 data;
	ld.global.ca.f64 data, [%rd32772];
	}
	// end inline asm
	// begin inline asm
	bar.sync 0;
	// end inline asm
	// begin inline asm
	{	
.reg .f64 data;
	ld.global.ca.f64 data, [%rd32772];
	}
	// end inline asm
	// begin inline asm
	bar.sync 0;
	// end inline asm
	// begin inline asm
	{	
.reg .f64 data;
	ld.global.ca.f64 data, [%rd32772];
	}
	// end inline asm
	// begin inline asm
	bar.sync 0;
	// end inline asm
	// begin inline asm
	{	
.reg .f64 data;
	ld.global.ca.f64 data, [%rd32772];
	}
	// end inline asm
	// begin inline asm
	bar.sync 0;
	// end inline asm
	// begin inline asm
	{	
.reg .f64 data;
	ld.global.ca.f64 data, [%rd32772];
	}
	// end inline asm
	// begin inline asm
	bar.sync 0;
	// end inline asm
	// begin inline asm
	{	
.reg .f64 data;
	ld.global.ca.f64 data, [%rd32772];
	}
	// end inline asm
	// begin inline asm
	bar.sync 0;
	// end inline asm
	// begin inline asm
	{	
.reg .f64 data;
	ld.global.ca.f64 data, [%rd32772];
	}
	// end inline asm
	// begin inline asm
	bar.sync 0;
	// end inline asm
	// begin inline asm
	{	
.reg .f64 data;
	ld.global.ca.f64 data, [%rd32772];
	}
	// end inline asm
	// begin inline asm
	bar.sync 0;
	// end inline asm
	// begin inline asm
	{	
.reg .f64 data;
	ld.global.ca.f64 data, [%rd32772];
	}
	// end inline asm
	// begin inline asm
	bar.sync 0;
	// end inline asm
	// begin inline asm
	{	
.reg .f64 data;
	ld.global.ca.f64 data, [%rd32772];
	}
	// end inline asm
	// begin inline asm
	bar.sync 0;
	// end inline asm
	// begin inline asm
	{	
.reg .f64 data;
	ld.global.ca.f64 data, [%rd32772];
	}
	// end inline asm
	// begin inline asm
	bar.sync 0;
	// end inline asm
	// begin inline asm
	{	
.reg .f64 data;
	ld.global.ca.f64 data, [%rd32772];
	}
	// end inline asm
	// begin inline asm
	bar.sync 0;
	// end inline asm
	// begin inline asm
	{	
.reg .f64 data;
	ld.global.ca.f64 data, [%rd32772];
	}
	// end inline asm
	// begin inline asm
	bar.sync 0;
	// end inline asm
	// begin inline asm
	{	
.reg .f64 data;
	ld.global.ca.f64 data, [%rd32772];
	}
	// end inline asm
	// begin inline asm
	bar.sync 0;
	// end inline asm
	// begin inline asm
	{	
.reg .f64 data;
	ld.global.ca.f64 data, [%rd32772];
	}
	// end inline asm
	// begin inline asm
	bar.sync 0;
	// end inline asm
	// begin inline asm
	{	
.reg .f64 data;
	ld.global.ca.f64 data, [%rd32772];
	}
	// end inline asm
	// begin inline asm
	bar.sync 0;
	// end inline asm
	// begin inline asm
	{	
.reg .f64 data;
	ld.global.ca.f64 data, [%rd32772];
	}
	// end inline asm
	// begin inline asm
	bar.sync 0;
	// end inline asm
	// begin inline asm
	{	
.reg .f64 data;
	ld.global.ca.f64 data, [%rd32772];
	}
	// end inline asm
	// begin inline asm
	bar.sync 0;
	// end inline asm
	// begin inline asm
	{	
.reg .f64 data;
	ld.global.ca.f64 data, [%rd32772];
	}
	// end inline asm
	// begin inline asm
	bar.sync 0;
	// end inline asm
	// begin inline asm
	{	
.reg .f64 data;
	ld.global.ca.f64 data, [%rd32772];
	}
	// end inline asm
	// begin inline asm
	bar.sync 0;
	// end inline asm
	// begin inline asm
	{	
.reg .f64 data;
	ld.global.ca.f64 data, [%rd32772];
	}
	// end inline asm
	// begin inline asm
	bar.sync 0;
	// end inline asm
	// begin inline asm
	{	
.reg .f64 data;
	ld.global.ca.f64 data, [%rd32772];
	}
	// end inline asm
	// begin inline asm
	bar.sync 0;
	// end inline asm
	// begin inline asm
	{	
.reg .f64 data;
	ld.global.ca.f64 data, [%rd32772];
	}
	// end inline asm
	// begin inline asm
	bar.sync 0;
	// end inline asm
	// begin inline asm
	{	
.reg .f64 data;
	ld.global.ca.f64 data, [%rd32772];
	}
	// end inline asm
	// begin inline asm
	bar.sync 0;
	// end inline asm
	// begin inline asm
	{	
.reg .f64 data;
	ld.global.ca.f64 data, [%rd32772];
	}
	// end inline asm
	// begin inline asm
	bar.sync 0;
	// end inline asm
	// begin inline asm
	{	
.reg .f64 data;
	ld.global.ca.f64 data, [%rd32772];
	}
	// end inline asm
	// begin inline asm
	bar.sync 0;
	// end inline asm
	// begin inline asm
	{	
.reg .f64 data;
	ld.global.ca.f64 data, [%rd32772];
	}
	// end inline asm
	// begin inline asm
	bar.sync 0;
	// end inline asm
	// begin inline asm
	{	
.reg .f64 data;
	ld.global.ca.f64 data, [%rd32772];
	}
	// end inline asm
	// begin inline asm
	bar.sync 0;
	// end inline asm
	// begin inline asm
	{	
.reg .f64 data;
	ld.global.ca.f64 data, [%rd32772];
	}
	// end inline asm
	// begin inline asm
	bar.sync 0;
	// end inline asm
	// begin inline asm
	{	
.reg .f64 data;
	ld.global.ca.f64 data, [%rd32772];
	}
	// end inline asm
	// begin inline asm
	bar.sync 0;
	// end inline asm
	// begin inline asm
	{	
.reg .f64 data;
	ld.global.ca.f64 data, [%rd32772];
	}
	// end inline asm
	// begin inline asm
	bar.sync 0;
	// end inline asm
	// begin inline asm
	{	
.reg .f64 data;
	ld.global.ca.f64 data, [%rd32772];
	}
	// end inline asm
	// begin inline asm
	bar.sync 0;
	// end inline asm
	// begin inline asm
	{	
.reg .f64 data;
	ld.global.ca.f64 data, [%rd32772];
	}
	// end inline asm
	// begin inline asm
	bar.sync 0;
	// end inline asm
	// begin inline asm
	{	
.reg .f64 data;
	ld.global.ca.f64 data, [%rd32772];
	}
	// end inline asm
	// begin inline asm
	bar.sync 0;
	// end inline asm
	// begin inline asm
	{	
.reg .f64 data;
	ld.global.ca.f64 data, [%rd32772];
	}
	// end inline asm
	// begin inline asm
	bar.sync 0;
	// end inline asm
	// begin inline asm
	{	
.reg .f64 data;
	ld.global.ca.f64 data, [%rd32772];
	}
	// end inline asm
	// begin inline asm
	bar.sync 0;
	// end inline asm
	// begin inline asm
	{	
.reg .f64 data;
	ld.global.ca.f64 data, [%rd32772];
	}
	// end inline asm
	// begin inline asm
	bar.sync 0;
	// end inline asm
	// begin inline asm
	{	
.reg .f64 data;
	ld.global.ca.f64 data, [%rd32772];
	}
	// end inline asm
	// begin inline asm
	bar.sync 0;
	// end inline asm
	// begin inline asm
	{	
.reg .f64 data;
	ld.global.ca.f64 data, [%rd32772];
	}
	// end inline asm
	// begin inline asm
	bar.sync 0;
	// end inline asm
	// begin inline asm
	{	
.reg .f64 data;
	ld.global.ca.f64 data, [%rd32772];
	}
	// end inline asm
	// begin inline asm
	bar.sync 0;
	// end inline asm
	// begin inline asm
	{	
.reg .f64 data;
	ld.global.ca.f64 data, [%rd32772];
	}
	// end inline asm
	// begin inline asm
	bar.sync 0;
	// end inline asm
	// begin inline asm
	{	
.reg .f64 data;
	ld.global.ca.f64 data, [%rd32772];
	}
	// end inline asm
	// begin inline asm
	bar.sync 0;
	// end inline asm
	// begin inline asm
	{	
.reg .f64 data;
	ld.global.ca.f64 data, [%rd32772];
	}
	// end inline asm
	// begin inline asm
	bar.sync 0;
	// end inline asm
	// begin inline asm
	{	
.reg .f64 data;
	ld.global.ca.f64 data, [%rd32772];
	}
	// end inline asm
	// begin inline asm
	bar.sync 0;
	// end inline asm
	// begin inline asm
	{	
.reg .f64 data;
	ld.global.ca.f64 data, [%rd32772];
	}
	// end inline asm
	// begin inline asm
	bar.sync 0;
	// end inline asm
	// begin inline asm
	{	
.reg .f64 data;
	ld.global.ca.f64 data, [%rd32772];
	}
	// end inline asm
	// begin inline asm
	bar.sync 0;
	// end inline asm
	// begin inline asm
	{	
.reg .f64 data;
	ld.global.ca.f64 data, [%rd32772];
	}
	// end inline asm
	// begin inline asm
	bar.sync 0;
	// end inline asm
	// begin inline asm
	{	
.reg .f64 data;
	ld.global.ca.f64 data, [%rd32772];
	}
	// end inline asm
	// begin inline asm
	bar.sync 0;
	// end inline asm
	// begin inline asm
	{	
.reg .f64 data;
	ld.global.ca.f64 data, [%rd32772];
	}
	// end inline asm
	// begin inline asm
	bar.sync 0;
	// end inline asm
	// begin inline asm
	{	
.reg .f64 data;
	ld.global.ca.f64 data, [%rd32772];
	}
	// end inline asm
	// begin inline asm
	bar.sync 0;
	// end inline asm
	// begin inline asm
	{	
.reg .f64 data;
	ld.global.ca.f64 data, [%rd32772];
	}
	// end inline asm
	// begin inline asm
	bar.sync 0;
	// end inline asm
	// begin inline asm
	{	
.reg .f64 data;
	ld.global.ca.f64 data, [%rd32772];
	}
	// end inline asm
	// begin inline asm
	bar.sync 0;
	// end inline asm
	// begin inline asm
	{	
.reg .f64 data;
	ld.global.ca.f64 data, [%rd32772];
	}
	// end inline asm
	// begin inline asm
	bar.sync 0;
	// end inline asm
	// begin inline asm
	{	
.reg .f64 data;
	ld.global.ca.f64 data, [%rd32772];
	}
	// end inline asm
	// begin inline asm
	bar.sync 0;
	// end inline asm
	// begin inline asm
	{	
.reg .f64 data;
	ld.global.ca.f64 data, [%rd32772];
	}
	// end inline asm
	// begin inline asm
	bar.sync 0;
	// end inline asm
	// begin inline asm
	{	
.reg .f64 data;
	ld.global.ca.f64 data, [%rd32772];
	}
	// end inline asm
	// begin inline asm
	bar.sync 0;
	// end inline asm
	// begin inline asm
	{	
.reg .f64 data;
	ld.global.ca.f64 data, [%rd32772];
	}
	// end inline asm
	// begin inline asm
	bar.sync 0;
	// end inline asm
	// begin inline asm
	{	
.reg .f64 data;
	ld.global.ca.f64 data, [%rd32772];
	}
	// end inline asm
	// begin inline asm
	bar.sync 0;
	// end inline asm
	// begin inline asm
	{	
.reg .f64 data;
	ld.global.ca.f64 data, [%rd32772];
	}
	// end inline asm
	// begin inline asm
	bar.sync 0;
	// end inline asm
	// begin inline asm
	{	
.reg .f64 data;
	ld.global.ca.f64 data, [%rd32772];
	}
	// end inline asm
	// begin inline asm
	bar.sync 0;
	// end inline asm
	// begin inline asm
	{	
.reg .f64 data;
	ld.global.ca.f64 data, [%rd32772];
	}
	// end inline asm
	// begin inline asm
	bar.sync 0;
	// end inline asm
	// begin inline asm
	{	
.reg .f64 data;
	ld.global.ca.f64 data, [%rd32772];
	}
	// end inline asm
	// begin inline asm
	bar.sync 0;
	// end inline asm
	// begin inline asm
	{	
.reg .f64 data;
	ld.global.ca.f64 data, [%rd32772];
	}
	// end inline asm
	// begin inline asm
	bar.sync 0;
	// end inline asm
	// begin inline asm
	{	
.reg .f64 data;
	ld.global.ca.f64 data, [%rd32772];
	}
	// end inline asm
	// begin inline asm
	bar.sync 0;
	// end inline asm
	// begin inline asm
	{	
.reg .f64 data;
	ld.global.ca.f64 data, [%rd32772];
	}
	// end inline asm
	// begin inline asm
	bar.sync 0;
	// end inline asm
	// begin inline asm
	{	
.reg .f64 data;
	ld.global.ca.f64 data, [%rd32772];
	}
	// end inline asm
	// begin inline asm
	bar.sync 0;
	// end inline asm
	// begin inline asm
	{	
.reg .f64 data;
	ld.global.ca.f64 data, [%rd32772];
	}
	// end inline asm
	// begin inline asm
	bar.sync 0;
	// end inline asm
	// begin inline asm
	{	
.reg .f64 data;
	ld.global.ca.f64 data, [%rd32772];
	}
	// end inline asm
	// begin inline asm
	bar.sync 0;
	// end inline asm
	// begin inline asm
	{	
.reg .f64 data;
	ld.global.ca.f64 data, [%rd32772];
	}
	// end inline asm
	// begin inline asm
	bar.sync 0;
	// end inline asm
	// begin inline asm
	{	
.reg .f64 data;
	ld.global.ca.f64 data, [%rd32772];
	}
	// end inline asm
	// begin inline asm
	bar.sync 0;
	// end inline asm
	// begin inline asm
	{	
.reg .f64 data;
	ld.global.ca.f64 data, [%rd32772];
	}
	// end inline asm
	// begin inline asm
	bar.sync 0;
	// end inline asm
	// begin inline asm
	{	
.reg .f64 data;
	ld.global.ca.f64 data, [%rd32772];
	}
	// end inline asm
	// begin inline asm
	bar.sync 0;
	// end inline asm
	// begin inline asm
	{	
.reg .f64 data;
	ld.global.ca.f64 data, [%rd32772];
	}
	// end inline asm
	// begin inline asm
	bar.sync 0;
	// end inline asm
	// begin inline asm
	{	
.reg .f64 data;
	ld.global.ca.f64 data, [%rd32772];
	}
	// end inline asm
	// begin inline asm
	bar.sync 0;
	// end inline asm
	// begin inline asm
	{	
.reg .f64 data;
	ld.global.ca.f64 data, [%rd32772];
	}
	// end inline asm
	// begin inline asm
	bar.sync 0;
	// end inline asm
	// begin inline asm
	{	
.reg .f64 data;
	ld.global.ca.f64 data, [%rd32772];
	}
	// end inline asm
	// begin inline asm
	bar.sync 0;
	// end inline asm
	// begin inline asm
	{	
.reg .f64 data;
	ld.global.ca.f64 data, [%rd32772];
	}
	// end inline asm
	// begin inline asm
	bar.sync 0;
	// end inline asm
	// begin inline asm
	{	
.reg .f64 data;
	ld.global.ca.f64 data, [%rd32772];
	}
	// end inline asm
	// begin inline asm
	bar.sync 0;
	// end inline asm
	// begin inline asm
	{	
.reg .f64 data;
	ld.global.ca.f64 data, [%rd32772];
	}
	// end inline asm
	// begin inline asm
	bar.sync 0;
	// end inline asm
	// begin inline asm
	{	
.reg .f64 data;
	ld.global.ca.f64 data, [%rd32772];
	}
	// end inline asm
	// begin inline asm
	bar.sync 0;
	// end inline asm
	// begin inline asm
	{	
.reg .f64 data;
	ld.global.ca.f64 data, [%rd32772];
	}
	// end inline asm
	// begin inline asm
	bar.sync 0;
	// end inline asm
	// begin inline asm
	{	
.reg .f64 data;
	ld.global.ca.f64 data, [%rd32772];
	}
	// end inline asm
	// begin inline asm
	bar.sync 0;
	// end inline asm
	// begin inline asm
	{	
.reg .f64 data;
	ld.global.ca.f64 data, [%rd32772];
	}
	// end inline asm
	// begin inline asm
	bar.sync 0;
	// end inline asm
	// begin inline asm
	{	
.reg .f64 data;
	ld.global.ca.f64 data, [%rd32772];
	}
	// end inline asm
	// begin inline asm
	bar.sync 0;
	// end inline asm
	// begin inline asm
	{	
.reg .f64 data;
	ld.global.ca.f64 data, [%rd32772];
	}
	// end inline asm
	// begin inline asm
	bar.sync 0;
	// end inline asm
	// begin inline asm
	{	
.reg .f64 data;
	ld.global.ca.f64 data, [%rd32772];
	}
	// end inline asm
	// begin inline asm
	bar.sync 0;
	// end inline asm
	// begin inline asm
	{	
.reg .f64 data;
	ld.global.ca.f64 data, [%rd32772];
	}
	// end inline asm
	// begin inline asm
	bar.sync 0;
	// end inline asm
	// begin inline asm
	{	
.reg .f64 data;
	ld.global.ca.f64 data, [%rd32772];
	}
	// end inline asm
	// begin inline asm
	bar.sync 0;
	// end inline asm
	// begin inline asm
	{	
.reg .f64 data;
	ld.global.ca.f64 data, [%rd32772];
	}
	// end inline asm
	// begin inline asm
	bar.sync 0;
	// end inline asm
	// begin inline asm
	{	
.reg .f64 data;
	ld.global.ca.f64 data, [%rd32772];
	}
	// end inline asm
	// begin inline asm
	bar.sync 0;
	// end inline asm
	// begin inline asm
	{	
.reg .f64 data;
	ld.global.ca.f64 data, [%rd32772];
	}
	// end inline asm
	// begin inline asm
	bar.sync 0;
	// end inline asm
	// begin inline asm
	{	
.reg .f64 data;
	ld.global.ca.f64 data, [%rd32772];
	}
	// end inline asm
	// begin inline asm
	bar.sync 0;
	// end inline asm
	// begin inline asm
	{	
.reg .f64 data;
	ld.global.ca.f64 data, [%rd32772];
	}
	// end inline asm
	// begin inline asm
	bar.sync 0;
	// end inline asm
	// begin inline asm
	{	
.reg .f64 data;
	ld.global.ca.f64 data, [%rd32772];
	}
	// end inline asm
	// begin inline asm
	bar.sync 0;
	// end inline asm
	// begin inline asm
	{	
.reg .f64 data;
	ld.global.ca.f64 data, [%rd32772];
	}
	// end inline asm
	// begin inline asm
	bar.sync 0;
	// end inline asm
	// begin inline asm
	{	
.reg .f64 data;
	ld.global.ca.f64 data, [%rd32772];
	}
	// end inline asm
	// begin inline asm
	bar.sync 0;
	// end inline asm
	// begin inline asm
	{	
.reg .f64 data;
	ld.global.ca.f64 data, [%rd32772];
	}
	// end inline asm
	// begin inline asm
	bar.sync 0;
	// end inline asm
	// begin inline asm
	{	
.reg .f64 data;
	ld.global.ca.f64 data, [%rd32772];
	}
	// end inline asm
	// begin inline asm
	bar.sync 0;
	// end inline asm
	// begin inline asm
	{	
.reg .f64 data;
	ld.global.ca.f64 data, [%rd32772];
	}
	// end inline asm
	// begin inline asm
	bar.sync 0;
	// end inline asm
	// begin inline asm
	{	
.reg .f64 data;
	ld.global.ca.f64 data, [%rd32772];
	}
	// end inline asm
	// begin inline asm
	bar.sync 0;
	// end inline asm
	// begin inline asm
	{	
.reg .f64 data;
	ld.global.ca.f64 data, [%rd32772];
	}
	// end inline asm
	// begin inline asm
	bar.sync 0;
	// end inline asm
	// begin inline asm
	{	
.reg .f64 data;
	ld.global.ca.f64 data, [%rd32772];
	}
	// end inline asm
	// begin inline asm
	bar.sync 0;
	// end inline asm
	// begin inline asm
	{	
.reg .f64 data;
	ld.global.ca.f64 data, [%rd32772];
	}
	// end inline asm
	// begin inline asm
	bar.sync 0;
	// end inline asm
	// begin inline asm
	{	
.reg .f64 data;
	ld.global.ca.f64 data, [%rd32772];
	}
	// end inline asm
	// begin inline asm
	bar.sync 0;
	// end inline asm
	// begin inline asm
	{	
.reg .f64 data;
	ld.global.ca.f64 data, [%rd32772];
	}
	// end inline asm
	// begin inline asm
	bar.sync 0;
	// end inline asm
	// begin inline asm
	{	
.reg .f64 data;
	ld.global.ca.f64 data, [%rd32772];
	}
	// end inline asm
	// begin inline asm
	bar.sync 0;
	// end inline asm
	// begin inline asm
	{	
.reg .f64 data;
	ld.global.ca.f64 data, [%rd32772];
	}
	// end inline asm
	// begin inline asm
	bar.sync 0;
	// end inline asm
	// begin inline asm
	{	
.reg .f64 data;
	ld.global.ca.f64 data, [%rd32772];
	}
	// end inline asm
	// begin inline asm
	bar.sync 0;
	// end inline asm
	// begin inline asm
	{	
.reg .f64 data;
	ld.global.ca.f64 data, [%rd32772];
	}
	// end inline asm
	// begin inline asm
	bar.sync 0;
	// end inline asm
	// begin inline asm
	{	
.reg .f64 data;
	ld.global.ca.f64 data, [%rd32772];
	}
	// end inline asm
	// begin inline asm
	bar.sync 0;
	// end inline asm
	// begin inline asm
	{	
.reg .f64 data;
	ld.global.ca.f64 data, [%rd32772];
	}
	// end inline asm
	// begin inline asm
	bar.sync 0;
	// end inline asm
	// begin inline asm
	{	
.reg .f64 data;
	ld.global.ca.f64 data, [%rd32772];
	}
	// end inline asm
	// begin inline asm
	bar.sync 0;
	// end inline asm
	// begin inline asm
	{	
.reg .f64 data;
	ld.global.ca.f64 data, [%rd32772];
	}
	// end inline asm
	// begin inline asm
	bar.sync 0;
	// end inline asm
	// begin inline asm
	{	
.reg .f64 data;
	ld.global.ca.f64 data, [%rd32772];
	}
	// end inline asm
	// begin inline asm
	bar.sync 0;
	// end inline asm
	// begin inline asm
	{	
.reg .f64 data;
	ld.global.ca.f64 data, [%rd32772];
	}
	// end inline asm
	// begin inline asm
	bar.sync 0;
	// end inline asm
	// begin inline asm
	{	
.reg .f64 data;
	ld.global.ca.f64 data, [%rd32772];
	}
	// end inline asm
	// begin inline asm
	bar.sync 0;
	// end inline asm
	// begin inline asm
	{	
.reg .f64 data;
	ld.global.ca.f64 data, [%rd32772];
	}
	// end inline asm
	// begin inline asm
	bar.sync 0;
	// end inline asm
	// begin inline asm
	{	
.reg .f64 data;
	ld.global.ca.f64 data, [%rd32772];
	}
	// end inline asm
	// begin inline asm
	bar.sync 0;
	// end inline asm
	// begin inline asm
	{	
.reg .f64 data;
	ld.global.ca.f64 data, [%rd32772];
	}
	// end inline asm
	// begin inline asm
	bar.sync 0;
	// end inline asm
	// begin inline asm
	{	
.reg .f64 data;
	ld.global.ca.f64 data, [%rd32772];
	}
	// end inline asm
	// begin inline asm
	bar.sync 0;
	// end inline asm
	// begin inline asm
	{	
.reg .f64 data;
	ld.global.ca.f64 data, [%rd32772];
	}
	// end inline asm
	// begin inline asm
	bar.sync 0;
	// end inline asm
	// begin inline asm
	{	
.reg .f64 data;
	ld.global.ca.f64 data, [%rd32772];
	}
	// end inline asm
	// begin inline asm
	bar.sync 0;
	// end inline asm
	// begin inline asm
	{	
.reg .f64 data;
	ld.global.ca.f64 data, [%rd32772];
	}
	// end inline asm
	// begin inline asm
	bar.sync 0;
	// end inline asm
	// begin inline asm
	{	
.reg .f64 data;
	ld.global.ca.f64 data, [%rd32772];
	}
	// end inline asm
	// begin inline asm
	bar.sync 0;
	// end inline asm
	// begin inline asm
	{	
.reg .f64 data;
	ld.global.ca.f64 data, [%rd32772];
	}
	// end inline asm
	// begin inline asm
	bar.sync 0;
	// end inline asm
	// begin inline asm
	{	
.reg .f64 data;
	ld.global.ca.f64 data, [%rd32772];
	}
	// end inline asm
	// begin inline asm
	bar.sync 0;
	// end inline asm
	// begin inline asm
	{	
.reg .f64 data;
	ld.global.ca.f64 data, [%rd32772];
	}
	// end inline asm
	// begin inline asm
	bar.sync 0;
	// end inline asm
	// begin inline asm
	{	
.reg .f64 data;
	ld.global.ca.f64 data, [%rd32772];
	}
	// end inline asm
	// begin inline asm
	bar.sync 0;
	// end inline asm
	// begin inline asm
	{	
.reg .f64 data;
	ld.global.ca.f64 data, [%rd32772];
	}
	// end inline asm
	// begin inline asm
	bar.sync 0;
	// end inline asm
	// begin inline asm
	{	
.reg .f64 data;
	ld.global.ca.f64 data, [%rd32772];
	}
	// end inline asm
	// begin inline asm
	bar.sync 0;
	// end inline asm
	// begin inline asm
	{	
.reg .f64 data;
	ld.global.ca.f64 data, [%rd32772];
	}
	// end inline asm
	// begin inline asm
	bar.sync 0;
	// end inline asm
	// begin inline asm
	{	
.reg .f64 data;
	ld.global.ca.f64 data, [%rd32772];
	}
	// end inline asm
	// begin inline asm
	bar.sync 0;
	// end inline asm
	// begin inline asm
	{	
.reg .f64 data;
	ld.global.ca.f64 data, [%rd32772];
	}
	// end inline asm
	// begin inline asm
	bar.sync 0;
	// end inline asm
	// begin inline asm
	{	
.reg .f64 data;
	ld.global.ca.f64 data, [%rd32772];
	}
	// end inline asm
	// begin inline asm
	bar.sync 0;
	// end inline asm
	// begin inline asm
	{	
.reg .f64 data;
	ld.global.ca.f64 data, [%rd32772];
	}
	// end inline asm
	// begin inline asm
	bar.sync 0;
	// end inline asm
	// begin inline asm
	{	
.reg .f64 data;
	ld.global.ca.f64 data, [%rd32772];
	}
	// end inline asm
	// begin inline asm
	bar.sync 0;
	// end inline asm
	// begin inline asm
	{	
.reg .f64 data;
	ld.global.ca.f64 data, [%rd32772];
	}
	// end inline asm
	// begin inline asm
	bar.sync 0;
	// end inline asm
	// begin inline asm
	{	
.reg .f64 data;
	ld.global.ca.f64 data, [%rd32772];
	}
	// end inline asm
	// begin inline asm
	bar.sync 0;
	// end inline asm
	// begin inline asm
	{	
.reg .f64 data;
	ld.global.ca.f64 data, [%rd32772];
	}
	// end inline asm
	// begin inline asm
	bar.sync 0;
	// end inline asm
	// begin inline asm
	{	
.reg .f64 data;
	ld.global.ca.f64 data, [%rd32772];
	}
	// end inline asm
	// begin inline asm
	bar.sync 0;
	// end inline asm
	// begin inline asm
	{	
.reg .f64 data;
	ld.global.ca.f64 data, [%rd32772];
	}
	// end inline asm
	// begin inline asm
	bar.sync 0;
	// end inline asm
	// begin inline asm
	{	
.reg .f64 data;
	ld.global.ca.f64 data, [%rd32772];
	}
	// end inline asm
	// begin inline asm
	bar.sync 0;
	// end inline asm
	// begin inline asm
	{	
.reg .f64 data;
	ld.global.ca.f64 data, [%rd32772];
	}
	// end inline asm
	// begin inline asm
	bar.sync 0;
	// end inline asm
	// begin inline asm
	{	
.reg .f64 data;
	ld.global.ca.f64 data, [%rd32772];
	}
	// end inline asm
	// begin inline asm
	bar.sync 0;
	// end inline asm
	// begin inline asm
	{	
.reg .f64 data;
	ld.global.ca.f64 data, [%rd32772];
	}
	// end inline asm
	// begin inline asm
	bar.sync 0;
	// end inline asm
	// begin inline asm
	{	
.reg .f64 data;
	ld.global.ca.f64 data, [%rd32772];
	}
	// end inline asm
	// begin inline asm
	bar.sync 0;
	// end inline asm
	// begin inline asm
	{	
.reg .f64 data;
	ld.global.ca.f64 data, [%rd32772];
	}
	// end inline asm
	// begin inline asm
	bar.sync 0;
	// end inline asm
	// begin inline asm
	{	
.reg .f64 data;
	ld.global.ca.f64 data, [%rd32772];
	}
	// end inline asm
	// begin inline asm
	bar.sync 0;
	// end inline asm
	// begin inline asm
	{	
.reg .f64 data;
	ld.global.ca.f64 data, [%rd32772];
	}
	// end inline asm
	// begin inline asm
	bar.sync 0;
	// end inline asm
	// begin inline asm
	{	
.reg .f64 data;
	ld.global.ca.f64 data, [%rd32772];
	}
	// end inline asm
	// begin inline asm
	bar.sync 0;
	// end inline asm
	// begin inline asm
	{	
.reg .f64 data;
	ld.global.ca.f64 data, [%rd32772];
	}
	// end inline asm
	// begin inline asm
	bar.sync 0;
	// end inline asm
	// begin inline asm
	{	
.reg .f64 data;
	ld.global.ca.f64 data, [%rd32772];
	}
	// end inline asm
	// begin inline asm
	bar.sync 0;
	// end inline asm
	// begin inline asm
	{	
.reg .f64 data;
	ld.global.ca.f64 data, [%rd32772];
	}
	// end inline asm
	// begin inline asm
	bar.sync 0;
	// end inline asm
	// begin inline asm
	{	
.reg .f64 data;
	ld.global.ca.f64 data, [%rd32772];
	}
	// end inline asm
	// begin inline asm
	bar.sync 0;
	// end inline asm
	// begin inline asm
	{	
.reg .f64 data;
	ld.global.ca.f64 data, [%rd32772];
	}
	// end inline asm
	// begin inline asm
	bar.sync 0;
	// end inline asm
	// begin inline asm
	{	
.reg .f64 data;
	ld.global.ca.f64 data, [%rd32772];
	}
	// end inline asm
	// begin inline asm
	bar.sync 0;
	// end inline asm
	// begin inline asm
	{	
.reg .f64 data;
	ld.global.ca.f64 data, [%rd32772];
	}
	// end inline asm
	// begin inline asm
	bar.sync 0;
	// end inline asm
	// begin inline asm
	{	
.reg .f64 data;
	ld.global.ca.f64 data, [%rd32772];
	}
	// end inline asm
	// begin inline asm
	bar.sync 0;
	// end inline asm
	// begin inline asm
	{	
.reg .f64 data;
	ld.global.ca.f64 data, [%rd32772];
	}
	// end inline asm
	// begin inline asm
	bar.sync 0;
	// end inline asm
	// begin inline asm
	{	
.reg .f64 data;
	ld.global.ca.f64 data, [%rd32772];
	}
	// end inline asm
	// begin inline asm
	bar.sync 0;
	// end inline asm
	// begin inline asm
	{	
.reg .f64 data;
	ld.global.ca.f64 data, [%rd32772];
	}
	// end inline asm
	// begin inline asm
	bar.sync 0;
	// end inline asm
	// begin inline asm
	{	
.reg .f64 data;
	ld.global.ca.f64 data, [%rd32772];
	}
	// end inline asm
	// begin inline asm
	bar.sync 0;
	// end inline asm
	// begin inline asm
	{	
.reg .f64 data;
	ld.global.ca.f64 data, [%rd32772];
	}
	// end inline asm
	// begin inline asm
	bar.sync 0;
	// end inline asm
	// begin inline asm
	{	
.reg .f64 data;
	ld.global.ca.f64 data, [%rd32772];
	}
	// end inline asm
	// begin inline asm
	bar.sync 0;
	// end inline asm
	// begin inline asm
	{	
.reg .f64 data;
	ld.global.ca.f64 data, [%rd32772];
	}
	// end inline asm
	// begin inline asm
	bar.sync 0;
	// end inline asm
	// begin inline asm
	{	
.reg .f64 data;
	ld.global.ca.f64 data, [%rd32772];
	}
	// end inline asm
	// begin inline asm
	bar.sync 0;
	// end inline asm
	// begin inline asm
	{	
.reg .f64 data;
	ld.global.ca.f64 data, [%rd32772];
	}
	// end inline asm
	// begin inline asm
	bar.sync 0;
	// end inline asm
	// begin inline asm
	{	
.reg .f64 data;
	ld.global.ca.f64 data, [%rd32772];
	}
	// end inline asm
	// begin inline asm
	bar.sync 0;
	// end inline asm
	// begin inline asm
	{	
.reg .f64 data;
	ld.global.ca.f64 data, [%rd32772];
	}
	// end inline asm
	// begin inline asm
	bar.sync 0;
	// end inline asm
	// begin inline asm
	{	
.reg .f64 data;
	ld.global.ca.f64 data, [%rd32772];
	}
	// end inline asm
	// begin inline asm
	bar.sync 0;
	// end inline asm
	// begin inline asm
	{	
.reg .f64 data;
	ld.global.ca.f64 data, [%rd32772];
	}
	// end inline asm
	// begin inline asm
	bar.sync 0;
	// end inline asm
	// begin inline asm
	{	
.reg .f64 data;
	ld.global.ca.f64 data, [%rd32772];
	}
	// end inline asm
	// begin inline asm
	bar.sync 0;
	// end inline asm
	// begin inline asm
	{	
.reg .f64 data;
	ld.global.ca.f64 data, [%rd32772];
	}
	// end inline asm
	// begin inline asm
	bar.sync 0;
	// end inline asm
	// begin inline asm
	{	
.reg .f64 data;
	ld.global.ca.f64 data, [%rd32772];
	}
	// end inline asm
	// begin inline asm
	bar.sync 0;
	// end inline asm
	// begin inline asm
	{	
.reg .f64 data;
	ld.global.ca.f64 data, [%rd32772];
	}
	// end inline asm
	// begin inline asm
	bar.sync 0;
	// end inline asm
	// begin inline asm
	{	
.reg .f64 data;
	ld.global.ca.f64 data, [%rd32772];
	}
	// end inline asm
	// begin inline asm
	bar.sync 0;
	// end inline asm
	// begin inline asm
	{	
.reg .f64 data;
	ld.global.ca.f64 data, [%rd32772];
	}
	// end inline asm
	// begin inline asm
	bar.sync 0;
	// end inline asm
	// begin inline asm
	{	
.reg .f64 data;
	ld.global.ca.f64 data, [%rd32772];
	}
	// end inline asm
	// begin inline asm
	bar.sync 0;
	// end inline asm
	// begin inline asm
	{	
.reg .f64 data;
	ld.global.ca.f64 data, [%rd32772];
	}
	// end inline asm
	// begin inline asm
	bar.sync 0;
	// end inline asm
	// begin inline asm
	{	
.reg .f64 data;
	ld.global.ca.f64 data, [%rd32772];
	}
	// end inline asm
	// begin inline asm
	bar.sync 0;
	// end inline asm
	// begin inline asm
	{	
.reg .f64 data;
	ld.global.ca.f64 data, [%rd32772];
	}
	// end inline asm
	// begin inline asm
	bar.sync 0;
	// end inline asm
	// begin inline asm
	{	
.reg .f64 data;
	ld.global.ca.f64 data, [%rd32772];
	}
	// end inline asm
	// begin inline asm
	bar.sync 0;
	// end inline asm
	// begin inline asm
	{	
.reg .f64 data;
	ld.global.ca.f64 data, [%rd32772];
	}
	// end inline asm
	// begin inline asm
	bar.sync 0;
	// end inline asm
	// begin inline asm
	{	
.reg .f64 data;
	ld.global.ca.f64 data, [%rd32772];
	}
	// end inline asm
	// begin inline asm
	bar.sync 0;
	// end inline asm
	// begin inline asm
	{	
.reg .f64 data;
	ld.global.ca.f64 data, [%rd32772];
	}
	// end inline asm
	// begin inline asm
	bar.sync 0;
	// end inline asm
	// begin inline asm
	{	
.reg .f64 data;
	ld.global.ca.f64 data, [%rd32772];
	}
	// end inline asm
	// begin inline asm
	bar.sync 0;
	// end inline asm
	// begin inline asm
	{	
.reg .f64 data;
	ld.global.ca.f64 data, [%rd32772];
	}
	// end inline asm
	// begin inline asm
	bar.sync 0;
	// end inline asm
	// begin inline asm
	{	
.reg .f64 data;
	ld.global.ca.f64 data, [%rd32772];
	}
	// end inline asm
	// begin inline asm
	bar.sync 0;
	// end inline asm
	// begin inline asm
	{	
.reg .f64 data;
	ld.global.ca.f64 data, [%rd32772];
	}
	// end inline asm
	// begin inline asm
	bar.sync 0;
	// end inline asm
	// begin inline asm
	{	
.reg .f64 data;
	ld.global.ca.f64 data, [%rd32772];
	}
	// end inline asm
	// begin inline asm
	bar.sync 0;
	// end inline asm
	// begin inline asm
	{	
.reg .f64 data;
	ld.global.ca.f64 data, [%rd32772];
	}
	// end inline asm
	// begin inline asm
	bar.sync 0;
	// end inline asm
	// begin inline asm
	{	
.reg .f64 data;
	ld.global.ca.f64 data, [%rd32772];
	}
	// end inline asm
	// begin inline asm
	bar.sync 0;
	// end inline asm
	// begin inline asm
	{	
.reg .f64 data;
	ld.global.ca.f64 data, [%rd32772];
	}
	// end inline asm
	// begin inline asm
	bar.sync 0;
	// end inline asm
	// begin inline asm
	{	
.reg .f64 data;
	ld.global.ca.f64 data, [%rd32772];
	}
	// end inline asm
	// begin inline asm
	bar.sync 0;
	// end inline asm
	// begin inline asm
	{	
.reg .f64 data;
	ld.global.ca.f64 data, [%rd32772];
	}
	// end inline asm
	// begin inline asm
	bar.sync 0;
	// end inline asm
	// begin inline asm
	{	
.reg .f64 data;
	ld.global.ca.f64 data, [%rd32772];
	}
	// end inline asm
	// begin inline asm
	bar.sync 0;
	// end inline asm
	// begin inline asm
	{	
.reg .f64 data;
	ld.global.ca.f64 data, [%rd32772];
	}
	// end inline asm
	// begin inline asm
	bar.sync 0;
	// end inline asm
	// begin inline asm
	{	
.reg .f64 data;
	ld.global.ca.f64 data, [%rd32772];
	}
	// end inline asm
	// begin inline asm
	bar.sync 0;
	// end inline asm
	// begin inline asm
	{	
.reg .f64 data;
	ld.global.ca.f64 data, [%rd32772];
	}
	// end inline asm
	// begin inline asm
	bar.sync 0;
	// end inline asm
	// begin inline asm
	{	
.reg .f64 data;
	ld.global.ca.f64 data, [%rd32772];
	}
	// end inline asm
	// begin inline asm
	bar.sync 0;
	// end inline asm
	// begin inline asm
	{	
.reg .f64 data;
	ld.global.ca.f64 data, [%rd32772];
	}
	// end inline asm
	// begin inline asm
	bar.sync 0;
	// end inline asm
	// begin inline asm
	{	
.reg .f64 data;
	ld.global.ca.f64 data, [%rd32772];
	}
	// end inline asm
	// begin inline asm
	bar.sync 0;
	// end inline asm
	// begin inline asm
	{	
.reg .f64 data;
	ld.global.ca.f64 data, [%rd32772];
	}
	// end inline asm
	// begin inline asm
	bar.sync 0;
	// end inline asm
	// begin inline asm
	{	
.reg .f64 data;
	ld.global.ca.f64 data, [%rd32772];
	}
	// end inline asm
	// begin inline asm
	bar.sync 0;
	// end inline asm
	// begin inline asm
	{	
.reg .f64 data;
	ld.global.ca.f64 data, [%rd32772];
	}
	// end inline asm
	// begin inline asm
	bar.sync 0;
	// end inline asm
	// begin inline asm
	{	
.reg .f64 data;
	ld.global.ca.f64 data, [%rd32772];
	}
	// end inline asm
	// begin inline asm
	bar.sync 0;
	// end inline asm
	// begin inline asm
	{	
.reg .f64 data;
	ld.global.ca.f64 data, [%rd32772];
	}
	// end inline asm
	// begin inline asm
	bar.sync 0;
	// end inline asm
	// begin inline asm
	{	
.reg .f64 data;
	ld.global.ca.f64 data, [%rd32772];
	}
	// end inline asm
	// begin inline asm
	bar.sync 0;
	// end inline asm
	// begin inline asm
	{	
.reg .f64 data;
	ld.global.ca.f64 data, [%rd32772];
	}
	// end inline asm
	// begin inline asm
	bar.sync 0;
	// end inline asm
	// begin inline asm
	{	
.reg .f64 data;
	ld.global.ca.f64 data, [%rd32772];
	}
	// end inline asm
	// begin inline asm
	bar.sync 0;
	// end inline asm
	// begin inline asm
	{	
.reg .f64 data;
	ld.global.ca.f64 data, [%rd32772];
	}
	// end inline asm
	// begin inline asm
	bar.sync 0;
	// end inline asm
	// begin inline asm
	{	
.reg .f64 data;
	ld.global.ca.f64 data, [%rd32772];
	}
	// end inline asm
	// begin inline asm
	bar.sync 0;
	// end inline asm
	// begin inline asm
	{	
.reg .f64 data;
	ld.global.ca.f64 data, [%rd32772];
	}
	// end inline asm
	// begin inline asm
	bar.sync 0;
	// end inline asm
	// begin inline asm
	{	
.reg .f64 data;
	ld.global.ca.f64 data, [%rd32772];
	}
	// end inline asm
	// begin inline asm
	bar.sync 0;
	// end inline asm
	// begin inline asm
	{	
.reg .f64 data;
	ld.global.ca.f64 data, [%rd32772];
	}
	// end inline asm
	// begin inline asm
	bar.sync 0;
	// end inline asm
	// begin inline asm
	{	
.reg .f64 data;
	ld.global.ca.f64 data, [%rd32772];
	}
	// end inline asm
	// begin inline asm
	bar.sync 0;
	// end inline asm
	// begin inline asm
	{	
.reg .f64 data;
	ld.global.ca.f64 data, [%rd32772];
	}
	// end inline asm
	// begin inline asm
	bar.sync 0;
	// end inline asm
	// begin inline asm
	{	
.reg .f64 data;
	ld.global.ca.f64 data, [%rd32772];
	}
	// end inline asm
	// begin inline asm
	bar.sync 0;
	// end inline asm
	// begin inline asm
	{	
.reg .f64 data;
	ld.global.ca.f64 data, [%rd32772];
	}
	// end inline asm
	// begin inline asm
	bar.sync 0;
	// end inline asm
	// begin inline asm
	{	
.reg .f64 data;
	ld.global.ca.f64 data, [%rd32772];
	}
	// end inline asm
	// begin inline asm
	bar.sync 0;
	// end inline asm
	// begin inline asm
	{	
.reg .f64 data;
	ld.global.ca.f64 data, [%rd32772];
	}
	// end inline asm
	// begin inline asm
	bar.sync 0;
	// end inline asm
	// begin inline asm
	{	
.reg .f64 data;
	ld.global.ca.f64 data, [%rd32772];
	}
	// end inline asm
	// begin inline asm
	bar.sync 0;
	// end inline asm
	// begin inline asm
	{	
.reg .f64 data;
	ld.global.ca.f64 data, [%rd32772];
	}
	// end inline asm
	// begin inline asm
	bar.sync 0;
	// end inline asm
	// begin inline asm
	{	
.reg .f64 data;
	ld.global.ca.f64 data, [%rd32772];
	}
	// end inline asm
	// begin inline asm
	bar.sync 0;
	// end inline asm
	// begin inline asm
	{	
.reg .f64 data;
	ld.global.ca.f64 data, [%rd32772];
	}
	// end inline asm
	// begin inline asm
	bar.sync 0;
	// end inline asm
	// begin inline asm
	{	
.reg .f64 data;
	ld.global.ca.f64 data, [%rd32772];
	}
	// end inline asm
	// begin inline asm
	bar.sync 0;
	// end inline asm
	// begin inline asm
	{	
.reg .f64 data;
	ld.global.ca.f64 data, [%rd32772];
	}
	// end inline asm
	// begin inline asm
	bar.sync 0;
	// end inline asm
	// begin inline asm
	{	
.reg .f64 data;
	ld.global.ca.f64 data, [%rd32772];
	}
	// end inline asm
	// begin inline asm
	bar.sync 0;
	// end inline asm
	// begin inline asm
	{	
.reg .f64 data;
	ld.global.ca.f64 data, [%rd32772];
	}
	// end inline asm
	// begin inline asm
	bar.sync 0;
	// end inline asm
	// begin inline asm
	{	
.reg .f64 data;
	ld.global.ca.f64 data, [%rd32772];
	}
	// end inline asm
	// begin inline asm
	bar.sync 0;
	// end inline asm
	// begin inline asm
	{	
.reg .f64 data;
	ld.global.ca.f64 data, [%rd32772];
	}
	// end inline asm
	// begin inline asm
	bar.sync 0;
	// end inline asm
	// begin inline asm
	{	
.reg .f64 data;
	ld.global.ca.f64 data, [%rd32772];
	}
	// end inline asm
	// begin inline asm
	bar.sync 0;
	// end inline asm
	// begin inline asm
	{	
.reg .f64 data;
	ld.global.ca.f64 data, [%rd32772];
	}
	// end inline asm
	// begin inline asm
	bar.sync 0;
	// end inline asm
	// begin inline asm
	{	
.reg .f64 data;
	ld.global.ca.f64 data, [%rd32772];
	}
	// end inline asm
	// begin inline asm
	bar.sync 0;
	// end inline asm
	// begin inline asm
	{	
.reg .f64 data;
	ld.global.ca.f64 data, [%rd32772];
	}
	// end inline asm
	// begin inline asm
	bar.sync 0;
	// end inline asm
	// begin inline asm
	{	
.reg .f64 data;
	ld.global.ca.f64 data, [%rd32772];
	}
	// end inline asm
	// begin inline asm
	bar.sync 0;
	// end inline asm
	// begin inline asm
	{	
.reg .f64 data;
	ld.global.ca.f64 data, [%rd32772];
	}
	// end inline asm
	// begin inline asm
	bar.sync 0;
	// end inline asm
	// begin inline asm
	{	
.reg .f64 data;
	ld.global.ca.f64 data, [%rd32772];
	}
	// end inline asm
	// begin inline asm
	bar.sync 0;
	// end inline asm
	// begin inline asm
	{	
.reg .f64 data;
	ld.global.ca.f64 data, [%rd32772];
	}
	// end inline asm
	// begin inline asm
	bar.sync 0;
	// end inline asm
	// begin inline asm
	{	
.reg .f64 data;
	ld.global.ca.f64 data, [%rd32772];
	}
	// end inline asm
	// begin inline asm
	bar.sync 0;
	// end inline asm
	// begin inline asm
	{	
.reg .f64 data;
	ld.global.ca.f64 data, [%rd32772];
	}
	// end inline asm
	// begin inline asm
	bar.sync 0;
	// end inline asm
	// begin inline asm
	{	
.reg .f64 data;
	ld.global.ca.f64 data, [%rd32772];
	}
	// end inline asm
	// begin inline asm
	bar.sync 0;
	// end inline asm
	// begin inline asm
	{	
.reg .f64 data;
	ld.global.ca.f64 data, [%rd32772];
	}
	// end inline asm
	// begin inline asm
	bar.sync 0;
	// end inline asm
	// begin inline asm
	{	
.reg .f64 data;
	ld.global.ca.f64 data, [%rd32772];
	}
	// end inline asm
	// begin inline asm
	bar.sync 0;
	// end inline asm
	// begin inline asm
	{	
.reg .f64 data;
	ld.global.ca.f64 data, [%rd32772];
	}
	// end inline asm
	// begin inline asm
	bar.sync 0;
	// end inline asm
	// begin inline asm
	{	
.reg .f64 data;
	ld.global.ca.f64 data, [%rd32772];
	}
	// end inline asm
	// begin inline asm
	bar.sync 0;
	// end inline asm
	// begin inline asm
	{	
.reg .f64 data;
	ld.global.ca.f64 data, [%rd32772];
	}
	// end inline asm
	// begin inline asm
	bar.sync 0;
	// end inline asm
	// begin inline asm
	{	
.reg .f64 data;
	ld.global.ca.f64 data, [%rd32772];
	}
	// end inline asm
	// begin inline asm
	bar.sync 0;
	// end inline asm
	// begin inline asm
	{	
.reg .f64 data;
	ld.global.ca.f64 data, [%rd32772];
	}
	// end inline asm
	// begin inline asm
	bar.sync 0;
	// end inline asm
	// begin inline asm
	{	
.reg .f64 data;
	ld.global.ca.f64 data, [%rd32772];
	}
	// end inline asm
	// begin inline asm
	bar.sync 0;
	// end inline asm
	// begin inline asm
	{	
.reg .f64 data;
	ld.global.ca.f64 data, [%rd32772];
	}
	// end inline asm
	// begin inline asm
	bar.sync 0;
	// end inline asm
	// begin inline asm
	{	
.reg .f64 data;
	ld.global.ca.f64 data, [%rd32772];
	}
	// end inline asm
	// begin inline asm
	bar.sync 0;
	// end inline asm
	// begin inline asm
	{	
.reg .f64 data;
	ld.global.ca.f64 data, [%rd32772];
	}
	// end inline asm
	// begin inline asm
	bar.sync 0;
	// end inline asm
	// begin inline asm
	{	
.reg .f64 data;
	ld.global.ca.f64 data, [%rd32772];
	}
	// end inline asm
	// begin inline asm
	bar.sync 0;
	// end inline asm
	// begin inline asm
	{	
.reg .f64 data;
	ld.global.ca.f64 data, [%rd32772];
	}
	// end inline asm
	// begin inline asm
	bar.sync 0;
	// end inline asm
	// begin inline asm
	{	
.reg .f64 data;
	ld.global.ca.f64 data, [%rd32772];
	}
	// end inline asm
	// begin inline asm
	bar.sync 0;
	// end inline asm
	// begin inline asm
	{	
.reg .f64 data;
	ld.global.ca.f64 data, [%rd32772];
	}
	// end inline asm
	// begin inline asm
	bar.sync 0;
	// end inline asm
	// begin inline asm
	{	
.reg .f64 data;
	ld.global.ca.f64 data, [%rd32772];
	}
	// end inline asm
	// begin inline asm
	bar.sync 0;
	// end inline asm
	// begin inline asm
	{	
.reg .f64 data;
	ld.global.ca.f64 data, [%rd32772];
	}
	// end inline asm
	// begin inline asm
	bar.sync 0;
	// end inline asm
	// begin inline asm
	{	
.reg .f64 data;
	ld.global.ca.f64 data, [%rd32772];
	}
	// end inline asm
	// begin inline asm
	bar.sync 0;
	// end inline asm
	// begin inline asm
	{	
.reg .f64 data;
	ld.global.ca.f64 data, [%rd32772];
	}
	// end inline asm
	// begin inline asm
	bar.sync 0;
	// end inline asm
	// begin inline asm
	{	
.reg .f64 data;
	ld.global.ca.f64 data, [%rd32772];
	}
	// end inline asm
	// begin inline asm
	bar.sync 0;
	// end inline asm
	// begin inline asm
	{	
.reg .f64 data;
	ld.global.ca.f64 data, [%rd32772];
	}
	// end inline asm
	// begin inline asm
	bar.sync 0;
	// end inline asm
	// begin inline asm
	{	
.reg .f64 data;
	ld.global.ca.f64 data, [%rd32772];
	}
	// end inline asm
	// begin inline asm
	bar.sync 0;
	// end inline asm
	// begin inline asm
	{	
.reg .f64 data;
	ld.global.ca.f64 data, [%rd32772];
	}
	// end inline asm
	// begin inline asm
	bar.sync 0;
	// end inline asm
	// begin inline asm
	{	
.reg .f64 data;
	ld.global.ca.f64 data, [%rd32772];
	}
	// end inline asm
	// begin inline asm
	bar.sync 0;
	// end inline asm
	// begin inline asm
	{	
.reg .f64 data;
	ld.global.ca.f64 data, [%rd32772];
	}
	// end inline asm
	// begin inline asm
	bar.sync 0;
	// end inline asm
	// begin inline asm
	{	
.reg .f64 data;
	ld.global.ca.f64 data, [%rd32772];
	}
	// end inline asm
	// begin inline asm
	bar.sync 0;
	// end inline asm
	// begin inline asm
	{	
.reg .f64 data;
	ld.global.ca.f64 data, [%rd32772];
	}
	// end inline asm
	// begin inline asm
	bar.sync 0;
	// end inline asm
	// begin inline asm
	{	
.reg .f64 data;
	ld.global.ca.f64 data, [%rd32772];
	}
	// end inline asm
	// begin inline asm
	bar.sync 0;
	// end inline asm
	// begin inline asm
	{	
.reg .f64 data;
	ld.global.ca.f64 data, [%rd32772];
	}
	// end inline asm
	// begin inline asm
	bar.sync 0;
	// end inline asm
	// begin inline asm
	{	
.reg .f64 data;
	ld.global.ca.f64 data, [%rd32772];
	}
	// end inline asm
	// begin inline asm
	bar.sync 0;
	// end inline asm
	// begin inline asm
	{	
.reg .f64 data;
	ld.global.ca.f64 data, [%rd32772];
	}
	// end inline asm
	// begin inline asm
	bar.sync 0;
	// end inline asm
	// begin inline asm
	{	
.reg .f64 data;
	ld.global.ca.f64 data, [%rd32772];
	}
	// end inline asm
	// begin inline asm
	bar.sync 0;
	// end inline asm
	// begin inline asm
	{	
.reg .f64 data;
	ld.global.ca.f64 data, [%rd32772];
	}
	// end inline asm
	// begin inline asm
	bar.sync 0;
	// end inline asm
	// begin inline asm
	{	
.reg .f64 data;
	ld.global.ca.f64 data, [%rd32772];
	}
	// end inline asm
	// begin inline asm
	bar.sync 0;
	// end inline asm
	// begin inline asm
	{	
.reg .f64 data;
	ld.global.ca.f64 data, [%rd32772];
	}
	// end inline asm
	// begin inline asm
	bar.sync 0;
	// end inline asm
	// begin inline asm
	{	
.reg .f64 data;
	ld.global.ca.f64 data, [%rd32772];
	}
	// end inline asm
	// begin inline asm
	bar.sync 0;
	// end inline asm
	// begin inline asm
	{	
.reg .f64 data;
	ld.global.ca.f64 data, [%rd32772];
	}
	// end inline asm
	// begin inline asm
	bar.sync 0;
	// end inline asm
	// begin inline asm
	{	
.reg .f64 data;
	ld.global.ca.f64 data, [%rd32772];
	}
	// end inline asm
	// begin inline asm
	bar.sync 0;
	// end inline asm
	// begin inline asm
	{	
.reg .f64 data;
	ld.global.ca.f64 data, [%rd32772];
	}
	// end inline asm
	// begin inline asm
	bar.sync 0;
	// end inline asm
	// begin inline asm
	{	
.reg .f64 data;
	ld.global.ca.f64 data, [%rd32772];
	}
	// end inline asm
	// begin inline asm
	bar.sync 0;
	// end inline asm
	// begin inline asm
	{	
.reg .f64 data;
	ld.global.ca.f64 data, [%rd32772];
	}
	// end inline asm
	// begin inline asm
	bar.sync 0;
	// end inline asm
	// begin inline asm
	{	
.reg .f64 data;
	ld.global.ca.f64 data, [%rd32772];
	}
	// end inline asm
	// begin inline asm
	bar.sync 0;
	// end inline asm
	// begin inline asm
	{	
.reg .f64 data;
	ld.global.ca.f64 data, [%rd32772];
	}
	// end inline asm
	// begin inline asm
	bar.sync 0;
	// end inline asm
	// begin inline asm
	{	
.reg .f64 data;
	ld.global.ca.f64 data, [%rd32772];
	}
	// end inline asm
	// begin inline asm
	bar.sync 0;
	// end inline asm
	// begin inline asm
	{	
.reg .f64 data;
	ld.global.ca.f64 data, [%rd32772];
	}
	// end inline asm
	// begin inline asm
	bar.sync 0;
	// end inline asm
	// begin inline asm
	{	
.reg .f64 data;
	ld.global.ca.f64 data, [%rd32772];
	}
	// end inline asm
	// begin inline asm
	bar.sync 0;
	// end inline asm
	// begin inline asm
	{	
.reg .f64 data;
	ld.global.ca.f64 data, [%rd32772];
	}
	// end inline asm
	// begin inline asm
	bar.sync 0;
	// end inline asm
	// begin inline asm
	{	
.reg .f64 data;
	ld.global.ca.f64 data, [%rd32772];
	}
	// end inline asm
	// begin inline asm
	bar.sync 0;
	// end inline asm
	// begin inline asm
	{	
.reg .f64 data;
	ld.global.ca.f64 data, [%rd32772];
	}
	// end inline asm
	// begin inline asm
	bar.sync 0;
	// end inline asm
	// begin inline asm
	{	
.reg .f64 data;
	ld.global.ca.f64 data, [%rd32772];
	}
	// end inline asm
	// begin inline asm
	bar.sync 0;
	// end inline asm
	// begin inline asm
	{	
.reg .f64 data;
	ld.global.ca.f64 data, [%rd32772];
	}
	// end inline asm
	// begin inline asm
	bar.sync 0;
	// end inline asm
	// begin inline asm
	{	
.reg .f64 data;
	ld.global.ca.f64 data, [%rd32772];
	}
	// end inline asm
	// begin inline asm
	bar.sync 0;
	// end inline asm
	// begin inline asm
	{	
.reg .f64 data;
	ld.global.ca.f64 data, [%rd32772];
	}
	// end inline asm
	// begin inline asm
	bar.sync 0;
	// end inline asm
	// begin inline asm
	{	
.reg .f64 data;
	ld.global.ca.f64 data, [%rd32772];
	}
	// end inline asm
	// begin inline asm
	bar.sync 0;
	// end inline asm
	// begin inline asm
	{	
.reg .f64 data;
	ld.global.ca.f64 data, [%rd32772];
	}
	// end inline asm
	// begin inline asm
	bar.sync 0;
	// end inline asm
	// begin inline asm
	{	
.reg .f64 data;
	ld.global.ca.f64 data, [%rd32772];
	}
	// end inline asm
	// begin inline asm
	bar.sync 0;
	// end inline asm
	// begin inline asm
	{	
.reg .f64 data;
	ld.global.ca.f64 data, [%rd32772];
	}
	// end inline asm
	// begin inline asm
	bar.sync 0;
	// end inline asm
	// begin inline asm
	{	
.reg .f64 data;
	ld.global.ca.f64 data, [%rd32772];
	}
	// end inline asm
	// begin inline asm
	bar.sync 0;
	// end inline asm
	// begin inline asm
	{	
.reg .f64 data;
	ld.global.ca.f64 data, [%rd32772];
	}
	// end inline asm
	// begin inline asm
	bar.sync 0;
	// end inline asm
	// begin inline asm
	{	
.reg .f64 data;
	ld.global.ca.f64 data, [%rd32772];
	}
	// end inline asm
	// begin inline asm
	bar.sync 0;
	// end inline asm
	// begin inline asm
	{	
.reg .f64 data;
	ld.global.ca.f64 data, [%rd32772];
	}
	// end inline asm
	// begin inline asm
	bar.sync 0;
	// end inline asm
	// begin inline asm
	{	
.reg .f64 data;
	ld.global.ca.f64 data, [%rd32772];
	}
	// end inline asm
	// begin inline asm
	bar.sync 0;
	// end inline asm
	// begin inline asm
	{	
.reg .f64 data;
	ld.global.ca.f64 data, [%rd32772];
	}
	// end inline asm
	// begin inline asm
	bar.sync 0;
	// end inline asm
	// begin inline asm
	{	
.reg .f64 data;
	ld.global.ca.f64 data, [%rd32772];
	}
	// end inline asm
	// begin inline asm
	bar.sync 0;
	// end inline asm
	// begin inline asm
	{	
.reg .f64 data;
	ld.global.ca.f64 data, [%rd32772];
	}
	// end inline asm
	// begin inline asm
	bar.sync 0;
	// end inline asm
	// begin inline asm
	{	
.reg .f64 data;
	ld.global.ca.f64 data, [%rd32772];
	}
	// end inline asm
	// begin inline asm
	bar.sync 0;
	// end inline asm
	// begin inline asm
	{	
.reg .f64 data;
	ld.global.ca.f64 data, [%rd32772];
	}
	// end inline asm
	// begin inline asm
	bar.sync 0;
	// end inline asm
	// begin inline asm
	{	
.reg .f64 data;
	ld.global.ca.f64 data, [%rd32772];
	}
	// end inline asm
	// begin inline asm
	bar.sync 0;
	// end inline asm
	// begin inline asm
	{	
.reg .f64 data;
	ld.global.ca.f64 data, [%rd32772];
	}
	// end inline asm
	// begin inline asm
	bar.sync 0;
	// end inline asm
	// begin inline asm
	{	
.reg .f64 data;
	ld.global.ca.f64 data, [%rd32772];
	}
	// end inline asm
	// begin inline asm
	bar.sync 0;
	// end inline asm
	// begin inline asm
	{	
.reg .f64 data;
	ld.global.ca.f64 data, [%rd32772];
	}
	// end inline asm
	// begin inline asm
	bar.sync 0;
	// end inline asm
	// begin inline asm
	{	
.reg .f64 data;
	ld.global.ca.f64 data, [%rd32772];
	}
	// end inline asm
	// begin inline asm
	bar.sync 0;
	// end inline asm
	// begin inline asm
	{	
.reg .f64 data;
	ld.global.ca.f64 data, [%rd32772];
	}
	// end inline asm
	// begin inline asm
	bar.sync 0;
	// end inline asm
	// begin inline asm
	{	
.reg .f64 data;
	ld.global.ca.f64 data, [%rd32772];
	}
	// end inline asm
	// begin inline asm
	bar.sync 0;
	// end inline asm
	// begin inline asm
	{	
.reg .f64 data;
	ld.global.ca.f64 data, [%rd32772];
	}
	// end inline asm
	// begin inline asm
	bar.sync 0;
	// end inline asm
	// begin inline asm
	{	
.reg .f64 data;
	ld.global.ca.f64 data, [%rd32772];
	}
	// end inline asm
	// begin inline asm
	bar.sync 0;
	// end inline asm
	// begin inline asm
	{	
.reg .f64 data;
	ld.global.ca.f64 data, [%rd32772];
	}
	// end inline asm
	// begin inline asm
	bar.sync 0;
	// end inline asm
	// begin inline asm
	{	
.reg .f64 data;
	ld.global.ca.f64 data, [%rd32772];
	}
	// end inline asm
	// begin inline asm
	bar.sync 0;
	// end inline asm
	// begin inline asm
	{	
.reg .f64 data;
	ld.global.ca.f64 data, [%rd32772];
	}
	// end inline asm
	// begin inline asm
	bar.sync 0;
	// end inline asm
	// begin inline asm
	{	
.reg .f64 data;
	ld.global.ca.f64 data, [%rd32772];
	}
	// end inline asm
	// begin inline asm
	bar.sync 0;
	// end inline asm
	// begin inline asm
	{	
.reg .f64 data;
	ld.global.ca.f64 data, [%rd32772];
	}
	// end inline asm
	// begin inline asm
	bar.sync 0;
	// end inline asm
	// begin inline asm
	{	
.reg .f64 data;
	ld.global.ca.f64 data, [%rd32772];
	}
	// end inline asm
	// begin inline asm
	bar.sync 0;
	// end inline asm
	// begin inline asm
	{	
.reg .f64 data;
	ld.global.ca.f64 data, [%rd32772];
	}
	// end inline asm
	// begin inline asm
	bar.sync 0;
	// end inline asm
	// begin inline asm
	{	
.reg .f64 data;
	ld.global.ca.f64 data, [%rd32772];
	}
	// end inline asm
	// begin inline asm
	bar.sync 0;
	// end inline asm
	// begin inline asm
	{	
.reg .f64 data;
	ld.global.ca.f64 data, [%rd32772];
	}
	// end inline asm
	// begin inline asm
	bar.sync 0;
	// end inline asm
	// begin inline asm
	{	
.reg .f64 data;
	ld.global.ca.f64 data, [%rd32772];
	}
	// end inline asm
	// begin inline asm
	bar.sync 0;
	// end inline asm
	// begin inline asm
	{	
.reg .f64 data;
	ld.global.ca.f64 data, [%rd32772];
	}
	// end inline asm
	// begin inline asm
	bar.sync 0;
	// end inline asm
	// begin inline asm
	{	
.reg .f64 data;
	ld.global.ca.f64 data, [%rd32772];
	}
	// end inline asm
	// begin inline asm
	bar.sync 0;
	// end inline asm
	// begin inline asm
	{	
.reg .f64 data;
	ld.global.ca.f64 data, [%rd32772];
	}
	// end inline asm
	// begin inline asm
	bar.sync 0;
	// end inline asm
	// begin inline asm
	{	
.reg .f64 data;
	ld.global.ca.f64 data, [%rd32772];
	}
	// end inline asm
	// begin inline asm
	bar.sync 0;
	// end inline asm
	// begin inline asm
	{	
.reg .f64 data;
	ld.global.ca.f64 data, [%rd32772];
	}
	// end inline asm
	// begin inline asm
	bar.sync 0;
	// end inline asm
	// begin inline asm
	{	
.reg .f64 data;
	ld.global.ca.f64 data, [%rd32772];
	}
	// end inline asm
	// begin inline asm
	bar.sync 0;
	// end inline asm
	// begin inline asm
	{	
.reg .f64 data;
	ld.global.ca.f64 data, [%rd32772];
	}
	// end inline asm
	// begin inline asm
	bar.sync 0;
	// end inline asm
	// begin inline asm
	{	
.reg .f64 data;
	ld.global.ca.f64 data, [%rd32772];
	}
	// end inline asm
	// begin inline asm
	bar.sync 0;
	// end inline asm
	// begin inline asm
	{	
.reg .f64 data;
	ld.global.ca.f64 data, [%rd32772];
	}
	// end inline asm
	// begin inline asm
	bar.sync 0;
	// end inline asm
	// begin inline asm
	{	
.reg .f64 data;
	ld.global.ca.f64 data, [%rd32772];
	}
	// end inline asm
	// begin inline asm
	bar.sync 0;
	// end inline asm
	// begin inline asm
	{	
.reg .f64 data;
	ld.global.ca.f64 data, [%rd32772];
	}
	// end inline asm
	// begin inline asm
	bar.sync 0;
	// end inline asm
	// begin inline asm
	{	
.reg .f64 data;
	ld.global.ca.f64 data, [%rd32772];
	}
	// end inline asm
	// begin inline asm
	bar.sync 0;
	// end inline asm
	// begin inline asm
	{	
.reg .f64 data;
	ld.global.ca.f64 data, [%rd32772];
	}
	// end inline asm
	// begin inline asm
	bar.sync 0;
	// end inline asm
	// begin inline asm
	{	
.reg .f64 data;
	ld.global.ca.f64 data, [%rd32772];
	}
	// end inline asm
	// begin inline asm
	bar.sync 0;
	// end inline asm
	// begin inline asm
	{	
.reg .f64 data;
	ld.global.ca.f64 data, [%rd32772];
	}
	// end inline asm
	// begin inline asm
	bar.sync 0;
	// end inline asm
	// begin inline asm
	{	
.reg .f64 data;
	ld.global.ca.f64 data, [%rd32772];
	}
	// end inline asm
	// begin inline asm
	bar.sync 0;
	// end inline asm
	// begin inline asm
	{	
.reg .f64 data;
	ld.global.ca.f64 data, [%rd32772];
	}
	// end inline asm
	// begin inline asm
	bar.sync 0;
	// end inline asm
	// begin inline asm
	{	
.reg .f64 data;
	ld.global.ca.f64 data, [%rd32772];
	}
	// end inline asm
	// begin inline asm
	bar.sync 0;
	// end inline asm
	// begin inline asm
	{	
.reg .f64 data;
	ld.global.ca.f64 data, [%rd32772];
	}
	// end inline asm
	// begin inline asm
	bar.sync 0;
	// end inline asm
	// begin inline asm
	{	
.reg .f64 data;
	ld.global.ca.f64 data, [%rd32772];
	}
	// end inline asm
	// begin inline asm
	bar.sync 0;
	// end inline asm
	// begin inline asm
	{	
.reg .f64 data;
	ld.global.ca.f64 data, [%rd32772];
	}
	// end inline asm
	// begin inline asm
	bar.sync 0;
	// end inline asm
	// begin inline asm
	{	
.reg .f64 data;
	ld.global.ca.f64 data, [%rd32772];
	}
	// end inline asm
	// begin inline asm
	bar.sync 0;
	// end inline asm
	// begin inline asm
	{	
.reg .f64 data;
	ld.global.ca.f64 data, [%rd32772];
	}
	// end inline asm
	// begin inline asm
	bar.sync 0;
	// end inline asm
	// begin inline asm
	{	
.reg .f64 data;
	ld.global.ca.f64 data, [%rd32772];
	}
	// end inline asm
	// begin inline asm
	bar.sync 0;
	// end inline asm
	// begin inline asm
	{	
.reg .f64 data;
	ld.global.ca.f64 data, [%rd32772];
	}
	// end inline asm
	// begin inline asm
	bar.sync 0;
	// end inline asm
	// begin inline asm
	{	
.reg .f64 data;
	ld.global.ca.f64 data, [%rd32772];
	}
	// end inline asm
	// begin inline asm
	bar.sync 0;
	// end inline asm
	// begin inline asm
	{	
.reg .f64 data;
	ld.global.ca.f64 data, [%rd32772];
	}
	// end inline asm
	// begin inline asm
	bar.sync 0;
	// end inline asm
	// begin inline asm
	{	
.reg .f64 data;
	ld.global.ca.f64 data, [%rd32772];
	}
	// end inline asm
	// begin inline asm
	bar.sync 0;
	// end inline asm
	// begin inline asm
	{	
.reg .f64 data;
	ld.global.ca.f64 data, [%rd32772];
	}
	// end inline asm
	// begin inline asm
	bar.sync 0;
	// end inline asm
	// begin inline asm
	{	
.reg .f64 data;
	ld.global.ca.f64 data, [%rd32772];
	}
	// end inline asm
	// begin inline asm
	bar.sync 0;
	// end inline asm
	// begin inline asm
	{	
.reg .f64 data;
	ld.global.ca.f64 data, [%rd32772];
	}
	// end inline asm
	// begin inline asm
	bar.sync 0;
	// end inline asm
	// begin inline asm
	{	
.reg .f64 data;
	ld.global.ca.f64 data, [%rd32772];
	}
	// end inline asm
	// begin inline asm
	bar.sync 0;
	// end inline asm
	// begin inline asm
	{	
.reg .f64 data;
	ld.global.ca.f64 data, [%rd32772];
	}
	// end inline asm
	// begin inline asm
	bar.sync 0;
	// end inline asm
	// begin inline asm
	{	
.reg .f64 data;
	ld.global.ca.f64 data, [%rd32772];
	}
	// end inline asm
	// begin inline asm
	bar.sync 0;
	// end inline asm
	// begin inline asm
	{	
.reg .f64 data;
	ld.global.ca.f64 data, [%rd32772];
	}
	// end inline asm
	// begin inline asm
	bar.sync 0;
	// end inline asm
	// begin inline asm
	{	
.reg .f64 data;
	ld.global.ca.f64 data, [%rd32772];
	}
	// end inline asm
	// begin inline asm
	bar.sync 0;
	// end inline asm
	// begin inline asm
	{	
.reg .f64 data;
	ld.global.ca.f64 data, [%rd32772];
	}
	// end inline asm
	// begin inline asm
	bar.sync 0;
	// end inline asm
	// begin inline asm
	{	
.reg .f64 data;
	ld.global.ca.f64 data, [%rd32772];
	}
	// end inline asm
	// begin inline asm
	bar.sync 0;
	// end inline asm
	// begin inline asm
	{	
.reg .f64 data;
	ld.global.ca.f64 data, [%rd32772];
	}
	// end inline asm
	// begin inline asm
	bar.sync 0;
	// end inline asm
	// begin inline asm
	{	
.reg .f64 data;
	ld.global.ca.f64 data, [%rd32772];
	}
	// end inline asm
	// begin inline asm
	bar.sync 0;
	// end inline asm
	// begin inline asm
	{	
.reg .f64 data;
	ld.global.ca.f64 data, [%rd32772];
	}
	// end inline asm
	// begin inline asm
	bar.sync 0;
	// end inline asm
	// begin inline asm
	{	
.reg .f64 data;
	ld.global.ca.f64 data, [%rd32772];
	}
	// end inline asm
	// begin inline asm
	bar.sync 0;
	// end inline asm
	// begin inline asm
	{	
.reg .f64 data;
	ld.global.ca.f64 data, [%rd32772];
	}
	// end inline asm
	// begin inline asm
	bar.sync 0;
	// end inline asm
	// begin inline asm
	{	
.reg .f64 data;
	ld.global.ca.f64 data, [%rd32772];
	}
	// end inline asm
	// begin inline asm
	bar.sync 0;
	// end inline asm
	// begin inline asm
	{	
.reg .f64 data;
	ld.global.ca.f64 data, [%rd32772];
	}
	// end inline asm
	// begin inline asm
	bar.sync 0;
	// end inline asm
	// begin inline asm
	{	
.reg .f64 data;
	ld.global.ca.f64 data, [%rd32772];
	}
	// end inline asm
	// begin inline asm
	bar.sync 0;
	// end inline asm
	// begin inline asm
	{	
.reg .f64 data;
	ld.global.ca.f64 data, [%rd32772];
	}
	// end inline asm
	// begin inline asm
	bar.sync 0;
	// end inline asm
	// begin inline asm
	{	
.reg .f64 data;
	ld.global.ca.f64 data, [%rd32772];
	}
	// end inline asm
	// begin inline asm
	bar.sync 0;
	// end inline asm
	// begin inline asm
	{	
.reg .f64 data;
	ld.global.ca.f64 data, [%rd32772];
	}
	// end inline asm
	// begin inline asm
	bar.sync 0;
	// end inline asm
	// begin inline asm
	{	
.reg .f64 data;
	ld.global.ca.f64 data, [%rd32772];
	}
	// end inline asm
	// begin inline asm
	bar.sync 0;
	// end inline asm
	// begin inline asm
	{	
.reg .f64 data;
	ld.global.ca.f64 data, [%rd32772];
	}
	// end inline asm
	// begin inline asm
	bar.sync 0;
	// end inline asm
	// begin inline asm
	{	
.reg .f64 data;
	ld.global.ca.f64 data, [%rd32772];
	}
	// end inline asm
	// begin inline asm
	bar.sync 0;
	// end inline asm
	// begin inline asm
	{	
.reg .f64 data;
	ld.global.ca.f64 data, [%rd32772];
	}
	// end inline asm
	// begin inline asm
	bar.sync 0;
	// end inline asm
	// begin inline asm
	{	
.reg .f64 data;
	ld.global.ca.f64 data, [%rd32772];
	}
	// end inline asm
	// begin inline asm
	bar.sync 0;
	// end inline asm
	// begin inline asm
	{	
.reg .f64 data;
	ld.global.ca.f64 data, [%rd32772];
	}
	// end inline asm
	// begin inline asm
	bar.sync 0;
	// end inline asm
	// begin inline asm
	{	
.reg .f64 data;
	ld.global.ca.f64 data, [%rd32772];
	}
	// end inline asm
	// begin inline asm
	bar.sync 0;
	// end inline asm
	// begin inline asm
	{	
.reg .f64 data;
	ld.global.ca.f64 data, [%rd32772];
	}
	// end inline asm
	// begin inline asm
	bar.sync 0;
	// end inline asm
	// begin inline asm
	{	
.reg .f64 data;
	ld.global.ca.f64 data, [%rd32772];
	}
	// end inline asm
	// begin inline asm
	bar.sync 0;
	// end inline asm
	// begin inline asm
	{	
.reg .f64 data;
	ld.global.ca.f64 data, [%rd32772];
	}
	// end inline asm
	// begin inline asm
	bar.sync 0;
	// end inline asm
	// begin inline asm
	{	
.reg .f64 data;
	ld.global.ca.f64 data, [%rd32772];
	}
	// end inline asm
	// begin inline asm
	bar.sync 0;
	// end inline asm
	// begin inline asm
	{	
.reg .f64 data;
	ld.global.ca.f64 data, [%rd32772];
	}
	// end inline asm
	// begin inline asm
	bar.sync 0;
	// end inline asm
	// begin inline asm
	{	
.reg .f64 data;
	ld.global.ca.f64 data, [%rd32772];
	}
	// end inline asm
	// begin inline asm
	bar.sync 0;
	// end inline asm
	// begin inline asm
	{	
.reg .f64 data;
	ld.global.ca.f64 data, [%rd32772];
	}
	// end inline asm
	// begin inline asm
	bar.sync 0;
	// end inline asm
	// begin inline asm
	{	
.reg .f64 data;
	ld.global.ca.f64 data, [%rd32772];
	}
	// end inline asm
	// begin inline asm
	bar.sync 0;
	// end inline asm
	// begin inline asm
	{	
.reg .f64 data;
	ld.global.ca.f64 data, [%rd32772];
	}
	// end inline asm
	// begin inline asm
	bar.sync 0;
	// end inline asm
	// begin inline asm
	{	
.reg .f64 data;
	ld.global.ca.f64 data, [%rd32772];
	}
	// end inline asm
	// begin inline asm
	bar.sync 0;
	// end inline asm
	// begin inline asm
	{	
.reg .f64 data;
	ld.global.ca.f64 data, [%rd32772];
	}
	// end inline asm
	// begin inline asm
	bar.sync 0;
	// end inline asm
	// begin inline asm
	{	
.reg .f64 data;
	ld.global.ca.f64 data, [%rd32772];
	}
	// end inline asm
	// begin inline asm
	bar.sync 0;
	// end inline asm
	// begin inline asm
	{	
.reg .f64 data;
	ld.global.ca.f64 data, [%rd32772];
	}
	// end inline asm
	// begin inline asm
	bar.sync 0;
	// end inline asm
	// begin inline asm
	{	
.reg .f64 data;
	ld.global.ca.f64 data, [%rd32772];
	}
	// end inline asm
	// begin inline asm
	bar.sync 0;
	// end inline asm
	// begin inline asm
	{	
.reg .f64 data;
	ld.global.ca.f64 data, [%rd32772];
	}
	// end inline asm
	// begin inline asm
	bar.sync 0;
	// end inline asm
	// begin inline asm
	{	
.reg .f64 data;
	ld.global.ca.f64 data, [%rd32772];
	}
	// end inline asm
	// begin inline asm
	bar.sync 0;
	// end inline asm
	// begin inline asm
	{	
.reg .f64 data;
	ld.global.ca.f64 data, [%rd32772];
	}
	// end inline asm
	// begin inline asm
	bar.sync 0;
	// end inline asm
	// begin inline asm
	{	
.reg .f64 data;
	ld.global.ca.f64 data, [%rd32772];
	}
	// end inline asm
	// begin inline asm
	bar.sync 0;
	// end inline asm
	// begin inline asm
	{	
.reg .f64 data;
	ld.global.ca.f64 data, [%rd32772];
	}
	// end inline asm
	// begin inline asm
	bar.sync 0;
	// end inline asm
	// begin inline asm
	{	
.reg .f64 data;
	ld.global.ca.f64 data, [%rd32772];
	}
	// end inline asm
	// begin inline asm
	bar.sync 0;
	// end inline asm
	// begin inline asm
	{	
.reg .f64 data;
	ld.global.ca.f64 data, [%rd32772];
	}
	// end inline asm
	// begin inline asm
	bar.sync 0;
	// end inline asm
	// begin inline asm
	{	
.reg .f64 data;
	ld.global.ca.f64 data, [%rd32772];
	}
	// end inline asm
	// begin inline asm
	bar.sync 0;
	// end inline asm
	// begin inline asm
	{	
.reg .f64 data;
	ld.global.ca.f64 data, [%rd32772];
	}
	// end inline asm
	// begin inline asm
	bar.sync 0;
	// end inline asm
	// begin inline asm
	{	
.reg .f64 data;
	ld.global.ca.f64 data, [%rd32772];
	}
	// end inline asm
	// begin inline asm
	bar.sync 0;
	// end inline asm
	// begin inline asm
	{	
.reg .f64 data;
	ld.global.ca.f64 data, [%rd32772];
	}
	// end inline asm
	// begin inline asm
	bar.sync 0;
	// end inline asm
	// begin inline asm
	{	
.reg .f64 data;
	ld.global.ca.f64 data, [%rd32772];
	}
	// end inline asm
	// begin inline asm
	bar.sync 0;
	// end inline asm
	// begin inline asm
	{	
.reg .f64 data;
	ld.global.ca.f64 data, [%rd32772];
	}
	// end inline asm
	// begin inline asm
	bar.sync 0;
	// end inline asm
	// begin inline asm
	{	
.reg .f64 data;
	ld.global.ca.f64 data, [%rd32772];
	}
	// end inline asm
	// begin inline asm
	bar.sync 0;
	// end inline asm
	// begin inline asm
	{	
.reg .f64 data;
	ld.global.ca.f64 data, [%rd32772];
	}
	// end inline asm
	// begin inline asm
	bar.sync 0;
	// end inline asm
	// begin inline asm
	{	
.reg .f64 data;
	ld.global.ca.f64 data, [%rd32772];
	}
	// end inline asm
	// begin inline asm
	bar.sync 0;
	// end inline asm
	// begin inline asm
	{	
.reg .f64 data;
	ld.global.ca.f64 data, [%rd32772];
	}
	// end inline asm
	// begin inline asm
	bar.sync 0;
	// end inline asm
	// begin inline asm
	{	
.reg .f64 data;
	ld.global.ca.f64 data, [%rd32772];
	}
	// end inline asm
	// begin inline asm
	bar.sync 0;
	// end inline asm
	// begin inline asm
	{	
.reg .f64 data;
	ld.global.ca.f64 data, [%rd32772];
	}
	// end inline asm
	// begin inline asm
	bar.sync 0;
	// end inline asm
	// begin inline asm
	{	
.reg .f64 data;
	ld.global.ca.f64 data, [%rd32772];
	}
	// end inline asm
	// begin inline asm
	bar.sync 0;
	// end inline asm
	// begin inline asm
	{	
.reg .f64 data;
	ld.global.ca.f64 data, [%rd32772];
	}
	// end inline asm
	// begin inline asm
	bar.sync 0;
	// end inline asm
	// begin inline asm
	{	
.reg .f64 data;
	ld.global.ca.f64 data, [%rd32772];
	}
	// end inline asm
	// begin inline asm
	bar.sync 0;
	// end inline asm
	// begin inline asm
	{	
.reg .f64 data;
	ld.global.ca.f64 data, [%rd32772];
	}
	// end inline asm
	// begin inline asm
	bar.sync 0;
	// end inline asm
	// begin inline asm
	{	
.reg .f64 data;
	ld.global.ca.f64 data, [%rd32772];
	}
	// end inline asm
	// begin inline asm
	bar.sync 0;
	// end inline asm
	// begin inline asm
	{	
.reg .f64 data;
	ld.global.ca.f64 data, [%rd32772];
	}
	// end inline asm
	// begin inline asm
	bar.sync 0;
	// end inline asm
	// begin inline asm
	{	
.reg .f64 data;
	ld.global.ca.f64 data, [%rd32772];
	}
	// end inline asm
	// begin inline asm
	bar.sync 0;
	// end inline asm
	// begin inline asm
	{	
.reg .f64 data;
	ld.global.ca.f64 data, [%rd32772];
	}
	// end inline asm
	// begin inline asm
	bar.sync 0;
	// end inline asm
	// begin inline asm
	{	
.reg .f64 data;
	ld.global.ca.f64 data, [%rd32772];
	}
	// end inline asm
	// begin inline asm
	bar.sync 0;
	// end inline asm
	// begin inline asm
	{	
.reg .f64 data;
	ld.global.ca.f64 data, [%rd32772];
	}
	// end inline asm
	// begin inline asm
	bar.sync 0;
	// end inline asm
	// begin inline asm
	{	
.reg .f64 data;
	ld.global.ca.f64 data, [%rd32772];
	}
	// end inline asm
	// begin inline asm
	bar.sync 0;
	// end inline asm
	// begin inline asm
	{	
.reg .f64 data;
	ld.global.ca.f64 data, [%rd32772];
	}
	// end inline asm
	// begin inline asm
	bar.sync 0;
	// end inline asm
	// begin inline asm
	{	
.reg .f64 data;
	ld.global.ca.f64 data, [%rd32772];
	}
	// end inline asm
	// begin inline asm
	bar.sync 0;
	// end inline asm
	// begin inline asm
	{	
.reg .f64 data;
	ld.global.ca.f64 data, [%rd32772];
	}
	// end inline asm
	// begin inline asm
	bar.sync 0;
	// end inline asm
	// begin inline asm
	{	
.reg .f64 data;
	ld.global.ca.f64 data, [%rd32772];
	}
	// end inline asm
	// begin inline asm
	bar.sync 0;
	// end inline asm
	// begin inline asm
	{	
.reg .f64 data;
	ld.global.ca.f64 data, [%rd32772];
	}
	// end inline asm
	// begin inline asm
	bar.sync 0;
	// end inline asm
	// begin inline asm
	{	
.reg .f64 data;
	ld.global.ca.f64 data, [%rd32772];
	}
	// end inline asm
	// begin inline asm
	bar.sync 0;
	// end inline asm
	// begin inline asm
	{	
.reg .f64 data;
	ld.global.ca.f64 data, [%rd32772];
	}
	// end inline asm
	// begin inline asm
	bar.sync 0;
	// end inline asm
	// begin inline asm
	{	
.reg .f64 data;
	ld.global.ca.f64 data, [%rd32772];
	}
	// end inline asm
	// begin inline asm
	bar.sync 0;
	// end inline asm
	// begin inline asm
	{	
.reg .f64 data;
	ld.global.ca.f64 data, [%rd32772];
	}
	// end inline asm
	// begin inline asm
	bar.sync 0;
	// end inline asm
	// begin inline asm
	{	
.reg .f64 data;
	ld.global.ca.f64 data, [%rd32772];
	}
	// end inline asm
	// begin inline asm
	bar.sync 0;
	// end inline asm
	// begin inline asm
	{	
.reg .f64 data;
	ld.global.ca.f64 data, [%rd32772];
	}
	// end inline asm
	// begin inline asm
	bar.sync 0;
	// end inline asm
	// begin inline asm
	{	
.reg .f64 data;
	ld.global.ca.f64 data, [%rd32772];
	}
	// end inline asm
	// begin inline asm
	bar.sync 0;
	// end inline asm
	// begin inline asm
	{	
.reg .f64 data;
	ld.global.ca.f64 data, [%rd32772];
	}
	// end inline asm
	// begin inline asm
	bar.sync 0;
	// end inline asm
	// begin inline asm
	{	
.reg .f64 data;
	ld.global.ca.f64 data, [%rd32772];
	}
	// end inline asm
	// begin inline asm
	bar.sync 0;
	// end inline asm
	// begin inline asm
	{	
.reg .f64 data;
	ld.global.ca.f64 data, [%rd32772];
	}
	// end inline asm
	// begin inline asm
	bar.sync 0;
	// end inline asm
	// begin inline asm
	{	
.reg .f64 data;
	ld.global.ca.f64 data, [%rd32772];
	}
	// end inline asm
	// begin inline asm
	bar.sync 0;
	// end inline asm
	// begin inline asm
	{	
.reg .f64 data;
	ld.global.ca.f64 data, [%rd32772];
	}
	// end inline asm
	// begin inline asm
	bar.sync 0;
	// end inline asm
	// begin inline asm
	{	
.reg .f64 data;
	ld.global.ca.f64 data, [%rd32772];
	}
	// end inline asm
	// begin inline asm
	bar.sync 0;
	// end inline asm
	// begin inline asm
	{	
.reg .f64 data;
	ld.global.ca.f64 data, [%rd32772];
	}
	// end inline asm
	// begin inline asm
	bar.sync 0;
	// end inline asm
	// begin inline asm
	{	
.reg .f64 data;
	ld.global.ca.f64 data, [%rd32772];
	}
	// end inline asm
	// begin inline asm
	bar.sync 0;
	// end inline asm
	// begin inline asm
	{	
.reg .f64 data;
	ld.global.ca.f64 data, [%rd32772];
	}
	// end inline asm
	// begin inline asm
	bar.sync 0;
	// end inline asm
	// begin inline asm
	{	
.reg .f64 data;
	ld.global.ca.f64 data, [%rd32772];
	}
	// end inline asm
	// begin inline asm
	bar.sync 0;
	// end inline asm
	// begin inline asm
	{	
.reg .f64 data;
	ld.global.ca.f64 data, [%rd32772];
	}
	// end inline asm
	// begin inline asm
	bar.sync 0;
	// end inline asm
	// begin inline asm
	{	
.reg .f64 data;
	ld.global.ca.f64 data, [%rd32772];
	}
	// end inline asm
	// begin inline asm
	bar.sync 0;
	// end inline asm
	// begin inline asm
	{	
.reg .f64 data;
	ld.global.ca.f64 data, [%rd32772];
	}
	// end inline asm
	// begin inline asm
	bar.sync 0;
	// end inline asm
	// begin inline asm
	{	
.reg .f64 data;
	ld.global.ca.f64 data, [%rd32772];
	}
	// end inline asm
	// begin inline asm
	bar.sync 0;
	// end inline asm
	// begin inline asm
	{	
.reg .f64 data;
	ld.global.ca.f64 data, [%rd32772];
	}
	// end inline asm
	// begin inline asm
	bar.sync 0;
	// end inline asm
	// begin inline asm
	{	
.reg .f64 data;
	ld.global.ca.f64 data, [%rd32772];
	}
	// end inline asm
	// begin inline asm
	bar.sync 0;
	// end inline asm
	// begin inline asm
	{	
.reg .f64 data;
	ld.global.ca.f64 data, [%rd32772];
	}
	// end inline asm
	// begin inline asm
	bar.sync 0;
	// end inline asm
	// begin inline asm
	{	
.reg .f64 data;
	ld.global.ca.f64 data, [%rd32772];
	}
	// end inline asm
	// begin inline asm
	bar.sync 0;
	// end inline asm
	// begin inline asm
	{	
.reg .f64 data;
	ld.global.ca.f64 data, [%rd32772];
	}
	// end inline asm
	// begin inline asm
	bar.sync 0;
	// end inline asm
	// begin inline asm
	{	
.reg .f64 data;
	ld.global.ca.f64 data, [%rd32772];
	}
	// end inline asm
	// begin inline asm
	bar.sync 0;
	// end inline asm
	// begin inline asm
	{	
.reg .f64 data;
	ld.global.ca.f64 data, [%rd32772];
	}
	// end inline asm
	// begin inline asm
	bar.sync 0;
	// end inline asm
	// begin inline asm
	{	
.reg .f64 data;
	ld.global.ca.f64 data, [%rd32772];
	}
	// end inline asm
	// begin inline asm
	bar.sync 0;
	// end inline asm
	// begin inline asm
	{	
.reg .f64 data;
	ld.global.ca.f64 data, [%rd32772];
	}
	// end inline asm
	// begin inline asm
	bar.sync 0;
	// end inline asm
	// begin inline asm
	{	
.reg .f64 data;
	ld.global.ca.f64 data, [%rd32772];
	}
	// end inline asm
	// begin inline asm
	bar.sync 0;
	// end inline asm
	// begin inline asm
	{	
.reg .f64 data;
	ld.global.ca.f64 data, [%rd32772];
	}
	// end inline asm
	// begin inline asm
	bar.sync 0;
	// end inline asm
	// begin inline asm
	{	
.reg .f64 data;
	ld.global.ca.f64 data, [%rd32772];
	}
	// end inline asm
	// begin inline asm
	bar.sync 0;
	// end inline asm
	// begin inline asm
	{	
.reg .f64 data;
	ld.global.ca.f64 data, [%rd32772];
	}
	// end inline asm
	// begin inline asm
	bar.sync 0;
	// end inline asm
	// begin inline asm
	{	
.reg .f64 data;
	ld.global.ca.f64 data, [%rd32772];
	}
	// end inline asm
	// begin inline asm
	bar.sync 0;
	// end inline asm
	// begin inline asm
	{	
.reg .f64 data;
	ld.global.ca.f64 data, [%rd32772];
	}
	// end inline asm
	// begin inline asm
	bar.sync 0;
	// end inline asm
	// begin inline asm
	{	
.reg .f64 data;
	ld.global.ca.f64 data, [%rd32772];
	}
	// end inline asm
	// begin inline asm
	bar.sync 0;
	// end inline asm
	// begin inline asm
	{	
.reg .f64 data;
	ld.global.ca.f64 data, [%rd32772];
	}
	// end inline asm
	// begin inline asm
	bar.sync 0;
	// end inline asm
	// begin inline asm
	{	
.reg .f64 data;
	ld.global.ca.f64 data, [%rd32772];
	}
	// end inline asm
	// begin inline asm
	bar.sync 0;
	// end inline asm
	// begin inline asm
	{	
.reg .f64 data;
	ld.global.ca.f64 data, [%rd32772];
	}
	// end inline asm
	// begin inline asm
	bar.sync 0;
	// end inline asm
	// begin inline asm
	{	
.reg .f64 data;
	ld.global.ca.f64 data, [%rd32772];
	}
	// end inline asm
	// begin inline asm
	bar.sync 0;
	// end inline asm
	// begin inline asm
	{	
.reg .f64 data;
	ld.global.ca.f64 data, [%rd32772];
	}
	// end inline asm
	// begin inline asm
	bar.sync 0;
	// end inline asm
	// begin inline asm
	{	
.reg .f64 data;
	ld.global.ca.f64 data, [%rd32772];
	}
	// end inline asm
	// begin inline asm
	bar.sync 0;
	// end inline asm
	// begin inline asm
	{	
.reg .f64 data;
	ld.global.ca.f64 data, [%rd32772];
	}
	// end inline asm
	// begin inline asm
	bar.sync 0;
	// end inline asm
	// begin inline asm
	{	
.reg .f64 data;
	ld.global.ca.f64 data, [%rd32772];
	}
	// end inline asm
	// begin inline asm
	bar.sync 0;
	// end inline asm
	// begin inline asm
	{	
.reg .f64 data;
	ld.global.ca.f64 data, [%rd32772];
	}
	// end inline asm
	// begin inline asm
	bar.sync 0;
	// end inline asm
	// begin inline asm
	{	
.reg .f64 data;
	ld.global.ca.f64 data, [%rd32772];
	}
	// end inline asm
	// begin inline asm
	bar.sync 0;
	// end inline asm
	// begin inline asm
	{	
.reg .f64 data;
	ld.global.ca.f64 data, [%rd32772];
	}
	// end inline asm
	// begin inline asm
	bar.sync 0;
	// end inline asm
	// begin inline asm
	{	
.reg .f64 data;
	ld.global.ca.f64 data, [%rd32772];
	}
	// end inline asm
	// begin inline asm
	bar.sync 0;
	// end inline asm
	// begin inline asm
	{	
.reg .f64 data;
	ld.global.ca.f64 data, [%rd32772];
	}
	// end inline asm
	// begin inline asm
	bar.sync 0;
	// end inline asm
	// begin inline asm
	{	
.reg .f64 data;
	ld.global.ca.f64 data, [%rd32772];
	}
	// end inline asm
	// begin inline asm
	bar.sync 0;
	// end inline asm
	// begin inline asm
	{	
.reg .f64 data;
	ld.global.ca.f64 data, [%rd32772];
	}
	// end inline asm
	// begin inline asm
	bar.sync 0;
	// end inline asm
	// begin inline asm
	{	
.reg .f64 data;
	ld.global.ca.f64 data, [%rd32772];
	}
	// end inline asm
	// begin inline asm
	bar.sync 0;
	// end inline asm
	// begin inline asm
	{	
.reg .f64 data;
	ld.global.ca.f64 data, [%rd32772];
	}
	// end inline asm
	// begin inline asm
	bar.sync 0;
	// end inline asm
	// begin inline asm
	{	
.reg .f64 data;
	ld.global.ca.f64 data, [%rd32772];
	}
	// end inline asm
	// begin inline asm
	bar.sync 0;
	// end inline asm
	// begin inline asm
	{	
.reg .f64 data;
	ld.global.ca.f64 data, [%rd32772];
	}
	// end inline asm
	// begin inline asm
	bar.sync 0;
	// end inline asm
	// begin inline asm
	{	
.reg .f64 data;
	ld.global.ca.f64 data, [%rd32772];
	}
	// end inline asm
	// begin inline asm
	bar.sync 0;
	// end inline asm
	// begin inline asm
	{	
.reg .f64 data;
	ld.global.ca.f64 data, [%rd32772];
	}
	// end inline asm
	// begin inline asm
	bar.sync 0;
	// end inline asm
	// begin inline asm
	{	
.reg .f64 data;
	ld.global.ca.f64 data, [%rd32772];
	}
	// end inline asm
	// begin inline asm
	bar.sync 0;
	// end inline asm
	// begin inline asm
	{	
.reg .f64 data;
	ld.global.ca.f64 data, [%rd32772];
	}
	// end inline asm
	// begin inline asm
	bar.sync 0;
	// end inline asm
	// begin inline asm
	{	
.reg .f64 data;
	ld.global.ca.f64 data, [%rd32772];
	}
	// end inline asm
	// begin inline asm
	bar.sync 0;
	// end inline asm
	// begin inline asm
	{	
.reg .f64 data;
	ld.global.ca.f64 data, [%rd32772];
	}
	// end inline asm
	// begin inline asm
	bar.sync 0;
	// end inline asm
	// begin inline asm
	{	
.reg .f64 data;
	ld.global.ca.f64 data, [%rd32772];
	}
	// end inline asm
	// begin inline asm
	bar.sync 0;
	// end inline asm
	// begin inline asm
	{	
.reg .f64 data;
	ld.global.ca.f64 data, [%rd32772];
	}
	// end inline asm
	// begin inline asm
	bar.sync 0;
	// end inline asm
	// begin inline asm
	{	
.reg .f64 data;
	ld.global.ca.f64 data, [%rd32772];
	}
	// end inline asm
	// begin inline asm
	bar.sync 0;
	// end inline asm
	// begin inline asm
	{	
.reg .f64 data;
	ld.global.ca.f64 data, [%rd32772];
	}
	// end inline asm
	// begin inline asm
	bar.sync 0;
	// end inline asm
	// begin inline asm
	{	
.reg .f64 data;
	ld.global.ca.f64 data, [%rd32772];
	}
	// end inline asm
	// begin inline asm
	bar.sync 0;
	// end inline asm
	// begin inline asm
	{	
.reg .f64 data;
	ld.global.ca.f64 data, [%rd32772];
	}
	// end inline asm
	// begin inline asm
	bar.sync 0;
	// end inline asm
	// begin inline asm
	{	
.reg .f64 data;
	ld.global.ca.f64 data, [%rd32772];
	}
	// end inline asm
	// begin inline asm
	bar.sync 0;
	// end inline asm
	// begin inline asm
	{	
.reg .f64 data;
	ld.global.ca.f64 data, [%rd32772];
	}
	// end inline asm
	// begin inline asm
	bar.sync 0;
	// end inline asm
	// begin inline asm
	{	
.reg .f64 data;
	ld.global.ca.f64 data, [%rd32772];
	}
	// end inline asm
	// begin inline asm
	bar.sync 0;
	// end inline asm
	// begin inline asm
	{	
.reg .f64 data;
	ld.global.ca.f64 data, [%rd32772];
	}
	// end inline asm
	// begin inline asm
	bar.sync 0;
	// end inline asm
	// begin inline asm
	{	
.reg .f64 data;
	ld.global.ca.f64 data, [%rd32772];
	}
	// end inline asm
	// begin inline asm
	bar.sync 0;
	// end inline asm
	// begin inline asm
	{	
.reg .f64 data;
	ld.global.ca.f64 data, [%rd32772];
	}
	// end inline asm
	// begin inline asm
	bar.sync 0;
	// end inline asm
	// begin inline asm
	{	
.reg .f64 data;
	ld.global.ca.f64 data, [%rd32772];
	}
	// end inline asm
	// begin inline asm
	bar.sync 0;
	// end inline asm
	// begin inline asm
	{	
.reg .f64 data;
	ld.global.ca.f64 data, [%rd32772];
	}
	// end inline asm
	// begin inline asm
	bar.sync 0;
	// end inline asm
	// begin inline asm
	{	
.reg .f64 data;
	ld.global.ca.f64 data, [%rd32772];
	}
	// end inline asm
	// begin inline asm
	bar.sync 0;
	// end inline asm
	// begin inline asm
	{	
.reg .f64 data;
	ld.global.ca.f64 data, [%rd32772];
	}
	// end inline asm
	// begin inline asm
	bar.sync 0;
	// end inline asm
	// begin inline asm
	{	
.reg .f64 data;
	ld.global.ca.f64 data, [%rd32772];
	}
	// end inline asm
	// begin inline asm
	bar.sync 0;
	// end inline asm
	// begin inline asm
	{	
.reg .f64 data;
	ld.global.ca.f64 data, [%rd32772];
	}
	// end inline asm
	// begin inline asm
	bar.sync 0;
	// end inline asm
	// begin inline asm
	{	
.reg .f64 data;
	ld.global.ca.f64 data, [%rd32772];
	}
	// end inline asm
	// begin inline asm
	bar.sync 0;
	// end inline asm
	// begin inline asm
	{	
.reg .f64 data;
	ld.global.ca.f64 data, [%rd32772];
	}
	// end inline asm
	// begin inline asm
	bar.sync 0;
	// end inline asm
	// begin inline asm
	{	
.reg .f64 data;
	ld.global.ca.f64 data, [%rd32772];
	}
	// end inline asm
	// begin inline asm
	bar.sync 0;
	// end inline asm
	// begin inline asm
	{	
.reg .f64 data;
	ld.global.ca.f64 data, [%rd32772];
	}
	// end inline asm
	// begin inline asm
	bar.sync 0;
	// end inline asm
	// begin inline asm
	{	
.reg .f64 data;
	ld.global.ca.f64 data, [%rd32772];
	}
	// end inline asm
	// begin inline asm
	bar.sync 0;
	// end inline asm
	// begin inline asm
	{	
.reg .f64 data;
	ld.global.ca.f64 data, [%rd32772];
	}
	// end inline asm
	// begin inline asm
	bar.sync 0;
	// end inline asm
	// begin inline asm
	{	
.reg .f64 data;
	ld.global.ca.f64 data, [%rd32772];
	}
	// end inline asm
	// begin inline asm
	bar.sync 0;
	// end inline asm
	// begin inline asm
	{	
.reg .f64 data;
	ld.global.ca.f64 data, [%rd32772];
	}
	// end inline asm
	// begin inline asm
	bar.sync 0;
	// end inline asm
	// begin inline asm
	{	
.reg .f64 data;
	ld.global.ca.f64 data, [%rd32772];
	}
	// end inline asm
	// begin inline asm
	bar.sync 0;
	// end inline asm
	// begin inline asm
	{	
.reg .f64 data;
	ld.global.ca.f64 data, [%rd32772];
	}
	// end inline asm
	// begin inline asm
	bar.sync 0;
	// end inline asm
	// begin inline asm
	{	
.reg .f64 data;
	ld.global.ca.f64 data, [%rd32772];
	}
	// end inline asm
	// begin inline asm
	bar.sync 0;
	// end inline asm
	// begin inline asm
	{	
.reg .f64 data;
	ld.global.ca.f64 data, [%rd32772];
	}
	// end inline asm
	// begin inline asm
	bar.sync 0;
	// end inline asm
	// begin inline asm
	{	
.reg .f64 data;
	ld.global.ca.f64 data, [%rd32772];
	}
	// end inline asm
	// begin inline asm
	bar.sync 0;
	// end inline asm
	// begin inline asm
	{	
.reg .f64 data;
	ld.global.ca.f64 data, [%rd32772];
	}
	// end inline asm
	// begin inline asm
	bar.sync 0;
	// end inline asm
	// begin inline asm
	{	
.reg .f64 data;
	ld.global.ca.f64 data, [%rd32772];
	}
	// end inline asm
	// begin inline asm
	bar.sync 0;
	// end inline asm
	// begin inline asm
	{	
.reg .f64 data;
	ld.global.ca.f64 data, [%rd32772];
	}
	// end inline asm
	// begin inline asm
	bar.sync 0;
	// end inline asm
	// begin inline asm
	{	
.reg .f64 data;
	ld.global.ca.f64 data, [%rd32772];
	}
	// end inline asm
	// begin inline asm
	bar.sync 0;
	// end inline asm
	// begin inline asm
	{	
.reg .f64 data;
	ld.global.ca.f64 data, [%rd32772];
	}
	// end inline asm
	// begin inline asm
	bar.sync 0;
	// end inline asm
	// begin inline asm
	{	
.reg .f64 data;
	ld.global.ca.f64 data, [%rd32772];
	}
	// end inline asm
	// begin inline asm
	bar.sync 0;
	// end inline asm
	// begin inline asm
	{	
.reg .f64 data;
	ld.global.ca.f64 data, [%rd32772];
	}
	// end inline asm
	// begin inline asm
	bar.sync 0;
	// end inline asm
	// begin inline asm
	{	
.reg .f64 data;
	ld.global.ca.f64 data, [%rd32772];
	}
	// end inline asm
	// begin inline asm
	bar.sync 0;
	// end inline asm
	// begin inline asm
	{	
.reg .f64 data;
	ld.global.ca.f64 data, [%rd32772];
	}
	// end inline asm
	// begin inline asm
	bar.sync 0;
	// end inline asm
	// begin inline asm
	{	
.reg .f64 data;
	ld.global.ca.f64 data, [%rd32772];
	}
	// end inline asm
	// begin inline asm
	bar.sync 0;
	// end inline asm
	// begin inline asm
	{	
.reg .f64 data;
	ld.global.ca.f64 data, [%rd32772];
	}
	// end inline asm
	// begin inline asm
	bar.sync 0;
	// end inline asm
	// begin inline asm
	{	
.reg .f64 data;
	ld.global.ca.f64 data, [%rd32772];
	}
	// end inline asm
	// begin inline asm
	bar.sync 0;
	// end inline asm
	// begin inline asm
	{	
.reg .f64 data;
	ld.global.ca.f64 data, [%rd32772];
	}
	// end inline asm
	// begin inline asm
	bar.sync 0;
	// end inline asm
	// begin inline asm
	{	
.reg .f64 data;
	ld.global.ca.f64 data, [%rd32772];
	}
	// end inline asm
	// begin inline asm
	bar.sync 0;
	// end inline asm
	// begin inline asm
	{	
.reg .f64 data;
	ld.global.ca.f64 data, [%rd32772];
	}
	// end inline asm
	// begin inline asm
	bar.sync 0;
	// end inline asm
	// begin inline asm
	{	
.reg .f64 data;
	ld.global.ca.f64 data, [%rd32772];
	}
	// end inline asm
	// begin inline asm
	bar.sync 0;
	// end inline asm
	// begin inline asm
	{	
.reg .f64 data;
	ld.global.ca.f64 data, [%rd32772];
	}
	// end inline asm
	// begin inline asm
	bar.sync 0;
	// end inline asm
	// begin inline asm
	{	
.reg .f64 data;
	ld.global.ca.f64 data, [%rd32772];
	}
	// end inline asm
	// begin inline asm
	bar.sync 0;
	// end inline asm
	// begin inline asm
	{	
.reg .f64 data;
	ld.global.ca.f64 data, [%rd32772];
	}
	// end inline asm
	// begin inline asm
	bar.sync 0;
	// end inline asm
	// begin inline asm
	{	
.reg .f64 data;
	ld.global.ca.f64 data, [%rd32772];
	}
	// end inline asm
	// begin inline asm
	bar.sync 0;
	// end inline asm
	// begin inline asm
	{	
.reg .f64 data;
	ld.global.ca.f64 data, [%rd32772];
	}
	// end inline asm
	// begin inline asm
	bar.sync 0;
	// end inline asm
	// begin inline asm
	{	
.reg .f64 data;
	ld.global.ca.f64 data, [%rd32772];
	}
	// end inline asm
	// begin inline asm
	bar.sync 0;
	// end inline asm
	// begin inline asm
	{	
.reg .f64 data;
	ld.global.ca.f64 data, [%rd32772];
	}
	// end inline asm
	// begin inline asm
	bar.sync 0;
	// end inline asm
	// begin inline asm
	{	
.reg .f64 data;
	ld.global.ca.f64 data, [%rd32772];
	}
	// end inline asm
	// begin inline asm
	bar.sync 0;
	// end inline asm
	// begin inline asm
	{	
.reg .f64 data;
	ld.global.ca.f64 data, [%rd32772];
	}
	// end inline asm
	// begin inline asm
	bar.sync 0;
	// end inline asm
	// begin inline asm
	{	
.reg .f64 data;
	ld.global.ca.f64 data, [%rd32772];
	}
	// end inline asm
	// begin inline asm
	bar.sync 0;
	// end inline asm
	// begin inline asm
	{	
.reg .f64 data;
	ld.global.ca.f64 data, [%rd32772];
	}
	// end inline asm
	// begin inline asm
	bar.sync 0;
	// end inline asm
	// begin inline asm
	{	
.reg .f64 data;
	ld.global.ca.f64 data, [%rd32772];
	}
	// end inline asm
	// begin inline asm
	bar.sync 0;
	// end inline asm
	// begin inline asm
	{	
.reg .f64 data;
	ld.global.ca.f64 data, [%rd32772];
	}
	// end inline asm
	// begin inline asm
	bar.sync 0;
	// end inline asm
	// begin inline asm
	{	
.reg .f64 data;
	ld.global.ca.f64 data, [%rd32772];
	}
	// end inline asm
	// begin inline asm
	bar.sync 0;
	// end inline asm
	// begin inline asm
	{	
.reg .f64 data;
	ld.global.ca.f64 data, [%rd32772];
	}
	// end inline asm
	// begin inline asm
	bar.sync 0;
	// end inline asm
	// begin inline asm
	{	
.reg .f64 data;
	ld.global.ca.f64 data, [%rd32772];
	}
	// end inline asm
	// begin inline asm
	bar.sync 0;
	// end inline asm
	// begin inline asm
	{	
.reg .f64 data;
	ld.global.ca.f64 data, [%rd32772];
	}
	// end inline asm
	// begin inline asm
	bar.sync 0;
	// end inline asm
	// begin inline asm
	{	
.reg .f64 data;
	ld.global.ca.f64 data, [%rd32772];
	}
	// end inline asm
	// begin inline asm
	bar.sync 0;
	// end inline asm
	// begin inline asm
	{	
.reg .f64 data;
	ld.global.ca.f64 data, [%rd32772];
	}
	// end inline asm
	// begin inline asm
	bar.sync 0;
	// end inline asm
	// begin inline asm
	{	
.reg .f64 data;
	ld.global.ca.f64 data, [%rd32772];
	}
	// end inline asm
	// begin inline asm
	bar.sync 0;
	// end inline asm
	// begin inline asm
	{	
.reg .f64 data;
	ld.global.ca.f64 data, [%rd32772];
	}
	// end inline asm
	// begin inline asm
	bar.sync 0;
	// end inline asm
	// begin inline asm
	{	
.reg .f64 data;
	ld.global.ca.f64 data, [%rd32772];
	}
	// end inline asm
	// begin inline asm
	bar.sync 0;
	// end inline asm
	// begin inline asm
	{	
.reg .f64 data;
	ld.global.ca.f64 data, [%rd32772];
	}
	// end inline asm
	// begin inline asm
	bar.sync 0;
	// end inline asm
	// begin inline asm
	{	
.reg .f64 data;
	ld.global.ca.f64 data, [%rd32772];
	}
	// end inline asm
	// begin inline asm
	bar.sync 0;
	// end inline asm
	// begin inline asm
	{	
.reg .f64 data;
	ld.global.ca.f64 data, [%rd32772];
	}
	// end inline asm
	// begin inline asm
	bar.sync 0;
	// end inline asm
	// begin inline asm
	{	
.reg .f64 data;
	ld.global.ca.f64 data, [%rd32772];
	}
	// end inline asm
	// begin inline asm
	bar.sync 0;
	// end inline asm
	// begin inline asm
	{	
.reg .f64 data;
	ld.global.ca.f64 data, [%rd32772];
	}
	// end inline asm
	// begin inline asm
	bar.sync 0;
	// end inline asm
	// begin inline asm
	{	
.reg .f64 data;
	ld.global.ca.f64 data, [%rd32772];
	}
	// end inline asm
	// begin inline asm
	bar.sync 0;
	// end inline asm
	// begin inline asm
	{	
.reg .f64 data;
	ld.global.ca.f64 data, [%rd32772];
	}
	// end inline asm
	// begin inline asm
	bar.sync 0;
	// end inline asm
	// begin inline asm
	{	
.reg .f64 data;
	ld.global.ca.f64 data, [%rd32772];
	}
	// end inline asm
	// begin inline asm
	bar.sync 0;
	// end inline asm
	// begin inline asm
	{	
.reg .f64 data;
	ld.global.ca.f64 data, [%rd32772];
	}
	// end inline asm
	// begin inline asm
	bar.sync 0;
	// end inline asm
	// begin inline asm
	{	
.reg .f64 data;
	ld.global.ca.f64 data, [%rd32772];
	}
	// end inline asm
	// begin inline asm
	bar.sync 0;
	// end inline asm
	// begin inline asm
	{	
.reg .f64 data;
	ld.global.ca.f64 data, [%rd32772];
	}
	// end inline asm
	// begin inline asm
	bar.sync 0;
	// end inline asm
	// begin inline asm
	{	
.reg .f64 data;
	ld.global.ca.f64 data, [%rd32772];
	}
	// end inline asm
	// begin inline asm
	bar.sync 0;
	// end inline asm
	// begin inline asm
	{	
.reg .f64 data;
	ld.global.ca.f64 data, [%rd32772];
	}
	// end inline asm
	// begin inline asm
	bar.sync 0;
	// end inline asm
	// begin inline asm
	{	
.reg .f64 data;
	ld.global.ca.f64 data, [%rd32772];
	}
	// end inline asm
	// begin inline asm
	bar.sync 0;
	// end inline asm
	// begin inline asm
	{	
.reg .f64 data;
	ld.global.ca.f64 data, [%rd32772];
	}
	// end inline asm
	// begin inline asm
	bar.sync 0;
	// end inline asm
	// begin inline asm
	{	
.reg .f64 data;
	ld.global.ca.f64 data, [%rd32772];
	}
	// end inline asm
	// begin inline asm
	bar.sync 0;
	// end inline asm
	// begin inline asm
	{	
.reg .f64 data;
	ld.global.ca.f64 data, [%rd32772];
	}
	// end inline asm
	// begin inline asm
	bar.sync 0;
	// end inline asm
	// begin inline asm
	{	
.reg .f64 data;
	ld.global.ca.f64 data, [%rd32772];
	}
	// end inline asm
	// begin inline asm
	bar.sync 0;
	// end inline asm
	// begin inline asm
	{	
.reg .f64 data;
	ld.global.ca.f64 data, [%rd32772];
	}
	// end inline asm
	// begin inline asm
	bar.sync 0;
	// end inline asm
	// begin inline asm
	{	
.reg .f64 data;
	ld.global.ca.f64 data, [%rd32772];
	}
	// end inline asm
	// begin inline asm
	bar.sync 0;
	// end inline asm
	// begin inline asm
	{	
.reg .f64 data;
	ld.global.ca.f64 data, [%rd32772];
	}
	// end inline asm
	// begin inline asm
	bar.sync 0;
	// end inline asm
	// begin inline asm
	{	
.reg .f64 data;
	ld.global.ca.f64 data, [%rd32772];
	}
	// end inline asm
	// begin inline asm
	bar.sync 0;
	// end inline asm
	// begin inline asm
	{	
.reg .f64 data;
	ld.global.ca.f64 data, [%rd32772];
	}
	// end inline asm
	// begin inline asm
	bar.sync 0;
	// end inline asm
	// begin inline asm
	{	
.reg .f64 data;
	ld.global.ca.f64 data, [%rd32772];
	}
	// end inline asm
	// begin inline asm
	bar.sync 0;
	// end inline asm
	// begin inline asm
	{	
.reg .f64 data;
	ld.global.ca.f64 data, [%rd32772];
	}
	// end inline asm
	// begin inline asm
	bar.sync 0;
	// end inline asm
	// begin inline asm
	{	
.reg .f64 data;
	ld.global.ca.f64 data, [%rd32772];
	}
	// end inline asm
	// begin inline asm
	bar.sync 0;
	// end inline asm
	// begin inline asm
	{	
.reg .f64 data;
	ld.global.ca.f64 data, [%rd32772];
	}
	// end inline asm
	// begin inline asm
	bar.sync 0;
	// end inline asm
	// begin inline asm
	{	
.reg .f64 data;
	ld.global.ca.f64 data, [%rd32772];
	}
	// end inline asm
	// begin inline asm
	bar.sync 0;
	// end inline asm
	// begin inline asm
	{	
.reg .f64 data;
	ld.global.ca.f64 data, [%rd32772];
	}
	// end inline asm
	// begin inline asm
	bar.sync 0;
	// end inline asm
	// begin inline asm
	{	
.reg .f64 data;
	ld.global.ca.f64 data, [%rd32772];
	}
	// end inline asm
	// begin inline asm
	bar.sync 0;
	// end inline asm
	// begin inline asm
	{	
.reg .f64 data;
	ld.global.ca.f64 data, [%rd32772];
	}
	// end inline asm
	// begin inline asm
	bar.sync 0;
	// end inline asm
	// begin inline asm
	{	
.reg .f64 data;
	ld.global.ca.f64 data, [%rd32772];
	}
	// end inline asm
	// begin inline asm
	bar.sync 0;
	// end inline asm
	// begin inline asm
	{	
.reg .f64 data;
	ld.global.ca.f64 data, [%rd32772];
	}
	// end inline asm
	// begin inline asm
	bar.sync 0;
	// end inline asm
	// begin inline asm
	{	
.reg .f64 data;
	ld.global.ca.f64 data, [%rd32772];
	}
	// end inline asm
	// begin inline asm
	bar.sync 0;
	// end inline asm
	// begin inline asm
	{	
.reg .f64 data;
	ld.global.ca.f64 data, [%rd32772];
	}
	// end inline asm
	// begin inline asm
	bar.sync 0;
	// end inline asm
	// begin inline asm
	{	
.reg .f64 data;
	ld.global.ca.f64 data, [%rd32772];
	}
	// end inline asm
	// begin inline asm
	bar.sync 0;
	// end inline asm
	// begin inline asm
	{	
.reg .f64 data;
	ld.global.ca.f64 data, [%rd32772];
	}
	// end inline asm
	// begin inline asm
	bar.sync 0;
	// end inline asm
	// begin inline asm
	{	
.reg .f64 data;
	ld.global.ca.f64 data, [%rd32772];
	}
	// end inline asm
	// begin inline asm
	bar.sync 0;
	// end inline asm
	// begin inline asm
	{	
.reg .f64 data;
	ld.global.ca.f64 data, [%rd32772];
	}
	// end inline asm
	// begin inline asm
	bar.sync 0;
	// end inline asm
	// begin inline asm
	{	
.reg .f64 data;
	ld.global.ca.f64 data, [%rd32772];
	}
	// end inline asm
	// begin inline asm
	bar.sync 0;
	// end inline asm
	// begin inline asm
	{	
.reg .f64 data;
	ld.global.ca.f64 data, [%rd32772];
	}
	// end inline asm
	// begin inline asm
	bar.sync 0;
	// end inline asm
	// begin inline asm
	{	
.reg .f64 data;
	ld.global.ca.f64 data, [%rd32772];
	}
	// end inline asm
	// begin inline asm
	bar.sync 0;
	// end inline asm
	// begin inline asm
	{	
.reg .f64 data;
	ld.global.ca.f64 data, [%rd32772];
	}
	// end inline asm
	// begin inline asm
	bar.sync 0;
	// end inline asm
	// begin inline asm
	{	
.reg .f64 data;
	ld.global.ca.f64 data, [%rd32772];
	}
	// end inline asm
	// begin inline asm
	bar.sync 0;
	// end inline asm
	// begin inline asm
	{	
.reg .f64 data;
	ld.global.ca.f64 data, [%rd32772];
	}
	// end inline asm
	// begin inline asm
	bar.sync 0;
	// end inline asm
	// begin inline asm
	{	
.reg .f64 data;
	ld.global.ca.f64 data, [%rd32772];
	}
	// end inline asm
	// begin inline asm
	bar.sync 0;
	// end inline asm
	// begin inline asm
	{	
.reg .f64 data;
	ld.global.ca.f64 data, [%rd32772];
	}
	// end inline asm
	// begin inline asm
	bar.sync 0;
	// end inline asm
	// begin inline asm
	{	
.reg .f64 data;
	ld.global.ca.f64 data, [%rd32772];
	}
	// end inline asm
	// begin inline asm
	bar.sync 0;
	// end inline asm
	// begin inline asm
	{	
.reg .f64 data;
	ld.global.ca.f64 data, [%rd32772];
	}
	// end inline asm
	// begin inline asm
	bar.sync 0;
	// end inline asm
	// begin inline asm
	{	
.reg .f64 data;
	ld.global.ca.f64 data, [%rd32772];
	}
	// end inline asm
	// begin inline asm
	bar.sync 0;
	// end inline asm
	// begin inline asm
	{	
.reg .f64 data;
	ld.global.ca.f64 data, [%rd32772];
	}
	// end inline asm
	// begin inline asm
	bar.sync 0;
	// end inline asm
	// begin inline asm
	{	
.reg .f64 data;
	ld.global.ca.f64 data, [%rd32772];
	}
	// end inline asm
	// begin inline asm
	bar.sync 0;
	// end inline asm
	// begin inline asm
	{	
.reg .f64 data;
	ld.global.ca.f64 data, [%rd32772];
	}
	// end inline asm
	// begin inline asm
	bar.sync 0;
	// end inline asm
	// begin inline asm
	{	
.reg .f64 data;
	ld.global.ca.f64 data, [%rd32772];
	}
	// end inline asm
	// begin inline asm
	bar.sync 0;
	// end inline asm
	// begin inline asm
	{	
.reg .f64 data;
	ld.global.ca.f64 data, [%rd32772];
	}
	// end inline asm
	// begin inline asm
	bar.sync 0;
	// end inline asm
	// begin inline asm
	{	
.reg .f64 data;
	ld.global.ca.f64 data, [%rd32772];
	}
	// end inline asm
	// begin inline asm
	bar.sync 0;
	// end inline asm
	// begin inline asm
	{	
.reg .f64 data;
	ld.global.ca.f64 data, [%rd32772];
	}
	// end inline asm
	// begin inline asm
	bar.sync 0;
	// end inline asm
	// begin inline asm
	{	
.reg .f64 data;
	ld.global.ca.f64 data, [%rd32772];
	}
	// end inline asm
	// begin inline asm
	bar.sync 0;
	// end inline asm
	// begin inline asm
	{	
.reg .f64 data;
	ld.global.ca.f64 data, [%rd32772];
	}
	// end inline asm
	// begin inline asm
	bar.sync 0;
	// end inline asm
	// begin inline asm
	{	
.reg .f64 data;
	ld.global.ca.f64 data, [%rd32772];
	}
	// end inline asm
	// begin inline asm
	bar.sync 0;
	// end inline asm
	// begin inline asm
	{	
.reg .f64 data;
	ld.global.ca.f64 data, [%rd32772];
	}
	// end inline asm
	// begin inline asm
	bar.sync 0;
	// end inline asm
	// begin inline asm
	{	
.reg .f64 data;
	ld.global.ca.f64 data, [%rd32772];
	}
	// end inline asm
	// begin inline asm
	bar.sync 0;
	// end inline asm
	// begin inline asm
	{	
.reg .f64 data;
	ld.global.ca.f64 data, [%rd32772];
	}
	// end inline asm
	// begin inline asm
	bar.sync 0;
	// end inline asm
	// begin inline asm
	{	
.reg .f64 data;
	ld.global.ca.f64 data, [%rd32772];
	}
	// end inline asm
	// begin inline asm
	bar.sync 0;
	// end inline asm
	// begin inline asm
	{	
.reg .f64 data;
	ld.global.ca.f64 data, [%rd32772];
	}
	// end inline asm
	// begin inline asm
	bar.sync 0;
	// end inline asm
	// begin inline asm
	{	
.reg .f64 data;
	ld.global.ca.f64 data, [%rd32772];
	}
	// end inline asm
	// begin inline asm
	bar.sync 0;
	// end inline asm
	// begin inline asm
	{	
.reg .f64 data;
	ld.global.ca.f64 data, [%rd32772];
	}
	// end inline asm
	// begin inline asm
	bar.sync 0;
	// end inline asm
	// begin inline asm
	{	
.reg .f64 data;
	ld.global.ca.f64 data, [%rd32772];
	}
	// end inline asm
	// begin inline asm
	bar.sync 0;
	// end inline asm
	// begin inline asm
	{	
.reg .f64 data;
	ld.global.ca.f64 data, [%rd32772];
	}
	// end inline asm
	// begin inline asm
	bar.sync 0;
	// end inline asm
	// begin inline asm
	{	
.reg .f64 data;
	ld.global.ca.f64 data, [%rd32772];
	}
	// end inline asm
	// begin inline asm
	bar.sync 0;
	// end inline asm
	// begin inline asm
	{	
.reg .f64 data;
	ld.global.ca.f64 data, [%rd32772];
	}
	// end inline asm
	// begin inline asm
	bar.sync 0;
	// end inline asm
	// begin inline asm
	{	
.reg .f64 data;
	ld.global.ca.f64 data, [%rd32772];
	}
	// end inline asm
	// begin inline asm
	bar.sync 0;
	// end inline asm
	// begin inline asm
	{	
.reg .f64 data;
	ld.global.ca.f64 data, [%rd32772];
	}
	// end inline asm
	// begin inline asm
	bar.sync 0;
	// end inline asm
	// begin inline asm
	{	
.reg .f64 data;
	ld.global.ca.f64 data, [%rd32772];
	}
	// end inline asm
	// begin inline asm
	bar.sync 0;
	// end inline asm
	// begin inline asm
	{	
.reg .f64 data;
	ld.global.ca.f64 data, [%rd32772];
	}
	// end inline asm
	// begin inline asm
	bar.sync 0;
	// end inline asm
	// begin inline asm
	{	
.reg .f64 data;
	ld.global.ca.f64 data, [%rd32772];
	}
	// end inline asm
	// begin inline asm
	bar.sync 0;
	// end inline asm
	// begin inline asm
	{	
.reg .f64 data;
	ld.global.ca.f64 data, [%rd32772];
	}
	// end inline asm
	// begin inline asm
	bar.sync 0;
	// end inline asm
	// begin inline asm
	{	
.reg .f64 data;
	ld.global.ca.f64 data, [%rd32772];
	}
	// end inline asm
	// begin inline asm
	bar.sync 0;
	// end inline asm
	// begin inline asm
	{	
.reg .f64 data;
	ld.global.ca.f64 data, [%rd32772];
	}
	// end inline asm
	// begin inline asm
	bar.sync 0;
	// end inline asm
	// begin inline asm
	{	
.reg .f64 data;
	ld.global.ca.f64 data, [%rd32772];
	}
	// end inline asm
	// begin inline asm
	bar.sync 0;
	// end inline asm
	// begin inline asm
	{	
.reg .f64 data;
	ld.global.ca.f64 data, [%rd32772];
	}
	// end inline asm
	// begin inline asm
	bar.sync 0;
	// end inline asm
	// begin inline asm
	{	
.reg .f64 data;
	ld.global.ca.f64 data, [%rd32772];
	}
	// end inline asm
	// begin inline asm
	bar.sync 0;
	// end inline asm
	// begin inline asm
	{	
.reg .f64 data;
	ld.global.ca.f64 data, [%rd32772];
	}
	// end inline asm
	// begin inline asm
	bar.sync 0;
	// end inline asm
	// begin inline asm
	{	
.reg .f64 data;
	ld.global.ca.f64 data, [%rd32772];
	}
	// end inline asm
	// begin inline asm
	bar.sync 0;
	// end inline asm
	// begin inline asm
	{	
.reg .f64 data;
	ld.global.ca.f64 data, [%rd32772];
	}
	// end inline asm
	// begin inline asm
	bar.sync 0;
	// end inline asm
	// begin inline asm
	{	
.reg .f64 data;
	ld.global.ca.f64 data, [%rd32772];
	}
	// end inline asm
	// begin inline asm
	bar.sync 0;
	// end inline asm
	// begin inline asm
	{	
.reg .f64 data;
	ld.global.ca.f64 data, [%rd32772];
	}
	// end inline asm
	// begin inline asm
	bar.sync 0;
	// end inline asm
	// begin inline asm
	{	
.reg .f64 data;
	ld.global.ca.f64 data, [%rd32772];
	}
	// end inline asm
	// begin inline asm
	bar.sync 0;
	// end inline asm
	// begin inline asm
	{	
.reg .f64 data;
	ld.global.ca.f64 data, [%rd32772];
	}
	// end inline asm
	// begin inline asm
	bar.sync 0;
	// end inline asm
	// begin inline asm
	{	
.reg .f64 data;
	ld.global.ca.f64 data, [%rd32772];
	}
	// end inline asm
	// begin inline asm
	bar.sync 0;
	// end inline asm
	// begin inline asm
	{	
.reg .f64 data;
	ld.global.ca.f64 data, [%rd32772];
	}
	// end inline asm
	// begin inline asm
	bar.sync 0;
	// end inline asm
	// begin inline asm
	{	
.reg .f64 data;
	ld.global.ca.f64 data, [%rd32772];
	}
	// end inline asm
	// begin inline asm
	bar.sync 0;
	// end inline asm
	// begin inline asm
	{	
.reg .f64 data;
	ld.global.ca.f64 data, [%rd32772];
	}
	// end inline asm
	// begin inline asm
	bar.sync 0;
	// end inline asm
	// begin inline asm
	{	
.reg .f64 data;
	ld.global.ca.f64 data, [%rd32772];
	}
	// end inline asm
	// begin inline asm
	bar.sync 0;
	// end inline asm
	// begin inline asm
	{	
.reg .f64 data;
	ld.global.ca.f64 data, [%rd32772];
	}
	// end inline asm
	// begin inline asm
	bar.sync 0;
	// end inline asm
	// begin inline asm
	{	
.reg .f64 data;
	ld.global.ca.f64 data, [%rd32772];
	}
	// end inline asm
	// begin inline asm
	bar.sync 0;
	// end inline asm
	// begin inline asm
	{	
.reg .f64 data;
	ld.global.ca.f64 data, [%rd32772];
	}
	// end inline asm
	// begin inline asm
	bar.sync 0;
	// end inline asm
	// begin inline asm
	{	
.reg .f64 data;
	ld.global.ca.f64 data, [%rd32772];
	}
	// end inline asm
	// begin inline asm
	bar.sync 0;
	// end inline asm
	// begin inline asm
	{	
.reg .f64 data;
	ld.global.ca.f64 data, [%rd32772];
	}
	// end inline asm
	// begin inline asm
	bar.sync 0;
	// end inline asm
	// begin inline asm
	{	
.reg .f64 data;
	ld.global.ca.f64 data, [%rd32772];
	}
	// end inline asm
	// begin inline asm
	bar.sync 0;
	// end inline asm
	// begin inline asm
	{	
.reg .f64 data;
	ld.global.ca.f64 data, [%rd32772];
	}
	// end inline asm
	// begin inline asm
	bar.sync 0;
	// end inline asm
	// begin inline asm
	{	
.reg .f64 data;
	ld.global.ca.f64 data, [%rd32772];
	}
	// end inline asm
	// begin inline asm
	bar.sync 0;
	// end inline asm
	// begin inline asm
	{	
.reg .f64 data;
	ld.global.ca.f64 data, [%rd32772];
	}
	// end inline asm
	// begin inline asm
	bar.sync 0;
	// end inline asm
	// begin inline asm
	{	
.reg .f64 data;
	ld.global.ca.f64 data, [%rd32772];
	}
	// end inline asm
	// begin inline asm
	bar.sync 0;
	// end inline asm
	// begin inline asm
	{	
.reg .f64 data;
	ld.global.ca.f64 data, [%rd32772];
	}
	// end inline asm
	// begin inline asm
	bar.sync 0;
	// end inline asm
	// begin inline asm
	{	
.reg .f64 data;
	ld.global.ca.f64 data, [%rd32772];
	}
	// end inline asm
	// begin inline asm
	bar.sync 0;
	// end inline asm
	// begin inline asm
	{	
.reg .f64 data;
	ld.global.ca.f64 data, [%rd32772];
	}
	// end inline asm
	// begin inline asm
	bar.sync 0;
	// end inline asm
	// begin inline asm
	{	
.reg .f64 data;
	ld.global.ca.f64 data, [%rd32772];
	}
	// end inline asm
	// begin inline asm
	bar.sync 0;
	// end inline asm
	// begin inline asm
	{	
.reg .f64 data;
	ld.global.ca.f64 data, [%rd32772];
	}
	// end inline asm
	// begin inline asm
	bar.sync 0;
	// end inline asm
	// begin inline asm
	{	
.reg .f64 data;
	ld.global.ca.f64 data, [%rd32772];
	}
	// end inline asm
	// begin inline asm
	bar.sync 0;
	// end inline asm
	// begin inline asm
	{	
.reg .f64 data;
	ld.global.ca.f64 data, [%rd32772];
	}
	// end inline asm
	// begin inline asm
	bar.sync 0;
	// end inline asm
	// begin inline asm
	{	
.reg .f64 data;
	ld.global.ca.f64 data, [%rd32772];
	}
	// end inline asm
	// begin inline asm
	bar.sync 0;
	// end inline asm
	// begin inline asm
	{	
.reg .f64 data;
	ld.global.ca.f64 data, [%rd32772];
	}
	// end inline asm
	// begin inline asm
	bar.sync 0;
	// end inline asm
	// begin inline asm
	{	
.reg .f64 data;
	ld.global.ca.f64 data, [%rd32772];
	}
	// end inline asm
	// begin inline asm
	bar.sync 0;
	// end inline asm
	// begin inline asm
	{	
.reg .f64 data;
	ld.global.ca.f64 data, [%rd32772];
	}
	// end inline asm
	// begin inline asm
	bar.sync 0;
	// end inline asm
	// begin inline asm
	{	
.reg .f64 data;
	ld.global.ca.f64 data, [%rd32772];
	}
	// end inline asm
	// begin inline asm
	bar.sync 0;
	// end inline asm
	// begin inline asm
	{	
.reg .f64 data;
	ld.global.ca.f64 data, [%rd32772];
	}
	// end inline asm
	// begin inline asm
	bar.sync 0;
	// end inline asm
	// begin inline asm
	{	
.reg .f64 data;
	ld.global.ca.f64 data, [%rd32772];
	}
	// end inline asm
	// begin inline asm
	bar.sync 0;
	// end inline asm
	// begin inline asm
	{	
.reg .f64 data;
	ld.global.ca.f64 data, [%rd32772];
	}
	// end inline asm
	// begin inline asm
	bar.sync 0;
	// end inline asm
	// begin inline asm
	{	
.reg .f64 data;
	ld.global.ca.f64 data, [%rd32772];
	}
	// end inline asm
	// begin inline asm
	bar.sync 0;
	// end inline asm
	// begin inline asm
	{	
.reg .f64 data;
	ld.global.ca.f64 data, [%rd32772];
	}
	// end inline asm
	// begin inline asm
	bar.sync 0;
	// end inline asm
	// begin inline asm
	{	
.reg .f64 data;
	ld.global.ca.f64 data, [%rd32772];
	}
	// end inline asm
	// begin inline asm
	bar.sync 0;
	// end inline asm
	// begin inline asm
	{	
.reg .f64 data;
	ld.global.ca.f64 data, [%rd32772];
	}
	// end inline asm
	// begin inline asm
	bar.sync 0;
	// end inline asm
	// begin inline asm
	{	
.reg .f64 data;
	ld.global.ca.f64 data, [%rd32772];
	}
	// end inline asm
	// begin inline asm
	bar.sync 0;
	// end inline asm
	// begin inline asm
	{	
.reg .f64 data;
	ld.global.ca.f64 data, [%rd32772];
	}
	// end inline asm
	// begin inline asm
	bar.sync 0;
	// end inline asm
	// begin inline asm
	{	
.reg .f64 data;
	ld.global.ca.f64 data, [%rd32772];
	}
	// end inline asm
	// begin inline asm
	bar.sync 0;
	// end inline asm
	// begin inline asm
	{	
.reg .f64 data;
	ld.global.ca.f64 data, [%rd32772];
	}
	// end inline asm
	// begin inline asm
	bar.sync 0;
	// end inline asm
	// begin inline asm
	{	
.reg .f64 data;
	ld.global.ca.f64 data, [%rd32772];
	}
	// end inline asm
	// begin inline asm
	bar.sync 0;
	// end inline asm
	// begin inline asm
	{	
.reg .f64 data;
	ld.global.ca.f64 data, [%rd32772];
	}
	// end inline asm
	// begin inline asm
	bar.sync 0;
	// end inline asm
	// begin inline asm
	{	
.reg .f64 data;
	ld.global.ca.f64 data, [%rd32772];
	}
	// end inline asm
	// begin inline asm
	bar.sync 0;
	// end inline asm
	// begin inline asm
	{	
.reg .f64 data;
	ld.global.ca.f64 data, [%rd32772];
	}
	// end inline asm
	// begin inline asm
	bar.sync 0;
	// end inline asm
	// begin inline asm
	{	
.reg .f64 data;
	ld.global.ca.f64 data, [%rd32772];
	}
	// end inline asm
	// begin inline asm
	bar.sync 0;
	// end inline asm
	// begin inline asm
	{	
.reg .f64 data;
	ld.global.ca.f64 data, [%rd32772];
	}
	// end inline asm
	// begin inline asm
	bar.sync 0;
	// end inline asm
	// begin inline asm
	{	
.reg .f64 data;
	ld.global.ca.f64 data, [%rd32772];
	}
	// end inline asm
	// begin inline asm
	bar.sync 0;
	// end inline asm
	// begin inline asm
	{	
.reg .f64 data;
	ld.global.ca.f64 data, [%rd32772];
	}
	// end inline asm
	// begin inline asm
	bar.sync 0;
	// end inline asm
	// begin inline asm
	{	
.reg .f64 data;
	ld.global.ca.f64 data, [%rd32772];
	}
	// end inline asm
	// begin inline asm
	bar.sync 0;
	// end inline asm
	// begin inline asm
	{	
.reg .f64 data;
	ld.global.ca.f64 data, [%rd32772];
	}
	// end inline asm
	// begin inline asm
	bar.sync 0;
	// end inline asm
	// begin inline asm
	{	
.reg .f64 data;
	ld.global.ca.f64 data, [%rd32772];
	}
	// end inline asm
	// begin inline asm
	bar.sync 0;
	// end inline asm
	// begin inline asm
	{	
.reg .f64 data;
	ld.global.ca.f64 data, [%rd32772];
	}
	// end inline asm
	// begin inline asm
	bar.sync 0;
	// end inline asm
	// begin inline asm
	{	
.reg .f64 data;
	ld.global.ca.f64 data, [%rd32772];
	}
	// end inline asm
	// begin inline asm
	bar.sync 0;
	// end inline asm
	// begin inline asm
	{	
.reg .f64 data;
	ld.global.ca.f64 data, [%rd32772];
	}
	// end inline asm
	// begin inline asm
	bar.sync 0;
	// end inline asm
	// begin inline asm
	{	
.reg .f64 data;
	ld.global.ca.f64 data, [%rd32772];
	}
	// end inline asm
	// begin inline asm
	bar.sync 0;
	// end inline asm
	// begin inline asm
	{	
.reg .f64 data;
	ld.global.ca.f64 data, [%rd32772];
	}
	// end inline asm
	// begin inline asm
	bar.sync 0;
	// end inline asm
	// begin inline asm
	{	
.reg .f64 data;
	ld.global.ca.f64 data, [%rd32772];
	}
	// end inline asm
	// begin inline asm
	bar.sync 0;
	// end inline asm
	// begin inline asm
	{	
.reg .f64 data;
	ld.global.ca.f64 data, [%rd32772];
	}
	// end inline asm
	// begin inline asm
	bar.sync 0;
	// end inline asm
	// begin inline asm
	{	
.reg .f64 data;
	ld.global.ca.f64 data, [%rd32772];
	}
	// end inline asm
	// begin inline asm
	bar.sync 0;
	// end inline asm
	// begin inline asm
	{	
.reg .f64 data;
	ld.global.ca.f64 data, [%rd32772];
	}
	// end inline asm
	// begin inline asm
	bar.sync 0;
	// end inline asm
	// begin inline asm
	{	
.reg .f64 data;
	ld.global.ca.f64 data, [%rd32772];
	}
	// end inline asm
	// begin inline asm
	bar.sync 0;
	// end inline asm
	// begin inline asm
	{	
.reg .f64 data;
	ld.global.ca.f64 data, [%rd32772];
	}
	// end inline asm
	// begin inline asm
	bar.sync 0;
	// end inline asm
	// begin inline asm
	{	
.reg .f64 data;
	ld.global.ca.f64 data, [%rd32772];
	}
	// end inline asm
	// begin inline asm
	bar.sync 0;
	// end inline asm
	// begin inline asm
	{	
.reg .f64 data;
	ld.global.ca.f64 data, [%rd32772];
	}
	// end inline asm
	// begin inline asm
	bar.sync 0;
	// end inline asm
	// begin inline asm
	{	
.reg .f64 data;
	ld.global.ca.f64 data, [%rd32772];
	}
	// end inline asm
	// begin inline asm
	bar.sync 0;
	// end inline asm
	// begin inline asm
	{	
.reg .f64 data;
	ld.global.ca.f64 data, [%rd32772];
	}
	// end inline asm
	// begin inline asm
	bar.sync 0;
	// end inline asm
	// begin inline asm
	{	
.reg .f64 data;
	ld.global.ca.f64 data, [%rd32772];
	}
	// end inline asm
	// begin inline asm
	bar.sync 0;
	// end inline asm
	// begin inline asm
	{	
.reg .f64 data;
	ld.global.ca.f64 data, [%rd32772];
	}
	// end inline asm
	// begin inline asm
	bar.sync 0;
	// end inline asm
	// begin inline asm
	{	
.reg .f64 data;
	ld.global.ca.f64 data, [%rd32772];
	}
	// end inline asm
	// begin inline asm
	bar.sync 0;
	// end inline asm
	// begin inline asm
	{	
.reg .f64 data;
	ld.global.ca.f64 data, [%rd32772];
	}
	// end inline asm
	// begin inline asm
	bar.sync 0;
	// end inline asm
	// begin inline asm
	{	
.reg .f64 data;
	ld.global.ca.f64 data, [%rd32772];
	}
	// end inline asm
	// begin inline asm
	bar.sync 0;
	// end inline asm
	// begin inline asm
	{	
.reg .f64 data;
	ld.global.ca.f64 data, [%rd32772];
	}
	// end inline asm
	// begin inline asm
	bar.sync 0;
	// end inline asm
	// begin inline asm
	{	
.reg .f64 data;
	ld.global.ca.f64 data, [%rd32772];
	}
	// end inline asm
	// begin inline asm
	bar.sync 0;
	// end inline asm
	// begin inline asm
	{	
.reg .f64 data;
	ld.global.ca.f64 data, [%rd32772];
	}
	// end inline asm
	// begin inline asm
	bar.sync 0;
	// end inline asm
	// begin inline asm
	{	
.reg .f64 data;
	ld.global.ca.f64 data, [%rd32772];
	}
	// end inline asm
	// begin inline asm
	bar.sync 0;
	// end inline asm
	// begin inline asm
	{	
.reg .f64 data;
	ld.global.ca.f64 data, [%rd32772];
	}
	// end inline asm
	// begin inline asm
	bar.sync 0;
	// end inline asm
	// begin inline asm
	{	
.reg .f64 data;
	ld.global.ca.f64 data, [%rd32772];
	}
	// end inline asm
	// begin inline asm
	bar.sync 0;
	// end inline asm
	// begin inline asm
	{	
.reg .f64 data;
	ld.global.ca.f64 data, [%rd32772];
	}
	// end inline asm
	// begin inline asm
	bar.sync 0;
	// end inline asm
	// begin inline asm
	{	
.reg .f64 data;
	ld.global.ca.f64 data, [%rd32772];
	}
	// end inline asm
	// begin inline asm
	bar.sync 0;
	// end inline asm
	// begin inline asm
	{	
.reg .f64 data;
	ld.global.ca.f64 data, [%rd32772];
	}
	// end inline asm
	// begin inline asm
	bar.sync 0;
	// end inline asm
	// begin inline asm
	{	
.reg .f64 data;
	ld.global.ca.f64 data, [%rd32772];
	}
	// end inline asm
	// begin inline asm
	bar.sync 0;
	// end inline asm
	// begin inline asm
	{	
.reg .f64 data;
	ld.global.ca.f64 data, [%rd32772];
	}
	// end inline asm
	// begin inline asm
	bar.sync 0;
	// end inline asm
	// begin inline asm
	{	
.reg .f64 data;
	ld.global.ca.f64 data, [%rd32772];
	}
	// end inline asm
	// begin inline asm
	bar.sync 0;
	// end inline asm
	// begin inline asm
	{	
.reg .f64 data;
	ld.global.ca.f64 data, [%rd32772];
	}
	// end inline asm
	// begin inline asm
	bar.sync 0;
	// end inline asm
	// begin inline asm
	{	
.reg .f64 data;
	ld.global.ca.f64 data, [%rd32772];
	}
	// end inline asm
	// begin inline asm
	bar.sync 0;
	// end inline asm
	// begin inline asm
	{	
.reg .f64 data;
	ld.global.ca.f64 data, [%rd32772];
	}
	// end inline asm
	// begin inline asm
	bar.sync 0;
	// end inline asm
	// begin inline asm
	{	
.reg .f64 data;
	ld.global.ca.f64 data, [%rd32772];
	}
	// end inline asm
	// begin inline asm
	bar.sync 0;
	// end inline asm
	// begin inline asm
	{	
.reg .f64 data;
	ld.global.ca.f64 data, [%rd32772];
	}
	// end inline asm
	// begin inline asm
	bar.sync 0;
	// end inline asm
	// begin inline asm
	{	
.reg .f64 data;
	ld.global.ca.f64 data, [%rd32772];
	}
	// end inline asm
	// begin inline asm
	bar.sync 0;
	// end inline asm
	// begin inline asm
	{	
.reg .f64 data;
	ld.global.ca.f64 data, [%rd32772];
	}
	// end inline asm
	// begin inline asm
	bar.sync 0;
	// end inline asm
	// begin inline asm
	{	
.reg .f64 data;
	ld.global.ca.f64 data, [%rd32772];
	}
	// end inline asm
	// begin inline asm
	bar.sync 0;
	// end inline asm
	// begin inline asm
	{	
.reg .f64 data;
	ld.global.ca.f64 data, [%rd32772];
	}
	// end inline asm
	// begin inline asm
	bar.sync 0;
	// end inline asm
	// begin inline asm
	{	
.reg .f64 data;
	ld.global.ca.f64 data, [%rd32772];
	}
	// end inline asm
	// begin inline asm
	bar.sync 0;
	// end inline asm
	// begin inline asm
	{	
.reg .f64 data;
	ld.global.ca.f64 data, [%rd32772];
	}
	// end inline asm
	// begin inline asm
	bar.sync 0;
	// end inline asm
	// begin inline asm
	{	
.reg .f64 data;
	ld.global.ca.f64 data, [%rd32772];
	}
	// end inline asm
	// begin inline asm
	bar.sync 0;
	// end inline asm
	// begin inline asm
	{	
.reg .f64 data;
	ld.global.ca.f64 data, [%rd32772];
	}
	// end inline asm
	// begin inline asm
	bar.sync 0;
	// end inline asm
	// begin inline asm
	{	
.reg .f64 data;
	ld.global.ca.f64 data, [%rd32772];
	}
	// end inline asm
	// begin inline asm
	bar.sync 0;
	// end inline asm
	// begin inline asm
	{	
.reg .f64 data;
	ld.global.ca.f64 data, [%rd32772];
	}
	// end inline asm
	// begin inline asm
	bar.sync 0;
	// end inline asm
	// begin inline asm
	{	
.reg .f64 data;
	ld.global.ca.f64 data, [%rd32772];
	}
	// end inline asm
	// begin inline asm
	bar.sync 0;
	// end inline asm
	// begin inline asm
	{	
.reg .f64 data;
	ld.global.ca.f64 data, [%rd32772];
	}
	// end inline asm
	// begin inline asm
	bar.sync 0;
	// end inline asm
	// begin inline asm
	{	
.reg .f64 data;
	ld.global.ca.f64 data, [%rd32772];
	}
	// end inline asm
	// begin inline asm
	bar.sync 0;
	// end inline asm
	// begin inline asm
	{	
.reg .f64 data;
	ld.global.ca.f64 data, [%rd32772];
	}
	// end inline asm
	// begin inline asm
	bar.sync 0;
	// end inline asm
	// begin inline asm
	{	
.reg .f64 data;
	ld.global.ca.f64 data, [%rd32772];
	}
	// end inline asm
	// begin inline asm
	bar.sync 0;
	// end inline asm
	// begin inline asm
	{	
.reg .f64 data;
	ld.global.ca.f64 data, [%rd32772];
	}
	// end inline asm
	// begin inline asm
	bar.sync 0;
	// end inline asm
	// begin inline asm
	{	
.reg .f64 data;
	ld.global.ca.f64 data, [%rd32772];
	}
	// end inline asm
	// begin inline asm
	bar.sync 0;
	// end inline asm
	// begin inline asm
	{	
.reg .f64 data;
	ld.global.ca.f64 data, [%rd32772];
	}
	// end inline asm
	// begin inline asm
	bar.sync 0;
	// end inline asm
	// begin inline asm
	{	
.reg .f64 data;
	ld.global.ca.f64 data, [%rd32772];
	}
	// end inline asm
	// begin inline asm
	bar.sync 0;
	// end inline asm
	// begin inline asm
	{	
.reg .f64 data;
	ld.global.ca.f64 data, [%rd32772];
	}
	// end inline asm
	// begin inline asm
	bar.sync 0;
	// end inline asm
	// begin inline asm
	{	
.reg .f64 data;
	ld.global.ca.f64 data, [%rd32772];
	}
	// end inline asm
	// begin inline asm
	bar.sync 0;
	// end inline asm
	// begin inline asm
	{	
.reg .f64 data;
	ld.global.ca.f64 data, [%rd32772];
	}
	// end inline asm
	// begin inline asm
	bar.sync 0;
	// end inline asm
	// begin inline asm
	{	
.reg .f64 data;
	ld.global.ca.f64 data, [%rd32772];
	}
	// end inline asm
	// begin inline asm
	bar.sync 0;
	// end inline asm
	// begin inline asm
	{	
.reg .f64 data;
	ld.global.ca.f64 data, [%rd32772];
	}
	// end inline asm
	// begin inline asm
	bar.sync 0;
	// end inline asm
	// begin inline asm
	{	
.reg .f64 data;
	ld.global.ca.f64 data, [%rd32772];
	}
	// end inline asm
	// begin inline asm
	bar.sync 0;
	// end inline asm
	// begin inline asm
	{	
.reg .f64 data;
	ld.global.ca.f64 data, [%rd32772];
	}
	// end inline asm
	// begin inline asm
	bar.sync 0;
	// end inline asm
	// begin inline asm
	{	
.reg .f64 data;
	ld.global.ca.f64 data, [%rd32772];
	}
	// end inline asm
	// begin inline asm
	bar.sync 0;
	// end inline asm
	// begin inline asm
	{	
.reg .f64 data;
	ld.global.ca.f64 data, [%rd32772];
	}
	// end inline asm
	// begin inline asm
	bar.sync 0;
	// end inline asm
	// begin inline asm
	{	
.reg .f64 data;
	ld.global.ca.f64 data, [%rd32772];
	}
	// end inline asm
	// begin inline asm
	bar.sync 0;
	// end inline asm
	// begin inline asm
	{	
.reg .f64 data;
	ld.global.ca.f64 data, [%rd32772];
	}
	// end inline asm
	// begin inline asm
	bar.sync 0;
	// end inline asm
	// begin inline asm
	{	
.reg .f64 data;
	ld.global.ca.f64 data, [%rd32772];
	}
	// end inline asm
	// begin inline asm
	bar.sync 0;
	// end inline asm
	// begin inline asm
	{	
.reg .f64 data;
	ld.global.ca.f64 data, [%rd32772];
	}
	// end inline asm
	// begin inline asm
	bar.sync 0;
	// end inline asm
	// begin inline asm
	{	
.reg .f64 data;
	ld.global.ca.f64 data, [%rd32772];
	}
	// end inline asm
	// begin inline asm
	bar.sync 0;
	// end inline asm
	// begin inline asm
	{	
.reg .f64 data;
	ld.global.ca.f64 data, [%rd32772];
	}
	// end inline asm
	// begin inline asm
	bar.sync 0;
	// end inline asm
	// begin inline asm
	{	
.reg .f64 data;
	ld.global.ca.f64 data, [%rd32772];
	}
	// end inline asm
	// begin inline asm
	bar.sync 0;
	// end inline asm
	// begin inline asm
	{	
.reg .f64 data;
	ld.global.ca.f64 data, [%rd32772];
	}
	// end inline asm
	// begin inline asm
	bar.sync 0;
	// end inline asm
	// begin inline asm
	{	
.reg .f64 data;
	ld.global.ca.f64 data, [%rd32772];
	}
	// end inline asm
	// begin inline asm
	bar.sync 0;
	// end inline asm
	// begin inline asm
	{	
.reg .f64 data;
	ld.global.ca.f64 data, [%rd32772];
	}
	// end inline asm
	// begin inline asm
	bar.sync 0;
	// end inline asm
	// begin inline asm
	{	
.reg .f64 data;
	ld.global.ca.f64 data, [%rd32772];
	}
	// end inline asm
	// begin inline asm
	bar.sync 0;
	// end inline asm
	// begin inline asm
	{	
.reg .f64 data;
	ld.global.ca.f64 data, [%rd32772];
	}
	// end inline asm
	// begin inline asm
	bar.sync 0;
	// end inline asm
	// begin inline asm
	{	
.reg .f64 data;
	ld.global.ca.f64 data, [%rd32772];
	}
	// end inline asm
	// begin inline asm
	bar.sync 0;
	// end inline asm
	// begin inline asm
	{	
.reg .f64 data;
	ld.global.ca.f64 data, [%rd32772];
	}
	// end inline asm
	// begin inline asm
	bar.sync 0;
	// end inline asm
	// begin inline asm
	{	
.reg .f64 data;
	ld.global.ca.f64 data, [%rd32772];
	}
	// end inline asm
	// begin inline asm
	bar.sync 0;
	// end inline asm
	// begin inline asm
	{	
.reg .f64 data;
	ld.global.ca.f64 data, [%rd32772];
	}
	// end inline asm
	// begin inline asm
	bar.sync 0;
	// end inline asm
	// begin inline asm
	{	
.reg .f64 data;
	ld.global.ca.f64 data, [%rd32772];
	}
	// end inline asm
	// begin inline asm
	bar.sync 0;
	// end inline asm
	// begin inline asm
	{	
.reg .f64 data;
	ld.global.ca.f64 data, [%rd32772];
	}
	// end inline asm
	// begin inline asm
	bar.sync 0;
	// end inline asm
	// begin inline asm
	{	
.reg .f64 data;
	ld.global.ca.f64 data, [%rd32772];
	}
	// end inline asm
	// begin inline asm
	bar.sync 0;
	// end inline asm
	// begin inline asm
	{	
.reg .f64 data;
	ld.global.ca.f64 data, [%rd32772];
	}
	// end inline asm
	// begin inline asm
	bar.sync 0;
	// end inline asm
	// begin inline asm
	{	
.reg .f64 data;
	ld.global.ca.f64 data, [%rd32772];
	}
	// end inline asm
	// begin inline asm
	bar.sync 0;
	// end inline asm
	// begin inline asm
	{	
.reg .f64 data;
	ld.global.ca.f64 data, [%rd32772];
	}
	// end inline asm
	// begin inline asm
	bar.sync 0;
	// end inline asm
	// begin inline asm
	{	
.reg .f64 data;
	ld.global.ca.f64 data, [%rd32772];
	}
	// end inline asm
	// begin inline asm
	bar.sync 0;
	// end inline asm
	// begin inline asm
	{	
.reg .f64 data;
	ld.global.ca.f64 data, [%rd32772];
	}
	// end inline asm
	// begin inline asm
	bar.sync 0;
	// end inline asm
	// begin inline asm
	{	
.reg .f64 data;
	ld.global.ca.f64 data, [%rd32772];
	}
	// end inline asm
	// begin inline asm
	bar.sync 0;
	// end inline asm
	// begin inline asm
	{	
.reg .f64 data;
	ld.global.ca.f64 data, [%rd32772];
	}
	// end inline asm
	// begin inline asm
	bar.sync 0;
	// end inline asm
	// begin inline asm
	{	
.reg .f64 data;
	ld.global.ca.f64 data, [%rd32772];
	}
	// end inline asm
	// begin inline asm
	bar.sync 0;
	// end inline asm
	// begin inline asm
	{	
.reg .f64 data;
	ld.global.ca.f64 data, [%rd32772];
	}
	// end inline asm
	// begin inline asm
	bar.sync 0;
	// end inline asm
	// begin inline asm
	{	
.reg .f64 data;
	ld.global.ca.f64 data, [%rd32772];
	}
	// end inline asm
	// begin inline asm
	bar.sync 0;
	// end inline asm
	// begin inline asm
	{	
.reg .f64 data;
	ld.global.ca.f64 data, [%rd32772];
	}
	// end inline asm
	// begin inline asm
	bar.sync 0;
	// end inline asm
	// begin inline asm
	{	
.reg .f64 data;
	ld.global.ca.f64 data, [%rd32772];
	}
	// end inline asm
	// begin inline asm
	bar.sync 0;
	// end inline asm
	// begin inline asm
	{	
.reg .f64 data;
	ld.global.ca.f64 data, [%rd32772];
	}
	// end inline asm
	// begin inline asm
	bar.sync 0;
	// end inline asm
	// begin inline asm
	{	
.reg .f64 data;
	ld.global.ca.f64 data, [%rd32772];
	}
	// end inline asm
	// begin inline asm
	bar.sync 0;
	// end inline asm
	// begin inline asm
	{	
.reg .f64 data;
	ld.global.ca.f64 data, [%rd32772];
	}
	// end inline asm
	// begin inline asm
	bar.sync 0;
	// end inline asm
	// begin inline asm
	{	
.reg .f64 data;
	ld.global.ca.f64 data, [%rd32772];
	}
	// end inline asm
	// begin inline asm
	bar.sync 0;
	// end inline asm
	// begin inline asm
	{	
.reg .f64 data;
	ld.global.ca.f64 data, [%rd32772];
	}
	// end inline asm
	// begin inline asm
	bar.sync 0;
	// end inline asm
	// begin inline asm
	{	
.reg .f64 data;
	ld.global.ca.f64 data, [%rd32772];
	}
	// end inline asm
	// begin inline asm
	bar.sync 0;
	// end inline asm
	// begin inline asm
	{	
.reg .f64 data;
	ld.global.ca.f64 data, [%rd32772];
	}
	// end inline asm
	// begin inline asm
	bar.sync 0;
	// end inline asm
	// begin inline asm
	{	
.reg .f64 data;
	ld.global.ca.f64 data, [%rd32772];
	}
	// end inline asm
	// begin inline asm
	bar.sync 0;
	// end inline asm
	// begin inline asm
	{	
.reg .f64 data;
	ld.global.ca.f64 data, [%rd32772];
	}
	// end inline asm
	// begin inline asm
	bar.sync 0;
	// end inline asm
	// begin inline asm
	{	
.reg .f64 data;
	ld.global.ca.f64 data, [%rd32772];
	}
	// end inline asm
	// begin inline asm
	bar.sync 0;
	// end inline asm
	// begin inline asm
	{	
.reg .f64 data;
	ld.global.ca.f64 data, [%rd32772];
	}
	// end inline asm
	// begin inline asm
	bar.sync 0;
	// end inline asm
	// begin inline asm
	{	
.reg .f64 data;
	ld.global.ca.f64 data, [%rd32772];
	}
	// end inline asm
	// begin inline asm
	bar.sync 0;
	// end inline asm
	// begin inline asm
	{	
.reg .f64 data;
	ld.global.ca.f64 data, [%rd32772];
	}
	// end inline asm
	// begin inline asm
	bar.sync 0;
	// end inline asm
	// begin inline asm
	{	
.reg .f64 data;
	ld.global.ca.f64 data, [%rd32772];
	}
	// end inline asm
	// begin inline asm
	bar.sync 0;
	// end inline asm
	// begin inline asm
	{	
.reg .f64 data;
	ld.global.ca.f64 data, [%rd32772];
	}
	// end inline asm
	// begin inline asm
	bar.sync 0;
	// end inline asm
	// begin inline asm
	{	
.reg .f64 data;
	ld.global.ca.f64 data, [%rd32772];
	}
	// end inline asm
	// begin inline asm
	bar.sync 0;
	// end inline asm
	// begin inline asm
	{	
.reg .f64 data;
	ld.global.ca.f64 data, [%rd32772];
	}
	// end inline asm
	// begin inline asm
	bar.sync 0;
	// end inline asm
	// begin inline asm
	{	
.reg .f64 data;
	ld.global.ca.f64 data, [%rd32772];
	}
	// end inline asm
	// begin inline asm
	bar.sync 0;
	// end inline asm
	// begin inline asm
	{	
.reg .f64 data;
	ld.global.ca.f64 data, [%rd32772];
	}
	// end inline asm
	// begin inline asm
	bar.sync 0;
	// end inline asm
	// begin inline asm
	{	
.reg .f64 data;
	ld.global.ca.f64 data, [%rd32772];
	}
	// end inline asm
	// begin inline asm
	bar.sync 0;
	// end inline asm
	// begin inline asm
	{	
.reg .f64 data;
	ld.global.ca.f64 data, [%rd32772];
	}
	// end inline asm
	// begin inline asm
	bar.sync 0;
	// end inline asm
	// begin inline asm
	{	
.reg .f64 data;
	ld.global.ca.f64 data, [%rd32772];
	}
	// end inline asm
	// begin inline asm
	bar.sync 0;
	// end inline asm
	// begin inline asm
	{	
.reg .f64 data;
	ld.global.ca.f64 data, [%rd32772];
	}
	// end inline asm
	// begin inline asm
	bar.sync 0;
	// end inline asm
	// begin inline asm
	{	
.reg .f64 data;
	ld.global.ca.f64 data, [%rd32772];
	}
	// end inline asm
	// begin inline asm
	bar.sync 0;
	// end inline asm
	// begin inline asm
	{	
.reg .f64 data;
	ld.global.ca.f64 data, [%rd32772];
	}
	// end inline asm
	// begin inline asm
	bar.sync 0;
	// end inline asm
	// begin inline asm
	{	
.reg .f64 data;
	ld.global.ca.f64 data, [%rd32772];
	}
	// end inline asm
	// begin inline asm
	bar.sync 0;
	// end inline asm
	// begin inline asm
	{	
.reg .f64 data;
	ld.global.ca.f64 data, [%rd32772];
	}
	// end inline asm
	// begin inline asm
	bar.sync 0;
	// end inline asm
	// begin inline asm
	{	
.reg .f64 data;
	ld.global.ca.f64 data, [%rd32772];
	}
	// end inline asm
	// begin inline asm
	bar.sync 0;
	// end inline asm
	// begin inline asm
	{	
.reg .f64 data;
	ld.global.ca.f64 data, [%rd32772];
	}
	// end inline asm
	// begin inline asm
	bar.sync 0;
	// end inline asm
	// begin inline asm
	{	
.reg .f64 data;
	ld.global.ca.f64 data, [%rd32772];
	}
	// end inline asm
	// begin inline asm
	bar.sync 0;
	// end inline asm
	// begin inline asm
	{	
.reg .f64 data;
	ld.global.ca.f64 data, [%rd32772];
	}
	// end inline asm
	// begin inline asm
	bar.sync 0;
	// end inline asm
	// begin inline asm
	{	
.reg .f64 data;
	ld.global.ca.f64 data, [%rd32772];
	}
	// end inline asm
	// begin inline asm
	bar.sync 0;
	// end inline asm
	// begin inline asm
	{	
.reg .f64 data;
	ld.global.ca.f64 data, [%rd32772];
	}
	// end inline asm
	// begin inline asm
	bar.sync 0;
	// end inline asm
	// begin inline asm
	{	
.reg .f64 data;
	ld.global.ca.f64 data, [%rd32772];
	}
	// end inline asm
	// begin inline asm
	bar.sync 0;
	// end inline asm
	// begin inline asm
	{	
.reg .f64 data;
	ld.global.ca.f64 data, [%rd32772];
	}
	// end inline asm
	// begin inline asm
	bar.sync 0;
	// end inline asm
	// begin inline asm
	{	
.reg .f64 data;
	ld.global.ca.f64 data, [%rd32772];
	}
	// end inline asm
	// begin inline asm
	bar.sync 0;
	// end inline asm
	// begin inline asm
	{	
.reg .f64 data;
	ld.global.ca.f64 data, [%rd32772];
	}
	// end inline asm
	// begin inline asm
	bar.sync 0;
	// end inline asm
	// begin inline asm
	{	
.reg .f64 data;
	ld.global.ca.f64 data, [%rd32772];
	}
	// end inline asm
	// begin inline asm
	bar.sync 0;
	// end inline asm
	// begin inline asm
	{	
.reg .f64 data;
	ld.global.ca.f64 data, [%rd32772];
	}
	// end inline asm
	// begin inline asm
	bar.sync 0;
	// end inline asm
	// begin inline asm
	{	
.reg .f64 data;
	ld.global.ca.f64 data, [%rd32772];
	}
	// end inline asm
	// begin inline asm
	bar.sync 0;
	// end inline asm
	// begin inline asm
	{	
.reg .f64 data;
	ld.global.ca.f64 data, [%rd32772];
	}
	// end inline asm
	// begin inline asm
	bar.sync 0;
	// end inline asm
	// begin inline asm
	{	
.reg .f64 data;
	ld.global.ca.f64 data, [%rd32772];
	}
	// end inline asm
	// begin inline asm
	bar.sync 0;
	// end inline asm
	// begin inline asm
	{	
.reg .f64 data;
	ld.global.ca.f64 data, [%rd32772];
	}
	// end inline asm
	// begin inline asm
	bar.sync 0;
	// end inline asm
	// begin inline asm
	{	
.reg .f64 data;
	ld.global.ca.f64 data, [%rd32772];
	}
	// end inline asm
	// begin inline asm
	bar.sync 0;
	// end inline asm
	// begin inline asm
	{	
.reg .f64 data;
	ld.global.ca.f64 data, [%rd32772];
	}
	// end inline asm
	// begin inline asm
	bar.sync 0;
	// end inline asm
	// begin inline asm
	{	
.reg .f64 data;
	ld.global.ca.f64 data, [%rd32772];
	}
	// end inline asm
	// begin inline asm
	bar.sync 0;
	// end inline asm
	// begin inline asm
	{	
.reg .f64 data;
	ld.global.ca.f64 data, [%rd32772];
	}
	// end inline asm
	// begin inline asm
	bar.sync 0;
	// end inline asm
	// begin inline asm
	{	
.reg .f64 data;
	ld.global.ca.f64 data, [%rd32772];
	}
	// end inline asm
	// begin inline asm
	bar.sync 0;
	// end inline asm
	// begin inline asm
	{	
.reg .f64 data;
	ld.global.ca.f64 data, [%rd32772];
	}
	// end inline asm
	// begin inline asm
	bar.sync 0;
	// end inline asm
	// begin inline asm
	{	
.reg .f64 data;
	ld.global.ca.f64 data, [%rd32772];
	}
	// end inline asm
	// begin inline asm
	bar.sync 0;
	// end inline asm
	// begin inline asm
	{	
.reg .f64 data;
	ld.global.ca.f64 data, [%rd32772];
	}
	// end inline asm
	// begin inline asm
	bar.sync 0;
	// end inline asm
	// begin inline asm
	{	
.reg .f64 data;
	ld.global.ca.f64 data, [%rd32772];
	}
	// end inline asm
	// begin inline asm
	bar.sync 0;
	// end inline asm
	// begin inline asm
	{	
.reg .f64 data;
	ld.global.ca.f64 data, [%rd32772];
	}
	// end inline asm
	// begin inline asm
	bar.sync 0;
	// end inline asm
	// begin inline asm
	{	
.reg .f64 data;
	ld.global.ca.f64 data, [%rd32772];
	}
	// end inline asm
	// begin inline asm
	bar.sync 0;
	// end inline asm
	// begin inline asm
	{	
.reg .f64 data;
	ld.global.ca.f64 data, [%rd32772];
	}
	// end inline asm
	// begin inline asm
	bar.sync 0;
	// end inline asm
	// begin inline asm
	{	
.reg .f64 data;
	ld.global.ca.f64 data, [%rd32772];
	}
	// end inline asm
	// begin inline asm
	bar.sync 0;
	// end inline asm
	// begin inline asm
	{	
.reg .f64 data;
	ld.global.ca.f64 data, [%rd32772];
	}
	// end inline asm
	// begin inline asm
	bar.sync 0;
	// end inline asm
	// begin inline asm
	{	
.reg .f64 data;
	ld.global.ca.f64 data, [%rd32772];
	}
	// end inline asm
	// begin inline asm
	bar.sync 0;
	// end inline asm
	// begin inline asm
	{	
.reg .f64 data;
	ld.global.ca.f64 data, [%rd32772];
	}
	// end inline asm
	// begin inline asm
	bar.sync 0;
	// end inline asm
	// begin inline asm
	{	
.reg .f64 data;
	ld.global.ca.f64 data, [%rd32772];
	}
	// end inline asm
	// begin inline asm
	bar.sync 0;
	// end inline asm
	// begin inline asm
	{	
.reg .f64 data;
	ld.global.ca.f64 data, [%rd32772];
	}
	// end inline asm
	// begin inline asm
	bar.sync 0;
	// end inline asm
	// begin inline asm
	{	
.reg .f64 data;
	ld.global.ca.f64 data, [%rd32772];
	}
	// end inline asm
	// begin inline asm
	bar.sync 0;
	// end inline asm
	// begin inline asm
	{	
.reg .f64 data;
	ld.global.ca.f64 data, [%rd32772];
	}
	// end inline asm
	// begin inline asm
	bar.sync 0;
	// end inline asm
	// begin inline asm
	{	
.reg .f64 data;
	ld.global.ca.f64 data, [%rd32772];
	}
	// end inline asm
	// begin inline asm
	bar.sync 0;
	// end inline asm
	// begin inline asm
	{	
.reg .f64 data;
	ld.global.ca.f64 data, [%rd32772];
	}
	// end inline asm
	// begin inline asm
	bar.sync 0;
	// end inline asm
	// begin inline asm
	{	
.reg .f64 data;
	ld.global.ca.f64 data, [%rd32772];
	}
	// end inline asm
	// begin inline asm
	bar.sync 0;
	// end inline asm
	// begin inline asm
	{	
.reg .f64 data;
	ld.global.ca.f64 data, [%rd32772];
	}
	// end inline asm
	// begin inline asm
	bar.sync 0;
	// end inline asm
	// begin inline asm
	{	
.reg .f64 data;
	ld.global.ca.f64 data, [%rd32772];
	}
	// end inline asm
	// begin inline asm
	bar.sync 0;
	// end inline asm
	// begin inline asm
	{	
.reg .f64 data;
	ld.global.ca.f64 data, [%rd32772];
	}
	// end inline asm
	// begin inline asm
	bar.sync 0;
	// end inline asm
	// begin inline asm
	{	
.reg .f64 data;
	ld.global.ca.f64 data, [%rd32772];
	}
	// end inline asm
	// begin inline asm
	bar.sync 0;
	// end inline asm
	// begin inline asm
	{	
.reg .f64 data;
	ld.global.ca.f64 data, [%rd32772];
	}
	// end inline asm
	// begin inline asm
	bar.sync 0;
	// end inline asm
	// begin inline asm
	{	
.reg .f64 data;
	ld.global.ca.f64 data, [%rd32772];
	}
	// end inline asm
	// begin inline asm
	bar.sync 0;
	// end inline asm
	// begin inline asm
	{	
.reg .f64 data;
	ld.global.ca.f64 data, [%rd32772];
	}
	// end inline asm
	// begin inline asm
	bar.sync 0;
	// end inline asm
	// begin inline asm
	{	
.reg .f64 data;
	ld.global.ca.f64 data, [%rd32772];
	}
	// end inline asm
	// begin inline asm
	bar.sync 0;
	// end inline asm
	// begin inline asm
	{	
.reg .f64 data;
	ld.global.ca.f64 data, [%rd32772];
	}
	// end inline asm
	// begin inline asm
	bar.sync 0;
	// end inline asm
	// begin inline asm
	{	
.reg .f64 data;
	ld.global.ca.f64 data, [%rd32772];
	}
	// end inline asm
	// begin inline asm
	bar.sync 0;
	// end inline asm
	// begin inline asm
	{	
.reg .f64 data;
	ld.global.ca.f64 data, [%rd32772];
	}
	// end inline asm
	// begin inline asm
	bar.sync 0;
	// end inline asm
	// begin inline asm
	{	
.reg .f64 data;
	ld.global.ca.f64 data, [%rd32772];
	}
	// end inline asm
	// begin inline asm
	bar.sync 0;
	// end inline asm
	// begin inline asm
	{	
.reg .f64 data;
	ld.global.ca.f64 data, [%rd32772];
	}
	// end inline asm
	// begin inline asm
	bar.sync 0;
	// end inline asm
	// begin inline asm
	{	
.reg .f64 data;
	ld.global.ca.f64 data, [%rd32772];
	}
	// end inline asm
	// begin inline asm
	bar.sync 0;
	// end inline asm
	// begin inline asm
	{	
.reg .f64 data;
	ld.global.ca.f64 data, [%rd32772];
	}
	// end inline asm
	// begin inline asm
	bar.sync 0;
	// end inline asm
	// begin inline asm
	{	
.reg .f64 data;
	ld.global.ca.f64 data, [%rd32772];
	}
	// end inline asm
	// begin inline asm
	bar.sync 0;
	// end inline asm
	// begin inline asm
	{	
.reg .f64 data;
	ld.global.ca.f64 data, [%rd32772];
	}
	// end inline asm
	// begin inline asm
	bar.sync 0;
	// end inline asm
	// begin inline asm
	{	
.reg .f64 data;
	ld.global.ca.f64 data, [%rd32772];
	}
	// end inline asm
	// begin inline asm
	bar.sync 0;
	// end inline asm
	// begin inline asm
	{	
.reg .f64 data;
	ld.global.ca.f64 data, [%rd32772];
	}
	// end inline asm
	// begin inline asm
	bar.sync 0;
	// end inline asm
	// begin inline asm
	{	
.reg .f64 data;
	ld.global.ca.f64 data, [%rd32772];
	}
	// end inline asm
	// begin inline asm
	bar.sync 0;
	// end inline asm
	// begin inline asm
	{	
.reg .f64 data;
	ld.global.ca.f64 data, [%rd32772];
	}
	// end inline asm
	// begin inline asm
	bar.sync 0;
	// end inline asm
	// begin inline asm
	{	
.reg .f64 data;
	ld.global.ca.f64 data, [%rd32772];
	}
	// end inline asm
	// begin inline asm
	bar.sync 0;
	// end inline asm
	// begin inline asm
	{	
.reg .f64 data;
	ld.global.ca.f64 data, [%rd32772];
	}
	// end inline asm
	// begin inline asm
	bar.sync 0;
	// end inline asm
	// begin inline asm
	{	
.reg .f64 data;
	ld.global.ca.f64 data, [%rd32772];
	}
	// end inline asm
	// begin inline asm
	bar.sync 0;
	// end inline asm
	// begin inline asm
	{	
.reg .f64 data;
	ld.global.ca.f64 data, [%rd32772];
	}
	// end inline asm
	// begin inline asm
	bar.sync 0;
	// end inline asm
	// begin inline asm
	{	
.reg .f64 data;
	ld.global.ca.f64 data, [%rd32772];
	}
	// end inline asm
	// begin inline asm
	bar.sync 0;
	// end inline asm
	// begin inline asm
	{	
.reg .f64 data;
	ld.global.ca.f64 data, [%rd32772];
	}
	// end inline asm
	// begin inline asm
	bar.sync 0;
	// end inline asm
	// begin inline asm
	{	
.reg .f64 data;
	ld.global.ca.f64 data, [%rd32772];
	}
	// end inline asm
	// begin inline asm
	bar.sync 0;
	// end inline asm
	// begin inline asm
	{	
.reg .f64 data;
	ld.global.ca.f64 data, [%rd32772];
	}
	// end inline asm
	// begin inline asm
	bar.sync 0;
	// end inline asm
	// begin inline asm
	{	
.reg .f64 data;
	ld.global.ca.f64 data, [%rd32772];
	}
	// end inline asm
	// begin inline asm
	bar.sync 0;
	// end inline asm
	// begin inline asm
	{	
.reg .f64 data;
	ld.global.ca.f64 data, [%rd32772];
	}
	// end inline asm
	// begin inline asm
	bar.sync 0;
	// end inline asm
	// begin inline asm
	{	
.reg .f64 data;
	ld.global.ca.f64 data, [%rd32772];
	}
	// end inline asm
	// begin inline asm
	bar.sync 0;
	// end inline asm
	// begin inline asm
	{	
.reg .f64 data;
	ld.global.ca.f64 data, [%rd32772];
	}
	// end inline asm
	// begin inline asm
	bar.sync 0;
	// end inline asm
	// begin inline asm
	{	
.reg .f64 data;
	ld.global.ca.f64 data, [%rd32772];
	}
	// end inline asm
	// begin inline asm
	bar.sync 0;
	// end inline asm
	// begin inline asm
	{	
.reg .f64 data;
	ld.global.ca.f64 data, [%rd32772];
	}
	// end inline asm
	// begin inline asm
	bar.sync 0;
	// end inline asm
	// begin inline asm
	{	
.reg .f64 data;
	ld.global.ca.f64 data, [%rd32772];
	}
	// end inline asm
	// begin inline asm
	bar.sync 0;
	// end inline asm
	// begin inline asm
	{	
.reg .f64 data;
	ld.global.ca.f64 data, [%rd32772];
	}
	// end inline asm
	// begin inline asm
	bar.sync 0;
	// end inline asm
	// begin inline asm
	{	
.reg .f64 data;
	ld.global.ca.f64 data, [%rd32772];
	}
	// end inline asm
	// begin inline asm
	bar.sync 0;
	// end inline asm
	// begin inline asm
	{	
.reg .f64 data;
	ld.global.ca.f64 data, [%rd32772];
	}
	// end inline asm
	// begin inline asm
	bar.sync 0;
	// end inline asm
	// begin inline asm
	{	
.reg .f64 data;
	ld.global.ca.f64 data, [%rd32772];
	}
	// end inline asm
	// begin inline asm
	bar.sync 0;
	// end inline asm
	// begin inline asm
	{	
.reg .f64 data;
	ld.global.ca.f64 data, [%rd32772];
	}
	// end inline asm
	// begin inline asm
	bar.sync 0;
	// end inline asm
	// begin inline asm
	{	
.reg .f64 data;
	ld.global.ca.f64 data, [%rd32772];
	}
	// end inline asm
	// begin inline asm
	bar.sync 0;
	// end inline asm
	// begin inline asm
	{	
.reg .f64 data;
	ld.global.ca.f64 data, [%rd32772];
	}
	// end inline asm
	// begin inline asm
	bar.sync 0;
	// end inline asm
	// begin inline asm
	{	
.reg .f64 data;
	ld.global.ca.f64 data, [%rd32772];
	}
	// end inline asm
	// begin inline asm
	bar.sync 0;
	// end inline asm
	// begin inline asm
	{	
.reg .f64 data;
	ld.global.ca.f64 data, [%rd32772];
	}
	// end inline asm
	// begin inline asm
	bar.sync 0;
	// end inline asm
	// begin inline asm
	{	
.reg .f64 data;
	ld.global.ca.f64 data, [%rd32772];
	}
	// end inline asm
	// begin inline asm
	bar.sync 0;
	// end inline asm
	// begin inline asm
	{	
.reg .f64 data;
	ld.global.ca.f64 data, [%rd32772];
	}
	// end inline asm
	// begin inline asm
	bar.sync 0;
	// end inline asm
	// begin inline asm
	{	
.reg .f64 data;
	ld.global.ca.f64 data, [%rd32772];
	}
	// end inline asm
	// begin inline asm
	bar.sync 0;
	// end inline asm
	// begin inline asm
	{	
.reg .f64 data;
	ld.global.ca.f64 data, [%rd32772];
	}
	// end inline asm
	// begin inline asm
	bar.sync 0;
	// end inline asm
	// begin inline asm
	{	
.reg .f64 data;
	ld.global.ca.f64 data, [%rd32772];
	}
	// end inline asm
	// begin inline asm
	bar.sync 0;
	// end inline asm
	// begin inline asm
	{	
.reg .f64 data;
	ld.global.ca.f64 data, [%rd32772];
	}
	// end inline asm
	// begin inline asm
	bar.sync 0;
	// end inline asm
	// begin inline asm
	{	
.reg .f64 data;
	ld.global.ca.f64 data, [%rd32772];
	}
	// end inline asm
	// begin inline asm
	bar.sync 0;
	// end inline asm
	// begin inline asm
	{	
.reg .f64 data;
	ld.global.ca.f64 data, [%rd32772];
	}
	// end inline asm
	// begin inline asm
	bar.sync 0;
	// end inline asm
	// begin inline asm
	{	
.reg .f64 data;
	ld.global.ca.f64 data, [%rd32772];
	}
	// end inline asm
	// begin inline asm
	bar.sync 0;
	// end inline asm
	// begin inline asm
	{	
.reg .f64 data;
	ld.global.ca.f64 data, [%rd32772];
	}
	// end inline asm
	// begin inline asm
	bar.sync 0;
	// end inline asm
	// begin inline asm
	{	
.reg .f64 data;
	ld.global.ca.f64 data, [%rd32772];
	}
	// end inline asm
	// begin inline asm
	bar.sync 0;
	// end inline asm
	// begin inline asm
	{	
.reg .f64 data;
	ld.global.ca.f64 data, [%rd32772];
	}
	// end inline asm
	// begin inline asm
	bar.sync 0;
	// end inline asm
	// begin inline asm
	{	
.reg .f64 data;
	ld.global.ca.f64 data, [%rd32772];
	}
	// end inline asm
	// begin inline asm
	bar.sync 0;
	// end inline asm
	// begin inline asm
	{	
.reg .f64 data;
	ld.global.ca.f64 data, [%rd32772];
	}
	// end inline asm
	// begin inline asm
	bar.sync 0;
	// end inline asm
	// begin inline asm
	{	
.reg .f64 data;
	ld.global.ca.f64 data, [%rd32772];
	}
	// end inline asm
	// begin inline asm
	bar.sync 0;
	// end inline asm
	// begin inline asm
	{	
.reg .f64 data;
	ld.global.ca.f64 data, [%rd32772];
	}
	// end inline asm
	// begin inline asm
	bar.sync 0;
	// end inline asm
	// begin inline asm
	{	
.reg .f64 data;
	ld.global.ca.f64 data, [%rd32772];
	}
	// end inline asm
	// begin inline asm
	bar.sync 0;
	// end inline asm
	// begin inline asm
	{	
.reg .f64 data;
	ld.global.ca.f64 data, [%rd32772];
	}
	// end inline asm
	// begin inline asm
	bar.sync 0;
	// end inline asm
	// begin inline asm
	{	
.reg .f64 data;
	ld.global.ca.f64 data, [%rd32772];
	}
	// end inline asm
	// begin inline asm
	bar.sync 0;
	// end inline asm
	// begin inline asm
	{	
.reg .f64 data;
	ld.global.ca.f64 data, [%rd32772];
	}
	// end inline asm
	// begin inline asm
	bar.sync 0;
	// end inline asm
	// begin inline asm
	{	
.reg .f64 data;
	ld.global.ca.f64 data, [%rd32772];
	}
	// end inline asm
	// begin inline asm
	bar.sync 0;
	// end inline asm
	// begin inline asm
	{	
.reg .f64 data;
	ld.global.ca.f64 data, [%rd32772];
	}
	// end inline asm
	// begin inline asm
	bar.sync 0;
	// end inline asm
	// begin inline asm
	{	
.reg .f64 data;
	ld.global.ca.f64 data, [%rd32772];
	}
	// end inline asm
	// begin inline asm
	bar.sync 0;
	// end inline asm
	// begin inline asm
	{	
.reg .f64 data;
	ld.global.ca.f64 data, [%rd32772];
	}
	// end inline asm
	// begin inline asm
	bar.sync 0;
	// end inline asm
	// begin inline asm
	{	
.reg .f64 data;
	ld.global.ca.f64 data, [%rd32772];
	}
	// end inline asm
	// begin inline asm
	bar.sync 0;
	// end inline asm
	// begin inline asm
	{	
.reg .f64 data;
	ld.global.ca.f64 data, [%rd32772];
	}
	// end inline asm
	// begin inline asm
	bar.sync 0;
	// end inline asm
	// begin inline asm
	{	
.reg .f64 data;
	ld.global.ca.f64 data, [%rd32772];
	}
	// end inline asm
	// begin inline asm
	bar.sync 0;
	// end inline asm
	// begin inline asm
	{	
.reg .f64 data;
	ld.global.ca.f64 data, [%rd32772];
	}
	// end inline asm
	// begin inline asm
	bar.sync 0;
	// end inline asm
	// begin inline asm
	{	
.reg .f64 data;
	ld.global.ca.f64 data, [%rd32772];
	}
	// end inline asm
	// begin inline asm
	bar.sync 0;
	// end inline asm
	// begin inline asm
	{	
.reg .f64 data;
	ld.global.ca.f64 data, [%rd32772];
	}
	// end inline asm
	// begin inline asm
	bar.sync 0;
	// end inline asm
	// begin inline asm
	{	
.reg .f64 data;
	ld.global.ca.f64 data, [%rd32772];
	}
	// end inline asm
	// begin inline asm
	bar.sync 0;
	// end inline asm
	// begin inline asm
	{	
.reg .f64 data;
	ld.global.ca.f64 data, [%rd32772];
	}
	// end inline asm
	// begin inline asm
	bar.sync 0;
	// end inline asm
	// begin inline asm
	{	
.reg .f64 data;
	ld.global.ca.f64 data, [%rd32772];
	}
	// end inline asm
	// begin inline asm
	bar.sync 0;
	// end inline asm
	// begin inline asm
	{	
.reg .f64 data;
	ld.global.ca.f64 data, [%rd32772];
	}
	// end inline asm
	// begin inline asm
	bar.sync 0;
	// end inline asm
	// begin inline asm
	{	
.reg .f64 data;
	ld.global.ca.f64 data, [%rd32772];
	}
	// end inline asm
	// begin inline asm
	bar.sync 0;
	// end inline asm
	// begin inline asm
	{	
.reg .f64 data;
	ld.global.ca.f64 data, [%rd32772];
	}
	// end inline asm
	// begin inline asm
	bar.sync 0;
	// end inline asm
	// begin inline asm
	{	
.reg .f64 data;
	ld.global.ca.f64 data, [%rd32772];
	}
	// end inline asm
	// begin inline asm
	bar.sync 0;
	// end inline asm
	// begin inline asm
	{	
.reg .f64 data;
	ld.global.ca.f64 data, [%rd32772];
	}
	// end inline asm
	// begin inline asm
	bar.sync 0;
	// end inline asm
	// begin inline asm
	{	
.reg .f64 data;
	ld.global.ca.f64 data, [%rd32772];
	}
	// end inline asm
	// begin inline asm
	bar.sync 0;
	// end inline asm
	// begin inline asm
	{	
.reg .f64 data;
	ld.global.ca.f64 data, [%rd32772];
	}
	// end inline asm
	// begin inline asm
	bar.sync 0;
	// end inline asm
	// begin inline asm
	{	
.reg .f64 data;
	ld.global.ca.f64 data, [%rd32772];
	}
	// end inline asm
	// begin inline asm
	bar.sync 0;
	// end inline asm
	// begin inline asm
	{	
.reg .f64 data;
	ld.global.ca.f64 data, [%rd32772];
	}
	// end inline asm
	// begin inline asm
	bar.sync 0;
	// end inline asm
	// begin inline asm
	{	
.reg .f64 data;
	ld.global.ca.f64 data, [%rd32772];
	}
	// end inline asm
	// begin inline asm
	bar.sync 0;
	// end inline asm
	// begin inline asm
	{	
.reg .f64 data;
	ld.global.ca.f64 data, [%rd32772];
	}
	// end inline asm
	// begin inline asm
	bar.sync 0;
	// end inline asm
	// begin inline asm
	{	
.reg .f64 data;
	ld.global.ca.f64 data, [%rd32772];
	}
	// end inline asm
	// begin inline asm
	bar.sync 0;
	// end inline asm
	// begin inline asm
	{	
.reg .f64 data;
	ld.global.ca.f64 data, [%rd32772];
	}
	// end inline asm
	// begin inline asm
	bar.sync 0;
	// end inline asm
	// begin inline asm
	{	
.reg .f64 data;
	ld.global.ca.f64 data, [%rd32772];
	}
	// end inline asm
	// begin inline asm
	bar.sync 0;
	// end inline asm
	// begin inline asm
	{	
.reg .f64 data;
	ld.global.ca.f64 data, [%rd32772];
	}
	// end inline asm
	// begin inline asm
	bar.sync 0;
	// end inline asm
	// begin inline asm
	{	
.reg .f64 data;
	ld.global.ca.f64 data, [%rd32772];
	}
	// end inline asm
	// begin inline asm
	bar.sync 0;
	// end inline asm
	// begin inline asm
	{	
.reg .f64 data;
	ld.global.ca.f64 data, [%rd32772];
	}
	// end inline asm
	// begin inline asm
	bar.sync 0;
	// end inline asm
	// begin inline asm
	{	
.reg .f64 data;
	ld.global.ca.f64 data, [%rd32772];
	}
	// end inline asm
	// begin inline asm
	bar.sync 0;
	// end inline asm
	// begin inline asm
	{	
.reg .f64 data;
	ld.global.ca.f64 data, [%rd32772];
	}
	// end inline asm
	// begin inline asm
	bar.sync 0;
	// end inline asm
	// begin inline asm
	{	
.reg .f64 data;
	ld.global.ca.f64 data, [%rd32772];
	}
	// end inline asm
	// begin inline asm
	bar.sync 0;
	// end inline asm
	// begin inline asm
	{	
.reg .f64 data;
	ld.global.ca.f64 data, [%rd32772];
	}
	// end inline asm
	// begin inline asm
	bar.sync 0;
	// end inline asm
	// begin inline asm
	{	
.reg .f64 data;
	ld.global.ca.f64 data, [%rd32772];
	}
	// end inline asm
	// begin inline asm
	bar.sync 0;
	// end inline asm
	// begin inline asm
	{	
.reg .f64 data;
	ld.global.ca.f64 data, [%rd32772];
	}
	// end inline asm
	// begin inline asm
	bar.sync 0;
	// end inline asm
	// begin inline asm
	{	
.reg .f64 data;
	ld.global.ca.f64 data, [%rd32772];
	}
	// end inline asm
	// begin inline asm
	bar.sync 0;
	// end inline asm
	// begin inline asm
	{	
.reg .f64 data;
	ld.global.ca.f64 data, [%rd32772];
	}
	// end inline asm
	// begin inline asm
	bar.sync 0;
	// end inline asm
	// begin inline asm
	{	
.reg .f64 data;
	ld.global.ca.f64 data, [%rd32772];
	}
	// end inline asm
	// begin inline asm
	bar.sync 0;
	// end inline asm
	// begin inline asm
	{	
.reg .f64 data;
	ld.global.ca.f64 data, [%rd32772];
	}
	// end inline asm
	// begin inline asm
	bar.sync 0;
	// end inline asm
	// begin inline asm
	{	
.reg .f64 data;
	ld.global.ca.f64 data, [%rd32772];
	}
	// end inline asm
	// begin inline asm
	bar.sync 0;
	// end inline asm
	// begin inline asm
	{	
.reg .f64 data;
	ld.global.ca.f64 data, [%rd32772];
	}
	// end inline asm
	// begin inline asm
	bar.sync 0;
	// end inline asm
	// begin inline asm
	{	
.reg .f64 data;
	ld.global.ca.f64 data, [%rd32772];
	}
	// end inline asm
	// begin inline asm
	bar.sync 0;
	// end inline asm
	// begin inline asm
	{	
.reg .f64 data;
	ld.global.ca.f64 data, [%rd32772];
	}
	// end inline asm
	// begin inline asm
	bar.sync 0;
	// end inline asm
	// begin inline asm
	{	
.reg .f64 data;
	ld.global.ca.f64 data, [%rd32772];
	}
	// end inline asm
	// begin inline asm
	bar.sync 0;
	// end inline asm
	// begin inline asm
	{	
.reg .f64 data;
	ld.global.ca.f64 data, [%rd32772];
	}
	// end inline asm
	// begin inline asm
	bar.sync 0;
	// end inline asm
	// begin inline asm
	{	
.reg .f64 data;
	ld.global.ca.f64 data, [%rd32772];
	}
	// end inline asm
	// begin inline asm
	bar.sync 0;
	// end inline asm
	// begin inline asm
	{	
.reg .f64 data;
	ld.global.ca.f64 data, [%rd32772];
	}
	// end inline asm
	// begin inline asm
	bar.sync 0;
	// end inline asm
	// begin inline asm
	{	
.reg .f64 data;
	ld.global.ca.f64 data, [%rd32772];
	}
	// end inline asm
	// begin inline asm
	bar.sync 0;
	// end inline asm
	// begin inline asm
	{	
.reg .f64 data;
	ld.global.ca.f64 data, [%rd32772];
	}
	// end inline asm
	// begin inline asm
	bar.sync 0;
	// end inline asm
	// begin inline asm
	{	
.reg .f64 data;
	ld.global.ca.f64 data, [%rd32772];
	}
	// end inline asm
	// begin inline asm
	bar.sync 0;
	// end inline asm
	// begin inline asm
	{	
.reg .f64 data;
	ld.global.ca.f64 data, [%rd32772];
	}
	// end inline asm
	// begin inline asm
	bar.sync 0;
	// end inline asm
	// begin inline asm
	{	
.reg .f64 data;
	ld.global.ca.f64 data, [%rd32772];
	}
	// end inline asm
	// begin inline asm
	bar.sync 0;
	// end inline asm
	// begin inline asm
	{	
.reg .f64 data;
	ld.global.ca.f64 data, [%rd32772];
	}
	// end inline asm
	// begin inline asm
	bar.sync 0;
	// end inline asm
	// begin inline asm
	{	
.reg .f64 data;
	ld.global.ca.f64 data, [%rd32772];
	}
	// end inline asm
	// begin inline asm
	bar.sync 0;
	// end inline asm
	// begin inline asm
	{	
.reg .f64 data;
	ld.global.ca.f64 data, [%rd32772];
	}
	// end inline asm
	// begin inline asm
	bar.sync 0;
	// end inline asm
	// begin inline asm
	{	
.reg .f64 data;
	ld.global.ca.f64 data, [%rd32772];
	}
	// end inline asm
	// begin inline asm
	bar.sync 0;
	// end inline asm
	// begin inline asm
	{	
.reg .f64 data;
	ld.global.ca.f64 data, [%rd32772];
	}
	// end inline asm
	// begin inline asm
	bar.sync 0;
	// end inline asm
	// begin inline asm
	{	
.reg .f64 data;
	ld.global.ca.f64 data, [%rd32772];
	}
	// end inline asm
	// begin inline asm
	bar.sync 0;
	// end inline asm
	// begin inline asm
	{	
.reg .f64 data;
	ld.global.ca.f64 data, [%rd32772];
	}
	// end inline asm
	// begin inline asm
	bar.sync 0;
	// end inline asm
	// begin inline asm
	{	
.reg .f64 data;
	ld.global.ca.f64 data, [%rd32772];
	}
	// end inline asm
	// begin inline asm
	bar.sync 0;
	// end inline asm
	// begin inline asm
	{	
.reg .f64 data;
	ld.global.ca.f64 data, [%rd32772];
	}
	// end inline asm
	// begin inline asm
	bar.sync 0;
	// end inline asm
	// begin inline asm
	{	
.reg .f64 data;
	ld.global.ca.f64 data, [%rd32772];
	}
	// end inline asm
	// begin inline asm
	bar.sync 0;
	// end inline asm
	// begin inline asm
	{	
.reg .f64 data;
	ld.global.ca.f64 data, [%rd32772];
	}
	// end inline asm
	// begin inline asm
	bar.sync 0;
	// end inline asm
	// begin inline asm
	{	
.reg .f64 data;
	ld.global.ca.f64 data, [%rd32772];
	}
	// end inline asm
	// begin inline asm
	bar.sync 0;
	// end inline asm
	// begin inline asm
	{	
.reg .f64 data;
	ld.global.ca.f64 data, [%rd32772];
	}
	// end inline asm
	// begin inline asm
	bar.sync 0;
	// end inline asm
	// begin inline asm
	{	
.reg .f64 data;
	ld.global.ca.f64 data, [%rd32772];
	}
	// end inline asm
	// begin inline asm
	bar.sync 0;
	// end inline asm
	// begin inline asm
	{	
.reg .f64 data;
	ld.global.ca.f64 data, [%rd32772];
	}
	// end inline asm
	// begin inline asm
	bar.sync 0;
	// end inline asm
	// begin inline asm
	{	
.reg .f64 data;
	ld.global.ca.f64 data, [%rd32772];
	}
	// end inline asm
	// begin inline asm
	bar.sync 0;
	// end inline asm
	// begin inline asm
	{	
.reg .f64 data;
	ld.global.ca.f64 data, [%rd32772];
	}
	// end inline asm
	// begin inline asm
	bar.sync 0;
	// end inline asm
	// begin inline asm
	{	
.reg .f64 data;
	ld.global.ca.f64 data, [%rd32772];
	}
	// end inline asm
	// begin inline asm
	bar.sync 0;
	// end inline asm
	// begin inline asm
	{	
.reg .f64 data;
	ld.global.ca.f64 data, [%rd32772];
	}
	// end inline asm
	// begin inline asm
	bar.sync 0;
	// end inline asm
	// begin inline asm
	{	
.reg .f64 data;
	ld.global.ca.f64 data, [%rd32772];
	}
	// end inline asm
	// begin inline asm
	bar.sync 0;
	// end inline asm
	// begin inline asm
	{	
.reg .f64 data;
	ld.global.ca.f64 data, [%rd32772];
	}
	// end inline asm
	// begin inline asm
	bar.sync 0;
	// end inline asm
	// begin inline asm
	{	
.reg .f64 data;
	ld.global.ca.f64 data, [%rd32772];
	}
	// end inline asm
	// begin inline asm
	bar.sync 0;
	// end inline asm
	// begin inline asm
	{	
.reg .f64 data;
	ld.global.ca.f64 data, [%rd32772];
	}
	// end inline asm
	// begin inline asm
	bar.sync 0;
	// end inline asm
	// begin inline asm
	{	
.reg .f64 data;
	ld.global.ca.f64 data, [%rd32772];
	}
	// end inline asm
	// begin inline asm
	bar.sync 0;
	// end inline asm
	// begin inline asm
	{	
.reg .f64 data;
	ld.global.ca.f64 data, [%rd32772];
	}
	// end inline asm
	// begin inline asm
	bar.sync 0;
	// end inline asm
	// begin inline asm
	{	
.reg .f64 data;
	ld.global.ca.f64 data, [%rd32772];
	}
	// end inline asm
	// begin inline asm
	bar.sync 0;
	// end inline asm
	// begin inline asm
	{	
.reg .f64 data;
	ld.global.ca.f64 data, [%rd32772];
	}
	// end inline asm
	// begin inline asm
	bar.sync 0;
	// end inline asm
	// begin inline asm
	{	
.reg .f64 data;
	ld.global.ca.f64 data, [%rd32772];
	}
	// end inline asm
	// begin inline asm
	bar.sync 0;
	// end inline asm
	// begin inline asm
	{	
.reg .f64 data;
	ld.global.ca.f64 data, [%rd32772];
	}
	// end inline asm
	// begin inline asm
	bar.sync 0;
	// end inline asm
	// begin inline asm
	{	
.reg .f64 data;
	ld.global.ca.f64 data, [%rd32772];
	}
	// end inline asm
	// begin inline asm
	bar.sync 0;
	// end inline asm
	// begin inline asm
	{	
.reg .f64 data;
	ld.global.ca.f64 data, [%rd32772];
	}
	// end inline asm
	// begin inline asm
	bar.sync 0;
	// end inline asm
	// begin inline asm
	{	
.reg .f64 data;
	ld.global.ca.f64 data, [%rd32772];
	}
	// end inline asm
	// begin inline asm
	bar.sync 0;
	// end inline asm
	// begin inline asm
	{	
.reg .f64 data;
	ld.global.ca.f64 data, [%rd32772];
	}
	// end inline asm
	// begin inline asm
	bar.sync 0;
	// end inline asm
	// begin inline asm
	{	
.reg .f64 data;
	ld.global.ca.f64 data, [%rd32772];
	}
	// end inline asm
	// begin inline asm
	bar.sync 0;
	// end inline asm
	// begin inline asm
	{	
.reg .f64 data;
	ld.global.ca.f64 data, [%rd32772];
	}
	// end inline asm
	// begin inline asm
	bar.sync 0;
	// end inline asm
	// begin inline asm
	{	
.reg .f64 data;
	ld.global.ca.f64 data, [%rd32772];
	}
	// end inline asm
	// begin inline asm
	bar.sync 0;
	// end inline asm
	// begin inline asm
	{	
.reg .f64 data;
	ld.global.ca.f64 data, [%rd32772];
	}
	// end inline asm
	// begin inline asm
	bar.sync 0;
	// end inline asm
	// begin inline asm
	{	
.reg .f64 data;
	ld.global.ca.f64 data, [%rd32772];
	}
	// end inline asm
	// begin inline asm
	bar.sync 0;
	// end inline asm
	// begin inline asm
	{	
.reg .f64 data;
	ld.global.ca.f64 data, [%rd32772];
	}
	// end inline asm
	// begin inline asm
	bar.sync 0;
	// end inline asm
	// begin inline asm
	{	
.reg .f64 data;
	ld.global.ca.f64 data, [%rd32772];
	}
	// end inline asm
	// begin inline asm
	bar.sync 0;
	// end inline asm
	// begin inline asm
	{	
.reg .f64 data;
	ld.global.ca.f64 data, [%rd32772];
	}
	// end inline asm
	// begin inline asm
	bar.sync 0;
	// end inline asm
	// begin inline asm
	{	
.reg .f64 data;
	ld.global.ca.f64 data, [%rd32772];
	}
	// end inline asm
	// begin inline asm
	bar.sync 0;
	// end inline asm
	// begin inline asm
	{	
.reg .f64 data;
	ld.global.ca.f64 data, [%rd32772];
	}
	// end inline asm
	// begin inline asm
	bar.sync 0;
	// end inline asm
	// begin inline asm
	{	
.reg .f64 data;
	ld.global.ca.f64 data, [%rd32772];
	}
	// end inline asm
	// begin inline asm
	bar.sync 0;
	// end inline asm
	// begin inline asm
	{	
.reg .f64 data;
	ld.global.ca.f64 data, [%rd32772];
	}
	// end inline asm
	// begin inline asm
	bar.sync 0;
	// end inline asm
	// begin inline asm
	{	
.reg .f64 data;
	ld.global.ca.f64 data, [%rd32772];
	}
	// end inline asm
	// begin inline asm
	bar.sync 0;
	// end inline asm
	// begin inline asm
	{	
.reg .f64 data;
	ld.global.ca.f64 data, [%rd32772];
	}
	// end inline asm
	// begin inline asm
	bar.sync 0;
	// end inline asm
	// begin inline asm
	{	
.reg .f64 data;
	ld.global.ca.f64 data, [%rd32772];
	}
	// end inline asm
	// begin inline asm
	bar.sync 0;
	// end inline asm
	// begin inline asm
	{	
.reg .f64 data;
	ld.global.ca.f64 data, [%rd32772];
	}
	// end inline asm
	// begin inline asm
	bar.sync 0;
	// end inline asm
	// begin inline asm
	{	
.reg .f64 data;
	ld.global.ca.f64 data, [%rd32772];
	}
	// end inline asm
	// begin inline asm
	bar.sync 0;
	// end inline asm
	// begin inline asm
	{	
.reg .f64 data;
	ld.global.ca.f64 data, [%rd32772];
	}
	// end inline asm
	// begin inline asm
	bar.sync 0;
	// end inline asm
	// begin inline asm
	{	
.reg .f64 data;
	ld.global.ca.f64 data, [%rd32772];
	}
	// end inline asm
	// begin inline asm
	bar.sync 0;
	// end inline asm
	// begin inline asm
	{	
.reg .f64 data;
	ld.global.ca.f64 data, [%rd32772];
	}
	// end inline asm
	// begin inline asm
	bar.sync 0;
	// end inline asm
	// begin inline asm
	{	
.reg .f64 data;
	ld.global.ca.f64 data, [%rd32772];
	}
	// end inline asm
	// begin inline asm
	bar.sync 0;
	// end inline asm
	// begin inline asm
	{	
.reg .f64 data;
	ld.global.ca.f64 data, [%rd32772];
	}
	// end inline asm
	// begin inline asm
	bar.sync 0;
	// end inline asm
	// begin inline asm
	{	
.reg .f64 data;
	ld.global.ca.f64 data, [%rd32772];
	}
	// end inline asm
	// begin inline asm
	bar.sync 0;
	// end inline asm
	// begin inline asm
	{	
.reg .f64 data;
	ld.global.ca.f64 data, [%rd32772];
	}
	// end inline asm
	// begin inline asm
	bar.sync 0;
	// end inline asm
	// begin inline asm
	{	
.reg .f64 data;
	ld.global.ca.f64 data, [%rd32772];
	}
	// end inline asm
	// begin inline asm
	bar.sync 0;
	// end inline asm
	// begin inline asm
	{	
.reg .f64 data;
	ld.global.ca.f64 data, [%rd32772];
	}
	// end inline asm
	// begin inline asm
	bar.sync 0;
	// end inline asm
	// begin inline asm
	{	
.reg .f64 data;
	ld.global.ca.f64 data, [%rd32772];
	}
	// end inline asm
	// begin inline asm
	bar.sync 0;
	// end inline asm
	// begin inline asm
	{	
.reg .f64 data;
	ld.global.ca.f64 data, [%rd32772];
	}
	// end inline asm
	// begin inline asm
	bar.sync 0;
	// end inline asm
	// begin inline asm
	{	
.reg .f64 data;
	ld.global.ca.f64 data, [%rd32772];
	}
	// end inline asm
	// begin inline asm
	bar.sync 0;
	// end inline asm
	// begin inline asm
	{	
.reg .f64 data;
	ld.global.ca.f64 data, [%rd32772];
	}
	// end inline asm
	// begin inline asm
	bar.sync 0;
	// end inline asm
	// begin inline asm
	{	
.reg .f64 data;
	ld.global.ca.f64 data, [%rd32772];
	}
	// end inline asm
	// begin inline asm
	bar.sync 0;
	// end inline asm
	// begin inline asm
	{	
.reg .f64 data;
	ld.global.ca.f64 data, [%rd32772];
	}
	// end inline asm
	// begin inline asm
	bar.sync 0;
	// end inline asm
	// begin inline asm
	{	
.reg .f64 data;
	ld.global.ca.f64 data, [%rd32772];
	}
	// end inline asm
	// begin inline asm
	bar.sync 0;
	// end inline asm
	// begin inline asm
	{	
.reg .f64 data;
	ld.global.ca.f64 data, [%rd32772];
	}
	// end inline asm
	// begin inline asm
	bar.sync 0;
	// end inline asm
	// begin inline asm
	{	
.reg .f64 data;
	ld.global.ca.f64 data, [%rd32772];
	}
	// end inline asm
	// begin inline asm
	bar.sync 0;
	// end inline asm
	// begin inline asm
	{	
.reg .f64 data;
	ld.global.ca.f64 data, [%rd32772];
	}
	// end inline asm
	// begin inline asm
	bar.sync 0;
	// end inline asm
	// begin inline asm
	{	
.reg .f64 data;
	ld.global.ca.f64 data, [%rd32772];
	}
	// end inline asm
	// begin inline asm
	bar.sync 0;
	// end inline asm
	// begin inline asm
	{	
.reg .f64 data;
	ld.global.ca.f64 data, [%rd32772];
	}
	// end inline asm
	// begin inline asm
	bar.sync 0;
	// end inline asm
	// begin inline asm
	{	
.reg .f64 data;
	ld.global.ca.f64 data, [%rd32772];
	}
	// end inline asm
	// begin inline asm
	bar.sync 0;
	// end inline asm
	// begin inline asm
	{	
.reg .f64 data;
	ld.global.ca.f64 data, [%rd32772];
	}
	// end inline asm
	// begin inline asm
	bar.sync 0;
	// end inline asm
	// begin inline asm
	{	
.reg .f64 data;
	ld.global.ca.f64 data, [%rd32772];
	}
	// end inline asm
	// begin inline asm
	bar.sync 0;
	// end inline asm
	// begin inline asm
	{	
.reg .f64 data;
	ld.global.ca.f64 data, [%rd32772];
	}
	// end inline asm
	// begin inline asm
	bar.sync 0;
	// end inline asm
	// begin inline asm
	{	
.reg .f64 data;
	ld.global.ca.f64 data, [%rd32772];
	}
	// end inline asm
	// begin inline asm
	bar.sync 0;
	// end inline asm
	// begin inline asm
	{	
.reg .f64 data;
	ld.global.ca.f64 data, [%rd32772];
	}
	// end inline asm
	// begin inline asm
	bar.sync 0;
	// end inline asm
	// begin inline asm
	{	
.reg .f64 data;
	ld.global.ca.f64 data, [%rd32772];
	}
	// end inline asm
	// begin inline asm
	bar.sync 0;
	// end inline asm
	// begin inline asm
	{	
.reg .f64 data;
	ld.global.ca.f64 data, [%rd32772];
	}
	// end inline asm
	// begin inline asm
	bar.sync 0;
	// end inline asm
	// begin inline asm
	{	
.reg .f64 data;
	ld.global.ca.f64 data, [%rd32772];
	}
	// end inline asm
	// begin inline asm
	bar.sync 0;
	// end inline asm
	// begin inline asm
	{	
.reg .f64 data;
	ld.global.ca.f64 data, [%rd32772];
	}
	// end inline asm
	// begin inline asm
	bar.sync 0;
	// end inline asm
	// begin inline asm
	{	
.reg .f64 data;
	ld.global.ca.f64 data, [%rd32772];
	}
	// end inline asm
	// begin inline asm
	bar.sync 0;
	// end inline asm
	// begin inline asm
	{	
.reg .f64 data;
	ld.global.ca.f64 data, [%rd32772];
	}
	// end inline asm
	// begin inline asm
	bar.sync 0;
	// end inline asm
	// begin inline asm
	{	
.reg .f64 data;
	ld.global.ca.f64 data, [%rd32772];
	}
	// end inline asm
	// begin inline asm
	bar.sync 0;
	// end inline asm
	// begin inline asm
	{	
.reg .f64 data;
	ld.global.ca.f64 data, [%rd32772];
	}
	// end inline asm
	// begin inline asm
	bar.sync 0;
	// end inline asm
	// begin inline asm
	{	
.reg .f64 data;
	ld.global.ca.f64 data, [%rd32772];
	}
	// end inline asm
	// begin inline asm
	bar.sync 0;
	// end inline asm
	// begin inline asm
	{	
.reg .f64 data;
	ld.global.ca.f64 data, [%rd32772];
	}
	// end inline asm
	// begin inline asm
	bar.sync 0;
	// end inline asm
	// begin inline asm
	{	
.reg .f64 data;
	ld.global.ca.f64 data, [%rd32772];
	}
	// end inline asm
	// begin inline asm
	bar.sync 0;
	// end inline asm
	// begin inline asm
	{	
.reg .f64 data;
	ld.global.ca.f64 data, [%rd32772];
	}
	// end inline asm
	// begin inline asm
	bar.sync 0;
	// end inline asm
	// begin inline asm
	{	
.reg .f64 data;
	ld.global.ca.f64 data, [%rd32772];
	}
	// end inline asm
	// begin inline asm
	bar.sync 0;
	// end inline asm
	// begin inline asm
	{	
.reg .f64 data;
	ld.global.ca.f64 data, [%rd32772];
	}
	// end inline asm
	// begin inline asm
	bar.sync 0;
	// end inline asm
	// begin inline asm
	{	
.reg .f64 data;
	ld.global.ca.f64 data, [%rd32772];
	}
	// end inline asm
	// begin inline asm
	bar.sync 0;
	// end inline asm
	// begin inline asm
	{	
.reg .f64 data;
	ld.global.ca.f64 data, [%rd32772];
	}
	// end inline asm
	// begin inline asm
	bar.sync 0;
	// end inline asm
	// begin inline asm
	{	
.reg .f64 data;
	ld.global.ca.f64 data, [%rd32772];
	}
	// end inline asm
	// begin inline asm
	bar.sync 0;
	// end inline asm
	// begin inline asm
	{	
.reg .f64 data;
	ld.global.ca.f64 data, [%rd32772];
	}
	// end inline asm
	// begin inline asm
	bar.sync 0;
	// end inline asm
	// begin inline asm
	{	
.reg .f64 data;
	ld.global.ca.f64 data, [%rd32772];
	}
	// end inline asm
	// begin inline asm
	bar.sync 0;
	// end inline asm
	// begin inline asm
	{	
.reg .f64 data;
	ld.global.ca.f64 data, [%rd32772];
	}
	// end inline asm
	// begin inline asm
	bar.sync 0;
	// end inline asm
	// begin inline asm
	{	
.reg .f64 data;
	ld.global.ca.f64 data, [%rd32772];
	}
	// end inline asm
	// begin inline asm
	bar.sync 0;
	// end inline asm
	// begin inline asm
	{	
.reg .f64 data;
	ld.global.ca.f64 data, [%rd32772];
	}
	// end inline asm
	// begin inline asm
	bar.sync 0;
	// end inline asm
	// begin inline asm
	{	
.reg .f64 data;
	ld.global.ca.f64 data, [%rd32772];
	}
	// end inline asm
	// begin inline asm
	bar.sync 0;
	// end inline asm
	// begin inline asm
	{	
.reg .f64 data;
	ld.global.ca.f64 data, [%rd32772];
	}
	// end inline asm
	// begin inline asm
	bar.sync 0;
	// end inline asm
	// begin inline asm
	{	
.reg .f64 data;
	ld.global.ca.f64 data, [%rd32772];
	}
	// end inline asm
	// begin inline asm
	bar.sync 0;
	// end inline asm
	// begin inline asm
	{	
.reg .f64 data;
	ld.global.ca.f64 data, [%rd32772];
	}
	// end inline asm
	// begin inline asm
	bar.sync 0;
	// end inline asm
	// begin inline asm
	{	
.reg .f64 data;
	ld.global.ca.f64 data, [%rd32772];
	}
	// end inline asm
	// begin inline asm
	bar.sync 0;
	// end inline asm
	// begin inline asm
	{	
.reg .f64 data;
	ld.global.ca.f64 data, [%rd32772];
	}
	// end inline asm
	// begin inline asm
	bar.sync 0;
	// end inline asm
	// begin inline asm
	{	
.reg .f64 data;
	ld.global.ca.f64 data, [%rd32772];
	}
	// end inline asm
	// begin inline asm
	bar.sync 0;
	// end inline asm
	// begin inline asm
	{	
.reg .f64 data;
	ld.global.ca.f64 data, [%rd32772];
	}
	// end inline asm
	// begin inline asm
	bar.sync 0;
	// end inline asm
	// begin inline asm
	{	
.reg .f64 data;
	ld.global.ca.f64 data, [%rd32772];
	}
	// end inline asm
	// begin inline asm
	bar.sync 0;
	// end inline asm
	// begin inline asm
	{	
.reg .f64 data;
	ld.global.ca.f64 data, [%rd32772];
	}
	// end inline asm
	// begin inline asm
	bar.sync 0;
	// end inline asm
	// begin inline asm
	{	
.reg .f64 data;
	ld.global.ca.f64 data, [%rd32772];
	}
	// end inline asm
	// begin inline asm
	bar.sync 0;
	// end inline asm
	// begin inline asm
	{	
.reg .f64 data;
	ld.global.ca.f64 data, [%rd32772];
	}
	// end inline asm
	// begin inline asm
	bar.sync 0;
	// end inline asm
	// begin inline asm
	{	
.reg .f64 data;
	ld.global.ca.f64 data, [%rd32772];
	}
	// end inline asm
	// begin inline asm
	bar.sync 0;
	// end inline asm
	// begin inline asm
	{	
.reg .f64 data;
	ld.global.ca.f64 data, [%rd32772];
	}
	// end inline asm
	// begin inline asm
	bar.sync 0;
	// end inline asm
	// begin inline asm
	{	
.reg .f64 data;
	ld.global.ca.f64 data, [%rd32772];
	}
	// end inline asm
	// begin inline asm
	bar.sync 0;
	// end inline asm
	// begin inline asm
	{	
.reg .f64 data;
	ld.global.ca.f64 data, [%rd32772];
	}
	// end inline asm
	// begin inline asm
	bar.sync 0;
	// end inline asm
	// begin inline asm
	{	
.reg .f64 data;
	ld.global.ca.f64 data, [%rd32772];
	}
	// end inline asm
	// begin inline asm
	bar.sync 0;
	// end inline asm
	// begin inline asm
	{	
.reg .f64 data;
	ld.global.ca.f64 data, [%rd32772];
	}
	// end inline asm
	// begin inline asm
	bar.sync 0;
	// end inline asm
	// begin inline asm
	{	
.reg .f64 data;
	ld.global.ca.f64 data, [%rd32772];
	}
	// end inline asm
	// begin inline asm
	bar.sync 0;
	// end inline asm
	// begin inline asm
	{	
.reg .f64 data;
	ld.global.ca.f64 data, [%rd32772];
	}
	// end inline asm
	// begin inline asm
	bar.sync 0;
	// end inline asm
	// begin inline asm
	{	
.reg .f64 data;
	ld.global.ca.f64 data, [%rd32772];
	}
	// end inline asm
	// begin inline asm
	bar.sync 0;
	// end inline asm
	// begin inline asm
	{	
.reg .f64 data;
	ld.global.ca.f64 data, [%rd32772];
	}
	// end inline asm
	// begin inline asm
	bar.sync 0;
	// end inline asm
	// begin inline asm
	{	
.reg .f64 data;
	ld.global.ca.f64 data, [%rd32772];
	}
	// end inline asm
	// begin inline asm
	bar.sync 0;
	// end inline asm
	// begin inline asm
	{	
.reg .f64 data;
	ld.global.ca.f64 data, [%rd32772];
	}
	// end inline asm
	// begin inline asm
	bar.sync 0;
	// end inline asm
	// begin inline asm
	{	
.reg .f64 data;
	ld.global.ca.f64 data, [%rd32772];
	}
	// end inline asm
	// begin inline asm
	bar.sync 0;
	// end inline asm
	// begin inline asm
	{	
.reg .f64 data;
	ld.global.ca.f64 data, [%rd32772];
	}
	// end inline asm
	// begin inline asm
	bar.sync 0;
	// end inline asm
	// begin inline asm
	{	
.reg .f64 data;
	ld.global.ca.f64 data, [%rd32772];
	}
	// end inline asm
	// begin inline asm
	bar.sync 0;
	// end inline asm
	// begin inline asm
	{	
.reg .f64 data;
	ld.global.ca.f64 data, [%rd32772];
	}
	// end inline asm
	// begin inline asm
	bar.sync 0;
	// end inline asm
	// begin inline asm
	{	
.reg .f64 data;
	ld.global.ca.f64 data, [%rd32772];
	}
	// end inline asm
	// begin inline asm
	bar.sync 0;
	// end inline asm
	// begin inline asm
	{	
.reg .f64 data;
	ld.global.ca.f64 data, [%rd32772];
	}
	// end inline asm
	// begin inline asm
	bar.sync 0;
	// end inline asm
	// begin inline asm
	{	
.reg .f64 data;
	ld.global.ca.f64 data, [%rd32772];
	}
	// end inline asm
	// begin inline asm
	bar.sync 0;
	// end inline asm
	// begin inline asm
	{	
.reg .f64 data;
	ld.global.ca.f64 data, [%rd32772];
	}
	// end inline asm
	// begin inline asm
	bar.sync 0;
	// end inline asm
	// begin inline asm
	{	
.reg .f64 data;
	ld.global.ca.f64 data, [%rd32772];
	}
	// end inline asm
	// begin inline asm
	bar.sync 0;
	// end inline asm
	// begin inline asm
	{	
.reg .f64 data;
	ld.global.ca.f64 data, [%rd32772];
	}
	// end inline asm
	// begin inline asm
	bar.sync 0;
	// end inline asm
	// begin inline asm
	{	
.reg .f64 data;
	ld.global.ca.f64 data, [%rd32772];
	}
	// end inline asm
	// begin inline asm
	bar.sync 0;
	// end inline asm
	// begin inline asm
	{	
.reg .f64 data;
	ld.global.ca.f64 data, [%rd32772];
	}
	// end inline asm
	// begin inline asm
	bar.sync 0;
	// end inline asm
	// begin inline asm
	{	
.reg .f64 data;
	ld.global.ca.f64 data, [%rd32772];
	}
	// end inline asm
	// begin inline asm
	bar.sync 0;
	// end inline asm
	// begin inline asm
	{	
.reg .f64 data;
	ld.global.ca.f64 data, [%rd32772];
	}
	// end inline asm
	// begin inline asm
	bar.sync 0;
	// end inline asm
	// begin inline asm
	{	
.reg .f64 data;
	ld.global.ca.f64 data, [%rd32772];
	}
	// end inline asm
	// begin inline asm
	bar.sync 0;
	// end inline asm
	// begin inline asm
	{	
.reg .f64 data;
	ld.global.ca.f64 data, [%rd32772];
	}
	// end inline asm
	// begin inline asm
	bar.sync 0;
	// end inline asm
	// begin inline asm
	{	
.reg .f64 data;
	ld.global.ca.f64 data, [%rd32772];
	}
	// end inline asm
	// begin inline asm
	bar.sync 0;
	// end inline asm
	// begin inline asm
	{	
.reg .f64 data;
	ld.global.ca.f64 data, [%rd32772];
	}
	// end inline asm
	// begin inline asm
	bar.sync 0;
	// end inline asm
	// begin inline asm
	{	
.reg .f64 data;
	ld.global.ca.f64 data, [%rd32772];
	}
	// end inline asm
	// begin inline asm
	bar.sync 0;
	// end inline asm
	// begin inline asm
	{	
.reg .f64 data;
	ld.global.ca.f64 data, [%rd32772];
	}
	// end inline asm
	// begin inline asm
	bar.sync 0;
	// end inline asm
	// begin inline asm
	{	
.reg .f64 data;
	ld.global.ca.f64 data, [%rd32772];
	}
	// end inline asm
	// begin inline asm
	bar.sync 0;
	// end inline asm
	// begin inline asm
	{	
.reg .f64 data;
	ld.global.ca.f64 data, [%rd32772];
	}
	// end inline asm
	// begin inline asm
	bar.sync 0;
	// end inline asm
	// begin inline asm
	{	
.reg .f64 data;
	ld.global.ca.f64 data, [%rd32772];
	}
	// end inline asm
	// begin inline asm
	bar.sync 0;
	// end inline asm
	// begin inline asm
	{	
.reg .f64 data;
	ld.global.ca.f64 data, [%rd32772];
	}
	// end inline asm
	// begin inline asm
	bar.sync 0;
	// end inline asm
	// begin inline asm
	{	
.reg .f64 data;
	ld.global.ca.f64 data, [%rd32772];
	}
	// end inline asm
	// begin inline asm
	bar.sync 0;
	// end inline asm
	// begin inline asm
	{	
.reg .f64 data;
	ld.global.ca.f64 data, [%rd32772];
	}
	// end inline asm
	// begin inline asm
	bar.sync 0;
	// end inline asm
	// begin inline asm
	{	
.reg .f64 data;
	ld.global.ca.f64 data, [%rd32772];
	}
	// end inline asm
	// begin inline asm
	bar.sync 0;
	// end inline asm
	// begin inline asm
	{	
.reg .f64 data;
	ld.global.ca.f64 data, [%rd32772];
	}
	// end inline asm
	// begin inline asm
	bar.sync 0;
	// end inline asm
	// begin inline asm
	{	
.reg .f64 data;
	ld.global.ca.f64 data, [%rd32772];
	}
	// end inline asm
	// begin inline asm
	bar.sync 0;
	// end inline asm
	// begin inline asm
	{	
.reg .f64 data;
	ld.global.ca.f64 data, [%rd32772];
	}
	// end inline asm
	// begin inline asm
	bar.sync 0;
	// end inline asm
	// begin inline asm
	{	
.reg .f64 data;
	ld.global.ca.f64 data, [%rd32772];
	}
	// end inline asm
	// begin inline asm
	bar.sync 0;
	// end inline asm
	// begin inline asm
	{	
.reg .f64 data;
	ld.global.ca.f64 data, [%rd32772];
	}
	// end inline asm
	// begin inline asm
	bar.sync 0;
	// end inline asm
	// begin inline asm
	{	
.reg .f64 data;
	ld.global.ca.f64 data, [%rd32772];
	}
	// end inline asm
	// begin inline asm
	bar.sync 0;
	// end inline asm
	// begin inline asm
	{	
.reg .f64 data;
	ld.global.ca.f64 data, [%rd32772];
	}
	// end inline asm
	// begin inline asm
	bar.sync 0;
	// end inline asm
	// begin inline asm
	{	
.reg .f64 data;
	ld.global.ca.f64 data, [%rd32772];
	}
	// end inline asm
	// begin inline asm
	bar.sync 0;
	// end inline asm
	// begin inline asm
	{	
.reg .f64 data;
	ld.global.ca.f64 data, [%rd32772];
	}
	// end inline asm
	// begin inline asm
	bar.sync 0;
	// end inline asm
	// begin inline asm
	{	
.reg .f64 data;
	ld.global.ca.f64 data, [%rd32772];
	}
	// end inline asm
	// begin inline asm
	bar.sync 0;
	// end inline asm
	// begin inline asm
	{	
.reg .f64 data;
	ld.global.ca.f64 data, [%rd32772];
	}
	// end inline asm
	// begin inline asm
	bar.sync 0;
	// end inline asm
	// begin inline asm
	{	
.reg .f64 data;
	ld.global.ca.f64 data, [%rd32772];
	}
	// end inline asm
	// begin inline asm
	bar.sync 0;
	// end inline asm
	// begin inline asm
	{	
.reg .f64 data;
	ld.global.ca.f64 data, [%rd32772];
	}
	// end inline asm
	// begin inline asm
	bar.sync 0;
	// end inline asm
	// begin inline asm
	{	
.reg .f64 data;
	ld.global.ca.f64 data, [%rd32772];
	}
	// end inline asm
	// begin inline asm
	bar.sync 0;
	// end inline asm
	// begin inline asm
	{	
.reg .f64 data;
	ld.global.ca.f64 data, [%rd32772];
	}
	// end inline asm
	// begin inline asm
	bar.sync 0;
	// end inline asm
	// begin inline asm
	{	
.reg .f64 data;
	ld.global.ca.f64 data, [%rd32772];
	}
	// end inline asm
	// begin inline asm
	bar.sync 0;
	// end inline asm
	// begin inline asm
	{	
.reg .f64 data;
	ld.global.ca.f64 data, [%rd32772];
	}
	// end inline asm
	// begin inline asm
	bar.sync 0;
	// end inline asm
	// begin inline asm
	{	
.reg .f64 data;
	ld.global.ca.f64 data, [%rd32772];
	}
	// end inline asm
	// begin inline asm
	bar.sync 0;
	// end inline asm
	// begin inline asm
	{	
.reg .f64 data;
	ld.global.ca.f64 data, [%rd32772];
	}
	// end inline asm
	// begin inline asm
	bar.sync 0;
	// end inline asm
	// begin inline asm
	{	
.reg .f64 data;
	ld.global.ca.f64 data, [%rd32772];
	}
	// end inline asm
	// begin inline asm
	bar.sync 0;
	// end inline asm
	// begin inline asm
	{	
.reg .f64 data;
	ld.global.ca.f64 data, [%rd32772];
	}
	// end inline asm
	// begin inline asm
	bar.sync 0;
	// end inline asm
	// begin inline asm
	{	
.reg .f64 data;
	ld.global.ca.f64 data, [%rd32772];
	}
	// end inline asm
	// begin inline asm
	bar.sync 0;
	// end inline asm
	// begin inline asm
	{	
.reg .f64 data;
	ld.global.ca.f64 data, [%rd32772];
	}
	// end inline asm
	// begin inline asm
	bar.sync 0;
	// end inline asm
	// begin inline asm
	{	
.reg .f64 data;
	ld.global.ca.f64 data, [%rd32772];
	}
	// end inline asm
	// begin inline asm
	bar.sync 0;
	// end inline asm
	// begin inline asm
	{	
.reg .f64 data;
	ld.global.ca.f64 data, [%rd32772];
	}
	// end inline asm
	// begin inline asm
	bar.sync 0;
	// end inline asm
	// begin inline asm
	{	
.reg .f64 data;
	ld.global.ca.f64 data, [%rd32772];
	}
	// end inline asm
	// begin inline asm
	bar.sync 0;
	// end inline asm
	// begin inline asm
	{	
.reg .f64 data;
	ld.global.ca.f64 data, [%rd32772];
	}
	// end inline asm
	// begin inline asm
	bar.sync 0;
	// end inline asm
	// begin inline asm
	{	
.reg .f64 data;
	ld.global.ca.f64 data, [%rd32772];
	}
	// end inline asm
	// begin inline asm
	bar.sync 0;
	// end inline asm
	// begin inline asm
	{	
.reg .f64 data;
	ld.global.ca.f64 data, [%rd32772];
	}
	// end inline asm
	// begin inline asm
	bar.sync 0;
	// end inline asm
	// begin inline asm
	{	
.reg .f64 data;
	ld.global.ca.f64 data, [%rd32772];
	}
	// end inline asm
	// begin inline asm
	bar.sync 0;
	// end inline asm
	// begin inline asm
	{	
.reg .f64 data;
	ld.global.ca.f64 data, [%rd32772];
	}
	// end inline asm
	// begin inline asm
	bar.sync 0;
	// end inline asm
	// begin inline asm
	{	
.reg .f64 data;
	ld.global.ca.f64 data, [%rd32772];
	}
	// end inline asm
	// begin inline asm
	bar.sync 0;
	// end inline asm
	// begin inline asm
	{	
.reg .f64 data;
	ld.global.ca.f64 data, [%rd32772];
	}
	// end inline asm
	// begin inline asm
	bar.sync 0;
	// end inline asm
	// begin inline asm
	{	
.reg .f64 data;
	ld.global.ca.f64 data, [%rd32772];
	}
	// end inline asm
	// begin inline asm
	bar.sync 0;
	// end inline asm
	// begin inline asm
	{	
.reg .f64 data;
	ld.global.ca.f64 data, [%rd32772];
	}
	// end inline asm
	// begin inline asm
	bar.sync 0;
	// end inline asm
	// begin inline asm
	{	
.reg .f64 data;
	ld.global.ca.f64 data, [%rd32772];
	}
	// end inline asm
	// begin inline asm
	bar.sync 0;
	// end inline asm
	// begin inline asm
	{	
.reg .f64 data;
	ld.global.ca.f64 data, [%rd32772];
	}
	// end inline asm
	// begin inline asm
	bar.sync 0;
	// end inline asm
	// begin inline asm
	{	
.reg .f64 data;
	ld.global.ca.f64 data, [%rd32772];
	}
	// end inline asm
	// begin inline asm
	bar.sync 0;
	// end inline asm
	// begin inline asm
	{	
.reg .f64 data;
	ld.global.ca.f64 data, [%rd32772];
	}
	// end inline asm
	// begin inline asm
	bar.sync 0;
	// end inline asm
	// begin inline asm
	{	
.reg .f64 data;
	ld.global.ca.f64 data, [%rd32772];
	}
	// end inline asm
	// begin inline asm
	bar.sync 0;
	// end inline asm
	// begin inline asm
	{	
.reg .f64 data;
	ld.global.ca.f64 data, [%rd32772];
	}
	// end inline asm
	// begin inline asm
	bar.sync 0;
	// end inline asm
	// begin inline asm
	{	
.reg .f64 data;
	ld.global.ca.f64 data, [%rd32772];
	}
	// end inline asm
	// begin inline asm
	bar.sync 0;
	// end inline asm
	// begin inline asm
	{	
.reg .f64 data;
	ld.global.ca.f64 data, [%rd32772];
	}
	// end inline asm
	// begin inline asm
	bar.sync 0;
	// end inline asm
	// begin inline asm
	{	
.reg .f64 data;
	ld.global.ca.f64 data, [%rd32772];
	}
	// end inline asm
	// begin inline asm
	bar.sync 0;
	// end inline asm
	// begin inline asm
	{	
.reg .f64 data;
	ld.global.ca.f64 data, [%rd32772];
	}
	// end inline asm
	// begin inline asm
	bar.sync 0;
	// end inline asm
	// begin inline asm
	{	
.reg .f64 data;
	ld.global.ca.f64 data, [%rd32772];
	}
	// end inline asm
	// begin inline asm
	bar.sync 0;
	// end inline asm
	// begin inline asm
	{	
.reg .f64 data;
	ld.global.ca.f64 data, [%rd32772];
	}
	// end inline asm
	// begin inline asm
	bar.sync 0;
	// end inline asm
	// begin inline asm
	{	
.reg .f64 data;
	ld.global.ca.f64 data, [%rd32772];
	}
	// end inline asm
	// begin inline asm
	bar.sync 0;
	// end inline asm
	// begin inline asm
	{	
.reg .f64 data;
	ld.global.ca.f64 data, [%rd32772];
	}
	// end inline asm
	// begin inline asm
	bar.sync 0;
	// end inline asm
	// begin inline asm
	{	
.reg .f64 data;
	ld.global.ca.f64 data, [%rd32772];
	}
	// end inline asm
	// begin inline asm
	bar.sync 0;
	// end inline asm
	// begin inline asm
	{	
.reg .f64 data;
	ld.global.ca.f64 data, [%rd32772];
	}
	// end inline asm
	// begin inline asm
	bar.sync 0;
	// end inline asm
	// begin inline asm
	{	
.reg .f64 data;
	ld.global.ca.f64 data, [%rd32772];
	}
	// end inline asm
	// begin inline asm
	bar.sync 0;
	// end inline asm
	// begin inline asm
	{	
.reg .f64 data;
	ld.global.ca.f64 data, [%rd32772];
	}
	// end inline asm
	// begin inline asm
	bar.sync 0;
	// end inline asm
	// begin inline asm
	{	
.reg .f64 data;
	ld.global.ca.f64 data, [%rd32772];
	}
	// end inline asm
	// begin inline asm
	bar.sync 0;
	// end inline asm
	// begin inline asm
	{	
.reg .f64 data;
	ld.global.ca.f64 data, [%rd32772];
	}
	// end inline asm
	// begin inline asm
	bar.sync 0;
	// end inline asm
	// begin inline asm
	{	
.reg .f64 data;
	ld.global.ca.f64 data, [%rd32772];
	}
	// end inline asm
	// begin inline asm
	bar.sync 0;
	// end inline asm
	// begin inline asm
	{	
.reg .f64 data;
	ld.global.ca.f64 data, [%rd32772];
	}
	// end inline asm
	// begin inline asm
	bar.sync 0;
	// end inline asm
	// begin inline asm
	{	
.reg .f64 data;
	ld.global.ca.f64 data, [%rd32772];
	}
	// end inline asm
	// begin inline asm
	bar.sync 0;
	// end inline asm
	// begin inline asm
	{	
.reg .f64 data;
	ld.global.ca.f64 data, [%rd32772];
	}
	// end inline asm
	// begin inline asm
	bar.sync 0;
	// end inline asm
	// begin inline asm
	{	
.reg .f64 data;
	ld.global.ca.f64 data, [%rd32772];
	}
	// end inline asm
	// begin inline asm
	bar.sync 0;
	// end inline asm
	// begin inline asm
	{	
.reg .f64 data;
	ld.global.ca.f64 data, [%rd32772];
	}
	// end inline asm
	// begin inline asm
	bar.sync 0;
	// end inline asm
	// begin inline asm
	{	
.reg .f64 data;
	ld.global.ca.f64 data, [%rd32772];
	}
	// end inline asm
	// begin inline asm
	bar.sync 0;
	// end inline asm
	// begin inline asm
	{	
.reg .f64 data;
	ld.global.ca.f64 data, [%rd32772];
	}
	// end inline asm
	// begin inline asm
	bar.sync 0;
	// end inline asm
	// begin inline asm
	{	
.reg .f64 data;
	ld.global.ca.f64 data, [%rd32772];
	}
	// end inline asm
	// begin inline asm
	bar.sync 0;
	// end inline asm
	// begin inline asm
	{	
.reg .f64 data;
	ld.global.ca.f64 data, [%rd32772];
	}
	// end inline asm
	// begin inline asm
	bar.sync 0;
	// end inline asm
	// begin inline asm
	{	
.reg .f64 data;
	ld.global.ca.f64 data, [%rd32772];
	}
	// end inline asm
	// begin inline asm
	bar.sync 0;
	// end inline asm
	// begin inline asm
	{	
.reg .f64 data;
	ld.global.ca.f64 data, [%rd32772];
	}
	// end inline asm
	// begin inline asm
	bar.sync 0;
	// end inline asm
	// begin inline asm
	{	
.reg .f64 data;
	ld.global.ca.f64 data, [%rd32772];
	}
	// end inline asm
	// begin inline asm
	bar.sync 0;
	// end inline asm
	// begin inline asm
	{	
.reg .f64 data;
	ld.global.ca.f64 data, [%rd32772];
	}
	// end inline asm
	// begin inline asm
	bar.sync 0;
	// end inline asm
	// begin inline asm
	{	
.reg .f64 data;
	ld.global.ca.f64 data, [%rd32772];
	}
	// end inline asm
	// begin inline asm
	bar.sync 0;
	// end inline asm
	// begin inline asm
	{	
.reg .f64 data;
	ld.global.ca.f64 data, [%rd32772];
	}
	// end inline asm
	// begin inline asm
	bar.sync 0;
	// end inline asm
	// begin inline asm
	{	
.reg .f64 data;
	ld.global.ca.f64 data, [%rd32772];
	}
	// end inline asm
	// begin inline asm
	bar.sync 0;
	// end inline asm
	// begin inline asm
	{	
.reg .f64 data;
	ld.global.ca.f64 data, [%rd32772];
	}
	// end inline asm
	// begin inline asm
	bar.sync 0;
	// end inline asm
	// begin inline asm
	{	
.reg .f64 data;
	ld.global.ca.f64 data, [%rd32772];
	}
	// end inline asm
	// begin inline asm
	bar.sync 0;
	// end inline asm
	// begin inline asm
	{	
.reg .f64 data;
	ld.global.ca.f64 data, [%rd32772];
	}
	// end inline asm
	// begin inline asm
	bar.sync 0;
	// end inline asm
	// begin inline asm
	{	
.reg .f64 data;
	ld.global.ca.f64 data, [%rd32772];
	}
	// end inline asm
	// begin inline asm
	bar.sync 0;
	// end inline asm
	// begin inline asm
	{	
.reg .f64 data;
	ld.global.ca.f64 data, [%rd32772];
	}
	// end inline asm
	// begin inline asm
	bar.sync 0;
	// end inline asm
	// begin inline asm
	{	
.reg .f64 data;
	ld.global.ca.f64 data, [%rd32772];
	}
	// end inline asm
	// begin inline asm
	bar.sync 0;
	// end inline asm
	// begin inline asm
	{	
.reg .f64 data;
	ld.global.ca.f64 data, [%rd32772];
	}
	// end inline asm
	// begin inline asm
	bar.sync 0;
	// end inline asm
	// begin inline asm
	{	
.reg .f64 data;
	ld.global.ca.f64 data, [%rd32772];
	}
	// end inline asm
	// begin inline asm
	bar.sync 0;
	// end inline asm
	// begin inline asm
	{	
.reg .f64 data;
	ld.global.ca.f64 data, [%rd32772];
	}
	// end inline asm
	// begin inline asm
	bar.sync 0;
	// end inline asm
	// begin inline asm
	{	
.reg .f64 data;
	ld.global.ca.f64 data, [%rd32772];
	}
	// end inline asm
	// begin inline asm
	bar.sync 0;
	// end inline asm
	// begin inline asm
	{	
.reg .f64 data;
	ld.global.ca.f64 data, [%rd32772];
	}
	// end inline asm
	// begin inline asm
	bar.sync 0;
	// end inline asm
	// begin inline asm
	{	
.reg .f64 data;
	ld.global.ca.f64 data, [%rd32772];
	}
	// end inline asm
	// begin inline asm
	bar.sync 0;
	// end inline asm
	// begin inline asm
	{	
.reg .f64 data;
	ld.global.ca.f64 data, [%rd32772];
	}
	// end inline asm
	// begin inline asm
	bar.sync 0;
	// end inline asm
	// begin inline asm
	{	
.reg .f64 data;
	ld.global.ca.f64 data, [%rd32772];
	}
	// end inline asm
	// begin inline asm
	bar.sync 0;
	// end inline asm
	// begin inline asm
	{	
.reg .f64 data;
	ld.global.ca.f64 data, [%rd32772];
	}
	// end inline asm
	// begin inline asm
	bar.sync 0;
	// end inline asm
	// begin inline asm
	{	
.reg .f64 data;
	ld.global.ca.f64 data, [%rd32772];
	}
	// end inline asm
	// begin inline asm
	bar.sync 0;
	// end inline asm
	// begin inline asm
	{	
.reg .f64 data;
	ld.global.ca.f64 data, [%rd32772];
	}
	// end inline asm
	// begin inline asm
	bar.sync 0;
	// end inline asm
	// begin inline asm
	{	
.reg .f64 data;
	ld.global.ca.f64 data, [%rd32772];
	}
	// end inline asm
	// begin inline asm
	bar.sync 0;
	// end inline asm
	// begin inline asm
	{	
.reg .f64 data;
	ld.global.ca.f64 data, [%rd32772];
	}
	// end inline asm
	// begin inline asm
	bar.sync 0;
	// end inline asm
	// begin inline asm
	{	
.reg .f64 data;
	ld.global.ca.f64 data, [%rd32772];
	}
	// end inline asm
	// begin inline asm
	bar.sync 0;
	// end inline asm
	// begin inline asm
	{	
.reg .f64 data;
	ld.global.ca.f64 data, [%rd32772];
	}
	// end inline asm
	// begin inline asm
	bar.sync 0;
	// end inline asm
	// begin inline asm
	{	
.reg .f64 data;
	ld.global.ca.f64 data, [%rd32772];
	}
	// end inline asm
	// begin inline asm
	bar.sync 0;
	// end inline asm
	// begin inline asm
	{	
.reg .f64 data;
	ld.global.ca.f64 data, [%rd32772];
	}
	// end inline asm
	// begin inline asm
	bar.sync 0;
	// end inline asm
	// begin inline asm
	{	
.reg .f64 data;
	ld.global.ca.f64 data, [%rd32772];
	}
	// end inline asm
	// begin inline asm
	bar.sync 0;
	// end inline asm
	// begin inline asm
	{	
.reg .f64 data;
	ld.global.ca.f64 data, [%rd32772];
	}
	// end inline asm
	// begin inline asm
	bar.sync 0;
	// end inline asm
	// begin inline asm
	{	
.reg .f64 data;
	ld.global.ca.f64 data, [%rd32772];
	}
	// end inline asm
	// begin inline asm
	bar.sync 0;
	// end inline asm
	// begin inline asm
	{	
.reg .f64 data;
	ld.global.ca.f64 data, [%rd32772];
	}
	// end inline asm
	// begin inline asm
	bar.sync 0;
	// end inline asm
	// begin inline asm
	{	
.reg .f64 data;
	ld.global.ca.f64 data, [%rd32772];
	}
	// end inline asm
	// begin inline asm
	bar.sync 0;
	// end inline asm
	// begin inline asm
	{	
.reg .f64 data;
	ld.global.ca.f64 data, [%rd32772];
	}
	// end inline asm
	// begin inline asm
	bar.sync 0;
	// end inline asm
	// begin inline asm
	{	
.reg .f64 data;
	ld.global.ca.f64 data, [%rd32772];
	}
	// end inline asm
	// begin inline asm
	bar.sync 0;
	// end inline asm
	// begin inline asm
	{	
.reg .f64 data;
	ld.global.ca.f64 data, [%rd32772];
	}
	// end inline asm
	// begin inline asm
	bar.sync 0;
	// end inline asm
	// begin inline asm
	{	
.reg .f64 data;
	ld.global.ca.f64 data, [%rd32772];
	}
	// end inline asm
	// begin inline asm
	bar.sync 0;
	// end inline asm
	// begin inline asm
	{	
.reg .f64 data;
	ld.global.ca.f64 data, [%rd32772];
	}
	// end inline asm
	// begin inline asm
	bar.sync 0;
	// end inline asm
	// begin inline asm
	{	
.reg .f64 data;
	ld.global.ca.f64 data, [%rd32772];
	}
	// end inline asm
	// begin inline asm
	bar.sync 0;
	// end inline asm
	// begin inline asm
	{	
.reg .f64 data;
	ld.global.ca.f64 data, [%rd32772];
	}
	// end inline asm
	// begin inline asm
	bar.sync 0;
	// end inline asm
	// begin inline asm
	{	
.reg .f64 data;
	ld.global.ca.f64 data, [%rd32772];
	}
	// end inline asm
	// begin inline asm
	bar.sync 0;
	// end inline asm
	// begin inline asm
	{	
.reg .f64 data;
	ld.global.ca.f64 data, [%rd32772];
	}
	// end inline asm
	// begin inline asm
	bar.sync 0;
	// end inline asm
	// begin inline asm
	{	
.reg .f64 data;
	ld.global.ca.f64 data, [%rd32772];
	}
	// end inline asm
	// begin inline asm
	bar.sync 0;
	// end inline asm
	// begin inline asm
	{	
.reg .f64 data;
	ld.global.ca.f64 data, [%rd32772];
	}
	// end inline asm
	// begin inline asm
	bar.sync 0;
	// end inline asm
	// begin inline asm
	{	
.reg .f64 data;
	ld.global.ca.f64 data, [%rd32772];
	}
	// end inline asm
	// begin inline asm
	bar.sync 0;
	// end inline asm
	// begin inline asm
	{	
.reg .f64 data;
	ld.global.ca.f64 data, [%rd32772];
	}
	// end inline asm
	// begin inline asm
	bar.sync 0;
	// end inline asm
	// begin inline asm
	{	
.reg .f64 data;
	ld.global.ca.f64 data, [%rd32772];
	}
	// end inline asm
	// begin inline asm
	bar.sync 0;
	// end inline asm
	// begin inline asm
	{	
.reg .f64 data;
	ld.global.ca.f64 data, [%rd32772];
	}
	// end inline asm
	// begin inline asm
	bar.sync 0;
	// end inline asm
	// begin inline asm
	{	
.reg .f64 data;
	ld.global.ca.f64 data, [%rd32772];
	}
	// end inline asm
	// begin inline asm
	bar.sync 0;
	// end inline asm
	// begin inline asm
	{	
.reg .f64 data;
	ld.global.ca.f64 data, [%rd32772];
	}
	// end inline asm
	// begin inline asm
	bar.sync 0;
	// end inline asm
	// begin inline asm
	{	
.reg .f64 data;
	ld.global.ca.f64 data, [%rd32772];
	}
	// end inline asm
	// begin inline asm
	bar.sync 0;
	// end inline asm
	// begin inline asm
	{	
.reg .f64 data;
	ld.global.ca.f64 data, [%rd32772];
	}
	// end inline asm
	// begin inline asm
	bar.sync 0;
	// end inline asm
	// begin inline asm
	{	
.reg .f64 data;
	ld.global.ca.f64 data, [%rd32772];
	}
	// end inline asm
	// begin inline asm
	bar.sync 0;
	// end inline asm
	// begin inline asm
	{	
.reg .f64 data;
	ld.global.ca.f64 data, [%rd32772];
	}
	// end inline asm
	// begin inline asm
	bar.sync 0;
	// end inline asm
	// begin inline asm
	{	
.reg .f64 data;
	ld.global.ca.f64 data, [%rd32772];
	}
	// end inline asm
	// begin inline asm
	bar.sync 0;
	// end inline asm
	// begin inline asm
	{	
.reg .f64 data;
	ld.global.ca.f64 data, [%rd32772];
	}
	// end inline asm
	// begin inline asm
	bar.sync 0;
	// end inline asm
	// begin inline asm
	{	
.reg .f64 data;
	ld.global.ca.f64 data, [%rd32772];
	}
	// end inline asm
	// begin inline asm
	bar.sync 0;
	// end inline asm
	// begin inline asm
	{	
.reg .f64 data;
	ld.global.ca.f64 data, [%rd32772];
	}
	// end inline asm
	// begin inline asm
	bar.sync 0;
	// end inline asm
	// begin inline asm
	{	
.reg .f64 data;
	ld.global.ca.f64 data, [%rd32772];
	}
	// end inline asm
	// begin inline asm
	bar.sync 0;
	// end inline asm
	// begin inline asm
	{	
.reg .f64 data;
	ld.global.ca.f64 data, [%rd32772];
	}
	// end inline asm
	// begin inline asm
	bar.sync 0;
	// end inline asm
	// begin inline asm
	{	
.reg .f64 data;
	ld.global.ca.f64 data, [%rd32772];
	}
	// end inline asm
	// begin inline asm
	bar.sync 0;
	// end inline asm
	// begin inline asm
	{	
.reg .f64 data;
	ld.global.ca.f64 data, [%rd32772];
	}
	// end inline asm
	// begin inline asm
	bar.sync 0;
	// end inline asm
	// begin inline asm
	{	
.reg .f64 data;
	ld.global.ca.f64 data, [%rd32772];
	}
	// end inline asm
	// begin inline asm
	bar.sync 0;
	// end inline asm
	// begin inline asm
	{	
.reg .f64 data;
	ld.global.ca.f64 data, [%rd32772];
	}
	// end inline asm
	// begin inline asm
	bar.sync 0;
	// end inline asm
	// begin inline asm
	{	
.reg .f64 data;
	ld.global.ca.f64 data, [%rd32772];
	}
	// end inline asm
	// begin inline asm
	bar.sync 0;
	// end inline asm
	// begin inline asm
	{	
.reg .f64 data;
	ld.global.ca.f64 data, [%rd32772];
	}
	// end inline asm
	// begin inline asm
	bar.sync 0;
	// end inline asm
	// begin inline asm
	{	
.reg .f64 data;
	ld.global.ca.f64 data, [%rd32772];
	}
	// end inline asm
	// begin inline asm
	bar.sync 0;
	// end inline asm
	// begin inline asm
	{	
.reg .f64 data;
	ld.global.ca.f64 data, [%rd32772];
	}
	// end inline asm
	// begin inline asm
	bar.sync 0;
	// end inline asm
	// begin inline asm
	{	
.reg .f64 data;
	ld.global.ca.f64 data, [%rd32772];
	}
	// end inline asm
	// begin inline asm
	bar.sync 0;
	// end inline asm
	// begin inline asm
	{	
.reg .f64 data;
	ld.global.ca.f64 data, [%rd32772];
	}
	// end inline asm
	// begin inline asm
	bar.sync 0;
	// end inline asm
	// begin inline asm
	{	
.reg .f64 data;
	ld.global.ca.f64 data, [%rd32772];
	}
	// end inline asm
	// begin inline asm
	bar.sync 0;
	// end inline asm
	// begin inline asm
	{	
.reg .f64 data;
	ld.global.ca.f64 data, [%rd32772];
	}
	// end inline asm
	// begin inline asm
	bar.sync 0;
	// end inline asm
	// begin inline asm
	{	
.reg .f64 data;
	ld.global.ca.f64 data, [%rd32772];
	}
	// end inline asm
	// begin inline asm
	bar.sync 0;
	// end inline asm
	// begin inline asm
	{	
.reg .f64 data;
	ld.global.ca.f64 data, [%rd32772];
	}
	// end inline asm
	// begin inline asm
	bar.sync 0;
	// end inline asm
	// begin inline asm
	{	
.reg .f64 data;
	ld.global.ca.f64 data, [%rd32772];
	}
	// end inline asm
	// begin inline asm
	bar.sync 0;
	// end inline asm
	// begin inline asm
	{	
.reg .f64 data;
	ld.global.ca.f64 data, [%rd32772];
	}
	// end inline asm
	// begin inline asm
	bar.sync 0;
	// end inline asm
	// begin inline asm
	{	
.reg .f64 data;
	ld.global.ca.f64 data, [%rd32772];
	}
	// end inline asm
	// begin inline asm
	bar.sync 0;
	// end inline asm
	// begin inline asm
	{	
.reg .f64 data;
	ld.global.ca.f64 data, [%rd32772];
	}
	// end inline asm
	// begin inline asm
	bar.sync 0;
	// end inline asm
	// begin inline asm
	{	
.reg .f64 data;
	ld.global.ca.f64 data, [%rd32772];
	}
	// end inline asm
	// begin inline asm
	bar.sync 0;
	// end inline asm
	// begin inline asm
	{	
.reg .f64 data;
	ld.global.ca.f64 data, [%rd32772];
	}
	// end inline asm
	// begin inline asm
	bar.sync 0;
	// end inline asm
	// begin inline asm
	{	
.reg .f64 data;
	ld.global.ca.f64 data, [%rd32772];
	}
	// end inline asm
	// begin inline asm
	bar.sync 0;
	// end inline asm
	// begin inline asm
	{	
.reg .f64 data;
	ld.global.ca.f64 data, [%rd32772];
	}
	// end inline asm
	// begin inline asm
	bar.sync 0;
	// end inline asm
	// begin inline asm
	{	
.reg .f64 data;
	ld.global.ca.f64 data, [%rd32772];
	}
	// end inline asm
	// begin inline asm
	bar.sync 0;
	// end inline asm
	// begin inline asm
	{	
.reg .f64 data;
	ld.global.ca.f64 data, [%rd32772];
	}
	// end inline asm
	// begin inline asm
	bar.sync 0;
	// end inline asm
	// begin inline asm
	{	
.reg .f64 data;
	ld.global.ca.f64 data, [%rd32772];
	}
	// end inline asm
	// begin inline asm
	bar.sync 0;
	// end inline asm
	// begin inline asm
	{	
.reg .f64 data;
	ld.global.ca.f64 data, [%rd32772];
	}
	// end inline asm
	// begin inline asm
	bar.sync 0;
	// end inline asm
	// begin inline asm
	{	
.reg .f64 data;
	ld.global.ca.f64 data, [%rd32772];
	}
	// end inline asm
	// begin inline asm
	bar.sync 0;
	// end inline asm
	// begin inline asm
	{	
.reg .f64 data;
	ld.global.ca.f64 data, [%rd32772];
	}
	// end inline asm
	// begin inline asm
	bar.sync 0;
	// end inline asm
	// begin inline asm
	{	
.reg .f64 data;
	ld.global.ca.f64 data, [%rd32772];
	}
	// end inline asm
	// begin inline asm
	bar.sync 0;
	// end inline asm
	// begin inline asm
	{	
.reg .f64 data;
	ld.global.ca.f64 data, [%rd32772];
	}
	// end inline asm
	// begin inline asm
	bar.sync 0;
	// end inline asm
	// begin inline asm
	{	
.reg .f64 data;
	ld.global.ca.f64 data, [%rd32772];
	}
	// end inline asm
	// begin inline asm
	bar.sync 0;
	// end inline asm
	// begin inline asm
	{	
.reg .f64 data;
	ld.global.ca.f64 data, [%rd32772];
	}
	// end inline asm
	// begin inline asm
	bar.sync 0;
	// end inline asm
	// begin inline asm
	{	
.reg .f64 data;
	ld.global.ca.f64 data, [%rd32772];
	}
	// end inline asm
	// begin inline asm
	bar.sync 0;
	// end inline asm
	// begin inline asm
	{	
.reg .f64 data;
	ld.global.ca.f64 data, [%rd32772];
	}
	// end inline asm
	// begin inline asm
	bar.sync 0;
	// end inline asm
	// begin inline asm
	{	
.reg .f64 data;
	ld.global.ca.f64 data, [%rd32772];
	}
	// end inline asm
	// begin inline asm
	bar.sync 0;
	// end inline asm
	// begin inline asm
	{	
.reg .f64 data;
	ld.global.ca.f64 data, [%rd32772];
	}
	// end inline asm
	// begin inline asm
	bar.sync 0;
	// end inline asm
	// begin inline asm
	{	
.reg .f64 data;
	ld.global.ca.f64 data, [%rd32772];
	}
	// end inline asm
	// begin inline asm
	bar.sync 0;
	// end inline asm
	// begin inline asm
	{	
.reg .f64 data;
	ld.global.ca.f64 data, [%rd32772];
	}
	// end inline asm
	// begin inline asm
	bar.sync 0;
	// end inline asm
	// begin inline asm
	{	
.reg .f64 data;
	ld.global.ca.f64 data, [%rd32772];
	}
	// end inline asm
	// begin inline asm
	bar.sync 0;
	// end inline asm
	// begin inline asm
	{	
.reg .f64 data;
	ld.global.ca.f64 data, [%rd32772];
	}
	// end inline asm
	// begin inline asm
	bar.sync 0;
	// end inline asm
	// begin inline asm
	{	
.reg .f64 data;
	ld.global.ca.f64 data, [%rd32772];
	}
	// end inline asm
	// begin inline asm
	bar.sync 0;
	// end inline asm
	// begin inline asm
	{	
.reg .f64 data;
	ld.global.ca.f64 data, [%rd32772];
	}
	// end inline asm
	// begin inline asm
	bar.sync 0;
	// end inline asm
	// begin inline asm
	{	
.reg .f64 data;
	ld.global.ca.f64 data, [%rd32772];
	}
	// end inline asm
	// begin inline asm
	bar.sync 0;
	// end inline asm
	// begin inline asm
	{	
.reg .f64 data;
	ld.global.ca.f64 data, [%rd32772];
	}
	// end inline asm
	// begin inline asm
	bar.sync 0;
	// end inline asm
	// begin inline asm
	{	
.reg .f64 data;
	ld.global.ca.f64 data, [%rd32772];
	}
	// end inline asm
	// begin inline asm
	bar.sync 0;
	// end inline asm
	// begin inline asm
	{	
.reg .f64 data;
	ld.global.ca.f64 data, [%rd32772];
	}
	// end inline asm
	// begin inline asm
	bar.sync 0;
	// end inline asm
	// begin inline asm
	{	
.reg .f64 data;
	ld.global.ca.f64 data, [%rd32772];
	}
	// end inline asm
	// begin inline asm
	bar.sync 0;
	// end inline asm
	// begin inline asm
	{	
.reg .f64 data;
	ld.global.ca.f64 data, [%rd32772];
	}
	// end inline asm
	// begin inline asm
	bar.sync 0;
	// end inline asm
	// begin inline asm
	{	
.reg .f64 data;
	ld.global.ca.f64 data, [%rd32772];
	}
	// end inline asm
	// begin inline asm
	bar.sync 0;
	// end inline asm
	// begin inline asm
	{	
.reg .f64 data;
	ld.global.ca.f64 data, [%rd32772];
	}
	// end inline asm
	// begin inline asm
	bar.sync 0;
	// end inline asm
	// begin inline asm
	{	
.reg .f64 data;
	ld.global.ca.f64 data, [%rd32772];
	}
	// end inline asm
	// begin inline asm
	bar.sync 0;
	// end inline asm
	// begin inline asm
	{	
.reg .f64 data;
	ld.global.ca.f64 data, [%rd32772];
	}
	// end inline asm
	// begin inline asm
	bar.sync 0;
	// end inline asm
	// begin inline asm
	{	
.reg .f64 data;
	ld.global.ca.f64 data, [%rd32772];
	}
	// end inline asm
	// begin inline asm
	bar.sync 0;
	// end inline asm
	// begin inline asm
	{	
.reg .f64 data;
	ld.global.ca.f64 data, [%rd32772];
	}
	// end inline asm
	// begin inline asm
	bar.sync 0;
	// end inline asm
	// begin inline asm
	{	
.reg .f64 data;
	ld.global.ca.f64 data, [%rd32772];
	}
	// end inline asm
	// begin inline asm
	bar.sync 0;
	// end inline asm
	// begin inline asm
	{	
.reg .f64 data;
	ld.global.ca.f64 data, [%rd32772];
	}
	// end inline asm
	// begin inline asm
	bar.sync 0;
	// end inline asm
	// begin inline asm
	{	
.reg .f64 data;
	ld.global.ca.f64 data, [%rd32772];
	}
	// end inline asm
	// begin inline asm
	bar.sync 0;
	// end inline asm
	// begin inline asm
	{	
.reg .f64 data;
	ld.global.ca.f64 data, [%rd32772];
	}
	// end inline asm
	// begin inline asm
	bar.sync 0;
	// end inline asm
	// begin inline asm
	{	
.reg .f64 data;
	ld.global.ca.f64 data, [%rd32772];
	}
	// end inline asm
	// begin inline asm
	bar.sync 0;
	// end inline asm
	// begin inline asm
	{	
.reg .f64 data;
	ld.global.ca.f64 data, [%rd32772];
	}
	// end inline asm
	// begin inline asm
	bar.sync 0;
	// end inline asm
	// begin inline asm
	{	
.reg .f64 data;
	ld.global.ca.f64 data, [%rd32772];
	}
	// end inline asm
	// begin inline asm
	bar.sync 0;
	// end inline asm
	// begin inline asm
	{	
.reg .f64 data;
	ld.global.ca.f64 data, [%rd32772];
	}
	// end inline asm
	// begin inline asm
	bar.sync 0;
	// end inline asm
	// begin inline asm
	{	
.reg .f64 data;
	ld.global.ca.f64 data, [%rd32772];
	}
	// end inline asm
	// begin inline asm
	bar.sync 0;
	// end inline asm
	// begin inline asm
	{	
.reg .f64 data;
	ld.global.ca.f64 data, [%rd32772];
	}
	// end inline asm
	// begin inline asm
	bar.sync 0;
	// end inline asm
	// begin inline asm
	{	
.reg .f64 data;
	ld.global.ca.f64 data, [%rd32772];
	}
	// end inline asm
	// begin inline asm
	bar.sync 0;
	// end inline asm
	// begin inline asm
	{	
.reg .f64 data;
	ld.global.ca.f64 data, [%rd32772];
	}
	// end inline asm
	// begin inline asm
	bar.sync 0;
	// end inline asm
	// begin inline asm
	{	
.reg .f64 data;
	ld.global.ca.f64 data, [%rd32772];
	}
	// end inline asm
	// begin inline asm
	bar.sync 0;
	// end inline asm
	// begin inline asm
	{	
.reg .f64 data;
	ld.global.ca.f64 data, [%rd32772];
	}
	// end inline asm
	// begin inline asm
	bar.sync 0;
	// end inline asm
	// begin inline asm
	{	
.reg .f64 data;
	ld.global.ca.f64 data, [%rd32772];
	}
	// end inline asm
	// begin inline asm
	bar.sync 0;
	// end inline asm
	// begin inline asm
	{	
.reg .f64 data;
	ld.global.ca.f64 data, [%rd32772];
	}
	// end inline asm
	// begin inline asm
	bar.sync 0;
	// end inline asm
	// begin inline asm
	{	
.reg .f64 data;
	ld.global.ca.f64 data, [%rd32772];
	}
	// end inline asm
	// begin inline asm
	bar.sync 0;
	// end inline asm
	// begin inline asm
	{	
.reg .f64 data;
	ld.global.ca.f64 data, [%rd32772];
	}
	// end inline asm
	// begin inline asm
	bar.sync 0;
	// end inline asm
	// begin inline asm
	{	
.reg .f64 data;
	ld.global.ca.f64 data, [%rd32772];
	}
	// end inline asm
	// begin inline asm
	bar.sync 0;
	// end inline asm
	// begin inline asm
	{	
.reg .f64 data;
	ld.global.ca.f64 data, [%rd32772];
	}
	// end inline asm
	// begin inline asm
	bar.sync 0;
	// end inline asm
	// begin inline asm
	{	
.reg .f64 data;
	ld.global.ca.f64 data, [%rd32772];
	}
	// end inline asm
	// begin inline asm
	bar.sync 0;
	// end inline asm
	// begin inline asm
	{	
.reg .f64 data;
	ld.global.ca.f64 data, [%rd32772];
	}
	// end inline asm
	// begin inline asm
	bar.sync 0;
	// end inline asm
	// begin inline asm
	{	
.reg .f64 data;
	ld.global.ca.f64 data, [%rd32772];
	}
	// end inline asm
	// begin inline asm
	bar.sync 0;
	// end inline asm
	// begin inline asm
	{	
.reg .f64 data;
	ld.global.ca.f64 data, [%rd32772];
	}
	// end inline asm
	// begin inline asm
	bar.sync 0;
	// end inline asm
	// begin inline asm
	{	
.reg .f64 data;
	ld.global.ca.f64 data, [%rd32772];
	}
	// end inline asm
	// begin inline asm
	bar.sync 0;
	// end inline asm
	// begin inline asm
	{	
.reg .f64 data;
	ld.global.ca.f64 data, [%rd32772];
	}
	// end inline asm
	// begin inline asm
	bar.sync 0;
	// end inline asm
	// begin inline asm
	{	
.reg .f64 data;
	ld.global.ca.f64 data, [%rd32772];
	}
	// end inline asm
	// begin inline asm
	bar.sync 0;
	// end inline asm
	// begin inline asm
	{	
.reg .f64 data;
	ld.global.ca.f64 data, [%rd32772];
	}
	// end inline asm
	// begin inline asm
	bar.sync 0;
	// end inline asm
	// begin inline asm
	{	
.reg .f64 data;
	ld.global.ca.f64 data, [%rd32772];
	}
	// end inline asm
	// begin inline asm
	bar.sync 0;
	// end inline asm
	// begin inline asm
	{	
.reg .f64 data;
	ld.global.ca.f64 data, [%rd32772];
	}
	// end inline asm
	// begin inline asm
	bar.sync 0;
	// end inline asm
	// begin inline asm
	{	
.reg .f64 data;
	ld.global.ca.f64 data, [%rd32772];
	}
	// end inline asm
	// begin inline asm
	bar.sync 0;
	// end inline asm
	// begin inline asm
	{	
.reg .f64 data;
	ld.global.ca.f64 data, [%rd32772];
	}
	// end inline asm
	// begin inline asm
	bar.sync 0;
	// end inline asm
	// begin inline asm
	{	
.reg .f64 data;
	ld.global.ca.f64 data, [%rd32772];
	}
	// end inline asm
	// begin inline asm
	bar.sync 0;
	// end inline asm
	// begin inline asm
	{	
.reg .f64 data;
	ld.global.ca.f64 data, [%rd32772];
	}
	// end inline asm
	// begin inline asm
	bar.sync 0;
	// end inline asm
	// begin inline asm
	{	
.reg .f64 data;
	ld.global.ca.f64 data, [%rd32772];
	}
	// end inline asm
	// begin inline asm
	bar.sync 0;
	// end inline asm
	// begin inline asm
	{	
.reg .f64 data;
	ld.global.ca.f64 data, [%rd32772];
	}
	// end inline asm
	// begin inline asm
	bar.sync 0;
	// end inline asm
	// begin inline asm
	{	
.reg .f64 data;
	ld.global.ca.f64 data, [%rd32772];
	}
	// end inline asm
	// begin inline asm
	bar.sync 0;
	// end inline asm
	// begin inline asm
	{	
.reg .f64 data;
	ld.global.ca.f64 data, [%rd32772];
	}
	// end inline asm
	// begin inline asm
	bar.sync 0;
	// end inline asm
	// begin inline asm
	{	
.reg .f64 data;
	ld.global.ca.f64 data, [%rd32772];
	}
	// end inline asm
	// begin inline asm
	bar.sync 0;
	// end inline asm
	// begin inline asm
	{	
.reg .f64 data;
	ld.global.ca.f64 data, [%rd32772];
	}
	// end inline asm
	// begin inline asm
	bar.sync 0;
	// end inline asm
	// begin inline asm
	{	
.reg .f64 data;
	ld.global.ca.f64 data, [%rd32772];
	}
	// end inline asm
	// begin inline asm
	bar.sync 0;
	// end inline asm
	// begin inline asm
	{	
.reg .f64 data;
	ld.global.ca.f64 data, [%rd32772];
	}
	// end inline asm
	// begin inline asm
	bar.sync 0;
	// end inline asm
	// begin inline asm
	{	
.reg .f64 data;
	ld.global.ca.f64 data, [%rd32772];
	}
	// end inline asm
	// begin inline asm
	bar.sync 0;
	// end inline asm
	// begin inline asm
	{	
.reg .f64 data;
	ld.global.ca.f64 data, [%rd32772];
	}
	// end inline asm
	// begin inline asm
	bar.sync 0;
	// end inline asm
	// begin inline asm
	{	
.reg .f64 data;
	ld.global.ca.f64 data, [%rd32772];
	}
	// end inline asm
	// begin inline asm
	bar.sync 0;
	// end inline asm
	// begin inline asm
	{	
.reg .f64 data;
	ld.global.ca.f64 data, [%rd32772];
	}
	// end inline asm
	// begin inline asm
	bar.sync 0;
	// end inline asm
	// begin inline asm
	{	
.reg .f64 data;
	ld.global.ca.f64 data, [%rd32772];
	}
	// end inline asm
	// begin inline asm
	bar.sync 0;
	// end inline asm
	// begin inline asm
	{	
.reg .f64 data;
	ld.global.ca.f64 data, [%rd32772];
	}
	// end inline asm
	// begin inline asm
	bar.sync 0;
	// end inline asm
	// begin inline asm
	{	
.reg .f64 data;
	ld.global.ca.f64 data, [%rd32772];
	}
	// end inline asm
	// begin inline asm
	bar.sync 0;
	// end inline asm
	// begin inline asm
	{	
.reg .f64 data;
	ld.global.ca.f64 data, [%rd32772];
	}
	// end inline asm
	// begin inline asm
	bar.sync 0;
	// end inline asm
	// begin inline asm
	{	
.reg .f64 data;
	ld.global.ca.f64 data, [%rd32772];
	}
	// end inline asm
	// begin inline asm
	bar.sync 0;
	// end inline asm
	// begin inline asm
	{	
.reg .f64 data;
	ld.global.ca.f64 data, [%rd32772];
	}
	// end inline asm
	// begin inline asm
	bar.sync 0;
	// end inline asm
	// begin inline asm
	{	
.reg .f64 data;
	ld.global.ca.f64 data, [%rd32772];
	}
	// end inline asm
	// begin inline asm
	bar.sync 0;
	// end inline asm
	// begin inline asm
	{	
.reg .f64 data;
	ld.global.ca.f64 data, [%rd32772];
	}
	// end inline asm
	// begin inline asm
	bar.sync 0;
	// end inline asm
	// begin inline asm
	{	
.reg .f64 data;
	ld.global.ca.f64 data, [%rd32772];
	}
	// end inline asm
	// begin inline asm
	bar.sync 0;
	// end inline asm
	// begin inline asm
	{	
.reg .f64 data;
	ld.global.ca.f64 data, [%rd32772];
	}
	// end inline asm
	// begin inline asm
	bar.sync 0;
	// end inline asm
	// begin inline asm
	{	
.reg .f64 data;
	ld.global.ca.f64 data, [%rd32772];
	}
	// end inline asm
	// begin inline asm
	bar.sync 0;
	// end inline asm
	// begin inline asm
	{	
.reg .f64 data;
	ld.global.ca.f64 data, [%rd32772];
	}
	// end inline asm
	// begin inline asm
	bar.sync 0;
	// end inline asm
	// begin inline asm
	{	
.reg .f64 data;
	ld.global.ca.f64 data, [%rd32772];
	}
	// end inline asm
	// begin inline asm
	bar.sync 0;
	// end inline asm
	// begin inline asm
	{	
.reg .f64 data;
	ld.global.ca.f64 data, [%rd32772];
	}
	// end inline asm
	// begin inline asm
	bar.sync 0;
	// end inline asm
	// begin inline asm
	{	
.reg .f64 data;
	ld.global.ca.f64 data, [%rd32772];
	}
	// end inline asm
	// begin inline asm
	bar.sync 0;
	// end inline asm
	// begin inline asm
	{	
.reg .f64 data;
	ld.global.ca.f64 data, [%rd32772];
	}
	// end inline asm
	// begin inline asm
	bar.sync 0;
	// end inline asm
	// begin inline asm
	{	
.reg .f64 data;
	ld.global.ca.f64 data, [%rd32772];
	}
	// end inline asm
	// begin inline asm
	bar.sync 0;
	// end inline asm
	// begin inline asm
	{	
.reg .f64 data;
	ld.global.ca.f64 data, [%rd32772];
	}
	// end inline asm
	// begin inline asm
	bar.sync 0;
	// end inline asm
	// begin inline asm
	{	
.reg .f64 data;
	ld.global.ca.f64 data, [%rd32772];
	}
	// end inline asm
	// begin inline asm
	bar.sync 0;
	// end inline asm
	// begin inline asm
	{	
.reg .f64 data;
	ld.global.ca.f64 data, [%rd32772];
	}
	// end inline asm
	// begin inline asm
	bar.sync 0;
	// end inline asm
	// begin inline asm
	{	
.reg .f64 data;
	ld.global.ca.f64 data, [%rd32772];
	}
	// end inline asm
	// begin inline asm
	bar.sync 0;
	// end inline asm
	// begin inline asm
	{	
.reg .f64 data;
	ld.global.ca.f64 data, [%rd32772];
	}
	// end inline asm
	// begin inline asm
	bar.sync 0;
	// end inline asm
	// begin inline asm
	{	
.reg .f64 data;
	ld.global.ca.f64 data, [%rd32772];
	}
	// end inline asm
	// begin inline asm
	bar.sync 0;
	// end inline asm
	// begin inline asm
	{	
.reg .f64 data;
	ld.global.ca.f64 data, [%rd32772];
	}
	// end inline asm
	// begin inline asm
	bar.sync 0;
	// end inline asm
	// begin inline asm
	{	
.reg .f64 data;
	ld.global.ca.f64 data, [%rd32772];
	}
	// end inline asm
	// begin inline asm
	bar.sync 0;
	// end inline asm
	// begin inline asm
	{	
.reg .f64 data;
	ld.global.ca.f64 data, [%rd32772];
	}
	// end inline asm
	// begin inline asm
	bar.sync 0;
	// end inline asm
	// begin inline asm
	{	
.reg .f64 data;
	ld.global.ca.f64 data, [%rd32772];
	}
	// end inline asm
	// begin inline asm
	bar.sync 0;
	// end inline asm
	// begin inline asm
	{	
.reg .f64 data;
	ld.global.ca.f64 data, [%rd32772];
	}
	// end inline asm
	// begin inline asm
	bar.sync 0;
	// end inline asm
	// begin inline asm
	{	
.reg .f64 data;
	ld.global.ca.f64 data, [%rd32772];
	}
	// end inline asm
	// begin inline asm
	bar.sync 0;
	// end inline asm
	// begin inline asm
	{	
.reg .f64 data;
	ld.global.ca.f64 data, [%rd32772];
	}
	// end inline asm
	// begin inline asm
	bar.sync 0;
	// end inline asm
	// begin inline asm
	{	
.reg .f64 data;
	ld.global.ca.f64 data, [%rd32772];
	}
	// end inline asm
	// begin inline asm
	bar.sync 0;
	// end inline asm
	// begin inline asm
	{	
.reg .f64 data;
	ld.global.ca.f64 data, [%rd32772];
	}
	// end inline asm
	// begin inline asm
	bar.sync 0;
	// end inline asm
	// begin inline asm
	{	
.reg .f64 data;
	ld.global.ca.f64 data, [%rd32772];
	}
	// end inline asm
	// begin inline asm
	bar.sync 0;
	// end inline asm
	// begin inline asm
	{	
.reg .f64 data;
	ld.global.ca.f64 data, [%rd32772];
	}
	// end inline asm
	// begin inline asm
	bar.sync 0;
	// end inline asm
	// begin inline asm
	{	
.reg .f64 data;
	ld.global.ca.f64 data, [%rd32772];
	}
	// end inline asm
	// begin inline asm
	bar.sync 0;
	// end inline asm
	// begin inline asm
	{	
.reg .f64 data;
	ld.global.ca.f64 data, [%rd32772];
	}
	// end inline asm
	// begin inline asm
	bar.sync 0;
	// end inline asm
	// begin inline asm
	{	
.reg .f64 data;
	ld.global.ca.f64 data, [%rd32772];
	}
	// end inline asm
	// begin inline asm
	bar.sync 0;
	// end inline asm
	// begin inline asm
	{	
.reg .f64 data;
	ld.global.ca.f64 data, [%rd32772];
	}
	// end inline asm
	// begin inline asm
	bar.sync 0;
	// end inline asm
	// begin inline asm
	{	
.reg .f64 data;
	ld.global.ca.f64 data, [%rd32772];
	}
	// end inline asm
	// begin inline asm
	bar.sync 0;
	// end inline asm
	// begin inline asm
	{	
.reg .f64 data;
	ld.global.ca.f64 data, [%rd32772];
	}
	// end inline asm
	// begin inline asm
	bar.sync 0;
	// end inline asm
	// begin inline asm
	{	
.reg .f64 data;
	ld.global.ca.f64 data, [%rd32772];
	}
	// end inline asm
	// begin inline asm
	bar.sync 0;
	// end inline asm
	// begin inline asm
	{	
.reg .f64 data;
	ld.global.ca.f64 data, [%rd32772];
	}
	// end inline asm
	// begin inline asm
	bar.sync 0;
	// end inline asm
	// begin inline asm
	{	
.reg .f64 data;
	ld.global.ca.f64 data, [%rd32772];
	}
	// end inline asm
	// begin inline asm
	bar.sync 0;
	// end inline asm
	// begin inline asm
	{	
.reg .f64 data;
	ld.global.ca.f64 data, [%rd32772];
	}
	// end inline asm
	// begin inline asm
	bar.sync 0;
	// end inline asm
	// begin inline asm
	{	
.reg .f64 data;
	ld.global.ca.f64 data, [%rd32772];
	}
	// end inline asm
	// begin inline asm
	bar.sync 0;
	// end inline asm
	// begin inline asm
	{	
.reg .f64 data;
	ld.global.ca.f64 data, [%rd32772];
	}
	// end inline asm
	// begin inline asm
	bar.sync 0;
	// end inline asm
	// begin inline asm
	{	
.reg .f64 data;
	ld.global.ca.f64 data, [%rd32772];
	}
	// end inline asm
	// begin inline asm
	bar.sync 0;
	// end inline asm
	// begin inline asm
	{	
.reg .f64 data;
	ld.global.ca.f64 data, [%rd32772];
	}
	// end inline asm
	// begin inline asm
	bar.sync 0;
	// end inline asm
	// begin inline asm
	{	
.reg .f64 data;
	ld.global.ca.f64 data, [%rd32772];
	}
	// end inline asm
	// begin inline asm
	bar.sync 0;
	// end inline asm
	// begin inline asm
	{	
.reg .f64 data;
	ld.global.ca.f64 data, [%rd32772];
	}
	// end inline asm
	// begin inline asm
	bar.sync 0;
	// end inline asm
	// begin inline asm
	{	
.reg .f64 data;
	ld.global.ca.f64 data, [%rd32772];
	}
	// end inline asm
	// begin inline asm
	bar.sync 0;
	// end inline asm
	// begin inline asm
	{	
.reg .f64 data;
	ld.global.ca.f64 data, [%rd32772];
	}
	// end inline asm
	// begin inline asm
	bar.sync 0;
	// end inline asm
	// begin inline asm
	{	
.reg .f64 data;
	ld.global.ca.f64 data, [%rd32772];
	}
	// end inline asm
	// begin inline asm
	bar.sync 0;
	// end inline asm
	// begin inline asm
	{	
.reg .f64 data;
	ld.global.ca.f64 data, [%rd32772];
	}
	// end inline asm
	// begin inline asm
	bar.sync 0;
	// end inline asm
	// begin inline asm
	{	
.reg .f64 data;
	ld.global.ca.f64 data, [%rd32772];
	}
	// end inline asm
	// begin inline asm
	bar.sync 0;
	// end inline asm
	// begin inline asm
	{	
.reg .f64 data;
	ld.global.ca.f64 data, [%rd32772];
	}
	// end inline asm
	// begin inline asm
	bar.sync 0;
	// end inline asm
	// begin inline asm
	{	
.reg .f64 data;
	ld.global.ca.f64 data, [%rd32772];
	}
	// end inline asm
	// begin inline asm
	bar.sync 0;
	// end inline asm
	// begin inline asm
	{	
.reg .f64 data;
	ld.global.ca.f64 data, [%rd32772];
	}
	// end inline asm
	// begin inline asm
	bar.sync 0;
	// end inline asm
	// begin inline asm
	{	
.reg .f64 data;
	ld.global.ca.f64 data, [%rd32772];
	}
	// end inline asm
	// begin inline asm
	bar.sync 0;
	// end inline asm
	// begin inline asm
	{	
.reg .f64 data;
	ld.global.ca.f64 data, [%rd32772];
	}
	// end inline asm
	// begin inline asm
	bar.sync 0;
	// end inline asm
	// begin inline asm
	{	
.reg .f64 data;
	ld.global.ca.f64 data, [%rd32772];
	}
	// end inline asm
	// begin inline asm
	bar.sync 0;
	// end inline asm
	// begin inline asm
	{	
.reg .f64 data;
	ld.global.ca.f64 data, [%rd32772];
	}
	// end inline asm
	// begin inline asm
	bar.sync 0;
	// end inline asm
	// begin inline asm
	{	
.reg .f64 data;
	ld.global.ca.f64 data, [%rd32772];
	}
	// end inline asm
	// begin inline asm
	bar.sync 0;
	// end inline asm
	// begin inline asm
	{	
.reg .f64 data;
	ld.global.ca.f64 data, [%rd32772];
	}
	// end inline asm
	// begin inline asm
	bar.sync 0;
	// end inline asm
	// begin inline asm
	{	
.reg .f64 data;
	ld.global.ca.f64 data, [%rd32772];
	}
	// end inline asm
	// begin inline asm
	bar.sync 0;
	// end inline asm
	// begin inline asm
	{	
.reg .f64 data;
	ld.global.ca.f64 data, [%rd32772];
	}
	// end inline asm
	// begin inline asm
	bar.sync 0;
	// end inline asm
	// begin inline asm
	{	
.reg .f64 data;
	ld.global.ca.f64 data, [%rd32772];
	}
	// end inline asm
	// begin inline asm
	bar.sync 0;
	// end inline asm
	// begin inline asm
	{	
.reg .f64 data;
	ld.global.ca.f64 data, [%rd32772];
	}
	// end inline asm
	// begin inline asm
	bar.sync 0;
	// end inline asm
	// begin inline asm
	{	
.reg .f64 data;
	ld.global.ca.f64 data, [%rd32772];
	}
	// end inline asm
	// begin inline asm
	bar.sync 0;
	// end inline asm
	// begin inline asm
	{	
.reg .f64 data;
	ld.global.ca.f64 data, [%rd32772];
	}
	// end inline asm
	// begin inline asm
	bar.sync 0;
	// end inline asm
	// begin inline asm
	{	
.reg .f64 data;
	ld.global.ca.f64 data, [%rd32772];
	}
	// end inline asm
	// begin inline asm
	bar.sync 0;
	// end inline asm
	// begin inline asm
	{	
.reg .f64 data;
	ld.global.ca.f64 data, [%rd32772];
	}
	// end inline asm
	// begin inline asm
	bar.sync 0;
	// end inline asm
	// begin inline asm
	{	
.reg .f64 data;
	ld.global.ca.f64 data, [%rd32772];
	}
	// end inline asm
	// begin inline asm
	bar.sync 0;
	// end inline asm
	// begin inline asm
	{	
.reg .f64 data;
	ld.global.ca.f64 data, [%rd32772];
	}
	// end inline asm
	// begin inline asm
	bar.sync 0;
	// end inline asm
	// begin inline asm
	{	
.reg .f64 data;
	ld.global.ca.f64 data, [%rd32772];
	}
	// end inline asm
	// begin inline asm
	bar.sync 0;
	// end inline asm
	// begin inline asm
	{	
.reg .f64 data;
	ld.global.ca.f64 data, [%rd32772];
	}
	// end inline asm
	// begin inline asm
	bar.sync 0;
	// end inline asm
	// begin inline asm
	{	
.reg .f64 data;
	ld.global.ca.f64 data, [%rd32772];
	}
	// end inline asm
	// begin inline asm
	bar.sync 0;
	// end inline asm
	// begin inline asm
	{	
.reg .f64 data;
	ld.global.ca.f64 data, [%rd32772];
	}
	// end inline asm
	// begin inline asm
	bar.sync 0;
	// end inline asm
	// begin inline asm
	{	
.reg .f64 data;
	ld.global.ca.f64 data, [%rd32772];
	}
	// end inline asm
	// begin inline asm
	bar.sync 0;
	// end inline asm
	// begin inline asm
	{	
.reg .f64 data;
	ld.global.ca.f64 data, [%rd32772];
	}
	// end inline asm
	// begin inline asm
	bar.sync 0;
	// end inline asm
	// begin inline asm
	{	
.reg .f64 data;
	ld.global.ca.f64 data, [%rd32772];
	}
	// end inline asm
	// begin inline asm
	bar.sync 0;
	// end inline asm
	// begin inline asm
	{	
.reg .f64 data;
	ld.global.ca.f64 data, [%rd32772];
	}
	// end inline asm
	// begin inline asm
	bar.sync 0;
	// end inline asm
	// begin inline asm
	{	
.reg .f64 data;
	ld.global.ca.f64 data, [%rd32772];
	}
	// end inline asm
	// begin inline asm
	bar.sync 0;
	// end inline asm
	// begin inline asm
	{	
.reg .f64 data;
	ld.global.ca.f64 data, [%rd32772];
	}
	// end inline asm
	// begin inline asm
	bar.sync 0;
	// end inline asm
	// begin inline asm
	{	
.reg .f64 data;
	ld.global.ca.f64 data, [%rd32772];
	}
	// end inline asm
	// begin inline asm
	bar.sync 0;
	// end inline asm
	// begin inline asm
	{	
.reg .f64 data;
	ld.global.ca.f64 data, [%rd32772];
	}
	// end inline asm
	// begin inline asm
	bar.sync 0;
	// end inline asm
	// begin inline asm
	{	
.reg .f64 data;
	ld.global.ca.f64 data, [%rd32772];
	}
	// end inline asm
	// begin inline asm
	bar.sync 0;
	// end inline asm
	// begin inline asm
	{	
.reg .f64 data;
	ld.global.ca.f64 data, [%rd32772];
	}
	// end inline asm
	// begin inline asm
	bar.sync 0;
	// end inline asm
	// begin inline asm
	{	
.reg .f64 data;
	ld.global.ca.f64 data, [%rd32772];
	}
	// end inline asm
	// begin inline asm
	bar.sync 0;
	// end inline asm
	// begin inline asm
	{	
.reg .f64 data;
	ld.global.ca.f64 data, [%rd32772];
	}
	// end inline asm
	// begin inline asm
	bar.sync 0;
	// end inline asm
	// begin inline asm
	{	
.reg .f64 data;
	ld.global.ca.f64 data, [%rd32772];
	}
	// end inline asm
	// begin inline asm
	bar.sync 0;
	// end inline asm
	// begin inline asm
	{	
.reg .f64 data;
	ld.global.ca.f64 data, [%rd32772];
	}
	// end inline asm
	// begin inline asm
	bar.sync 0;
	// end inline asm
	// begin inline asm
	{	
.reg .f64 data;
	ld.global.ca.f64 data, [%rd32772];
	}
	// end inline asm
	// begin inline asm
	bar.sync 0;
	// end inline asm
	// begin inline asm
	{	
.reg .f64 data;
	ld.global.ca.f64 data, [%rd32772];
	}
	// end inline asm
	// begin inline asm
	bar.sync 0;
	// end inline asm
	// begin inline asm
	{	
.reg .f64 data;
	ld.global.ca.f64 data, [%rd32772];
	}
	// end inline asm
	// begin inline asm
	bar.sync 0;
	// end inline asm
	// begin inline asm
	{	
.reg .f64 data;
	ld.global.ca.f64 data, [%rd32772];
	}
	// end inline asm
	// begin inline asm
	bar.sync 0;
	// end inline asm
	// begin inline asm
	{	
.reg .f64 data;
	ld.global.ca.f64 data, [%rd32772];
	}
	// end inline asm
	// begin inline asm
	bar.sync 0;
	// end inline asm
	// begin inline asm
	{	
.reg .f64 data;
	ld.global.ca.f64 data, [%rd32772];
	}
	// end inline asm
	// begin inline asm
	bar.sync 0;
	// end inline asm
	// begin inline asm
	{	
.reg .f64 data;
	ld.global.ca.f64 data, [%rd32772];
	}
	// end inline asm
	// begin inline asm
	bar.sync 0;
	// end inline asm
	// begin inline asm
	{	
.reg .f64 data;
	ld.global.ca.f64 data, [%rd32772];
	}
	// end inline asm
	// begin inline asm
	bar.sync 0;
	// end inline asm
	// begin inline asm
	{	
.reg .f64 data;
	ld.global.ca.f64 data, [%rd32772];
	}
	// end inline asm
	// begin inline asm
	bar.sync 0;
	// end inline asm
	// begin inline asm
	{	
.reg .f64 data;
	ld.global.ca.f64 data, [%rd32772];
	}
	// end inline asm
	// begin inline asm
	bar.sync 0;
	// end inline asm
	// begin inline asm
	{	
.reg .f64 data;
	ld.global.ca.f64 data, [%rd32772];
	}
	// end inline asm
	// begin inline asm
	bar.sync 0;
	// end inline asm
	// begin inline asm
	{	
.reg .f64 data;
	ld.global.ca.f64 data, [%rd32772];
	}
	// end inline asm
	// begin inline asm
	bar.sync 0;
	// end inline asm
	// begin inline asm
	{	
.reg .f64 data;
	ld.global.ca.f64 data, [%rd32772];
	}
	// end inline asm
	// begin inline asm
	bar.sync 0;
	// end inline asm
	// begin inline asm
	{	
.reg .f64 data;
	ld.global.ca.f64 data, [%rd32772];
	}
	// end inline asm
	// begin inline asm
	bar.sync 0;
	// end inline asm
	// begin inline asm
	{	
.reg .f64 data;
	ld.global.ca.f64 data, [%rd32772];
	}
	// end inline asm
	// begin inline asm
	bar.sync 0;
	// end inline asm
	// begin inline asm
	{	
.reg .f64 data;
	ld.global.ca.f64 data, [%rd32772];
	}
	// end inline asm
	// begin inline asm
	bar.sync 0;
	// end inline asm
	// begin inline asm
	{	
.reg .f64 data;
	ld.global.ca.f64 data, [%rd32772];
	}
	// end inline asm
	// begin inline asm
	bar.sync 0;
	// end inline asm
	// begin inline asm
	{	
.reg .f64 data;
	ld.global.ca.f64 data, [%rd32772];
	}
	// end inline asm
	// begin inline asm
	bar.sync 0;
	// end inline asm
	// begin inline asm
	{	
.reg .f64 data;
	ld.global.ca.f64 data, [%rd32772];
	}
	// end inline asm
	// begin inline asm
	bar.sync 0;
	// end inline asm
	// begin inline asm
	{	
.reg .f64 data;
	ld.global.ca.f64 data, [%rd32772];
	}
	// end inline asm
	// begin inline asm
	bar.sync 0;
	// end inline asm
	// begin inline asm
	{	
.reg .f64 data;
	ld.global.ca.f64 data, [%rd32772];
	}
	// end inline asm
	// begin inline asm
	bar.sync 0;
	// end inline asm
	// begin inline asm
	{	
.reg .f64 data;
	ld.global.ca.f64 data, [%rd32772];
	}
	// end inline asm
	// begin inline asm
	bar.sync 0;
	// end inline asm
	// begin inline asm
	{	
.reg .f64 data;
	ld.global.ca.f64 data, [%rd32772];
	}
	// end inline asm
	// begin inline asm
	bar.sync 0;
	// end inline asm
	// begin inline asm
	{	
.reg .f64 data;
	ld.global.ca.f64 data, [%rd32772];
	}
	// end inline asm
	// begin inline asm
	bar.sync 0;
	// end inline asm
	// begin inline asm
	{	
.reg .f64 data;
	ld.global.ca.f64 data, [%rd32772];
	}
	// end inline asm
	// begin inline asm
	bar.sync 0;
	// end inline asm
	// begin inline asm
	{	
.reg .f64 data;
	ld.global.ca.f64 data, [%rd32772];
	}
	// end inline asm
	// begin inline asm
	bar.sync 0;
	// end inline asm
	// begin inline asm
	{	
.reg .f64 data;
	ld.global.ca.f64 data, [%rd32772];
	}
	// end inline asm
	// begin inline asm
	bar.sync 0;
	// end inline asm
	// begin inline asm
	{	
.reg .f64 data;
	ld.global.ca.f64 data, [%rd32772];
	}
	// end inline asm
	// begin inline asm
	bar.sync 0;
	// end inline asm
	// begin inline asm
	{	
.reg .f64 data;
	ld.global.ca.f64 data, [%rd32772];
	}
	// end inline asm
	// begin inline asm
	bar.sync 0;
	// end inline asm
	// begin inline asm
	{	
.reg .f64 data;
	ld.global.ca.f64 data, [%rd32772];
	}
	// end inline asm
	// begin inline asm
	bar.sync 0;
	// end inline asm
	// begin inline asm
	{	
.reg .f64 data;
	ld.global.ca.f64 data, [%rd32772];
	}
	// end inline asm
	// begin inline asm
	bar.sync 0;
	// end inline asm
	// begin inline asm
	{	
.reg .f64 data;
	ld.global.ca.f64 data, [%rd32772];
	}
	// end inline asm
	// begin inline asm
	bar.sync 0;
	// end inline asm
	// begin inline asm
	{	
.reg .f64 data;
	ld.global.ca.f64 data, [%rd32772];
	}
	// end inline asm
	// begin inline asm
	bar.sync 0;
	// end inline asm
	// begin inline asm
	{	
.reg .f64 data;
	ld.global.ca.f64 data, [%rd32772];
	}
	// end inline asm
	// begin inline asm
	bar.sync 0;
	// end inline asm
	// begin inline asm
	{	
.reg .f64 data;
	ld.global.ca.f64 data, [%rd32772];
	}
	// end inline asm
	// begin inline asm
	bar.sync 0;
	// end inline asm
	// begin inline asm
	{	
.reg .f64 data;
	ld.global.ca.f64 data, [%rd32772];
	}
	// end inline asm
	// begin inline asm
	bar.sync 0;
	// end inline asm
	// begin inline asm
	{	
.reg .f64 data;
	ld.global.ca.f64 data, [%rd32772];
	}
	// end inline asm
	// begin inline asm
	bar.sync 0;
	// end inline asm
	// begin inline asm
	{	
.reg .f64 data;
	ld.global.ca.f64 data, [%rd32772];
	}
	// end inline asm
	// begin inline asm
	bar.sync 0;
	// end inline asm
	// begin inline asm
	{	
.reg .f64 data;
	ld.global.ca.f64 data, [%rd32772];
	}
	// end inline asm
	// begin inline asm
	bar.sync 0;
	// end inline asm
	// begin inline asm
	{	
.reg .f64 data;
	ld.global.ca.f64 data, [%rd32772];
	}
	// end inline asm
	// begin inline asm
	bar.sync 0;
	// end inline asm
	// begin inline asm
	{	
.reg .f64 data;
	ld.global.ca.f64 data, [%rd32772];
	}
	// end inline asm
	// begin inline asm
	bar.sync 0;
	// end inline asm
	// begin inline asm
	{	
.reg .f64 data;
	ld.global.ca.f64 data, [%rd32772];
	}
	// end inline asm
	// begin inline asm
	bar.sync 0;
	// end inline asm
	// begin inline asm
	{	
.reg .f64 data;
	ld.global.ca.f64 data, [%rd32772];
	}
	// end inline asm
	// begin inline asm
	bar.sync 0;
	// end inline asm
	// begin inline asm
	{	
.reg .f64 data;
	ld.global.ca.f64 data, [%rd32772];
	}
	// end inline asm
	// begin inline asm
	bar.sync 0;
	// end inline asm
	// begin inline asm
	{	
.reg .f64 data;
	ld.global.ca.f64 data, [%rd32772];
	}
	// end inline asm
	// begin inline asm
	bar.sync 0;
	// end inline asm
	// begin inline asm
	{	
.reg .f64 data;
	ld.global.ca.f64 data, [%rd32772];
	}
	// end inline asm
	// begin inline asm
	bar.sync 0;
	// end inline asm
	// begin inline asm
	{	
.reg .f64 data;
	ld.global.ca.f64 data, [%rd32772];
	}
	// end inline asm
	// begin inline asm
	bar.sync 0;
	// end inline asm
	// begin inline asm
	{	
.reg .f64 data;
	ld.global.ca.f64 data, [%rd32772];
	}
	// end inline asm
	// begin inline asm
	bar.sync 0;
	// end inline asm
	// begin inline asm
	{	
.reg .f64 data;
	ld.global.ca.f64 data, [%rd32772];
	}
	// end inline asm
	// begin inline asm
	bar.sync 0;
	// end inline asm
	// begin inline asm
	{	
.reg .f64 data;
	ld.global.ca.f64 data, [%rd32772];
	}
	// end inline asm
	// begin inline asm
	bar.sync 0;
	// end inline asm
	// begin inline asm
	{	
.reg .f64 data;
	ld.global.ca.f64 data, [%rd32772];
	}
	// end inline asm
	// begin inline asm
	bar.sync 0;
	// end inline asm
	// begin inline asm
	{	
.reg .f64 data;
	ld.global.ca.f64 data, [%rd32772];
	}
	// end inline asm
	// begin inline asm
	bar.sync 0;
	// end inline asm
	// begin inline asm
	{	
.reg .f64 data;
	ld.global.ca.f64 data, [%rd32772];
	}
	// end inline asm
	// begin inline asm
	bar.sync 0;
	// end inline asm
	// begin inline asm
	{	
.reg .f64 data;
	ld.global.ca.f64 data, [%rd32772];
	}
	// end inline asm
	// begin inline asm
	bar.sync 0;
	// end inline asm
	// begin inline asm
	{	
.reg .f64 data;
	ld.global.ca.f64 data, [%rd32772];
	}
	// end inline asm
	// begin inline asm
	bar.sync 0;
	// end inline asm
	// begin inline asm
	{	
.reg .f64 data;
	ld.global.ca.f64 data, [%rd32772];
	}
	// end inline asm
	// begin inline asm
	bar.sync 0;
	// end inline asm
	// begin inline asm
	{	
.reg .f64 data;
	ld.global.ca.f64 data, [%rd32772];
	}
	// end inline asm
	// begin inline asm
	bar.sync 0;
	// end inline asm
	// begin inline asm
	{	
.reg .f64 data;
	ld.global.ca.f64 data, [%rd32772];
	}
	// end inline asm
	// begin inline asm
	bar.sync 0;
	// end inline asm
	// begin inline asm
	{	
.reg .f64 data;
	ld.global.ca.f64 data, [%rd32772];
	}
	// end inline asm
	// begin inline asm
	bar.sync 0;
	// end inline asm
	// begin inline asm
	{	
.reg .f64 data;
	ld.global.ca.f64 data, [%rd32772];
	}
	// end inline asm
	// begin inline asm
	bar.sync 0;
	// end inline asm
	// begin inline asm
	{	
.reg .f64 data;
	ld.global.ca.f64 data, [%rd32772];
	}
	// end inline asm
	// begin inline asm
	bar.sync 0;
	// end inline asm
	// begin inline asm
	{	
.reg .f64 data;
	ld.global.ca.f64 data, [%rd32772];
	}
	// end inline asm
	// begin inline asm
	bar.sync 0;
	// end inline asm
	// begin inline asm
	{	
.reg .f64 data;
	ld.global.ca.f64 data, [%rd32772];
	}
	// end inline asm
	// begin inline asm
	bar.sync 0;
	// end inline asm
	// begin inline asm
	{	
.reg .f64 data;
	ld.global.ca.f64 data, [%rd32772];
	}
	// end inline asm
	// begin inline asm
	bar.sync 0;
	// end inline asm
	// begin inline asm
	{	
.reg .f64 data;
	ld.global.ca.f64 data, [%rd32772];
	}
	// end inline asm
	// begin inline asm
	bar.sync 0;
	// end inline asm
	// begin inline asm
	{	
.reg .f64 data;
	ld.global.ca.f64 data, [%rd32772];
	}
	// end inline asm
	// begin inline asm
	bar.sync 0;
	// end inline asm
	// begin inline asm
	{	
.reg .f64 data;
	ld.global.ca.f64 data, [%rd32772];
	}
	// end inline asm
	// begin inline asm
	bar.sync 0;
	// end inline asm
	// begin inline asm
	{	
.reg .f64 data;
	ld.global.ca.f64 data, [%rd32772];
	}
	// end inline asm
	// begin inline asm
	bar.sync 0;
	// end inline asm
	// begin inline asm
	{	
.reg .f64 data;
	ld.global.ca.f64 data, [%rd32772];
	}
	// end inline asm
	// begin inline asm
	bar.sync 0;
	// end inline asm
	// begin inline asm
	{	
.reg .f64 data;
	ld.global.ca.f64 data, [%rd32772];
	}
	// end inline asm
	// begin inline asm
	bar.sync 0;
	// end inline asm
	// begin inline asm
	{	
.reg .f64 data;
	ld.global.ca.f64 data, [%rd32772];
	}
	// end inline asm
	// begin inline asm
	bar.sync 0;
	// end inline asm
	// begin inline asm
	{	
.reg .f64 data;
	ld.global.ca.f64 data, [%rd32772];
	}
	// end inline asm
	// begin inline asm
	bar.sync 0;
	// end inline asm
	// begin inline asm
	{	
.reg .f64 data;
	ld.global.ca.f64 data, [%rd32772];
	}
	// end inline asm
	// begin inline asm
	bar.sync 0;
	// end inline asm
	// begin inline asm
	{	
.reg .f64 data;
	ld.global.ca.f64 data, [%rd32772];
	}
	// end inline asm
	// begin inline asm
	bar.sync 0;
	// end inline asm
	// begin inline asm
	{	
.reg .f64 data;
	ld.global.ca.f64 data, [%rd32772];
	}
	// end inline asm
	// begin inline asm
	bar.sync 0;
	// end inline asm
	// begin inline asm
	{	
.reg .f64 data;
	ld.global.ca.f64 data, [%rd32772];
	}
	// end inline asm
	// begin inline asm
	bar.sync 0;
	// end inline asm
	// begin inline asm
	{	
.reg .f64 data;
	ld.global.ca.f64 data, [%rd32772];
	}
	// end inline asm
	// begin inline asm
	bar.sync 0;
	// end inline asm
	// begin inline asm
	{	
.reg .f64 data;
	ld.global.ca.f64 data, [%rd32772];
	}
	// end inline asm
	// begin inline asm
	bar.sync 0;
	// end inline asm
	// begin inline asm
	{	
.reg .f64 data;
	ld.global.ca.f64 data, [%rd32772];
	}
	// end inline asm
	// begin inline asm
	bar.sync 0;
	// end inline asm
	// begin inline asm
	{	
.reg .f64 data;
	ld.global.ca.f64 data, [%rd32772];
	}
	// end inline asm
	// begin inline asm
	bar.sync 0;
	// end inline asm
	// begin inline asm
	{	
.reg .f64 data;
	ld.global.ca.f64 data, [%rd32772];
	}
	// end inline asm
	// begin inline asm
	bar.sync 0;
	// end inline asm
	// begin inline asm
	{	
.reg .f64 data;
	ld.global.ca.f64 data, [%rd32772];
	}
	// end inline asm
	// begin inline asm
	bar.sync 0;
	// end inline asm
	// begin inline asm
	{	
.reg .f64 data;
	ld.global.ca.f64 data, [%rd32772];
	}
	// end inline asm
	// begin inline asm
	bar.sync 0;
	// end inline asm
	// begin inline asm
	{	
.reg .f64 data;
	ld.global.ca.f64 data, [%rd32772];
	}
	// end inline asm
	// begin inline asm
	bar.sync 0;
	// end inline asm
	// begin inline asm
	{	
.reg .f64 data;
	ld.global.ca.f64 data, [%rd32772];
	}
	// end inline asm
	// begin inline asm
	bar.sync 0;
	// end inline asm
	// begin inline asm
	{	
.reg .f64 data;
	ld.global.ca.f64 data, [%rd32772];
	}
	// end inline asm
	// begin inline asm
	bar.sync 0;
	// end inline asm
	// begin inline asm
	{	
.reg .f64 data;
	ld.global.ca.f64 data, [%rd32772];
	}
	// end inline asm
	// begin inline asm
	bar.sync 0;
	// end inline asm
	// begin inline asm
	{	
.reg .f64 data;
	ld.global.ca.f64 data, [%rd32772];
	}
	// end inline asm
	// begin inline asm
	bar.sync 0;
	// end inline asm
	// begin inline asm
	{	
.reg .f64 data;
	ld.global.ca.f64 data, [%rd32772];
	}
	// end inline asm
	// begin inline asm
	bar.sync 0;
	// end inline asm
	// begin inline asm
	{	
.reg .f64 data;
	ld.global.ca.f64 data, [%rd32772];
	}
	// end inline asm
	// begin inline asm
	bar.sync 0;
	// end inline asm
	// begin inline asm
	{	
.reg .f64 data;
	ld.global.ca.f64 data, [%rd32772];
	}
	// end inline asm
	// begin inline asm
	bar.sync 0;
	// end inline asm
	// begin inline asm
	{	
.reg .f64 data;
	ld.global.ca.f64 data, [%rd32772];
	}
	// end inline asm
	// begin inline asm
	bar.sync 0;
	// end inline asm
	// begin inline asm
	{	
.reg .f64 data;
	ld.global.ca.f64 data, [%rd32772];
	}
	// end inline asm
	// begin inline asm
	bar.sync 0;
	// end inline asm
	// begin inline asm
	{	
.reg .f64 data;
	ld.global.ca.f64 data, [%rd32772];
	}
	// end inline asm
	// begin inline asm
	bar.sync 0;
	// end inline asm
	// begin inline asm
	{	
.reg .f64 data;
	ld.global.ca.f64 data, [%rd32772];
	}
	// end inline asm
	// begin inline asm
	bar.sync 0;
	// end inline asm
	// begin inline asm
	{	
.reg .f64 data;
	ld.global.ca.f64 data, [%rd32772];
	}
	// end inline asm
	// begin inline asm
	bar.sync 0;
	// end inline asm
	// begin inline asm
	{	
.reg .f64 data;
	ld.global.ca.f64 data, [%rd32772];
	}
	// end inline asm
	// begin inline asm
	bar.sync 0;
	// end inline asm
	// begin inline asm
	{	
.reg .f64 data;
	ld.global.ca.f64 data, [%rd32772];
	}
	// end inline asm
	// begin inline asm
	bar.sync 0;
	// end inline asm
	// begin inline asm
	{	
.reg .f64 data;
	ld.global.ca.f64 data, [%rd32772];
	}
	// end inline asm
	// begin inline asm
	bar.sync 0;
	// end inline asm
	// begin inline asm
	{	
.reg .f64 data;
	ld.global.ca.f64 data, [%rd32772];
	}
	// end inline asm
	// begin inline asm
	bar.sync 0;
	// end inline asm
	// begin inline asm
	{	
.reg .f64 data;
	ld.global.ca.f64 data, [%rd32772];
	}
	// end inline asm
	// begin inline asm
	bar.sync 0;
	// end inline asm
	// begin inline asm
	{	
.reg .f64 data;
	ld.global.ca.f64 data, [%rd32772];
	}
	// end inline asm
	// begin inline asm
	bar.sync 0;
	// end inline asm
	// begin inline asm
	{	
.reg .f64 data;
	ld.global.ca.f64 data, [%rd32772];
	}
	// end inline asm
	// begin inline asm
	bar.sync 0;
	// end inline asm
	// begin inline asm
	{	
.reg .f64 data;
	ld.global.ca.f64 data, [%rd32772];
	}
	// end inline asm
	// begin inline asm
	bar.sync 0;
	// end inline asm
	// begin inline asm
	{	
.reg .f64 data;
	ld.global.ca.f64 data, [%rd32772];
	}
	// end inline asm
	// begin inline asm
	bar.sync 0;
	// end inline asm
	// begin inline asm
	{	
.reg .f64 data;
	ld.global.ca.f64 data, [%rd32772];
	}
	// end inline asm
	// begin inline asm
	bar.sync 0;
	// end inline asm
	// begin inline asm
	{	
.reg .f64 data;
	ld.global.ca.f64 data, [%rd32772];
	}
	// end inline asm
	// begin inline asm
	bar.sync 0;
	// end inline asm
	// begin inline asm
	{	
.reg .f64 data;
	ld.global.ca.f64 data, [%rd32772];
	}
	// end inline asm
	// begin inline asm
	bar.sync 0;
	// end inline asm
	// begin inline asm
	{	
.reg .f64 data;
	ld.global.ca.f64 data, [%rd32772];
	}
	// end inline asm
	// begin inline asm
	bar.sync 0;
	// end inline asm
	// begin inline asm
	{	
.reg .f64 data;
	ld.global.ca.f64 data, [%rd32772];
	}
	// end inline asm
	// begin inline asm
	bar.sync 0;
	// end inline asm
	// begin inline asm
	{	
.reg .f64 data;
	ld.global.ca.f64 data, [%rd32772];
	}
	// end inline asm
	// begin inline asm
	bar.sync 0;
	// end inline asm
	// begin inline asm
	{	
.reg .f64 data;
	ld.global.ca.f64 data, [%rd32772];
	}
	// end inline asm
	// begin inline asm
	bar.sync 0;
	// end inline asm
	// begin inline asm
	{	
.reg .f64 data;
	ld.global.ca.f64 data, [%rd32772];
	}
	// end inline asm
	// begin inline asm
	bar.sync 0;
	// end inline asm
	// begin inline asm
	{	
.reg .f64 data;
	ld.global.ca.f64 data, [%rd32772];
	}
	// end inline asm
	// begin inline asm
	bar.sync 0;
	// end inline asm
	// begin inline asm
	{	
.reg .f64 data;
	ld.global.ca.f64 data, [%rd32772];
	}
	// end inline asm
	// begin inline asm
	bar.sync 0;
	// end inline asm
	// begin inline asm
	{	
.reg .f64 data;
	ld.global.ca.f64 data, [%rd32772];
	}
	// end inline asm
	// begin inline asm
	bar.sync 0;
	// end inline asm
	// begin inline asm
	{	
.reg .f64 data;
	ld.global.ca.f64 data, [%rd32772];
	}
	// end inline asm
	// begin inline asm
	bar.sync 0;
	// end inline asm
	// begin inline asm
	{	
.reg .f64 data;
	ld.global.ca.f64 data, [%rd32772];
	}
	// end inline asm
	// begin inline asm
	bar.sync 0;
	// end inline asm
	// begin inline asm
	{	
.reg .f64 data;
	ld.global.ca.f64 data, [%rd32772];
	}
	// end inline asm
	// begin inline asm
	bar.sync 0;
	// end inline asm
	// begin inline asm
	{	
.reg .f64 data;
	ld.global.ca.f64 data, [%rd32772];
	}
	// end inline asm
	// begin inline asm
	bar.sync 0;
	// end inline asm
	// begin inline asm
	{	
.reg .f64 data;
	ld.global.ca.f64 data, [%rd32772];
	}
	// end inline asm
	// begin inline asm
	bar.sync 0;
	// end inline asm
	// begin inline asm
	{	
.reg .f64 data;
	ld.global.ca.f64 data, [%rd32772];
	}
	// end inline asm
	// begin inline asm
	bar.sync 0;
	// end inline asm
	// begin inline asm
	{	
.reg .f64 data;
	ld.global.ca.f64 data, [%rd32772];
	}
	// end inline asm
	// begin inline asm
	bar.sync 0;
	// end inline asm
	// begin inline asm
	{	
.reg .f64 data;
	ld.global.ca.f64 data, [%rd32772];
	}
	// end inline asm
	// begin inline asm
	bar.sync 0;
	// end inline asm
	// begin inline asm
	{	
.reg .f64 data;
	ld.global.ca.f64 data, [%rd32772];
	}
	// end inline asm
	// begin inline asm
	bar.sync 0;
	// end inline asm
	// begin inline asm
	{	
.reg .f64 data;
	ld.global.ca.f64 data, [%rd32772];
	}
	// end inline asm
	// begin inline asm
	bar.sync 0;
	// end inline asm
	// begin inline asm
	{	
.reg .f64 data;
	ld.global.ca.f64 data, [%rd32772];
	}
	// end inline asm
	// begin inline asm
	bar.sync 0;
	// end inline asm
	// begin inline asm
	{	
.reg .f64 data;
	ld.global.ca.f64 data, [%rd32772];
	}
	// end inline asm
	// begin inline asm
	bar.sync 0;
	// end inline asm
	// begin inline asm
	{	
.reg .f64 data;
	ld.global.ca.f64 data, [%rd32772];
	}
	// end inline asm
	// begin inline asm
	bar.sync 0;
	// end inline asm
	// begin inline asm
	{	
.reg .f64 data;
	ld.global.ca.f64 data, [%rd32772];
	}
	// end inline asm
	// begin inline asm
	bar.sync 0;
	// end inline asm
	// begin inline asm
	{	
.reg .f64 data;
	ld.global.ca.f64 data, [%rd32772];
	}
	// end inline asm
	// begin inline asm
	bar.sync 0;
	// end inline asm
	// begin inline asm
	{	
.reg .f64 data;
	ld.global.ca.f64 data, [%rd32772];
	}
	// end inline asm
	// begin inline asm
	bar.sync 0;
	// end inline asm
	// begin inline asm
	{	
.reg .f64 data;
	ld.global.ca.f64 data, [%rd32772];
	}
	// end inline asm
	// begin inline asm
	bar.sync 0;
	// end inline asm
	// begin inline asm
	{	
.reg .f64 data;
	ld.global.ca.f64 data, [%rd32772];
	}
	// end inline asm
	// begin inline asm
	bar.sync 0;
	// end inline asm
	// begin inline asm
	{	
.reg .f64 data;
	ld.global.ca.f64 data, [%rd32772];
	}
	// end inline asm
	// begin inline asm
	bar.sync 0;
	// end inline asm
	// begin inline asm
	{	
.reg .f64 data;
	ld.global.ca.f64 data, [%rd32772];
	}
	// end inline asm
	// begin inline asm
	bar.sync 0;
	// end inline asm
	// begin inline asm
	{	
.reg .f64 data;
	ld.global.ca.f64 data, [%rd32772];
	}
	// end inline asm
	// begin inline asm
	bar.sync 0;
	// end inline asm
	// begin inline asm
	{	
.reg .f64 data;
	ld.global.ca.f64 data, [%rd32772];
	}
	// end inline asm
	// begin inline asm
	bar.sync 0;
	// end inline asm
	// begin inline asm
	{	
.reg .f64 data;
	ld.global.ca.f64 data, [%rd32772];
	}
	// end inline asm
	// begin inline asm
	bar.sync 0;
	// end inline asm
	// begin inline asm
	{	
.reg .f64 data;
	ld.global.ca.f64 data, [%rd32772];
	}
	// end inline asm
	// begin inline asm
	bar.sync 0;
	// end inline asm
	// begin inline asm
	{	
.reg .f64 data;
	ld.global.ca.f64 data, [%rd32772];
	}
	// end inline asm
	// begin inline asm
	bar.sync 0;
	// end inline asm
	// begin inline asm
	{	
.reg .f64 data;
	ld.global.ca.f64 data, [%rd32772];
	}
	// end inline asm
	// begin inline asm
	bar.sync 0;
	// end inline asm
	// begin inline asm
	{	
.reg .f64 data;
	ld.global.ca.f64 data, [%rd32772];
	}
	// end inline asm
	// begin inline asm
	bar.sync 0;
	// end inline asm
	// begin inline asm
	{	
.reg .f64 data;
	ld.global.ca.f64 data, [%rd32772];
	}
	// end inline asm
	// begin inline asm
	bar.sync 0;
	// end inline asm
	// begin inline asm
	{	
.reg .f64 data;
	ld.global.ca.f64 data, [%rd32772];
	}
	// end inline asm
	// begin inline asm
	bar.sync 0;
	// end inline asm
	// begin inline asm
	{	
.reg .f64 data;
	ld.global.ca.f64 data, [%rd32772];
	}
	// end inline asm
	// begin inline asm
	bar.sync 0;
	// end inline asm
	// begin inline asm
	{	
.reg .f64 data;
	ld.global.ca.f64 data, [%rd32772];
	}
	// end inline asm
	// begin inline asm
	bar.sync 0;
	// end inline asm
	// begin inline asm
	{	
.reg .f64 data;
	ld.global.ca.f64 data, [%rd32772];
	}
	// end inline asm
	// begin inline asm
	bar.sync 0;
	// end inline asm
	// begin inline asm
	{	
.reg .f64 data;
	ld.global.ca.f64 data, [%rd32772];
	}
	// end inline asm
	// begin inline asm
	bar.sync 0;
	// end inline asm
	// begin inline asm
	{	
.reg .f64 data;
	ld.global.ca.f64 data, [%rd32772];
	}
	// end inline asm
	// begin inline asm
	bar.sync 0;
	// end inline asm
	// begin inline asm
	{	
.reg .f64 data;
	ld.global.ca.f64 data, [%rd32772];
	}
	// end inline asm
	// begin inline asm
	bar.sync 0;
	// end inline asm
	// begin inline asm
	{	
.reg .f64 data;
	ld.global.ca.f64 data, [%rd32772];
	}
	// end inline asm
	// begin inline asm
	bar.sync 0;
	// end inline asm
	// begin inline asm
	{	
.reg .f64 data;
	ld.global.ca.f64 data, [%rd32772];
	}
	// end inline asm
	// begin inline asm
	bar.sync 0;
	// end inline asm
	// begin inline asm
	{	
.reg .f64 data;
	ld.global.ca.f64 data, [%rd32772];
	}
	// end inline asm
	// begin inline asm
	bar.sync 0;
	// end inline asm
	// begin inline asm
	{	
.reg .f64 data;
	ld.global.ca.f64 data, [%rd32772];
	}
	// end inline asm
	// begin inline asm
	bar.sync 0;
	// end inline asm
	// begin inline asm
	{	
.reg .f64 data;
	ld.global.ca.f64 data, [%rd32772];
	}
	// end inline asm
	// begin inline asm
	bar.sync 0;
	// end inline asm
	// begin inline asm
	{	
.reg .f64 data;
	ld.global.ca.f64 data, [%rd32772];
	}
	// end inline asm
	// begin inline asm
	bar.sync 0;
	// end inline asm
	// begin inline asm
	{	
.reg .f64 data;
	ld.global.ca.f64 data, [%rd32772];
	}
	// end inline asm
	// begin inline asm
	bar.sync 0;
	// end inline asm
	// begin inline asm
	{	
.reg .f64 data;
	ld.global.ca.f64 data, [%rd32772];
	}
	// end inline asm
	// begin inline asm
	bar.sync 0;
	// end inline asm
	// begin inline asm
	{	
.reg .f64 data;
	ld.global.ca.f64 data, [%rd32772];
	}
	// end inline asm
	// begin inline asm
	bar.sync 0;
	// end inline asm
	// begin inline asm
	{	
.reg .f64 data;
	ld.global.ca.f64 data, [%rd32772];
	}
	// end inline asm
	// begin inline asm
	bar.sync 0;
	// end inline asm
	// begin inline asm
	{	
.reg .f64 data;
	ld.global.ca.f64 data, [%rd32772];
	}
	// end inline asm
	// begin inline asm
	bar.sync 0;
	// end inline asm
	// begin inline asm
	{	
.reg .f64 data;
	ld.global.ca.f64 data, [%rd32772];
	}
	// end inline asm
	// begin inline asm
	bar.sync 0;
	// end inline asm
	// begin inline asm
	{	
.reg .f64 data;
	ld.global.ca.f64 data, [%rd32772];
	}
	// end inline asm
	// begin inline asm
	bar.sync 0;
	// end inline asm
	// begin inline asm
	{	
.reg .f64 data;
	ld.global.ca.f64 data, [%rd32772];
	}
	// end inline asm
	// begin inline asm
	bar.sync 0;
	// end inline asm
	// begin inline asm
	{	
.reg .f64 data;
	ld.global.ca.f64 data, [%rd32772];
	}
	// end inline asm
	// begin inline asm
	bar.sync 0;
	// end inline asm
	// begin inline asm
	{	
.reg .f64 data;
	ld.global.ca.f64 data, [%rd32772];
	}
	// end inline asm
	// begin inline asm
	bar.sync 0;
	// end inline asm
	// begin inline asm
	{	
.reg .f64 data;
	ld.global.ca.f64 data, [%rd32772];
	}
	// end inline asm
	// begin inline asm
	bar.sync 0;
	// end inline asm
	// begin inline asm
	{	
.reg .f64 data;
	ld.global.ca.f64 data, [%rd32772];
	}
	// end inline asm
	// begin inline asm
	bar.sync 0;
	// end inline asm
	// begin inline asm
	{	
.reg .f64 data;
	ld.global.ca.f64 data, [%rd32772];
	}
	// end inline asm
	// begin inline asm
	bar.sync 0;
	// end inline asm
	// begin inline asm
	{	
.reg .f64 data;
	ld.global.ca.f64 data, [%rd32772];
	}
	// end inline asm
	// begin inline asm
	bar.sync 0;
	// end inline asm
	// begin inline asm
	{	
.reg .f64 data;
	ld.global.ca.f64 data, [%rd32772];
	}
	// end inline asm
	// begin inline asm
	bar.sync 0;
	// end inline asm
	// begin inline asm
	{	
.reg .f64 data;
	ld.global.ca.f64 data, [%rd32772];
	}
	// end inline asm
	// begin inline asm
	bar.sync 0;
	// end inline asm
	// begin inline asm
	{	
.reg .f64 data;
	ld.global.ca.f64 data, [%rd32772];
	}
	// end inline asm
	// begin inline asm
	bar.sync 0;
	// end inline asm
	// begin inline asm
	{	
.reg .f64 data;
	ld.global.ca.f64 data, [%rd32772];
	}
	// end inline asm
	// begin inline asm
	bar.sync 0;
	// end inline asm
	// begin inline asm
	{	
.reg .f64 data;
	ld.global.ca.f64 data, [%rd32772];
	}
	// end inline asm
	// begin inline asm
	bar.sync 0;
	// end inline asm
	// begin inline asm
	{	
.reg .f64 data;
	ld.global.ca.f64 data, [%rd32772];
	}
	// end inline asm
	// begin inline asm
	bar.sync 0;
	// end inline asm
	// begin inline asm
	{	
.reg .f64 data;
	ld.global.ca.f64 data, [%rd32772];
	}
	// end inline asm
	// begin inline asm
	bar.sync 0;
	// end inline asm
	// begin inline asm
	{	
.reg .f64 data;
	ld.global.ca.f64 data, [%rd32772];
	}
	// end inline asm
	// begin inline asm
	bar.sync 0;
	// end inline asm
	// begin inline asm
	{	
.reg .f64 data;
	ld.global.ca.f64 data, [%rd32772];
	}
	// end inline asm
	// begin inline asm
	bar.sync 0;
	// end inline asm
	// begin inline asm
	{	
.reg .f64 data;
	ld.global.ca.f64 data, [%rd32772];
	}
	// end inline asm
	// begin inline asm
	bar.sync 0;
	// end inline asm
	// begin inline asm
	{	
.reg .f64 data;
	ld.global.ca.f64 data, [%rd32772];
	}
	// end inline asm
	// begin inline asm
	bar.sync 0;
	// end inline asm
	// begin inline asm
	{	
.reg .f64 data;
	ld.global.ca.f64 data, [%rd32772];
	}
	// end inline asm
	// begin inline asm
	bar.sync 0;
	// end inline asm
	// begin inline asm
	{	
.reg .f64 data;
	ld.global.ca.f64 data, [%rd32772];
	}
	// end inline asm
	// begin inline asm
	bar.sync 0;
	// end inline asm
	// begin inline asm
	{	
.reg .f64 data;
	ld.global.ca.f64 data, [%rd32772];
	}
	// end inline asm
	// begin inline asm
	bar.sync 0;
	// end inline asm
	// begin inline asm
	{	
.reg .f64 data;
	ld.global.ca.f64 data, [%rd32772];
	}
	// end inline asm
	// begin inline asm
	bar.sync 0;
	// end inline asm
	// begin inline asm
	{	
.reg .f64 data;
	ld.global.ca.f64 data, [%rd32772];
	}
	// end inline asm
	// begin inline asm
	bar.sync 0;
	// end inline asm
	// begin inline asm
	{	
.reg .f64 data;
	ld.global.ca.f64 data, [%rd32772];
	}
	// end inline asm
	// begin inline asm
	bar.sync 0;
	// end inline asm
	// begin inline asm
	{	
.reg .f64 data;
	ld.global.ca.f64 data, [%rd32772];
	}
	// end inline asm
	// begin inline asm
	bar.sync 0;
	// end inline asm
	// begin inline asm
	{	
.reg .f64 data;
	ld.global.ca.f64 data, [%rd32772];
	}
	// end inline asm
	// begin inline asm
	bar.sync 0;
	// end inline asm
	// begin inline asm
	{	
.reg .f64 data;
	ld.global.ca.f64 data, [%rd32772];
	}
	// end inline asm
	// begin inline asm
	bar.sync 0;
	// end inline asm
	// begin inline asm
	{	
.reg .f64 data;
	ld.global.ca.f64 data, [%rd32772];
	}
	// end inline asm
	// begin inline asm
	bar.sync 0;
	// end inline asm
	// begin inline asm
	{	
.reg .f64 data;
	ld.global.ca.f64 data, [%rd32772];
	}
	// end inline asm
	// begin inline asm
	bar.sync 0;
	// end inline asm
	// begin inline asm
	{	
.reg .f64 data;
	ld.global.ca.f64 data, [%rd32772];
	}
	// end inline asm
	// begin inline asm
	bar.sync 0;
	// end inline asm
	// begin inline asm
	{	
.reg .f64 data;
	ld.global.ca.f64 data, [%rd32772];
	}
	// end inline asm
	// begin inline asm
	bar.sync 0;
	// end inline asm
	// begin inline asm
	{	
.reg .f64 data;
	ld.global.ca.f64 data, [%rd32772];
	}
	// end inline asm
	// begin inline asm
	bar.sync 0;
	// end inline asm
	// begin inline asm
	{	
.reg .f64 data;
	ld.global.ca.f64 data, [%rd32772];
	}
	// end inline asm
	// begin inline asm
	bar.sync 0;
	// end inline asm
	// begin inline asm
	{	
.reg .f64 data;
	ld.global.ca.f64 data, [%rd32772];
	}
	// end inline asm
	// begin inline asm
	bar.sync 0;
	// end inline asm
	// begin inline asm
	{	
.reg .f64 data;
	ld.global.ca.f64 data, [%rd32772];
	}
	// end inline asm
	// begin inline asm
	bar.sync 0;
	// end inline asm
	// begin inline asm
	{	
.reg .f64 data;
	ld.global.ca.f64 data, [%rd32772];
	}
	// end inline asm
	// begin inline asm
	bar.sync 0;
	// end inline asm
	// begin inline asm
	{	
.reg .f64 data;
	ld.global.ca.f64 data, [%rd32772];
	}
	// end inline asm
	// begin inline asm
	bar.sync 0;
	// end inline asm
	// begin inline asm
	{	
.reg .f64 data;
	ld.global.ca.f64 data, [%rd32772];
	}
	// end inline asm
	// begin inline asm
	bar.sync 0;
	// end inline asm
	// begin inline asm
	{	
.reg .f64 data;
	ld.global.ca.f64 data, [%rd32772];
	}
	// end inline asm
	// begin inline asm
	bar.sync 0;
	// end inline asm
	// begin inline asm
	{	
.reg .f64 data;
	ld.global.ca.f64 data, [%rd32772];
	}
	// end inline asm
	// begin inline asm
	bar.sync 0;
	// end inline asm
	// begin inline asm
	{	
.reg .f64 data;
	ld.global.ca.f64 data, [%rd32772];
	}
	// end inline asm
	// begin inline asm
	bar.sync 0;
	// end inline asm
	// begin inline asm
	{	
.reg .f64 data;
	ld.global.ca.f64 data, [%rd32772];
	}
	// end inline asm
	// begin inline asm
	bar.sync 0;
	// end inline asm
	// begin inline asm
	{	
.reg .f64 data;
	ld.global.ca.f64 data, [%rd32772];
	}
	// end inline asm
	// begin inline asm
	bar.sync 0;
	// end inline asm
	// begin inline asm
	{	
.reg .f64 data;
	ld.global.ca.f64 data, [%rd32772];
	}
	// end inline asm
	// begin inline asm
	bar.sync 0;
	// end inline asm
	// begin inline asm
	{	
.reg .f64 data;
	ld.global.ca.f64 data, [%rd32772];
	}
	// end inline asm
	// begin inline asm
	bar.sync 0;
	// end inline asm
	// begin inline asm
	{	
.reg .f64 data;
	ld.global.ca.f64 data, [%rd32772];
	}
	// end inline asm
	// begin inline asm
	bar.sync 0;
	// end inline asm
	// begin inline asm
	{	
.reg .f64 data;
	ld.global.ca.f64 data, [%rd32772];
	}
	// end inline asm
	// begin inline asm
	bar.sync 0;
	// end inline asm
	// begin inline asm
	{	
.reg .f64 data;
	ld.global.ca.f64 data, [%rd32772];
	}
	// end inline asm
	// begin inline asm
	bar.sync 0;
	// end inline asm
	// begin inline asm
	{	
.reg .f64 data;
	ld.global.ca.f64 data, [%rd32772];
	}
	// end inline asm
	// begin inline asm
	bar.sync 0;
	// end inline asm
	// begin inline asm
	{	
.reg .f64 data;
	ld.global.ca.f64 data, [%rd32772];
	}
	// end inline asm
	// begin inline asm
	bar.sync 0;
	// end inline asm
	// begin inline asm
	{	
.reg .f64 data;
	ld.global.ca.f64 data, [%rd32772];
	}
	// end inline asm
	// begin inline asm
	bar.sync 0;
	// end inline asm
	// begin inline asm
	{	
.reg .f64 data;
	ld.global.ca.f64 data, [%rd32772];
	}
	// end inline asm
	// begin inline asm
	bar.sync 0;
	// end inline asm
	// begin inline asm
	{	
.reg .f64 data;
	ld.global.ca.f64 data, [%rd32772];
	}
	// end inline asm
	// begin inline asm
	bar.sync 0;
	// end inline asm
	// begin inline asm
	{	
.reg .f64 data;
	ld.global.ca.f64 data, [%rd32772];
	}
	// end inline asm
	// begin inline asm
	bar.sync 0;
	// end inline asm
	// begin inline asm
	{	
.reg .f64 data;
	ld.global.ca.f64 data, [%rd32772];
	}
	// end inline asm
	// begin inline asm
	bar.sync 0;
	// end inline asm
	// begin inline asm
	{	
.reg .f64 data;
	ld.global.ca.f64 data, [%rd32772];
	}
	// end inline asm
	// begin inline asm
	bar.sync 0;
	// end inline asm
	// begin inline asm
	{	
.reg .f64 data;
	ld.global.ca.f64 data, [%rd32772];
	}
	// end inline asm
	// begin inline asm
	bar.sync 0;
	// end inline asm
	// begin inline asm
	{	
.reg .f64 data;
	ld.global.ca.f64 data, [%rd32772];
	}
	// end inline asm
	// begin inline asm
	bar.sync 0;
	// end inline asm
	// begin inline asm
	{	
.reg .f64 data;
	ld.global.ca.f64 data, [%rd32772];
	}
	// end inline asm
	// begin inline asm
	bar.sync 0;
	// end inline asm
	// begin inline asm
	{	
.reg .f64 data;
	ld.global.ca.f64 data, [%rd32772];
	}
	// end inline asm
	// begin inline asm
	bar.sync 0;
	// end inline asm
	// begin inline asm
	{	
.reg .f64 data;
	ld.global.ca.f64 data, [%rd32772];
	}
	// end inline asm
	// begin inline asm
	bar.sync 0;
	// end inline asm
	// begin inline asm
	{	
.reg .f64 data;
	ld.global.ca.f64 data, [%rd32772];
	}
	// end inline asm
	// begin inline asm
	bar.sync 0;
	// end inline asm
	// begin inline asm
	{	
.reg .f64 data;
	ld.global.ca.f64 data, [%rd32772];
	}
	// end inline asm
	// begin inline asm
	bar.sync 0;
	// end inline asm
	// begin inline asm
	{	
.reg .f64 data;
	ld.global.ca.f64 data, [%rd32772];
	}
	// end inline asm
	// begin inline asm
	bar.sync 0;
	// end inline asm
	// begin inline asm
	{	
.reg .f64 data;
	ld.global.ca.f64 data, [%rd32772];
	}
	// end inline asm
	// begin inline asm
	bar.sync 0;
	// end inline asm
	// begin inline asm
	{	
.reg .f64 data;
	ld.global.ca.f64 data, [%rd32772];
	}
	// end inline asm
	// begin inline asm
	bar.sync 0;
	// end inline asm
	// begin inline asm
	{	
.reg .f64 data;
	ld.global.ca.f64 data, [%rd32772];
	}
	// end inline asm
	// begin inline asm
	bar.sync 0;
	// end inline asm
	// begin inline asm
	{	
.reg .f64 data;
	ld.global.ca.f64 data, [%rd32772];
	}
	// end inline asm
	// begin inline asm
	bar.sync 0;
	// end inline asm
	// begin inline asm
	{	
.reg .f64 data;
	ld.global.ca.f64 data, [%rd32772];
	}
	// end inline asm
	// begin inline asm
	bar.sync 0;
	// end inline asm
	// begin inline asm
	{	
.reg .f64 data;
	ld.global.ca.f64 data, [%rd32772];
	}
	// end inline asm
	// begin inline asm
	bar.sync 0;
	// end inline asm
	// begin inline asm
	{	
.reg .f64 data;
	ld.global.ca.f64 data, [%rd32772];
	}
	// end inline asm
	// begin inline asm
	bar.sync 0;
	// end inline asm
	// begin inline asm
	{	
.reg .f64 data;
	ld.global.ca.f64 data, [%rd32772];
	}
	// end inline asm
	// begin inline asm
	bar.sync 0;
	// end inline asm
	// begin inline asm
	{	
.reg .f64 data;
	ld.global.ca.f64 data, [%rd32772];
	}
	// end inline asm
	// begin inline asm
	bar.sync 0;
	// end inline asm
	// begin inline asm
	{	
.reg .f64 data;
	ld.global.ca.f64 data, [%rd32772];
	}
	// end inline asm
	// begin inline asm
	bar.sync 0;
	// end inline asm
	// begin inline asm
	{	
.reg .f64 data;
	ld.global.ca.f64 data, [%rd32772];
	}
	// end inline asm
	// begin inline asm
	bar.sync 0;
	// end inline asm
	// begin inline asm
	{	
.reg .f64 data;
	ld.global.ca.f64 data, [%rd32772];
	}
	// end inline asm
	// begin inline asm
	bar.sync 0;
	// end inline asm
	// begin inline asm
	{	
.reg .f64 data;
	ld.global.ca.f64 data, [%rd32772];
	}
	// end inline asm
	// begin inline asm
	bar.sync 0;
	// end inline asm
	// begin inline asm
	{	
.reg .f64 data;
	ld.global.ca.f64 data, [%rd32772];
	}
	// end inline asm
	// begin inline asm
	bar.sync 0;
	// end inline asm
	// begin inline asm
	{	
.reg .f64 data;
	ld.global.ca.f64 data, [%rd32772];
	}
	// end inline asm
	// begin inline asm
	bar.sync 0;
	// end inline asm
	// begin inline asm
	{	
.reg .f64 data;
	ld.global.ca.f64 data, [%rd32772];
	}
	// end inline asm
	// begin inline asm
	bar.sync 0;
	// end inline asm
	// begin inline asm
	{	
.reg .f64 data;
	ld.global.ca.f64 data, [%rd32772];
	}
	// end inline asm
	// begin inline asm
	bar.sync 0;
	// end inline asm
	// begin inline asm
	{	
.reg .f64 data;
	ld.global.ca.f64 data, [%rd32772];
	}
	// end inline asm
	// begin inline asm
	bar.sync 0;
	// end inline asm
	// begin inline asm
	{	
.reg .f64 data;
	ld.global.ca.f64 data, [%rd32772];
	}
	// end inline asm
	// begin inline asm
	bar.sync 0;
	// end inline asm
	// begin inline asm
	{	
.reg .f64 data;
	ld.global.ca.f64 data, [%rd32772];
	}
	// end inline asm
	// begin inline asm
	bar.sync 0;
	// end inline asm
	// begin inline asm
	{	
.reg .f64 data;
	ld.global.ca.f64 data, [%rd32772];
	}
	// end inline asm
	// begin inline asm
	bar.sync 0;
	// end inline asm
	// begin inline asm
	{	
.reg .f64 data;
	ld.global.ca.f64 data, [%rd32772];
	}
	// end inline asm
	// begin inline asm
	bar.sync 0;
	// end inline asm
	// begin inline asm
	{	
.reg .f64 data;
	ld.global.ca.f64 data, [%rd32772];
	}
	// end inline asm
	// begin inline asm
	bar.sync 0;
	// end inline asm
	// begin inline asm
	{	
.reg .f64 data;
	ld.global.ca.f64 data, [%rd32772];
	}
	// end inline asm
	// begin inline asm
	bar.sync 0;
	// end inline asm
	// begin inline asm
	{	
.reg .f64 data;
	ld.global.ca.f64 data, [%rd32772];
	}
	// end inline asm
	// begin inline asm
	bar.sync 0;
	// end inline asm
	// begin inline asm
	{	
.reg .f64 data;
	ld.global.ca.f64 data, [%rd32772];
	}
	// end inline asm
	// begin inline asm
	bar.sync 0;
	// end inline asm
	// begin inline asm
	{	
.reg .f64 data;
	ld.global.ca.f64 data, [%rd32772];
	}
	// end inline asm
	// begin inline asm
	bar.sync 0;
	// end inline asm
	// begin inline asm
	{	
.reg .f64 data;
	ld.global.ca.f64 data, [%rd32772];
	}
	// end inline asm
	// begin inline asm
	bar.sync 0;
	// end inline asm
	// begin inline asm
	{	
.reg .f64 data;
	ld.global.ca.f64 data, [%rd32772];
	}
	// end inline asm
	// begin inline asm
	bar.sync 0;
	// end inline asm
	// begin inline asm
	{	
.reg .f64 data;
	ld.global.ca.f64 data, [%rd32772];
	}
	// end inline asm
	// begin inline asm
	bar.sync 0;
	// end inline asm
	// begin inline asm
	{	
.reg .f64 data;
	ld.global.ca.f64 data, [%rd32772];
	}
	// end inline asm
	// begin inline asm
	bar.sync 0;
	// end inline asm
	// begin inline asm
	{	
.reg .f64 data;
	ld.global.ca.f64 data, [%rd32772];
	}
	// end inline asm
	// begin inline asm
	bar.sync 0;
	// end inline asm
	// begin inline asm
	{	
.reg .f64 data;
	ld.global.ca.f64 data, [%rd32772];
	}
	// end inline asm
	// begin inline asm
	bar.sync 0;
	// end inline asm
	// begin inline asm
	{	
.reg .f64 data;
	ld.global.ca.f64 data, [%rd32772];
	}
	// end inline asm
	// begin inline asm
	bar.sync 0;
	// end inline asm
	// begin inline asm
	{	
.reg .f64 data;
	ld.global.ca.f64 data, [%rd32772];
	}
	// end inline asm
	// begin inline asm
	bar.sync 0;
	// end inline asm
	// begin inline asm
	{	
.reg .f64 data;
	ld.global.ca.f64 data, [%rd32772];
	}
	// end inline asm
	// begin inline asm
	bar.sync 0;
	// end inline asm
	// begin inline asm
	{	
.reg .f64 data;
	ld.global.ca.f64 data, [%rd32772];
	}
	// end inline asm
	// begin inline asm
	bar.sync 0;
	// end inline asm
	// begin inline asm
	{	
.reg .f64 data;
	ld.global.ca.f64 data, [%rd32772];
	}
	// end inline asm
	// begin inline asm
	bar.sync 0;
	// end inline asm
	// begin inline asm
	{	
.reg .f64 data;
	ld.global.ca.f64 data, [%rd32772];
	}
	// end inline asm
	// begin inline asm
	bar.sync 0;
	// end inline asm
	// begin inline asm
	{	
.reg .f64 data;
	ld.global.ca.f64 data, [%rd32772];
	}
	// end inline asm
	// begin inline asm
	bar.sync 0;
	// end inline asm
	// begin inline asm
	{	
.reg .f64 data;
	ld.global.ca.f64 data, [%rd32772];
	}
	// end inline asm
	// begin inline asm
	bar.sync 0;
	// end inline asm
	// begin inline asm
	{	
.reg .f64 data;
	ld.global.ca.f64 data, [%rd32772];
	}
	// end inline asm
	// begin inline asm
	bar.sync 0;
	// end inline asm
	// begin inline asm
	{	
.reg .f64 data;
	ld.global.ca.f64 data, [%rd32772];
	}
	// end inline asm
	// begin inline asm
	bar.sync 0;
	// end inline asm
	// begin inline asm
	{	
.reg .f64 data;
	ld.global.ca.f64 data, [%rd32772];
	}
	// end inline asm
	// begin inline asm
	bar.sync 0;
	// end inline asm
	// begin inline asm
	{	
.reg .f64 data;
	ld.global.ca.f64 data, [%rd32772];
	}
	// end inline asm
	// begin inline asm
	bar.sync 0;
	// end inline asm
	// begin inline asm
	{	
.reg .f64 data;
	ld.global.ca.f64 data, [%rd32772];
	}
	// end inline asm
	// begin inline asm
	bar.sync 0;
	// end inline asm
	// begin inline asm
	{	
.reg .f64 data;
	ld.global.ca.f64 data, [%rd32772];
	}
	// end inline asm
	// begin inline asm
	bar.sync 0;
	// end inline asm
	// begin inline asm
	{	
.reg .f64 data;
	ld.global.ca.f64 data, [%rd32772];
	}
	// end inline asm
	// begin inline asm
	bar.sync 0;
	// end inline asm
	// begin inline asm
	{	
.reg .f64 data;
	ld.global.ca.f64 data, [%rd32772];
	}
	// end inline asm
	// begin inline asm
	bar.sync 0;
	// end inline asm
	// begin inline asm
	{	
.reg .f64 data;
	ld.global.ca.f64 data, [%rd32772];
	}
	// end inline asm
	// begin inline asm
	bar.sync 0;
	// end inline asm
	// begin inline asm
	{	
.reg .f64 data;
	ld.global.ca.f64 data, [%rd32772];
	}
	// end inline asm
	// begin inline asm
	bar.sync 0;
	// end inline asm
	// begin inline asm
	{	
.reg .f64 data;
	ld.global.ca.f64 data, [%rd32772];
	}
	// end inline asm
	// begin inline asm
	bar.sync 0;
	// end inline asm
	// begin inline asm
	{	
.reg .f64 data;
	ld.global.ca.f64 data, [%rd32772];
	}
	// end inline asm
	// begin inline asm
	bar.sync 0;
	// end inline asm
	// begin inline asm
	{	
.reg .f64 data;
	ld.global.ca.f64 data, [%rd32772];
	}
	// end inline asm
	// begin inline asm
	bar.sync 0;
	// end inline asm
	// begin inline asm
	{	
.reg .f64 data;
	ld.global.ca.f64 data, [%rd32772];
	}
	// end inline asm
	// begin inline asm
	bar.sync 0;
	// end inline asm
	// begin inline asm
	{	
.reg .f64 data;
	ld.global.ca.f64 data, [%rd32772];
	}
	// end inline asm
	// begin inline asm
	bar.sync 0;
	// end inline asm
	// begin inline asm
	{	
.reg .f64 data;
	ld.global.ca.f64 data, [%rd32772];
	}
	// end inline asm
	// begin inline asm
	bar.sync 0;
	// end inline asm
	// begin inline asm
	{	
.reg .f64 data;
	ld.global.ca.f64 data, [%rd32772];
	}
	// end inline asm
	// begin inline asm
	bar.sync 0;
	// end inline asm
	// begin inline asm
	{	
.reg .f64 data;
	ld.global.ca.f64 data, [%rd32772];
	}
	// end inline asm
	// begin inline asm
	bar.sync 0;
	// end inline asm
	// begin inline asm
	{	
.reg .f64 data;
	ld.global.ca.f64 data, [%rd32772];
	}
	// end inline asm
	// begin inline asm
	bar.sync 0;
	// end inline asm
	// begin inline asm
	{	
.reg .f64 data;
	ld.global.ca.f64 data, [%rd32772];
	}
	// end inline asm
	// begin inline asm
	bar.sync 0;
	// end inline asm
	// begin inline asm
	{	
.reg .f64 data;
	ld.global.ca.f64 data, [%rd32772];
	}
	// end inline asm
	// begin inline asm
	bar.sync 0;
	// end inline asm
	// begin inline asm
	{	
.reg .f64 data;
	ld.global.ca.f64 data, [%rd32772];
	}
	// end inline asm
	// begin inline asm
	bar.sync 0;
	// end inline asm
	// begin inline asm
	{	
.reg .f64 data;
	ld.global.ca.f64 data, [%rd32772];
	}
	// end inline asm
	// begin inline asm
	bar.sync 0;
	// end inline asm
	// begin inline asm
	{	
.reg .f64 data;
	ld.global.ca.f64 data, [%rd32772];
	}
	// end inline asm
	// begin inline asm
	bar.sync 0;
	// end inline asm
	// begin inline asm
	{	
.reg .f64 data;
	ld.global.ca.f64 data, [%rd32772];
	}
	// end inline asm
	// begin inline asm
	bar.sync 0;
	// end inline asm
	// begin inline asm
	{	
.reg .f64 data;
	ld.global.ca.f64 data, [%rd32772];
	}
	// end inline asm
	// begin inline asm
	bar.sync 0;
	// end inline asm
	// begin inline asm
	{	
.reg .f64 data;
	ld.global.ca.f64 data, [%rd32772];
	}
	// end inline asm
	// begin inline asm
	bar.sync 0;
	// end inline asm
	// begin inline asm
	{	
.reg .f64 data;
	ld.global.ca.f64 data, [%rd32772];
	}
	// end inline asm
	// begin inline asm
	bar.sync 0;
	// end inline asm
	// begin inline asm
	{	
.reg .f64 data;
	ld.global.ca.f64 data, [%rd32772];
	}
	// end inline asm
	// begin inline asm
	bar.sync 0;
	// end inline asm
	// begin inline asm
	{	
.reg .f64 data;
	ld.global.ca.f64 data, [%rd32772];
	}
	// end inline asm
	// begin inline asm
	bar.sync 0;
	// end inline asm
	// begin inline asm
	{	
.reg .f64 data;
	ld.global.ca.f64 data, [%rd32772];
	}
	// end inline asm
	// begin inline asm
	bar.sync 0;
	// end inline asm
	// begin inline asm
	{	
.reg .f64 data;
	ld.global.ca.f64 data, [%rd32772];
	}
	// end inline asm
	// begin inline asm
	bar.sync 0;
	// end inline asm
	// begin inline asm
	{	
.reg .f64 data;
	ld.global.ca.f64 data, [%rd32772];
	}
	// end inline asm
	// begin inline asm
	bar.sync 0;
	// end inline asm
	// begin inline asm
	{	
.reg .f64 data;
	ld.global.ca.f64 data, [%rd32772];
	}
	// end inline asm
	// begin inline asm
	bar.sync 0;
	// end inline asm
	// begin inline asm
	{	
.reg .f64 data;
	ld.global.ca.f64 data, [%rd32772];
	}
	// end inline asm
	// begin inline asm
	bar.sync 0;
	// end inline asm
	// begin inline asm
	{	
.reg .f64 data;
	ld.global.ca.f64 data, [%rd32772];
	}
	// end inline asm
	// begin inline asm
	bar.sync 0;
	// end inline asm
	// begin inline asm
	{	
.reg .f64 data;
	ld.global.ca.f64 data, [%rd32772];
	}
	// end inline asm
	// begin inline asm
	bar.sync 0;
	// end inline asm
	// begin inline asm
	{	
.reg .f64 data;
	ld.global.ca.f64 data, [%rd32772];
	}
	// end inline asm
	// begin inline asm
	bar.sync 0;
	// end inline asm
	// begin inline asm
	{	
.reg .f64 data;
	ld.global.ca.f64 data, [%rd32772];
	}
	// end inline asm
	// begin inline asm
	bar.sync 0;
	// end inline asm
	// begin inline asm
	{	
.reg .f64 data;
	ld.global.ca.f64 data, [%rd32772];
	}
	// end inline asm
	// begin inline asm
	bar.sync 0;
	// end inline asm
	// begin inline asm
	{	
.reg .f64 data;
	ld.global.ca.f64 data, [%rd32772];
	}
	// end inline asm
	// begin inline asm
	bar.sync 0;
	// end inline asm
	// begin inline asm
	{	
.reg .f64 data;
	ld.global.ca.f64 data, [%rd32772];
	}
	// end inline asm
	// begin inline asm
	bar.sync 0;
	// end inline asm
	// begin inline asm
	{	
.reg .f64 data;
	ld.global.ca.f64 data, [%rd32772];
	}
	// end inline asm
	// begin inline asm
	bar.sync 0;
	// end inline asm
	// begin inline asm
	{	
.reg .f64 data;
	ld.global.ca.f64 data, [%rd32772];
	}
	// end inline asm
	// begin inline asm
	bar.sync 0;
	// end inline asm
	// begin inline asm
	{	
.reg .f64 data;
	ld.global.ca.f64 data, [%rd32772];
	}
	// end inline asm
	// begin inline asm
	bar.sync 0;
	// end inline asm
	// begin inline asm
	{	
.reg .f64 data;
	ld.global.ca.f64 data, [%rd32772];
	}
	// end inline asm
	// begin inline asm
	bar.sync 0;
	// end inline asm
	// begin inline asm
	{	
.reg .f64 data;
	ld.global.ca.f64 data, [%rd32772];
	}
	// end inline asm
	// begin inline asm
	bar.sync 0;
	// end inline asm
	// begin inline asm
	{	
.reg .f64 data;
	ld.global.ca.f64 data, [%rd32772];
	}
	// end inline asm
	// begin inline asm
	bar.sync 0;
	// end inline asm
	// begin inline asm
	{	
.reg .f64 data;
	ld.global.ca.f64 data, [%rd32772];
	}
	// end inline asm
	// begin inline asm
	bar.sync 0;
	// end inline asm
	// begin inline asm
	{	
.reg .f64 data;
	ld.global.ca.f64 data, [%rd32772];
	}
	// end inline asm
	// begin inline asm
	bar.sync 0;
	// end inline asm
	// begin inline asm
	{	
.reg .f64 data;
	ld.global.ca.f64 data, [%rd32772];
	}
	// end inline asm
	// begin inline asm
	bar.sync 0;
	// end inline asm
	// begin inline asm
	{	
.reg .f64 data;
	ld.global.ca.f64 data, [%rd32772];
	}
	// end inline asm
	// begin inline asm
	bar.sync 0;
	// end inline asm
	// begin inline asm
	{	
.reg .f64 data;
	ld.global.ca.f64 data, [%rd32772];
	}
	// end inline asm
	// begin inline asm
	bar.sync 0;
	// end inline asm
	// begin inline asm
	{	
.reg .f64 data;
	ld.global.ca.f64 data, [%rd32772];
	}
	// end inline asm
	// begin inline asm
	bar.sync 0;
	// end inline asm
	// begin inline asm
	{	
.reg .f64 data;
	ld.global.ca.f64 data, [%rd32772];
	}
	// end inline asm
	// begin inline asm
	bar.sync 0;
	// end inline asm
	// begin inline asm
	{	
.reg .f64 data;
	ld.global.ca.f64 data, [%rd32772];
	}
	// end inline asm
	// begin inline asm
	bar.sync 0;
	// end inline asm
	// begin inline asm
	{	
.reg .f64 data;
	ld.global.ca.f64 data, [%rd32772];
	}
	// end inline asm
	// begin inline asm
	bar.sync 0;
	// end inline asm
	// begin inline asm
	{	
.reg .f64 data;
	ld.global.ca.f64 data, [%rd32772];
	}
	// end inline asm
	// begin inline asm
	bar.sync 0;
	// end inline asm
	// begin inline asm
	{	
.reg .f64 data;
	ld.global.ca.f64 data, [%rd32772];
	}
	// end inline asm
	// begin inline asm
	bar.sync 0;
	// end inline asm
	// begin inline asm
	{	
.reg .f64 data;
	ld.global.ca.f64 data, [%rd32772];
	}
	// end inline asm
	// begin inline asm
	bar.sync 0;
	// end inline asm
	// begin inline asm
	{	
.reg .f64 data;
	ld.global.ca.f64 data, [%rd32772];
	}
	// end inline asm
	// begin inline asm
	bar.sync 0;
	// end inline asm
	// begin inline asm
	{	
.reg .f64 data;
	ld.global.ca.f64 data, [%rd32772];
	}
	// end inline asm
	// begin inline asm
	bar.sync 0;
	// end inline asm
	// begin inline asm
	{	
.reg .f64 data;
	ld.global.ca.f64 data, [%rd32772];
	}
	// end inline asm
	// begin inline asm
	bar.sync 0;
	// end inline asm
	// begin inline asm
	{	
.reg .f64 data;
	ld.global.ca.f64 data, [%rd32772];
	}
	// end inline asm
	// begin inline asm
	bar.sync 0;
	// end inline asm
	// begin inline asm
	{	
.reg .f64 data;
	ld.global.ca.f64 data, [%rd32772];
	}
	// end inline asm
	// begin inline asm
	bar.sync 0;
	// end inline asm
	// begin inline asm
	{	
.reg .f64 data;
	ld.global.ca.f64 data, [%rd32772];
	}
	// end inline asm
	// begin inline asm
	bar.sync 0;
	// end inline asm
	// begin inline asm
	{	
.reg .f64 data;
	ld.global.ca.f64 data, [%rd32772];
	}
	// end inline asm
	// begin inline asm
	bar.sync 0;
	// end inline asm
	// begin inline asm
	{	
.reg .f64 data;
	ld.global.ca.f64 data, [%rd32772];
	}
	// end inline asm
	// begin inline asm
	bar.sync 0;
	// end inline asm
	// begin inline asm
	{	
.reg .f64 data;
	ld.global.ca.f64 data, [%rd32772];
	}
	// end inline asm
	// begin inline asm
	bar.sync 0;
	// end inline asm
	// begin inline asm
	{	
.reg .f64 data;
	ld.global.ca.f64 data, [%rd32772];
	}
	// end inline asm
	// begin inline asm
	bar.sync 0;
	// end inline asm
	// begin inline asm
	{	
.reg .f64 data;
	ld.global.ca.f64 data, [%rd32772];
	}
	// end inline asm
	// begin inline asm
	bar.sync 0;
	// end inline asm
	// begin inline asm
	{	
.reg .f64 data;
	ld.global.ca.f64 data, [%rd32772];
	}
	// end inline asm
	// begin inline asm
	bar.sync 0;
	// end inline asm
	// begin inline asm
	{	
.reg .f64 data;
	ld.global.ca.f64 data, [%rd32772];
	}
	// end inline asm
	// begin inline asm
	bar.sync 0;
	// end inline asm
	// begin inline asm
	{	
.reg .f64 data;
	ld.global.ca.f64 data, [%rd32772];
	}
	// end inline asm
	// begin inline asm
	bar.sync 0;
	// end inline asm
	// begin inline asm
	{	
.reg .f64 data;
	ld.global.ca.f64 data, [%rd32772];
	}
	// end inline asm
	// begin inline asm
	bar.sync 0;
	// end inline asm
	// begin inline asm
	{	
.reg .f64 data;
	ld.global.ca.f64 data, [%rd32772];
	}
	// end inline asm
	// begin inline asm
	bar.sync 0;
	// end inline asm
	// begin inline asm
	{	
.reg .f64 data;
	ld.global.ca.f64 data, [%rd32772];
	}
	// end inline asm
	// begin inline asm
	bar.sync 0;
	// end inline asm
	// begin inline asm
	{	
.reg .f64 data;
	ld.global.ca.f64 data, [%rd32772];
	}
	// end inline asm
	// begin inline asm
	bar.sync 0;
	// end inline asm
	// begin inline asm
	{	
.reg .f64 data;
	ld.global.ca.f64 data, [%rd32772];
	}
	// end inline asm
	// begin inline asm
	bar.sync 0;
	// end inline asm
	// begin inline asm
	{	
.reg .f64 data;
	ld.global.ca.f64 data, [%rd32772];
	}
	// end inline asm
	// begin inline asm
	bar.sync 0;
	// end inline asm
	// begin inline asm
	{	
.reg .f64 data;
	ld.global.ca.f64 data, [%rd32772];
	}
	// end inline asm
	// begin inline asm
	bar.sync 0;
	// end inline asm
	// begin inline asm
	{	
.reg .f64 data;
	ld.global.ca.f64 data, [%rd32772];
	}
	// end inline asm
	// begin inline asm
	bar.sync 0;
	// end inline asm
	// begin inline asm
	{	
.reg .f64 data;
	ld.global.ca.f64 data, [%rd32772];
	}
	// end inline asm
	// begin inline asm
	bar.sync 0;
	// end inline asm
	// begin inline asm
	{	
.reg .f64 data;
	ld.global.ca.f64 data, [%rd32772];
	}
	// end inline asm
	// begin inline asm
	bar.sync 0;
	// end inline asm
	// begin inline asm
	{	
.reg .f64 data;
	ld.global.ca.f64 data, [%rd32772];
	}
	// end inline asm
	// begin inline asm
	bar.sync 0;
	// end inline asm
	// begin inline asm
	{	
.reg .f64 data;
	ld.global.ca.f64 data, [%rd32772];
	}
	// end inline asm
	// begin inline asm
	bar.sync 0;
	// end inline asm
	// begin inline asm
	{	
.reg .f64 data;
	ld.global.ca.f64 data, [%rd32772];
	}
	// end inline asm
	// begin inline asm
	bar.sync 0;
	// end inline asm
	// begin inline asm
	{	
.reg .f64 data;
	ld.global.ca.f64 data, [%rd32772];
	}
	// end inline asm
	// begin inline asm
	bar.sync 0;
	// end inline asm
	// begin inline asm
	{	
.reg .f64 data;
	ld.global.ca.f64 data, [%rd32772];
	}
	// end inline asm
	// begin inline asm
	bar.sync 0;
	// end inline asm
	// begin inline asm
	{	
.reg .f64 data;
	ld.global.ca.f64 data, [%rd32772];
	}
	// end inline asm
	// begin inline asm
	bar.sync 0;
	// end inline asm
	// begin inline asm
	{	
.reg .f64 data;
	ld.global.ca.f64 data, [%rd32772];
	}
	// end inline asm
	// begin inline asm
	bar.sync 0;
	// end inline asm
	// begin inline asm
	{	
.reg .f64 data;
	ld.global.ca.f64 data, [%rd32772];
	}
	// end inline asm
	// begin inline asm
	bar.sync 0;
	// end inline asm
	// begin inline asm
	{	
.reg .f64 data;
	ld.global.ca.f64 data, [%rd32772];
	}
	// end inline asm
	// begin inline asm
	bar.sync 0;
	// end inline asm
	// begin inline asm
	{	
.reg .f64 data;
	ld.global.ca.f64 data, [%rd32772];
	}
	// end inline asm
	// begin inline asm
	bar.sync 0;
	// end inline asm
	// begin inline asm
	{	
.reg .f64 data;
	ld.global.ca.f64 data, [%rd32772];
	}
	// end inline asm
	// begin inline asm
	bar.sync 0;
	// end inline asm
	// begin inline asm
	{	
.reg .f64 data;
	ld.global.ca.f64 data, [%rd32772];
	}
	// end inline asm
	// begin inline asm
	bar.sync 0;
	// end inline asm
	// begin inline asm
	{	
.reg .f64 data;
	ld.global.ca.f64 data, [%rd32772];
	}
	// end inline asm
	// begin inline asm
	bar.sync 0;
	// end inline asm
	// begin inline asm
	{	
.reg .f64 data;
	ld.global.ca.f64 data, [%rd32772];
	}
	// end inline asm
	// begin inline asm
	bar.sync 0;
	// end inline asm
	// begin inline asm
	{	
.reg .f64 data;
	ld.global.ca.f64 data, [%rd32772];
	}
	// end inline asm
	// begin inline asm
	bar.sync 0;
	// end inline asm
	// begin inline asm
	{	
.reg .f64 data;
	ld.global.ca.f64 data, [%rd32772];
	}
	// end inline asm
	// begin inline asm
	bar.sync 0;
	// end inline asm
	// begin inline asm
	{	
.reg .f64 data;
	ld.global.ca.f64 data, [%rd32772];
	}
	// end inline asm
	// begin inline asm
	bar.sync 0;
	// end inline asm
	// begin inline asm
	{	
.reg .f64 data;
	ld.global.ca.f64 data, [%rd32772];
	}
	// end inline asm
	// begin inline asm
	bar.sync 0;
	// end inline asm
	// begin inline asm
	{	
.reg .f64 data;
	ld.global.ca.f64 data, [%rd32772];
	}
	// end inline asm
	// begin inline asm
	bar.sync 0;
	// end inline asm
	// begin inline asm
	{	
.reg .f64 data;
	ld.global.ca.f64 data, [%rd32772];
	}
	// end inline asm
	// begin inline asm
	bar.sync 0;
	// end inline asm
	// begin inline asm
	{	
.reg .f64 data;
	ld.global.ca.f64 data, [%rd32772];
	}
	// end inline asm
	// begin inline asm
	bar.sync 0;
	// end inline asm
	// begin inline asm
	{	
.reg .f64 data;
	ld.global.ca.f64 data, [%rd32772];
	}
	// end inline asm
	// begin inline asm
	bar.sync 0;
	// end inline asm
	// begin inline asm
	{	
.reg .f64 data;
	ld.global.ca.f64 data, [%rd32772];
	}
	// end inline asm
	// begin inline asm
	bar.sync 0;
	// end inline asm
	// begin inline asm
	{	
.reg .f64 data;
	ld.global.ca.f64 data, [%rd32772];
	}
	// end inline asm
	// begin inline asm
	bar.sync 0;
	// end inline asm
	// begin inline asm
	{	
.reg .f64 data;
	ld.global.ca.f64 data, [%rd32772];
	}
	// end inline asm
	// begin inline asm
	bar.sync 0;
	// end inline asm
	// begin inline asm
	{	
.reg .f64 data;
	ld.global.ca.f64 data, [%rd32772];
	}
	// end inline asm
	// begin inline asm
	bar.sync 0;
	// end inline asm
	// begin inline asm
	{	
.reg .f64 data;
	ld.global.ca.f64 data, [%rd32772];
	}
	// end inline asm
	// begin inline asm
	bar.sync 0;
	// end inline asm
	// begin inline asm
	{	
.reg .f64 data;
	ld.global.ca.f64 data, [%rd32772];
	}
	// end inline asm
	// begin inline asm
	bar.sync 0;
	// end inline asm
	// begin inline asm
	{	
.reg .f64 data;
	ld.global.ca.f64 data, [%rd32772];
	}
	// end inline asm
	// begin inline asm
	bar.sync 0;
	// end inline asm
	// begin inline asm
	{	
.reg .f64 data;
	ld.global.ca.f64 data, [%rd32772];
	}
	// end inline asm
	// begin inline asm
	bar.sync 0;
	// end inline asm
	// begin inline asm
	{	
.reg .f64 data;
	ld.global.ca.f64 data, [%rd32772];
	}
	// end inline asm
	// begin inline asm
	bar.sync 0;
	// end inline asm
	// begin inline asm
	{	
.reg .f64 data;
	ld.global.ca.f64 data, [%rd32772];
	}
	// end inline asm
	// begin inline asm
	bar.sync 0;
	// end inline asm
	// begin inline asm
	{	
.reg .f64 data;
	ld.global.ca.f64 data, [%rd32772];
	}
	// end inline asm
	// begin inline asm
	bar.sync 0;
	// end inline asm
	// begin inline asm
	{	
.reg .f64 data;
	ld.global.ca.f64 data, [%rd32772];
	}
	// end inline asm
	// begin inline asm
	bar.sync 0;
	// end inline asm
	// begin inline asm
	{	
.reg .f64 data;
	ld.global.ca.f64 data, [%rd32772];
	}
	// end inline asm
	// begin inline asm
	bar.sync 0;
	// end inline asm
	// begin inline asm
	{	
.reg .f64 data;
	ld.global.ca.f64 data, [%rd32772];
	}
	// end inline asm
	// begin inline asm
	bar.sync 0;
	// end inline asm
	// begin inline asm
	{	
.reg .f64 data;
	ld.global.ca.f64 data, [%rd32772];
	}
	// end inline asm
	// begin inline asm
	bar.sync 0;
	// end inline asm
	// begin inline asm
	{	
.reg .f64 data;
	ld.global.ca.f64 data, [%rd32772];
	}
	// end inline asm
	// begin inline asm
	bar.sync 0;
	// end inline asm
	// begin inline asm
	{	
.reg .f64 data;
	ld.global.ca.f64 data, [%rd32772];
	}
	// end inline asm
	// begin inline asm
	bar.sync 0;
	// end inline asm
	// begin inline asm
	{	
.reg .f64 data;
	ld.global.ca.f64 data, [%rd32772];
	}
	// end inline asm
	// begin inline asm
	bar.sync 0;
	// end inline asm
	// begin inline asm
	{	
.reg .f64 data;
	ld.global.ca.f64 data, [%rd32772];
	}
	// end inline asm
	// begin inline asm
	bar.sync 0;
	// end inline asm
	// begin inline asm
	{	
.reg .f64 data;
	ld.global.ca.f64 data, [%rd32772];
	}
	// end inline asm
	// begin inline asm
	bar.sync 0;
	// end inline asm
	// begin inline asm
	{	
.reg .f64 data;
	ld.global.ca.f64 data, [%rd32772];
	}
	// end inline asm
	// begin inline asm
	bar.sync 0;
	// end inline asm
	// begin inline asm
	{	
.reg .f64 data;
	ld.global.ca.f64 data, [%rd32772];
	}
	// end inline asm
	// begin inline asm
	bar.sync 0;
	// end inline asm
	// begin inline asm
	{	
.reg .f64 data;
	ld.global.ca.f64 data, [%rd32772];
	}
	// end inline asm
	// begin inline asm
	bar.sync 0;
	// end inline asm
	// begin inline asm
	{	
.reg .f64 data;
	ld.global.ca.f64 data, [%rd32772];
	}
	// end inline asm
	// begin inline asm
	bar.sync 0;
	// end inline asm
	// begin inline asm
	{	
.reg .f64 data;
	ld.global.ca.f64 data, [%rd32772];
	}
	// end inline asm
	// begin inline asm
	bar.sync 0;
	// end inline asm
	// begin inline asm
	{	
.reg .f64 data;
	ld.global.ca.f64 data, [%rd32772];
	}
	// end inline asm
	// begin inline asm
	bar.sync 0;
	// end inline asm
	// begin inline asm
	{	
.reg .f64 data;
	ld.global.ca.f64 data, [%rd32772];
	}
	// end inline asm
	// begin inline asm
	bar.sync 0;
	// end inline asm
	// begin inline asm
	{	
.reg .f64 data;
	ld.global.ca.f64 data, [%rd32772];
	}
	// end inline asm
	// begin inline asm
	bar.sync 0;
	// end inline asm
	// begin inline asm
	{	
.reg .f64 data;
	ld.global.ca.f64 data, [%rd32772];
	}
	// end inline asm
	// begin inline asm
	bar.sync 0;
	// end inline asm
	// begin inline asm
	{	
.reg .f64 data;
	ld.global.ca.f64 data, [%rd32772];
	}
	// end inline asm
	// begin inline asm
	bar.sync 0;
	// end inline asm
	// begin inline asm
	{	
.reg .f64 data;
	ld.global.ca.f64 data, [%rd32772];
	}
	// end inline asm
	// begin inline asm
	bar.sync 0;
	// end inline asm
	// begin inline asm
	{	
.reg .f64 data;
	ld.global.ca.f64 data, [%rd32772];
	}
	// end inline asm
	// begin inline asm
	bar.sync 0;
	// end inline asm
	// begin inline asm
	{	
.reg .f64 data;
	ld.global.ca.f64 data, [%rd32772];
	}
	// end inline asm
	// begin inline asm
	bar.sync 0;
	// end inline asm
	// begin inline asm
	{	
.reg .f64 data;
	ld.global.ca.f64 data, [%rd32772];
	}
	// end inline asm
	// begin inline asm
	bar.sync 0;
	// end inline asm
	// begin inline asm
	{	
.reg .f64 data;
	ld.global.ca.f64 data, [%rd32772];
	}
	// end inline asm
	// begin inline asm
	bar.sync 0;
	// end inline asm
	// begin inline asm
	{	
.reg .f64 data;
	ld.global.ca.f64 data, [%rd32772];
	}
	// end inline asm
	// begin inline asm
	bar.sync 0;
	// end inline asm
	// begin inline asm
	{	
.reg .f64 data;
	ld.global.ca.f64 data, [%rd32772];
	}
	// end inline asm
	// begin inline asm
	bar.sync 0;
	// end inline asm
	// begin inline asm
	{	
.reg .f64 data;
	ld.global.ca.f64 data, [%rd32772];
	}
	// end inline asm
	// begin inline asm
	bar.sync 0;
	// end inline asm
	// begin inline asm
	{	
.reg .f64 data;
	ld.global.ca.f64 data, [%rd32772];
	}
	// end inline asm
	// begin inline asm
	bar.sync 0;
	// end inline asm
	// begin inline asm
	{	
.reg .f64 data;
	ld.global.ca.f64 data, [%rd32772];
	}
	// end inline asm
	// begin inline asm
	bar.sync 0;
	// end inline asm
	// begin inline asm
	{	
.reg .f64 data;
	ld.global.ca.f64 data, [%rd32772];
	}
	// end inline asm
	// begin inline asm
	bar.sync 0;
	// end inline asm
	// begin inline asm
	{	
.reg .f64 data;
	ld.global.ca.f64 data, [%rd32772];
	}
	// end inline asm
	// begin inline asm
	bar.sync 0;
	// end inline asm
	// begin inline asm
	{	
.reg .f64 data;
	ld.global.ca.f64 data, [%rd32772];
	}
	// end inline asm
	// begin inline asm
	bar.sync 0;
	// end inline asm
	// begin inline asm
	{	
.reg .f64 data;
	ld.global.ca.f64 data, [%rd32772];
	}
	// end inline asm
	// begin inline asm
	bar.sync 0;
	// end inline asm
	// begin inline asm
	{	
.reg .f64 data;
	ld.global.ca.f64 data, [%rd32772];
	}
	// end inline asm
	// begin inline asm
	bar.sync 0;
	// end inline asm
	// begin inline asm
	{	
.reg .f64 data;
	ld.global.ca.f64 data, [%rd32772];
	}
	// end inline asm
	// begin inline asm
	bar.sync 0;
	// end inline asm
	// begin inline asm
	{	
.reg .f64 data;
	ld.global.ca.f64 data, [%rd32772];
	}
	// end inline asm
	// begin inline asm
	bar.sync 0;
	// end inline asm
	// begin inline asm
	{	
.reg .f64 data;
	ld.global.ca.f64 data, [%rd32772];
	}
	// end inline asm
	// begin inline asm
	bar.sync 0;
	// end inline asm
	// begin inline asm
	{	
.reg .f64 data;
	ld.global.ca.f64 data, [%rd32772];
	}
	// end inline asm
	// begin inline asm
	bar.sync 0;
	// end inline asm
	// begin inline asm
	{	
.reg .f64 data;
	ld.global.ca.f64 data, [%rd32772];
	}
	// end inline asm
	// begin inline asm
	bar.sync 0;
	// end inline asm
	// begin inline asm
	{	
.reg .f64 data;
	ld.global.ca.f64 data, [%rd32772];
	}
	// end inline asm
	// begin inline asm
	bar.sync 0;
	// end inline asm
	// begin inline asm
	{	
.reg .f64 data;
	ld.global.ca.f64 data, [%rd32772];
	}
	// end inline asm
	// begin inline asm
	bar.sync 0;
	// end inline asm
	// begin inline asm
	{	
.reg .f64 data;
	ld.global.ca.f64 data, [%rd32772];
	}
	// end inline asm
	// begin inline asm
	bar.sync 0;
	// end inline asm
	// begin inline asm
	{	
.reg .f64 data;
	ld.global.ca.f64 data, [%rd32772];
	}
	// end inline asm
	// begin inline asm
	bar.sync 0;
	// end inline asm
	// begin inline asm
	{	
.reg .f64 data;
	ld.global.ca.f64 data, [%rd32772];
	}
	// end inline asm
	// begin inline asm
	bar.sync 0;
	// end inline asm
	// begin inline asm
	{	
.reg .f64 data;
	ld.global.ca.f64 data, [%rd32772];
	}
	// end inline asm
	// begin inline asm
	bar.sync 0;
	// end inline asm
	// begin inline asm
	{	
.reg .f64 data;
	ld.global.ca.f64 data, [%rd32772];
	}
	// end inline asm
	// begin inline asm
	bar.sync 0;
	// end inline asm
	// begin inline asm
	{	
.reg .f64 data;
	ld.global.ca.f64 data, [%rd32772];
	}
	// end inline asm
	// begin inline asm
	bar.sync 0;
	// end inline asm
	// begin inline asm
	{	
.reg .f64 data;
	ld.global.ca.f64 data, [%rd32772];
	}
	// end inline asm
	// begin inline asm
	bar.sync 0;
	// end inline asm
	// begin inline asm
	{	
.reg .f64 data;
	ld.global.ca.f64 data, [%rd32772];
	}
	// end inline asm
	// begin inline asm
	bar.sync 0;
	// end inline asm
	// begin inline asm
	{	
.reg .f64 data;
	ld.global.ca.f64 data, [%rd32772];
	}
	// end inline asm
	// begin inline asm
	bar.sync 0;
	// end inline asm
	// begin inline asm
	{	
.reg .f64 data;
	ld.global.ca.f64 data, [%rd32772];
	}
	// end inline asm
	// begin inline asm
	bar.sync 0;
	// end inline asm
	// begin inline asm
	{	
.reg .f64 data;
	ld.global.ca.f64 data, [%rd32772];
	}
	// end inline asm
	// begin inline asm
	bar.sync 0;
	// end inline asm
	// begin inline asm
	{	
.reg .f64 data;
	ld.global.ca.f64 data, [%rd32772];
	}
	// end inline asm
	// begin inline asm
	bar.sync 0;
	// end inline asm
	// begin inline asm
	{	
.reg .f64 data;
	ld.global.ca.f64 data, [%rd32772];
	}
	// end inline asm
	// begin inline asm
	bar.sync 0;
	// end inline asm
	// begin inline asm
	{	
.reg .f64 data;
	ld.global.ca.f64 data, [%rd32772];
	}
	// end inline asm
	// begin inline asm
	bar.sync 0;
	// end inline asm
	// begin inline asm
	{	
.reg .f64 data;
	ld.global.ca.f64 data, [%rd32772];
	}
	// end inline asm
	// begin inline asm
	bar.sync 0;
	// end inline asm
	// begin inline asm
	{	
.reg .f64 data;
	ld.global.ca.f64 data, [%rd32772];
	}
	// end inline asm
	// begin inline asm
	bar.sync 0;
	// end inline asm
	// begin inline asm
	{	
.reg .f64 data;
	ld.global.ca.f64 data, [%rd32772];
	}
	// end inline asm
	// begin inline asm
	bar.sync 0;
	// end inline asm
	// begin inline asm
	{	
.reg .f64 data;
	ld.global.ca.f64 data, [%rd32772];
	}
	// end inline asm
	// begin inline asm
	bar.sync 0;
	// end inline asm
	// begin inline asm
	{	
.reg .f64 data;
	ld.global.ca.f64 data, [%rd32772];
	}
	// end inline asm
	// begin inline asm
	bar.sync 0;
	// end inline asm
	// begin inline asm
	{	
.reg .f64 data;
	ld.global.ca.f64 data, [%rd32772];
	}
	// end inline asm
	// begin inline asm
	bar.sync 0;
	// end inline asm
	// begin inline asm
	{	
.reg .f64 data;
	ld.global.ca.f64 data, [%rd32772];
	}
	// end inline asm
	// begin inline asm
	bar.sync 0;
	// end inline asm
	// begin inline asm
	{	
.reg .f64 data;
	ld.global.ca.f64 data, [%rd32772];
	}
	// end inline asm
	// begin inline asm
	bar.sync 0;
	// end inline asm
	// begin inline asm
	{	
.reg .f64 data;
	ld.global.ca.f64 data, [%rd32772];
	}
	// end inline asm
	// begin inline asm
	bar.sync 0;
	// end inline asm
	// begin inline asm
	{	
.reg .f64 data;
	ld.global.ca.f64 data, [%rd32772];
	}
	// end inline asm
	// begin inline asm
	bar.sync 0;
	// end inline asm
	// begin inline asm
	{	
.reg .f64 data;
	ld.global.ca.f64 data, [%rd32772];
	}
	// end inline asm
	// begin inline asm
	bar.sync 0;
	// end inline asm
	// begin inline asm
	{	
.reg .f64 data;
	ld.global.ca.f64 data, [%rd32772];
	}
	// end inline asm
	// begin inline asm
	bar.sync 0;
	// end inline asm
	// begin inline asm
	{	
.reg .f64 data;
	ld.global.ca.f64 data, [%rd32772];
	}
	// end inline asm
	// begin inline asm
	bar.sync 0;
	// end inline asm
	// begin inline asm
	{	
.reg .f64 data;
	ld.global.ca.f64 data, [%rd32772];
	}
	// end inline asm
	// begin inline asm
	bar.sync 0;
	// end inline asm
	// begin inline asm
	{	
.reg .f64 data;
	ld.global.ca.f64 data, [%rd32772];
	}
	// end inline asm
	// begin inline asm
	bar.sync 0;
	// end inline asm
	// begin inline asm
	{	
.reg .f64 data;
	ld.global.ca.f64 data, [%rd32772];
	}
	// end inline asm
	// begin inline asm
	bar.sync 0;
	// end inline asm
	// begin inline asm
	{	
.reg .f64 data;
	ld.global.ca.f64 data, [%rd32772];
	}
	// end inline asm
	// begin inline asm
	bar.sync 0;
	// end inline asm
	// begin inline asm
	{	
.reg .f64 data;
	ld.global.ca.f64 data, [%rd32772];
	}
	// end inline asm
	// begin inline asm
	bar.sync 0;
	// end inline asm
	// begin inline asm
	{	
.reg .f64 data;
	ld.global.ca.f64 data, [%rd32772];
	}
	// end inline asm
	// begin inline asm
	bar.sync 0;
	// end inline asm
	// begin inline asm
	{	
.reg .f64 data;
	ld.global.ca.f64 data, [%rd32772];
	}
	// end inline asm
	// begin inline asm
	bar.sync 0;
	// end inline asm
	// begin inline asm
	{	
.reg .f64 data;
	ld.global.ca.f64 data, [%rd32772];
	}
	// end inline asm
	// begin inline asm
	bar.sync 0;
	// end inline asm
	// begin inline asm
	{	
.reg .f64 data;
	ld.global.ca.f64 data, [%rd32772];
	}
	// end inline asm
	// begin inline asm
	bar.sync 0;
	// end inline asm
	// begin inline asm
	{	
.reg .f64 data;
	ld.global.ca.f64 data, [%rd32772];
	}
	// end inline asm
	// begin inline asm
	bar.sync 0;
	// end inline asm
	// begin inline asm
	{	
.reg .f64 data;
	ld.global.ca.f64 data, [%rd32772];
	}
	// end inline asm
	// begin inline asm
	bar.sync 0;
	// end inline asm
	// begin inline asm
	{	
.reg .f64 data;
	ld.global.ca.f64 data, [%rd32772];
	}
	// end inline asm
	// begin inline asm
	bar.sync 0;
	// end inline asm
	// begin inline asm
	{	
.reg .f64 data;
	ld.global.ca.f64 data, [%rd32772];
	}
	// end inline asm
	// begin inline asm
	bar.sync 0;
	// end inline asm
	// begin inline asm
	{	
.reg .f64 data;
	ld.global.ca.f64 data, [%rd32772];
	}
	// end inline asm
	// begin inline asm
	bar.sync 0;
	// end inline asm
	// begin inline asm
	{	
.reg .f64 data;
	ld.global.ca.f64 data, [%rd32772];
	}
	// end inline asm
	// begin inline asm
	bar.sync 0;
	// end inline asm
	// begin inline asm
	{	
.reg .f64 data;
	ld.global.ca.f64 data, [%rd32772];
	}
	// end inline asm
	// begin inline asm
	bar.sync 0;
	// end inline asm
	// begin inline asm
	{	
.reg .f64 data;
	ld.global.ca.f64 data, [%rd32772];
	}
	// end inline asm
	// begin inline asm
	bar.sync 0;
	// end inline asm
	// begin inline asm
	{	
.reg .f64 data;
	ld.global.ca.f64 data, [%rd32772];
	}
	// end inline asm
	// begin inline asm
	bar.sync 0;
	// end inline asm
	// begin inline asm
	{	
.reg .f64 data;
	ld.global.ca.f64 data, [%rd32772];
	}
	// end inline asm
	// begin inline asm
	bar.sync 0;
	// end inline asm
	// begin inline asm
	{	
.reg .f64 data;
	ld.global.ca.f64 data, [%rd32772];
	}
	// end inline asm
	// begin inline asm
	bar.sync 0;
	// end inline asm
	// begin inline asm
	{	
.reg .f64 data;
	ld.global.ca.f64 data, [%rd32772];
	}
	// end inline asm
	// begin inline asm
	bar.sync 0;
	// end inline asm
	// begin inline asm
	{	
.reg .f64 data;
	ld.global.ca.f64 data, [%rd32772];
	}
	// end inline asm
	// begin inline asm
	bar.sync 0;
	// end inline asm
	// begin inline asm
	{	
.reg .f64 data;
	ld.global.ca.f64 data, [%rd32772];
	}
	// end inline asm
	// begin inline asm
	bar.sync 0;
	// end inline asm
	// begin inline asm
	{	
.reg .f64 data;
	ld.global.ca.f64 data, [%rd32772];
	}
	// end inline asm
	// begin inline asm
	bar.sync 0;
	// end inline asm
	// begin inline asm
	{	
.reg .f64 data;
	ld.global.ca.f64 data, [%rd32772];
	}
	// end inline asm
	// begin inline asm
	bar.sync 0;
	// end inline asm
	// begin inline asm
	{	
.reg .f64 data;
	ld.global.ca.f64 data, [%rd32772];
	}
	// end inline asm
	// begin inline asm
	bar.sync 0;
	// end inline asm
	// begin inline asm
	{	
.reg .f64 data;
	ld.global.ca.f64 data, [%rd32772];
	}
	// end inline asm
	// begin inline asm
	bar.sync 0;
	// end inline asm
	// begin inline asm
	{	
.reg .f64 data;
	ld.global.ca.f64 data, [%rd32772];
	}
	// end inline asm
	// begin inline asm
	bar.sync 0;
	// end inline asm
	// begin inline asm
	{	
.reg .f64 data;
	ld.global.ca.f64 data, [%rd32772];
	}
	// end inline asm
	// begin inline asm
	bar.sync 0;
	// end inline asm
	// begin inline asm
	{	
.reg .f64 data;
	ld.global.ca.f64 data, [%rd32772];
	}
	// end inline asm
	// begin inline asm
	bar.sync 0;
	// end inline asm
	// begin inline asm
	{	
.reg .f64 data;
	ld.global.ca.f64 data, [%rd32772];
	}
	// end inline asm
	// begin inline asm
	bar.sync 0;
	// end inline asm
	// begin inline asm
	{	
.reg .f64 data;
	ld.global.ca.f64 data, [%rd32772];
	}
	// end inline asm
	// begin inline asm
	bar.sync 0;
	// end inline asm
	// begin inline asm
	{	
.reg .f64 data;
	ld.global.ca.f64 data, [%rd32772];
	}
	// end inline asm
	// begin inline asm
	bar.sync 0;
	// end inline asm
	// begin inline asm
	{	
.reg .f64 data;
	ld.global.ca.f64 data, [%rd32772];
	}
	// end inline asm
	// begin inline asm
	bar.sync 0;
	// end inline asm
	// begin inline asm
	{	
.reg .f64 data;
	ld.global.ca.f64 data, [%rd32772];
	}
	// end inline asm
	// begin inline asm
	bar.sync 0;
	// end inline asm
	// begin inline asm
	{	
.reg .f64 data;
	ld.global.ca.f64 data, [%rd32772];
	}
	// end inline asm
	// begin inline asm
	bar.sync 0;
	// end inline asm
	// begin inline asm
	{	
.reg .f64 data;
	ld.global.ca.f64 data, [%rd32772];
	}
	// end inline asm
	// begin inline asm
	bar.sync 0;
	// end inline asm
	// begin inline asm
	{	
.reg .f64 data;
	ld.global.ca.f64 data, [%rd32772];
	}
	// end inline asm
	// begin inline asm
	bar.sync 0;
	// end inline asm
	// begin inline asm
	{	
.reg .f64 data;
	ld.global.ca.f64 data, [%rd32772];
	}
	// end inline asm
	// begin inline asm
	bar.sync 0;
	// end inline asm
	// begin inline asm
	{	
.reg .f64 data;
	ld.global.ca.f64 data, [%rd32772];
	}
	// end inline asm
	// begin inline asm
	bar.sync 0;
	// end inline asm
	// begin inline asm
	{	
.reg .f64 data;
	ld.global.ca.f64 data, [%rd32772];
	}
	// end inline asm
	// begin inline asm
	bar.sync 0;
	// end inline asm
	// begin inline asm
	{	
.reg .f64 data;
	ld.global.ca.f64 data, [%rd32772];
	}
	// end inline asm
	// begin inline asm
	bar.sync 0;
	// end inline asm
	// begin inline asm
	{	
.reg .f64 data;
	ld.global.ca.f64 data, [%rd32772];
	}
	// end inline asm
	// begin inline asm
	bar.sync 0;
	// end inline asm
	// begin inline asm
	{	
.reg .f64 data;
	ld.global.ca.f64 data, [%rd32772];
	}
	// end inline asm
	// begin inline asm
	bar.sync 0;
	// end inline asm
	// begin inline asm
	{	
.reg .f64 data;
	ld.global.ca.f64 data, [%rd32772];
	}
	// end inline asm
	// begin inline asm
	bar.sync 0;
	// end inline asm
	// begin inline asm
	{	
.reg .f64 data;
	ld.global.ca.f64 data, [%rd32772];
	}
	// end inline asm
	// begin inline asm
	bar.sync 0;
	// end inline asm
	// begin inline asm
	{	
.reg .f64 data;
	ld.global.ca.f64 data, [%rd32772];
	}
	// end inline asm
	// begin inline asm
	bar.sync 0;
	// end inline asm
	// begin inline asm
	{	
.reg .f64 data;
	ld.global.ca.f64 data, [%rd32772];
	}
	// end inline asm
	// begin inline asm
	bar.sync 0;
	// end inline asm
	// begin inline asm
	{	
.reg .f64 data;
	ld.global.ca.f64 data, [%rd32772];
	}
	// end inline asm
	// begin inline asm
	bar.sync 0;
	// end inline asm
	// begin inline asm
	{	
.reg .f64 data;
	ld.global.ca.f64 data, [%rd32772];
	}
	// end inline asm
	// begin inline asm
	bar.sync 0;
	// end inline asm
	// begin inline asm
	{	
.reg .f64 data;
	ld.global.ca.f64 data, [%rd32772];
	}
	// end inline asm
	// begin inline asm
	bar.sync 0;
	// end inline asm
	// begin inline asm
	{	
.reg .f64 data;
	ld.global.ca.f64 data, [%rd32772];
	}
	// end inline asm
	// begin inline asm
	bar.sync 0;
	// end inline asm
	// begin inline asm
	{	
.reg .f64 data;
	ld.global.ca.f64 data, [%rd32772];
	}
	// end inline asm
	// begin inline asm
	bar.sync 0;
	// end inline asm
	// begin inline asm
	{	
.reg .f64 data;
	ld.global.ca.f64 data, [%rd32772];
	}
	// end inline asm
	// begin inline asm
	bar.sync 0;
	// end inline asm
	// begin inline asm
	{	
.reg .f64 data;
	ld.global.ca.f64 data, [%rd32772];
	}
	// end inline asm
	// begin inline asm
	bar.sync 0;
	// end inline asm
	// begin inline asm
	{	
.reg .f64 data;
	ld.global.ca.f64 data, [%rd32772];
	}
	// end inline asm
	// begin inline asm
	bar.sync 0;
	// end inline asm
	// begin inline asm
	{	
.reg .f64 data;
	ld.global.ca.f64 data, [%rd32772];
	}
	// end inline asm
	// begin inline asm
	bar.sync 0;
	// end inline asm
	// begin inline asm
	{	
.reg .f64 data;
	ld.global.ca.f64 data, [%rd32772];
	}
	// end inline asm
	// begin inline asm
	bar.sync 0;
	// end inline asm
	// begin inline asm
	{	
.reg .f64 data;
	ld.global.ca.f64 data, [%rd32772];
	}
	// end inline asm
	// begin inline asm
	bar.sync 0;
	// end inline asm
	// begin inline asm
	{	
.reg .f64 data;
	ld.global.ca.f64 data, [%rd32772];
	}
	// end inline asm
	// begin inline asm
	bar.sync 0;
	// end inline asm
	// begin inline asm
	{	
.reg .f64 data;
	ld.global.ca.f64 data, [%rd32772];
	}
	// end inline asm
	// begin inline asm
	bar.sync 0;
	// end inline asm
	// begin inline asm
	{	
.reg .f64 data;
	ld.global.ca.f64 data, [%rd32772];
	}
	// end inline asm
	// begin inline asm
	bar.sync 0;
	// end inline asm
	// begin inline asm
	{	
.reg .f64 data;
	ld.global.ca.f64 data, [%rd32772];
	}
	// end inline asm
	// begin inline asm
	bar.sync 0;
	// end inline asm
	// begin inline asm
	{	
.reg .f64 data;
	ld.global.ca.f64 data, [%rd32772];
	}
	// end inline asm
	// begin inline asm
	bar.sync 0;
	// end inline asm
	// begin inline asm
	{	
.reg .f64 data;
	ld.global.ca.f64 data, [%rd32772];
	}
	// end inline asm
	// begin inline asm
	bar.sync 0;
	// end inline asm
	// begin inline asm
	{	
.reg .f64 data;
	ld.global.ca.f64 data, [%rd32772];
	}
	// end inline asm
	// begin inline asm
	bar.sync 0;
	// end inline asm
	// begin inline asm
	{	
.reg .f64 data;
	ld.global.ca.f64 data, [%rd32772];
	}
	// end inline asm
	// begin inline asm
	bar.sync 0;
	// end inline asm
	// begin inline asm
	{	
.reg .f64 data;
	ld.global.ca.f64 data, [%rd32772];
	}
	// end inline asm
	// begin inline asm
	bar.sync 0;
	// end inline asm
	// begin inline asm
	{	
.reg .f64 data;
	ld.global.ca.f64 data, [%rd32772];
	}
	// end inline asm
	// begin inline asm
	bar.sync 0;
	// end inline asm
	// begin inline asm
	{	
.reg .f64 data;
	ld.global.ca.f64 data, [%rd32772];
	}
	// end inline asm
	// begin inline asm
	bar.sync 0;
	// end inline asm
	// begin inline asm
	{	
.reg .f64 data;
	ld.global.ca.f64 data, [%rd32772];
	}
	// end inline asm
	// begin inline asm
	bar.sync 0;
	// end inline asm
	// begin inline asm
	{	
.reg .f64 data;
	ld.global.ca.f64 data, [%rd32772];
	}
	// end inline asm
	// begin inline asm
	bar.sync 0;
	// end inline asm
	// begin inline asm
	{	
.reg .f64 data;
	ld.global.ca.f64 data, [%rd32772];
	}
	// end inline asm
	// begin inline asm
	bar.sync 0;
	// end inline asm
	// begin inline asm
	{	
.reg .f64 data;
	ld.global.ca.f64 data, [%rd32772];
	}
	// end inline asm
	// begin inline asm
	bar.sync 0;
	// end inline asm
	// begin inline asm
	{	
.reg .f64 data;
	ld.global.ca.f64 data, [%rd32772];
	}
	// end inline asm
	// begin inline asm
	bar.sync 0;
	// end inline asm
	// begin inline asm
	{	
.reg .f64 data;
	ld.global.ca.f64 data, [%rd32772];
	}
	// end inline asm
	// begin inline asm
	bar.sync 0;
	// end inline asm
	// begin inline asm
	{	
.reg .f64 data;
	ld.global.ca.f64 data, [%rd32772];
	}
	// end inline asm
	// begin inline asm
	bar.sync 0;
	// end inline asm
	// begin inline asm
	{	
.reg .f64 data;
	ld.global.ca.f64 data, [%rd32772];
	}
	// end inline asm
	// begin inline asm
	bar.sync 0;
	// end inline asm
	// begin inline asm
	{	
.reg .f64 data;
	ld.global.ca.f64 data, [%rd32772];
	}
	// end inline asm
	// begin inline asm
	bar.sync 0;
	// end inline asm
	// begin inline asm
	{	
.reg .f64 data;
	ld.global.ca.f64 data, [%rd32772];
	}
	// end inline asm
	// begin inline asm
	bar.sync 0;
	// end inline asm
	// begin inline asm
	{	
.reg .f64 data;
	ld.global.ca.f64 data, [%rd32772];
	}
	// end inline asm
	// begin inline asm
	bar.sync 0;
	// end inline asm
	// begin inline asm
	{	
.reg .f64 data;
	ld.global.ca.f64 data, [%rd32772];
	}
	// end inline asm
	// begin inline asm
	bar.sync 0;
	// end inline asm
	// begin inline asm
	{	
.reg .f64 data;
	ld.global.ca.f64 data, [%rd32772];
	}
	// end inline asm
	// begin inline asm
	bar.sync 0;
	// end inline asm
	// begin inline asm
	{	
.reg .f64 data;
	ld.global.ca.f64 data, [%rd32772];
	}
	// end inline asm
	// begin inline asm
	bar.sync 0;
	// end inline asm
	// begin inline asm
	{	
.reg .f64 data;
	ld.global.ca.f64 data, [%rd32772];
	}
	// end inline asm
	// begin inline asm
	bar.sync 0;
	// end inline asm
	// begin inline asm
	{	
.reg .f64 data;
	ld.global.ca.f64 data, [%rd32772];
	}
	// end inline asm
	// begin inline asm
	bar.sync 0;
	// end inline asm
	// begin inline asm
	{	
.reg .f64 data;
	ld.global.ca.f64 data, [%rd32772];
	}
	// end inline asm
	// begin inline asm
	bar.sync 0;
	// end inline asm
	// begin inline asm
	{	
.reg .f64 data;
	ld.global.ca.f64 data, [%rd32772];
	}
	// end inline asm
	// begin inline asm
	bar.sync 0;
	// end inline asm
	// begin inline asm
	{	
.reg .f64 data;
	ld.global.ca.f64 data, [%rd32772];
	}
	// end inline asm
	// begin inline asm
	bar.sync 0;
	// end inline asm
	// begin inline asm
	{	
.reg .f64 data;
	ld.global.ca.f64 data, [%rd32772];
	}
	// end inline asm
	// begin inline asm
	bar.sync 0;
	// end inline asm
	// begin inline asm
	{	
.reg .f64 data;
	ld.global.ca.f64 data, [%rd32772];
	}
	// end inline asm
	// begin inline asm
	bar.sync 0;
	// end inline asm
	// begin inline asm
	{	
.reg .f64 data;
	ld.global.ca.f64 data, [%rd32772];
	}
	// end inline asm
	// begin inline asm
	bar.sync 0;
	// end inline asm
	// begin inline asm
	{	
.reg .f64 data;
	ld.global.ca.f64 data, [%rd32772];
	}
	// end inline asm
	// begin inline asm
	bar.sync 0;
	// end inline asm
	// begin inline asm
	{	
.reg .f64 data;
	ld.global.ca.f64 data, [%rd32772];
	}
	// end inline asm
	// begin inline asm
	bar.sync 0;
	// end inline asm
	// begin inline asm
	{	
.reg .f64 data;
	ld.global.ca.f64 data, [%rd32772];
	}
	// end inline asm
	// begin inline asm
	bar.sync 0;
	// end inline asm
	// begin inline asm
	{	
.reg .f64 data;
	ld.global.ca.f64 data, [%rd32772];
	}
	// end inline asm
	// begin inline asm
	bar.sync 0;
	// end inline asm
	// begin inline asm
	{	
.reg .f64 data;
	ld.global.ca.f64 data, [%rd32772];
	}
	// end inline asm
	// begin inline asm
	bar.sync 0;
	// end inline asm
	// begin inline asm
	{	
.reg .f64 data;
	ld.global.ca.f64 data, [%rd32772];
	}
	// end inline asm
	// begin inline asm
	bar.sync 0;
	// end inline asm
	// begin inline asm
	{	
.reg .f64 data;
	ld.global.ca.f64 data, [%rd32772];
	}
	// end inline asm
	// begin inline asm
	bar.sync 0;
	// end inline asm
	// begin inline asm
	{	
.reg .f64 data;
	ld.global.ca.f64 data, [%rd32772];
	}
	// end inline asm
	// begin inline asm
	bar.sync 0;
	// end inline asm
	// begin inline asm
	{	
.reg .f64 data;
	ld.global.ca.f64 data, [%rd32772];
	}
	// end inline asm
	// begin inline asm
	bar.sync 0;
	// end inline asm
	// begin inline asm
	{	
.reg .f64 data;
	ld.global.ca.f64 data, [%rd32772];
	}
	// end inline asm
	// begin inline asm
	bar.sync 0;
	// end inline asm
	// begin inline asm
	{	
.reg .f64 data;
	ld.global.ca.f64 data, [%rd32772];
	}
	// end inline asm
	// begin inline asm
	bar.sync 0;
	// end inline asm
	// begin inline asm
	{	
.reg .f64 data;
	ld.global.ca.f64 data, [%rd32772];
	}
	// end inline asm
	// begin inline asm
	bar.sync 0;
	// end inline asm
	// begin inline asm
	{	
.reg .f64 data;
	ld.global.ca.f64 data, [%rd32772];
	}
	// end inline asm
	// begin inline asm
	bar.sync 0;
	// end inline asm
	// begin inline asm
	{	
.reg .f64 data;
	ld.global.ca.f64 data, [%rd32772];
	}
	// end inline asm
	// begin inline asm
	bar.sync 0;
	// end inline asm
	// begin inline asm
	{	
.reg .f64 data;
	ld.global.ca.f64 data, [%rd32772];
	}
	// end inline asm
	// begin inline asm
	bar.sync 0;
	// end inline asm
	// begin inline asm
	{	
.reg .f64 data;
	ld.global.ca.f64 data, [%rd32772];
	}
	// end inline asm
	// begin inline asm
	bar.sync 0;
	// end inline asm
	// begin inline asm
	{	
.reg .f64 data;
	ld.global.ca.f64 data, [%rd32772];
	}
	// end inline asm
	// begin inline asm
	bar.sync 0;
	// end inline asm
	// begin inline asm
	{	
.reg .f64 data;
	ld.global.ca.f64 data, [%rd32772];
	}
	// end inline asm
	// begin inline asm
	bar.sync 0;
	// end inline asm
	// begin inline asm
	{	
.reg .f64 data;
	ld.global.ca.f64 data, [%rd32772];
	}
	// end inline asm
	// begin inline asm
	bar.sync 0;
	// end inline asm
	// begin inline asm
	{	
.reg .f64 data;
	ld.global.ca.f64 data, [%rd32772];
	}
	// end inline asm
	// begin inline asm
	bar.sync 0;
	// end inline asm
	// begin inline asm
	{	
.reg .f64 data;
	ld.global.ca.f64 data, [%rd32772];
	}
	// end inline asm
	// begin inline asm
	bar.sync 0;
	// end inline asm
	// begin inline asm
	{	
.reg .f64 data;
	ld.global.ca.f64 data, [%rd32772];
	}
	// end inline asm
	// begin inline asm
	bar.sync 0;
	// end inline asm
	// begin inline asm
	{	
.reg .f64 data;
	ld.global.ca.f64 data, [%rd32772];
	}
	// end inline asm
	// begin inline asm
	bar.sync 0;
	// end inline asm
	// begin inline asm
	{	
.reg .f64 data;
	ld.global.ca.f64 data, [%rd32772];
	}
	// end inline asm
	// begin inline asm
	bar.sync 0;
	// end inline asm
	// begin inline asm
	{	
.reg .f64 data;
	ld.global.ca.f64 data, [%rd32772];
	}
	// end inline asm
	// begin inline asm
	bar.sync 0;
	// end inline asm
	// begin inline asm
	{	
.reg .f64 data;
	ld.global.ca.f64 data, [%rd32772];
	}
	// end inline asm
	// begin inline asm
	bar.sync 0;
	// end inline asm
	// begin inline asm
	{	
.reg .f64 data;
	ld.global.ca.f64 data, [%rd32772];
	}
	// end inline asm
	// begin inline asm
	bar.sync 0;
	// end inline asm
	// begin inline asm
	{	
.reg .f64 data;
	ld.global.ca.f64 data, [%rd32772];
	}
	// end inline asm
	// begin inline asm
	bar.sync 0;
	// end inline asm
	// begin inline asm
	{	
.reg .f64 data;
	ld.global.ca.f64 data, [%rd32772];
	}
	// end inline asm
	// begin inline asm
	bar.sync 0;
	// end inline asm
	// begin inline asm
	{	
.reg .f64 data;
	ld.global.ca.f64 data, [%rd32772];
	}
	// end inline asm
	// begin inline asm
	bar.sync 0;
	// end inline asm
	// begin inline asm
	{	
.reg .f64 data;
	ld.global.ca.f64 data, [%rd32772];
	}
	// end inline asm
	// begin inline asm
	bar.sync 0;
	// end inline asm
	// begin inline asm
	{	
.reg .f64 data;
	ld.global.ca.f64 data, [%rd32772];
	}
	// end inline asm
	// begin inline asm
	bar.sync 0;
	// end inline asm
	// begin inline asm
	{	
.reg .f64 data;
	ld.global.ca.f64 data, [%rd32772];
	}
	// end inline asm
	// begin inline asm
	bar.sync 0;
	// end inline asm
	// begin inline asm
	{	
.reg .f64 data;
	ld.global.ca.f64 data, [%rd32772];
	}
	// end inline asm
	// begin inline asm
	bar.sync 0;
	// end inline asm
	// begin inline asm
	{	
.reg .f64 data;
	ld.global.ca.f64 data, [%rd32772];
	}
	// end inline asm
	// begin inline asm
	bar.sync 0;
	// end inline asm
	// begin inline asm
	{	
.reg .f64 data;
	ld.global.ca.f64 data, [%rd32772];
	}
	// end inline asm
	// begin inline asm
	bar.sync 0;
	// end inline asm
	// begin inline asm
	{	
.reg .f64 data;
	ld.global.ca.f64 data, [%rd32772];
	}
	// end inline asm
	// begin inline asm
	bar.sync 0;
	// end inline asm
	// begin inline asm
	{	
.reg .f64 data;
	ld.global.ca.f64 data, [%rd32772];
	}
	// end inline asm
	// begin inline asm
	bar.sync 0;
	// end inline asm
	// begin inline asm
	{	
.reg .f64 data;
	ld.global.ca.f64 data, [%rd32772];
	}
	// end inline asm
	// begin inline asm
	bar.sync 0;
	// end inline asm
	// begin inline asm
	{	
.reg .f64 data;
	ld.global.ca.f64 data, [%rd32772];
	}
	// end inline asm
	// begin inline asm
	bar.sync 0;
	// end inline asm
	// begin inline asm
	{	
.reg .f64 data;
	ld.global.ca.f64 data, [%rd32772];
	}
	// end inline asm
	// begin inline asm
	bar.sync 0;
	// end inline asm
	// begin inline asm
	{	
.reg .f64 data;
	ld.global.ca.f64 data, [%rd32772];
	}
	// end inline asm
	// begin inline asm
	bar.sync 0;
	// end inline asm
	// begin inline asm
	{	
.reg .f64 data;
	ld.global.ca.f64 data, [%rd32772];
	}
	// end inline asm
	// begin inline asm
	bar.sync 0;
	// end inline asm
	// begin inline asm
	{	
.reg .f64 data;
	ld.global.ca.f64 data, [%rd32772];
	}
	// end inline asm
	// begin inline asm
	bar.sync 0;
	// end inline asm
	// begin inline asm
	{	
.reg .f64 data;
	ld.global.ca.f64 data, [%rd32772];
	}
	// end inline asm
	// begin inline asm
	bar.sync 0;
	// end inline asm
	// begin inline asm
	{	
.reg .f64 data;
	ld.global.ca.f64 data, [%rd32772];
	}
	// end inline asm
	// begin inline asm
	bar.sync 0;
	// end inline asm
	// begin inline asm
	{	
.reg .f64 data;
	ld.global.ca.f64 data, [%rd32772];
	}
	// end inline asm
	// begin inline asm
	bar.sync 0;
	// end inline asm
	// begin inline asm
	{	
.reg .f64 data;
	ld.global.ca.f64 data, [%rd32772];
	}
	// end inline asm
	// begin inline asm
	bar.sync 0;
	// end inline asm
	// begin inline asm
	{	
.reg .f64 data;
	ld.global.ca.f64 data, [%rd32772];
	}
	// end inline asm
	// begin inline asm
	bar.sync 0;
	// end inline asm
	// begin inline asm
	{	
.reg .f64 data;
	ld.global.ca.f64 data, [%rd32772];
	}
	// end inline asm
	// begin inline asm
	bar.sync 0;
	// end inline asm
	// begin inline asm
	{	
.reg .f64 data;
	ld.global.ca.f64 data, [%rd32772];
	}
	// end inline asm
	// begin inline asm
	bar.sync 0;
	// end inline asm
	// begin inline asm
	{	
.reg .f64 data;
	ld.global.ca.f64 data, [%rd32772];
	}
	// end inline asm
	// begin inline asm
	bar.sync 0;
	// end inline asm
	// begin inline asm
	{	
.reg .f64 data;
	ld.global.ca.f64 data, [%rd32772];
	}
	// end inline asm
	// begin inline asm
	bar.sync 0;
	// end inline asm
	// begin inline asm
	{	
.reg .f64 data;
	ld.global.ca.f64 data, [%rd32772];
	}
	// end inline asm
	// begin inline asm
	bar.sync 0;
	// end inline asm
	// begin inline asm
	{	
.reg .f64 data;
	ld.global.ca.f64 data, [%rd32772];
	}
	// end inline asm
	// begin inline asm
	bar.sync 0;
	// end inline asm
	// begin inline asm
	{	
.reg .f64 data;
	ld.global.ca.f64 data, [%rd32772];
	}
	// end inline asm
	// begin inline asm
	bar.sync 0;
	// end inline asm
	// begin inline asm
	{	
.reg .f64 data;
	ld.global.ca.f64 data, [%rd32772];
	}
	// end inline asm
	// begin inline asm
	bar.sync 0;
	// end inline asm
	// begin inline asm
	{	
.reg .f64 data;
	ld.global.ca.f64 data, [%rd32772];
	}
	// end inline asm
	// begin inline asm
	bar.sync 0;
	// end inline asm
	// begin inline asm
	{	
.reg .f64 data;
	ld.global.ca.f64 data, [%rd32772];
	}
	// end inline asm
	// begin inline asm
	bar.sync 0;
	// end inline asm
	// begin inline asm
	{	
.reg .f64 data;
	ld.global.ca.f64 data, [%rd32772];
	}
	// end inline asm
	// begin inline asm
	bar.sync 0;
	// end inline asm
	// begin inline asm
	{	
.reg .f64 data;
	ld.global.ca.f64 data, [%rd32772];
	}
	// end inline asm
	// begin inline asm
	bar.sync 0;
	// end inline asm
	// begin inline asm
	{	
.reg .f64 data;
	ld.global.ca.f64 data, [%rd32772];
	}
	// end inline asm
	// begin inline asm
	bar.sync 0;
	// end inline asm
	// begin inline asm
	{	
.reg .f64 data;
	ld.global.ca.f64 data, [%rd32772];
	}
	// end inline asm
	// begin inline asm
	bar.sync 0;
	// end inline asm
	// begin inline asm
	{	
.reg .f64 data;
	ld.global.ca.f64 data, [%rd32772];
	}
	// end inline asm
	// begin inline asm
	bar.sync 0;
	// end inline asm
	// begin inline asm
	{	
.reg .f64 data;
	ld.global.ca.f64 data, [%rd32772];
	}
	// end inline asm
	// begin inline asm
	bar.sync 0;
	// end inline asm
	// begin inline asm
	{	
.reg .f64 data;
	ld.global.ca.f64 data, [%rd32772];
	}
	// end inline asm
	// begin inline asm
	bar.sync 0;
	// end inline asm
	// begin inline asm
	{	
.reg .f64 data;
	ld.global.ca.f64 data, [%rd32772];
	}
	// end inline asm
	// begin inline asm
	bar.sync 0;
	// end inline asm
	// begin inline asm
	{	
.reg .f64 data;
	ld.global.ca.f64 data, [%rd32772];
	}
	// end inline asm
	// begin inline asm
	bar.sync 0;
	// end inline asm
	// begin inline asm
	{	
.reg .f64 data;
	ld.global.ca.f64 data, [%rd32772];
	}
	// end inline asm
	// begin inline asm
	bar.sync 0;
	// end inline asm
	// begin inline asm
	{	
.reg .f64 data;
	ld.global.ca.f64 data, [%rd32772];
	}
	// end inline asm
	// begin inline asm
	bar.sync 0;
	// end inline asm
	// begin inline asm
	{	
.reg .f64 data;
	ld.global.ca.f64 data, [%rd32772];
	}
	// end inline asm
	// begin inline asm
	bar.sync 0;
	// end inline asm
	// begin inline asm
	{	
.reg .f64 data;
	ld.global.ca.f64 data, [%rd32772];
	}
	// end inline asm
	// begin inline asm
	bar.sync 0;
	// end inline asm
	// begin inline asm
	{	
.reg .f64 data;
	ld.global.ca.f64 data, [%rd32772];
	}
	// end inline asm
	// begin inline asm
	bar.sync 0;
	// end inline asm
	// begin inline asm
	{	
.reg .f64 data;
	ld.global.ca.f64 data, [%rd32772];
	}
	// end inline asm
	// begin inline asm
	bar.sync 0;
	// end inline asm
	// begin inline asm
	{	
.reg .f64 data;
	ld.global.ca.f64 data, [%rd32772];
	}
	// end inline asm
	// begin inline asm
	bar.sync 0;
	// end inline asm
	// begin inline asm
	{	
.reg .f64 data;
	ld.global.ca.f64 data, [%rd32772];
	}
	// end inline asm
	// begin inline asm
	bar.sync 0;
	// end inline asm
	// begin inline asm
	{	
.reg .f64 data;
	ld.global.ca.f64 data, [%rd32772];
	}
	// end inline asm
	// begin inline asm
	bar.sync 0;
	// end inline asm
	// begin inline asm
	{	
.reg .f64 data;
	ld.global.ca.f64 data, [%rd32772];
	}
	// end inline asm
	// begin inline asm
	bar.sync 0;
	// end inline asm
	// begin inline asm
	{	
.reg .f64 data;
	ld.global.ca.f64 data, [%rd32772];
	}
	// end inline asm
	// begin inline asm
	bar.sync 0;
	// end inline asm
	// begin inline asm
	{	
.reg .f64 data;
	ld.global.ca.f64 data, [%rd32772];
	}
	// end inline asm
	// begin inline asm
	bar.sync 0;
	// end inline asm
	// begin inline asm
	{	
.reg .f64 data;
	ld.global.ca.f64 data, [%rd32772];
	}
	// end inline asm
	// begin inline asm
	bar.sync 0;
	// end inline asm
	// begin inline asm
	{	
.reg .f64 data;
	ld.global.ca.f64 data, [%rd32772];
	}
	// end inline asm
	// begin inline asm
	bar.sync 0;
	// end inline asm
	// begin inline asm
	{	
.reg .f64 data;
	ld.global.ca.f64 data, [%rd32772];
	}
	// end inline asm
	// begin inline asm
	bar.sync 0;
	// end inline asm
	// begin inline asm
	{	
.reg .f64 data;
	ld.global.ca.f64 data, [%rd32772];
	}
	// end inline asm
	// begin inline asm
	bar.sync 0;
	// end inline asm
	// begin inline asm
	{	
.reg .f64 data;
	ld.global.ca.f64 data, [%rd32772];
	}
	// end inline asm
	// begin inline asm
	bar.sync 0;
	// end inline asm
	// begin inline asm
	{	
.reg .f64 data;
	ld.global.ca.f64 data, [%rd32772];
	}
	// end inline asm
	// begin inline asm
	bar.sync 0;
	// end inline asm
	// begin inline asm
	{	
.reg .f64 data;
	ld.global.ca.f64 data, [%rd32772];
	}
	// end inline asm
	// begin inline asm
	bar.sync 0;
	// end inline asm
	// begin inline asm
	{	
.reg .f64 data;
	ld.global.ca.f64 data, [%rd32772];
	}
	// end inline asm
	// begin inline asm
	bar.sync 0;
	// end inline asm
	// begin inline asm
	{	
.reg .f64 data;
	ld.global.ca.f64 data, [%rd32772];
	}
	// end inline asm
	// begin inline asm
	bar.sync 0;
	// end inline asm
	// begin inline asm
	{	
.reg .f64 data;
	ld.global.ca.f64 data, [%rd32772];
	}
	// end inline asm
	// begin inline asm
	bar.sync 0;
	// end inline asm
	// begin inline asm
	{	
.reg .f64 data;
	ld.global.ca.f64 data, [%rd32772];
	}
	// end inline asm
	// begin inline asm
	bar.sync 0;
	// end inline asm
	// begin inline asm
	{	
.reg .f64 data;
	ld.global.ca.f64 data, [%rd32772];
	}
	// end inline asm
	// begin inline asm
	bar.sync 0;
	// end inline asm
	// begin inline asm
	{	
.reg .f64 data;
	ld.global.ca.f64 data, [%rd32772];
	}
	// end inline asm
	// begin inline asm
	bar.sync 0;
	// end inline asm
	// begin inline asm
	{	
.reg .f64 data;
	ld.global.ca.f64 data, [%rd32772];
	}
	// end inline asm
	// begin inline asm
	bar.sync 0;
	// end inline asm
	// begin inline asm
	{	
.reg .f64 data;
	ld.global.ca.f64 data, [%rd32772];
	}
	// end inline asm
	// begin inline asm
	bar.sync 0;
	// end inline asm
	// begin inline asm
	{	
.reg .f64 data;
	ld.global.ca.f64 data, [%rd32772];
	}
	// end inline asm
	// begin inline asm
	bar.sync 0;
	// end inline asm
	// begin inline asm
	{	
.reg .f64 data;
	ld.global.ca.f64 data, [%rd32772];
	}
	// end inline asm
	// begin inline asm
	bar.sync 0;
	// end inline asm
	// begin inline asm
	{	
.reg .f64 data;
	ld.global.ca.f64 data, [%rd32772];
	}
	// end inline asm
	// begin inline asm
	bar.sync 0;
	// end inline asm
	// begin inline asm
	{	
.reg .f64 data;
	ld.global.ca.f64 data, [%rd32772];
	}
	// end inline asm
	// begin inline asm
	bar.sync 0;
	// end inline asm
	// begin inline asm
	{	
.reg .f64 data;
	ld.global.ca.f64 data, [%rd32772];
	}
	// end inline asm
	// begin inline asm
	bar.sync 0;
	// end inline asm
	// begin inline asm
	{	
.reg .f64 data;
	ld.global.ca.f64 data, [%rd32772];
	}
	// end inline asm
	// begin inline asm
	bar.sync 0;
	// end inline asm
	// begin inline asm
	{	
.reg .f64 data;
	ld.global.ca.f64 data, [%rd32772];
	}
	// end inline asm
	// begin inline asm
	bar.sync 0;
	// end inline asm
	// begin inline asm
	{	
.reg .f64 data;
	ld.global.ca.f64 data, [%rd32772];
	}
	// end inline asm
	// begin inline asm
	bar.sync 0;
	// end inline asm
	// begin inline asm
	{	
.reg .f64 data;
	ld.global.ca.f64 data, [%rd32772];
	}
	// end inline asm
	// begin inline asm
	bar.sync 0;
	// end inline asm
	// begin inline asm
	{	
.reg .f64 data;
	ld.global.ca.f64 data, [%rd32772];
	}
	// end inline asm
	// begin inline asm
	bar.sync 0;
	// end inline asm
	// begin inline asm
	{	
.reg .f64 data;
	ld.global.ca.f64 data, [%rd32772];
	}
	// end inline asm
	// begin inline asm
	bar.sync 0;
	// end inline asm
	// begin inline asm
	{	
.reg .f64 data;
	ld.global.ca.f64 data, [%rd32772];
	}
	// end inline asm
	// begin inline asm
	bar.sync 0;
	// end inline asm
	// begin inline asm
	{	
.reg .f64 data;
	ld.global.ca.f64 data, [%rd32772];
	}
	// end inline asm
	// begin inline asm
	bar.sync 0;
	// end inline asm
	// begin inline asm
	{	
.reg .f64 data;
	ld.global.ca.f64 data, [%rd32772];
	}
	// end inline asm
	// begin inline asm
	bar.sync 0;
	// end inline asm
	// begin inline asm
	{	
.reg .f64 data;
	ld.global.ca.f64 data, [%rd32772];
	}
	// end inline asm
	// begin inline asm
	bar.sync 0;
	// end inline asm
	// begin inline asm
	{	
.reg .f64 data;
	ld.global.ca.f64 data, [%rd32772];
	}
	// end inline asm
	// begin inline asm
	bar.sync 0;
	// end inline asm
	// begin inline asm
	{	
.reg .f64 data;
	ld.global.ca.f64 data, [%rd32772];
	}
	// end inline asm
	// begin inline asm
	bar.sync 0;
	// end inline asm
	// begin inline asm
	{	
.reg .f64 data;
	ld.global.ca.f64 data, [%rd32772];
	}
	// end inline asm
	// begin inline asm
	bar.sync 0;
	// end inline asm
	// begin inline asm
	{	
.reg .f64 data;
	ld.global.ca.f64 data, [%rd32772];
	}
	// end inline asm
	// begin inline asm
	bar.sync 0;
	// end inline asm
	// begin inline asm
	{	
.reg .f64 data;
	ld.global.ca.f64 data, [%rd32772];
	}
	// end inline asm
	// begin inline asm
	bar.sync 0;
	// end inline asm
	// begin inline asm
	{	
.reg .f64 data;
	ld.global.ca.f64 data, [%rd32772];
	}
	// end inline asm
	// begin inline asm
	bar.sync 0;
	// end inline asm
	// begin inline asm
	{	
.reg .f64 data;
	ld.global.ca.f64 data, [%rd32772];
	}
	// end inline asm
	// begin inline asm
	bar.sync 0;
	// end inline asm
	// begin inline asm
	{	
.reg .f64 data;
	ld.global.ca.f64 data, [%rd32772];
	}
	// end inline asm
	// begin inline asm
	bar.sync 0;
	// end inline asm
	// begin inline asm
	{	
.reg .f64 data;
	ld.global.ca.f64 data, [%rd32772];
	}
	// end inline asm
	// begin inline asm
	bar.sync 0;
	// end inline asm
	// begin inline asm
	{	
.reg .f64 data;
	ld.global.ca.f64 data, [%rd32772];
	}
	// end inline asm
	// begin inline asm
	bar.sync 0;
	// end inline asm
	// begin inline asm
	{	
.reg .f64 data;
	ld.global.ca.f64 data, [%rd32772];
	}
	// end inline asm
	// begin inline asm
	bar.sync 0;
	// end inline asm
	// begin inline asm
	{	
.reg .f64 data;
	ld.global.ca.f64 data, [%rd32772];
	}
	// end inline asm
	// begin inline asm
	bar.sync 0;
	// end inline asm
	// begin inline asm
	{	
.reg .f64 data;
	ld.global.ca.f64 data, [%rd32772];
	}
	// end inline asm
	// begin inline asm
	bar.sync 0;
	// end inline asm
	// begin inline asm
	{	
.reg .f64 data;
	ld.global.ca.f64 data, [%rd32772];
	}
	// end inline asm
	// begin inline asm
	bar.sync 0;
	// end inline asm
	// begin inline asm
	{	
.reg .f64 data;
	ld.global.ca.f64 data, [%rd32772];
	}
	// end inline asm
	// begin inline asm
	bar.sync 0;
	// end inline asm
	// begin inline asm
	{	
.reg .f64 data;
	ld.global.ca.f64 data, [%rd32772];
	}
	// end inline asm
	// begin inline asm
	bar.sync 0;
	// end inline asm
	// begin inline asm
	{	
.reg .f64 data;
	ld.global.ca.f64 data, [%rd32772];
	}
	// end inline asm
	// begin inline asm
	bar.sync 0;
	// end inline asm
	// begin inline asm
	{	
.reg .f64 data;
	ld.global.ca.f64 data, [%rd32772];
	}
	// end inline asm
	// begin inline asm
	bar.sync 0;
	// end inline asm
	// begin inline asm
	{	
.reg .f64 data;
	ld.global.ca.f64 data, [%rd32772];
	}
	// end inline asm
	// begin inline asm
	bar.sync 0;
	// end inline asm
	// begin inline asm
	{	
.reg .f64 data;
	ld.global.ca.f64 data, [%rd32772];
	}
	// end inline asm
	// begin inline asm
	bar.sync 0;
	// end inline asm
	// begin inline asm
	{	
.reg .f64 data;
	ld.global.ca.f64 data, [%rd32772];
	}
	// end inline asm
	// begin inline asm
	bar.sync 0;
	// end inline asm
	// begin inline asm
	{	
.reg .f64 data;
	ld.global.ca.f64 data, [%rd32772];
	}
	// end inline asm
	// begin inline asm
	bar.sync 0;
	// end inline asm
	// begin inline asm
	{	
.reg .f64 data;
	ld.global.ca.f64 data, [%rd32772];
	}
	// end inline asm
	// begin inline asm
	bar.sync 0;
	// end inline asm
	// begin inline asm
	{	
.reg .f64 data;
	ld.global.ca.f64 data, [%rd32772];
	}
	// end inline asm
	// begin inline asm
	bar.sync 0;
	// end inline asm
	// begin inline asm
	{	
.reg .f64 data;
	ld.global.ca.f64 data, [%rd32772];
	}
	// end inline asm
	// begin inline asm
	bar.sync 0;
	// end inline asm
	// begin inline asm
	{	
.reg .f64 data;
	ld.global.ca.f64 data, [%rd32772];
	}
	// end inline asm
	// begin inline asm
	bar.sync 0;
	// end inline asm
	// begin inline asm
	{	
.reg .f64 data;
	ld.global.ca.f64 data, [%rd32772];
	}
	// end inline asm
	// begin inline asm
	bar.sync 0;
	// end inline asm
	// begin inline asm
	{	
.reg .f64 data;
	ld.global.ca.f64 data, [%rd32772];
	}
	// end inline asm
	// begin inline asm
	bar.sync 0;
	// end inline asm
	// begin inline asm
	{	
.reg .f64 data;
	ld.global.ca.f64 data, [%rd32772];
	}
	// end inline asm
	// begin inline asm
	bar.sync 0;
	// end inline asm
	// begin inline asm
	{	
.reg .f64 data;
	ld.global.ca.f64 data, [%rd32772];
	}
	// end inline asm
	// begin inline asm
	bar.sync 0;
	// end inline asm
	// begin inline asm
	{	
.reg .f64 data;
	ld.global.ca.f64 data, [%rd32772];
	}
	// end inline asm
	// begin inline asm
	bar.sync 0;
	// end inline asm
	// begin inline asm
	{	
.reg .f64 data;
	ld.global.ca.f64 data, [%rd32772];
	}
	// end inline asm
	// begin inline asm
	bar.sync 0;
	// end inline asm
	// begin inline asm
	{	
.reg .f64 data;
	ld.global.ca.f64 data, [%rd32772];
	}
	// end inline asm
	// begin inline asm
	bar.sync 0;
	// end inline asm
	// begin inline asm
	{	
.reg .f64 data;
	ld.global.ca.f64 data, [%rd32772];
	}
	// end inline asm
	// begin inline asm
	bar.sync 0;
	// end inline asm
	// begin inline asm
	{	
.reg .f64 data;
	ld.global.ca.f64 data, [%rd32772];
	}
	// end inline asm
	// begin inline asm
	bar.sync 0;
	// end inline asm
	// begin inline asm
	{	
.reg .f64 data;
	ld.global.ca.f64 data, [%rd32772];
	}
	// end inline asm
	// begin inline asm
	bar.sync 0;
	// end inline asm
	// begin inline asm
	{	
.reg .f64 data;
	ld.global.ca.f64 data, [%rd32772];
	}
	// end inline asm
	// begin inline asm
	bar.sync 0;
	// end inline asm
	// begin inline asm
	{	
.reg .f64 data;
	ld.global.ca.f64 data, [%rd32772];
	}
	// end inline asm
	// begin inline asm
	bar.sync 0;
	// end inline asm
	// begin inline asm
	{	
.reg .f64 data;
	ld.global.ca.f64 data, [%rd32772];
	}
	// end inline asm
	// begin inline asm
	bar.sync 0;
	// end inline asm
	// begin inline asm
	{	
.reg .f64 data;
	ld.global.ca.f64 data, [%rd32772];
	}
	// end inline asm
	// begin inline asm
	bar.sync 0;
	// end inline asm
	// begin inline asm
	{	
.reg .f64 data;
	ld.global.ca.f64 data, [%rd32772];
	}
	// end inline asm
	// begin inline asm
	bar.sync 0;
	// end inline asm
	// begin inline asm
	{	
.reg .f64 data;
	ld.global.ca.f64 data, [%rd32772];
	}
	// end inline asm
	// begin inline asm
	bar.sync 0;
	// end inline asm
	// begin inline asm
	{	
.reg .f64 data;
	ld.global.ca.f64 data, [%rd32772];
	}
	// end inline asm
	// begin inline asm
	bar.sync 0;
	// end inline asm
	// begin inline asm
	{	
.reg .f64 data;
	ld.global.ca.f64 data, [%rd32772];
	}
	// end inline asm
	// begin inline asm
	bar.sync 0;
	// end inline asm
	// begin inline asm
	{	
.reg .f64 data;
	ld.global.ca.f64 data, [%rd32772];
	}
	// end inline asm
	// begin inline asm
	bar.sync 0;
	// end inline asm
	// begin inline asm
	{	
.reg .f64 data;
	ld.global.ca.f64 data, [%rd32772];
	}
	// end inline asm
	// begin inline asm
	bar.sync 0;
	// end inline asm
	// begin inline asm
	{	
.reg .f64 data;
	ld.global.ca.f64 data, [%rd32772];
	}
	// end inline asm
	// begin inline asm
	bar.sync 0;
	// end inline asm
	// begin inline asm
	{	
.reg .f64 data;
	ld.global.ca.f64 data, [%rd32772];
	}
	// end inline asm
	// begin inline asm
	bar.sync 0;
	// end inline asm
	// begin inline asm
	{	
.reg .f64 data;
	ld.global.ca.f64 data, [%rd32772];
	}
	// end inline asm
	// begin inline asm
	bar.sync 0;
	// end inline asm
	// begin inline asm
	{	
.reg .f64 data;
	ld.global.ca.f64 data, [%rd32772];
	}
	// end inline asm
	// begin inline asm
	bar.sync 0;
	// end inline asm
	// begin inline asm
	{	
.reg .f64 data;
	ld.global.ca.f64 data, [%rd32772];
	}
	// end inline asm
	// begin inline asm
	bar.sync 0;
	// end inline asm
	// begin inline asm
	{	
.reg .f64 data;
	ld.global.ca.f64 data, [%rd32772];
	}
	// end inline asm
	// begin inline asm
	bar.sync 0;
	// end inline asm
	// begin inline asm
	{	
.reg .f64 data;
	ld.global.ca.f64 data, [%rd32772];
	}
	// end inline asm
	// begin inline asm
	bar.sync 0;
	// end inline asm
	// begin inline asm
	{	
.reg .f64 data;
	ld.global.ca.f64 data, [%rd32772];
	}
	// end inline asm
	// begin inline asm
	bar.sync 0;
	// end inline asm
	// begin inline asm
	{	
.reg .f64 data;
	ld.global.ca.f64 data, [%rd32772];
	}
	// end inline asm
	// begin inline asm
	bar.sync 0;
	// end inline asm
	// begin inline asm
	{	
.reg .f64 data;
	ld.global.ca.f64 data, [%rd32772];
	}
	// end inline asm
	// begin inline asm
	bar.sync 0;
	// end inline asm
	// begin inline asm
	{	
.reg .f64 data;
	ld.global.ca.f64 data, [%rd32772];
	}
	// end inline asm
	// begin inline asm
	bar.sync 0;
	// end inline asm
	// begin inline asm
	{	
.reg .f64 data;
	ld.global.ca.f64 data, [%rd32772];
	}
	// end inline asm
	// begin inline asm
	bar.sync 0;
	// end inline asm
	// begin inline asm
	{	
.reg .f64 data;
	ld.global.ca.f64 data, [%rd32772];
	}
	// end inline asm
	// begin inline asm
	bar.sync 0;
	// end inline asm
	// begin inline asm
	{	
.reg .f64 data;
	ld.global.ca.f64 data, [%rd32772];
	}
	// end inline asm
	// begin inline asm
	bar.sync 0;
	// end inline asm
	// begin inline asm
	{	
.reg .f64 data;
	ld.global.ca.f64 data, [%rd32772];
	}
	// end inline asm
	// begin inline asm
	bar.sync 0;
	// end inline asm
	// begin inline asm
	{	
.reg .f64 data;
	ld.global.ca.f64 data, [%rd32772];
	}
	// end inline asm
	// begin inline asm
	bar.sync 0;
	// end inline asm
	// begin inline asm
	{	
.reg .f64 data;
	ld.global.ca.f64 data, [%rd32772];
	}
	// end inline asm
	// begin inline asm
	bar.sync 0;
	// end inline asm
	// begin inline asm
	{	
.reg .f64 data;
	ld.global.ca.f64 data, [%rd32772];
	}
	// end inline asm
	// begin inline asm
	bar.sync 0;
	// end inline asm
	// begin inline asm
	{	
.reg .f64 data;
	ld.global.ca.f64 data, [%rd32772];
	}
	// end inline asm
	// begin inline asm
	bar.sync 0;
	// end inline asm
	// begin inline asm
	{	
.reg .f64 data;
	ld.global.ca.f64 data, [%rd32772];
	}
	// end inline asm
	// begin inline asm
	bar.sync 0;
	// end inline asm
	// begin inline asm
	{	
.reg .f64 data;
	ld.global.ca.f64 data, [%rd32772];
	}
	// end inline asm
	// begin inline asm
	bar.sync 0;
	// end inline asm
	// begin inline asm
	{	
.reg .f64 data;
	ld.global.ca.f64 data, [%rd32772];
	}
	// end inline asm
	// begin inline asm
	bar.sync 0;
	// end inline asm
	// begin inline asm
	{	
.reg .f64 data;
	ld.global.ca.f64 data, [%rd32772];
	}
	// end inline asm
	// begin inline asm
	bar.sync 0;
	// end inline asm
	// begin inline asm
	{	
.reg .f64 data;
	ld.global.ca.f64 data, [%rd32772];
	}
	// end inline asm
	// begin inline asm
	bar.sync 0;
	// end inline asm
	// begin inline asm
	{	
.reg .f64 data;
	ld.global.ca.f64 data, [%rd32772];
	}
	// end inline asm
	// begin inline asm
	bar.sync 0;
	// end inline asm
	// begin inline asm
	{	
.reg .f64 data;
	ld.global.ca.f64 data, [%rd32772];
	}
	// end inline asm
	// begin inline asm
	bar.sync 0;
	// end inline asm
	// begin inline asm
	{	
.reg .f64 data;
	ld.global.ca.f64 data, [%rd32772];
	}
	// end inline asm
	// begin inline asm
	bar.sync 0;
	// end inline asm
	// begin inline asm
	{	
.reg .f64 data;
	ld.global.ca.f64 data, [%rd32772];
	}
	// end inline asm
	// begin inline asm
	bar.sync 0;
	// end inline asm
	// begin inline asm
	{	
.reg .f64 data;
	ld.global.ca.f64 data, [%rd32772];
	}
	// end inline asm
	// begin inline asm
	bar.sync 0;
	// end inline asm
	// begin inline asm
	{	
.reg .f64 data;
	ld.global.ca.f64 data, [%rd32772];
	}
	// end inline asm
	// begin inline asm
	bar.sync 0;
	// end inline asm
	// begin inline asm
	{	
.reg .f64 data;
	ld.global.ca.f64 data, [%rd32772];
	}
	// end inline asm
	// begin inline asm
	bar.sync 0;
	// end inline asm
	// begin inline asm
	{	
.reg .f64 data;
	ld.global.ca.f64 data, [%rd32772];
	}
	// end inline asm
	// begin inline asm
	bar.sync 0;
	// end inline asm
	// begin inline asm
	{	
.reg .f64 data;
	ld.global.ca.f64 data, [%rd32772];
	}
	// end inline asm
	// begin inline asm
	bar.sync 0;
	// end inline asm
	// begin inline asm
	{	
.reg .f64 data;
	ld.global.ca.f64 data, [%rd32772];
	}
	// end inline asm
	// begin inline asm
	bar.sync 0;
	// end inline asm
	// begin inline asm
	{	
.reg .f64 data;
	ld.global.ca.f64 data, [%rd32772];
	}
	// end inline asm
	// begin inline asm
	bar.sync 0;
	// end inline asm
	// begin inline asm
	{	
.reg .f64 data;
	ld.global.ca.f64 data, [%rd32772];
	}
	// end inline asm
	// begin inline asm
	bar.sync 0;
	// end inline asm
	// begin inline asm
	{	
.reg .f64 data;
	ld.global.ca.f64 data, [%rd32772];
	}
	// end inline asm
	// begin inline asm
	bar.sync 0;
	// end inline asm
	// begin inline asm
	{	
.reg .f64 data;
	ld.global.ca.f64 data, [%rd32772];
	}
	// end inline asm
	// begin inline asm
	bar.sync 0;
	// end inline asm
	// begin inline asm
	{	
.reg .f64 data;
	ld.global.ca.f64 data, [%rd32772];
	}
	// end inline asm
	// begin inline asm
	bar.sync 0;
	// end inline asm
	// begin inline asm
	{	
.reg .f64 data;
	ld.global.ca.f64 data, [%rd32772];
	}
	// end inline asm
	// begin inline asm
	bar.sync 0;
	// end inline asm
	// begin inline asm
	{	
.reg .f64 data;
	ld.global.ca.f64 data, [%rd32772];
	}
	// end inline asm
	// begin inline asm
	bar.sync 0;
	// end inline asm
	// begin inline asm
	{	
.reg .f64 data;
	ld.global.ca.f64 data, [%rd32772];
	}
	// end inline asm
	// begin inline asm
	bar.sync 0;
	// end inline asm
	// begin inline asm
	{	
.reg .f64 data;
	ld.global.ca.f64 data, [%rd32772];
	}
	// end inline asm
	// begin inline asm
	bar.sync 0;
	// end inline asm
	// begin inline asm
	{	
.reg .f64 data;
	ld.global.ca.f64 data, [%rd32772];
	}
	// end inline asm
	// begin inline asm
	bar.sync 0;
	// end inline asm
	// begin inline asm
	{	
.reg .f64 data;
	ld.global.ca.f64 data, [%rd32772];
	}
	// end inline asm
	// begin inline asm
	bar.sync 0;
	// end inline asm
	// begin inline asm
	{	
.reg .f64 data;
	ld.global.ca.f64 data, [%rd32772];
	}
	// end inline asm
	// begin inline asm
	bar.sync 0;
	// end inline asm
	// begin inline asm
	{	
.reg .f64 data;
	ld.global.ca.f64 data, [%rd32772];
	}
	// end inline asm
	// begin inline asm
	bar.sync 0;
	// end inline asm
	// begin inline asm
	{	
.reg .f64 data;
	ld.global.ca.f64 data, [%rd32772];
	}
	// end inline asm
	// begin inline asm
	bar.sync 0;
	// end inline asm
	// begin inline asm
	{	
.reg .f64 data;
	ld.global.ca.f64 data, [%rd32772];
	}
	// end inline asm
	// begin inline asm
	bar.sync 0;
	// end inline asm
	// begin inline asm
	{	
.reg .f64 data;
	ld.global.ca.f64 data, [%rd32772];
	}
	// end inline asm
	// begin inline asm
	bar.sync 0;
	// end inline asm
	// begin inline asm
	{	
.reg .f64 data;
	ld.global.ca.f64 data, [%rd32772];
	}
	// end inline asm
	// begin inline asm
	bar.sync 0;
	// end inline asm
	// begin inline asm
	{	
.reg .f64 data;
	ld.global.ca.f64 data, [%rd32772];
	}
	// end inline asm
	// begin inline asm
	bar.sync 0;
	// end inline asm
	// begin inline asm
	{	
.reg .f64 data;
	ld.global.ca.f64 data, [%rd32772];
	}
	// end inline asm
	// begin inline asm
	bar.sync 0;
	// end inline asm
	// begin inline asm
	{	
.reg .f64 data;
	ld.global.ca.f64 data, [%rd32772];
	}
	// end inline asm
	// begin inline asm
	bar.sync 0;
	// end inline asm
	// begin inline asm
	{	
.reg .f64 data;
	ld.global.ca.f64 data, [%rd32772];
	}
	// end inline asm
	// begin inline asm
	bar.sync 0;
	// end inline asm
	// begin inline asm
	{	
.reg .f64 data;
	ld.global.ca.f64 data, [%rd32772];
	}
	// end inline asm
	// begin inline asm
	bar.sync 0;
	// end inline asm
	// begin inline asm
	{	
.reg .f64 data;
	ld.global.ca.f64 data, [%rd32772];
	}
	// end inline asm
	// begin inline asm
	bar.sync 0;
	// end inline asm
	// begin inline asm
	{	
.reg .f64 data;
	ld.global.ca.f64 data, [%rd32772];
	}
	// end inline asm
	// begin inline asm
	bar.sync 0;
	// end inline asm
	// begin inline asm
	{	
.reg .f64 data;
	ld.global.ca.f64 data, [%rd32772];
	}
	// end inline asm
	// begin inline asm
	bar.sync 0;
	// end inline asm
	// begin inline asm
	{	
.reg .f64 data;
	ld.global.ca.f64 data, [%rd32772];
	}
	// end inline asm
	// begin inline asm
	bar.sync 0;
	// end inline asm
	// begin inline asm
	{	
.reg .f64 data;
	ld.global.ca.f64 data, [%rd32772];
	}
	// end inline asm
	// begin inline asm
	bar.sync 0;
	// end inline asm
	// begin inline asm
	{	
.reg .f64 data;
	ld.global.ca.f64 data, [%rd32772];
	}
	// end inline asm
	// begin inline asm
	bar.sync 0;
	// end inline asm
	// begin inline asm
	{	
.reg .f64 data;
	ld.global.ca.f64 data, [%rd32772];
	}
	// end inline asm
	// begin inline asm
	bar.sync 0;
	// end inline asm
	// begin inline asm
	{	
.reg .f64 data;
	ld.global.ca.f64 data, [%rd32772];
	}
	// end inline asm
	// begin inline asm
	bar.sync 0;
	// end inline asm
	// begin inline asm
	{	
.reg .f64 data;
	ld.global.ca.f64 data, [%rd32772];
	}
	// end inline asm
	// begin inline asm
	bar.sync 0;
	// end inline asm
	// begin inline asm
	{	
.reg .f64 data;
	ld.global.ca.f64 data, [%rd32772];
	}
	// end inline asm
	// begin inline asm
	bar.sync 0;
	// end inline asm
	// begin inline asm
	{	
.reg .f64 data;
	ld.global.ca.f64 data, [%rd32772];
	}
	// end inline asm
	// begin inline asm
	bar.sync 0;
	// end inline asm
	// begin inline asm
	{	
.reg .f64 data;
	ld.global.ca.f64 data, [%rd32772];
	}
	// end inline asm
	// begin inline asm
	bar.sync 0;
	// end inline asm
	// begin inline asm
	{	
.reg .f64 data;
	ld.global.ca.f64 data, [%rd32772];
	}
	// end inline asm
	// begin inline asm
	bar.sync 0;
	// end inline asm
	// begin inline asm
	{	
.reg .f64 data;
	ld.global.ca.f64 data, [%rd32772];
	}
	// end inline asm
	// begin inline asm
	bar.sync 0;
	// end inline asm
	// begin inline asm
	{	
.reg .f64 data;
	ld.global.ca.f64 data, [%rd32772];
	}
	// end inline asm
	// begin inline asm
	bar.sync 0;
	// end inline asm
	// begin inline asm
	{	
.reg .f64 data;
	ld.global.ca.f64 data, [%rd32772];
	}
	// end inline asm
	// begin inline asm
	bar.sync 0;
	// end inline asm
	// begin inline asm
	{	
.reg .f64 data;
	ld.global.ca.f64 data, [%rd32772];
	}
	// end inline asm
	// begin inline asm
	bar.sync 0;
	// end inline asm
	// begin inline asm
	{	
.reg .f64 data;
	ld.global.ca.f64 data, [%rd32772];
	}
	// end inline asm
	// begin inline asm
	bar.sync 0;
	// end inline asm
	// begin inline asm
	{	
.reg .f64 data;
	ld.global.ca.f64 data, [%rd32772];
	}
	// end inline asm
	// begin inline asm
	bar.sync 0;
	// end inline asm
	// begin inline asm
	{	
.reg .f64 data;
	ld.global.ca.f64 data, [%rd32772];
	}
	// end inline asm
	// begin inline asm
	bar.sync 0;
	// end inline asm
	// begin inline asm
	{	
.reg .f64 data;
	ld.global.ca.f64 data, [%rd32772];
	}
	// end inline asm
	// begin inline asm
	bar.sync 0;
	// end inline asm
	// begin inline asm
	{	
.reg .f64 data;
	ld.global.ca.f64 data, [%rd32772];
	}
	// end inline asm
	// begin inline asm
	bar.sync 0;
	// end inline asm
	// begin inline asm
	{	
.reg .f64 data;
	ld.global.ca.f64 data, [%rd32772];
	}
	// end inline asm
	// begin inline asm
	bar.sync 0;
	// end inline asm
	// begin inline asm
	{	
.reg .f64 data;
	ld.global.ca.f64 data, [%rd32772];
	}
	// end inline asm
	// begin inline asm
	bar.sync 0;
	// end inline asm
	// begin inline asm
	{	
.reg .f64 data;
	ld.global.ca.f64 data, [%rd32772];
	}
	// end inline asm
	// begin inline asm
	bar.sync 0;
	// end inline asm
	// begin inline asm
	{	
.reg .f64 data;
	ld.global.ca.f64 data, [%rd32772];
	}
	// end inline asm
	// begin inline asm
	bar.sync 0;
	// end inline asm
	// begin inline asm
	{	
.reg .f64 data;
	ld.global.ca.f64 data, [%rd32772];
	}
	// end inline asm
	// begin inline asm
	bar.sync 0;
	// end inline asm
	// begin inline asm
	{	
.reg .f64 data;
	ld.global.ca.f64 data, [%rd32772];
	}
	// end inline asm
	// begin inline asm
	bar.sync 0;
	// end inline asm
	// begin inline asm
	{	
.reg .f64 data;
	ld.global.ca.f64 data, [%rd32772];
	}
	// end inline asm
	// begin inline asm
	bar.sync 0;
	// end inline asm
	// begin inline asm
	{	
.reg .f64 data;
	ld.global.ca.f64 data, [%rd32772];
	}
	// end inline asm
	// begin inline asm
	bar.sync 0;
	// end inline asm
	// begin inline asm
	{	
.reg .f64 data;
	ld.global.ca.f64 data, [%rd32772];
	}
	// end inline asm
	// begin inline asm
	bar.sync 0;
	// end inline asm
	// begin inline asm
	{	
.reg .f64 data;
	ld.global.ca.f64 data, [%rd32772];
	}
	// end inline asm
	// begin inline asm
	bar.sync 0;
	// end inline asm
	// begin inline asm
	{	
.reg .f64 data;
	ld.global.ca.f64 data, [%rd32772];
	}
	// end inline asm
	// begin inline asm
	bar.sync 0;
	// end inline asm
	// begin inline asm
	{	
.reg .f64 data;
	ld.global.ca.f64 data, [%rd32772];
	}
	// end inline asm
	// begin inline asm
	bar.sync 0;
	// end inline asm
	// begin inline asm
	{	
.reg .f64 data;
	ld.global.ca.f64 data, [%rd32772];
	}
	// end inline asm
	// begin inline asm
	bar.sync 0;
	// end inline asm
	// begin inline asm
	{	
.reg .f64 data;
	ld.global.ca.f64 data, [%rd32772];
	}
	// end inline asm
	// begin inline asm
	bar.sync 0;
	// end inline asm
	// begin inline asm
	{	
.reg .f64 data;
	ld.global.ca.f64 data, [%rd32772];
	}
	// end inline asm
	// begin inline asm
	bar.sync 0;
	// end inline asm
	// begin inline asm
	{	
.reg .f64 data;
	ld.global.ca.f64 data, [%rd32772];
	}
	// end inline asm
	// begin inline asm
	bar.sync 0;
	// end inline asm
	// begin inline asm
	{	
.reg .f64 data;
	ld.global.ca.f64 data, [%rd32772];
	}
	// end inline asm
	// begin inline asm
	bar.sync 0;
	// end inline asm
	// begin inline asm
	{	
.reg .f64 data;
	ld.global.ca.f64 data, [%rd32772];
	}
	// end inline asm
	// begin inline asm
	bar.sync 0;
	// end inline asm
	// begin inline asm
	{	
.reg .f64 data;
	ld.global.ca.f64 data, [%rd32772];
	}
	// end inline asm
	// begin inline asm
	bar.sync 0;
	// end inline asm
	// begin inline asm
	{	
.reg .f64 data;
	ld.global.ca.f64 data, [%rd32772];
	}
	// end inline asm
	// begin inline asm
	bar.sync 0;
	// end inline asm
	// begin inline asm
	{	
.reg .f64 data;
	ld.global.ca.f64 data, [%rd32772];
	}
	// end inline asm
	// begin inline asm
	bar.sync 0;
	// end inline asm
	// begin inline asm
	{	
.reg .f64 data;
	ld.global.ca.f64 data, [%rd32772];
	}
	// end inline asm
	// begin inline asm
	bar.sync 0;
	// end inline asm
	// begin inline asm
	{	
.reg .f64 data;
	ld.global.ca.f64 data, [%rd32772];
	}
	// end inline asm
	// begin inline asm
	bar.sync 0;
	// end inline asm
	// begin inline asm
	{	
.reg .f64 data;
	ld.global.ca.f64 data, [%rd32772];
	}
	// end inline asm
	// begin inline asm
	bar.sync 0;
	// end inline asm
	// begin inline asm
	{	
.reg .f64 data;
	ld.global.ca.f64 data, [%rd32772];
	}
	// end inline asm
	// begin inline asm
	bar.sync 0;
	// end inline asm
	// begin inline asm
	{	
.reg .f64 data;
	ld.global.ca.f64 data, [%rd32772];
	}
	// end inline asm
	// begin inline asm
	bar.sync 0;
	// end inline asm
	// begin inline asm
	{	
.reg .f64 data;
	ld.global.ca.f64 data, [%rd32772];
	}
	// end inline asm
	// begin inline asm
	bar.sync 0;
	// end inline asm
	// begin inline asm
	{	
.reg .f64 data;
	ld.global.ca.f64 data, [%rd32772];
	}
	// end inline asm
	// begin inline asm
	bar.sync 0;
	// end inline asm
	// begin inline asm
	{	
.reg .f64 data;
	ld.global.ca.f64 data, [%rd32772];
	}
	// end inline asm
	// begin inline asm
	bar.sync 0;
	// end inline asm
	// begin inline asm
	{	
.reg .f64 data;
	ld.global.ca.f64 data, [%rd32772];
	}
	// end inline asm
	// begin inline asm
	bar.sync 0;
	// end inline asm
	// begin inline asm
	{	
.reg .f64 data;
	ld.global.ca.f64 data, [%rd32772];
	}
	// end inline asm
	// begin inline asm
	bar.sync 0;
	// end inline asm
	// begin inline asm
	{	
.reg .f64 data;
	ld.global.ca.f64 data, [%rd32772];
	}
	// end inline asm
	// begin inline asm
	bar.sync 0;
	// end inline asm
	// begin inline asm
	{	
.reg .f64 data;
	ld.global.ca.f64 data, [%rd32772];
	}
	// end inline asm
	// begin inline asm
	bar.sync 0;
	// end inline asm
	// begin inline asm
	{	
.reg .f64 data;
	ld.global.ca.f64 data, [%rd32772];
	}
	// end inline asm
	// begin inline asm
	bar.sync 0;
	// end inline asm
	// begin inline asm
	{	
.reg .f64 data;
	ld.global.ca.f64 data, [%rd32772];
	}
	// end inline asm
	// begin inline asm
	bar.sync 0;
	// end inline asm
	// begin inline asm
	{	
.reg .f64 data;
	ld.global.ca.f64 data, [%rd32772];
	}
	// end inline asm
	// begin inline asm
	bar.sync 0;
	// end inline asm
	// begin inline asm
	{	
.reg .f64 data;
	ld.global.ca.f64 data, [%rd32772];
	}
	// end inline asm
	// begin inline asm
	bar.sync 0;
	// end inline asm
	// begin inline asm
	{	
.reg .f64 data;
	ld.global.ca.f64 data, [%rd32772];
	}
	// end inline asm
	// begin inline asm
	bar.sync 0;
	// end inline asm
	// begin inline asm
	{	
.reg .f64 data;
	ld.global.ca.f64 data, [%rd32772];
	}
	// end inline asm
	// begin inline asm
	bar.sync 0;
	// end inline asm
	// begin inline asm
	{	
.reg .f64 data;
	ld.global.ca.f64 data, [%rd32772];
	}
	// end inline asm
	// begin inline asm
	bar.sync 0;
	// end inline asm
	// begin inline asm
	{	
.reg .f64 data;
	ld.global.ca.f64 data, [%rd32772];
	}
	// end inline asm
	// begin inline asm
	bar.sync 0;
	// end inline asm
	// begin inline asm
	{	
.reg .f64 data;
	ld.global.ca.f64 data, [%rd32772];
	}
	// end inline asm
	// begin inline asm
	bar.sync 0;
	// end inline asm
	// begin inline asm
	{	
.reg .f64 data;
	ld.global.ca.f64 data, [%rd32772];
	}
	// end inline asm
	// begin inline asm
	bar.sync 0;
	// end inline asm
	// begin inline asm
	{	
.reg .f64 data;
	ld.global.ca.f64 data, [%rd32772];
	}
	// end inline asm
	// begin inline asm
	bar.sync 0;
	// end inline asm
	// begin inline asm
	{	
.reg .f64 data;
	ld.global.ca.f64 data, [%rd32772];
	}
	// end inline asm
	// begin inline asm
	bar.sync 0;
	// end inline asm
	// begin inline asm
	{	
.reg .f64 data;
	ld.global.ca.f64 data, [%rd32772];
	}
	// end inline asm
	// begin inline asm
	bar.sync 0;
	// end inline asm
	// begin inline asm
	{	
.reg .f64 data;
	ld.global.ca.f64 data, [%rd32772];
	}
	// end inline asm
	// begin inline asm
	bar.sync 0;
	// end inline asm
	// begin inline asm
	{	
.reg .f64 data;
	ld.global.ca.f64 data, [%rd32772];
	}
	// end inline asm
	// begin inline asm
	bar.sync 0;
	// end inline asm
	// begin inline asm
	{	
.reg .f64 data;
	ld.global.ca.f64 data, [%rd32772];
	}
	// end inline asm
	// begin inline asm
	bar.sync 0;
	// end inline asm
	// begin inline asm
	{	
.reg .f64 data;
	ld.global.ca.f64 data, [%rd32772];
	}
	// end inline asm
	// begin inline asm
	bar.sync 0;
	// end inline asm
	// begin inline asm
	{	
.reg .f64 data;
	ld.global.ca.f64 data, [%rd32772];
	}
	// end inline asm
	// begin inline asm
	bar.sync 0;
	// end inline asm
	// begin inline asm
	{	
.reg .f64 data;
	ld.global.ca.f64 data, [%rd32772];
	}
	// end inline asm
	// begin inline asm
	bar.sync 0;
	// end inline asm
	// begin inline asm
	{	
.reg .f64 data;
	ld.global.ca.f64 data, [%rd32772];
	}
	// end inline asm
	// begin inline asm
	bar.sync 0;
	// end inline asm
	// begin inline asm
	{	
.reg .f64 data;
	ld.global.ca.f64 data, [%rd32772];
	}
	// end inline asm
	// begin inline asm
	bar.sync 0;
	// end inline asm
	// begin inline asm
	{	
.reg .f64 data;
	ld.global.ca.f64 data, [%rd32772];
	}
	// end inline asm
	// begin inline asm
	bar.sync 0;
	// end inline asm
	// begin inline asm
	{	
.reg .f64 data;
	ld.global.ca.f64 data, [%rd32772];
	}
	// end inline asm
	// begin inline asm
	bar.sync 0;
	// end inline asm
	// begin inline asm
	{	
.reg .f64 data;
	ld.global.ca.f64 data, [%rd32772];
	}
	// end inline asm
	// begin inline asm
	bar.sync 0;
	// end inline asm
	// begin inline asm
	{	
.reg .f64 data;
	ld.global.ca.f64 data, [%rd32772];
	}
	// end inline asm
	// begin inline asm
	bar.sync 0;
	// end inline asm
	// begin inline asm
	{	
.reg .f64 data;
	ld.global.ca.f64 data, [%rd32772];
	}
	// end inline asm
	// begin inline asm
	bar.sync 0;
	// end inline asm
	// begin inline asm
	{	
.reg .f64 data;
	ld.global.ca.f64 data, [%rd32772];
	}
	// end inline asm
	// begin inline asm
	bar.sync 0;
	// end inline asm
	// begin inline asm
	{	
.reg .f64 data;
	ld.global.ca.f64 data, [%rd32772];
	}
	// end inline asm
	// begin inline asm
	bar.sync 0;
	// end inline asm
	// begin inline asm
	{	
.reg .f64 data;
	ld.global.ca.f64 data, [%rd32772];
	}
	// end inline asm
	// begin inline asm
	bar.sync 0;
	// end inline asm
	// begin inline asm
	{	
.reg .f64 data;
	ld.global.ca.f64 data, [%rd32772];
	}
	// end inline asm
	// begin inline asm
	bar.sync 0;
	// end inline asm
	// begin inline asm
	{	
.reg .f64 data;
	ld.global.ca.f64 data, [%rd32772];
	}
	// end inline asm
	// begin inline asm
	bar.sync 0;
	// end inline asm
	// begin inline asm
	{	
.reg .f64 data;
	ld.global.ca.f64 data, [%rd32772];
	}
	// end inline asm
	// begin inline asm
	bar.sync 0;
	// end inline asm
	// begin inline asm
	{	
.reg .f64 data;
	ld.global.ca.f64 data, [%rd32772];
	}
	// end inline asm
	// begin inline asm
	bar.sync 0;
	// end inline asm
	// begin inline asm
	{	
.reg .f64 data;
	ld.global.ca.f64 data, [%rd32772];
	}
	// end inline asm
	// begin inline asm
	bar.sync 0;
	// end inline asm
	// begin inline asm
	{	
.reg .f64 data;
	ld.global.ca.f64 data, [%rd32772];
	}
	// end inline asm
	// begin inline asm
	bar.sync 0;
	// end inline asm
	// begin inline asm
	{	
.reg .f64 data;
	ld.global.ca.f64 data, [%rd32772];
	}
	// end inline asm
	// begin inline asm
	bar.sync 0;
	// end inline asm
	// begin inline asm
	{	
.reg .f64 data;
	ld.global.ca.f64 data, [%rd32772];
	}
	// end inline asm
	// begin inline asm
	bar.sync 0;
	// end inline asm
	// begin inline asm
	{	
.reg .f64 data;
	ld.global.ca.f64 data, [%rd32772];
	}
	// end inline asm
	// begin inline asm
	bar.sync 0;
	// end inline asm
	// begin inline asm
	{	
.reg .f64 data;
	ld.global.ca.f64 data, [%rd32772];
	}
	// end inline asm
	// begin inline asm
	bar.sync 0;
	// end inline asm
	// begin inline asm
	{	
.reg .f64 data;
	ld.global.ca.f64 data, [%rd32772];
	}
	// end inline asm
	// begin inline asm
	bar.sync 0;
	// end inline asm
	// begin inline asm
	{	
.reg .f64 data;
	ld.global.ca.f64 data, [%rd32772];
	}
	// end inline asm
	// begin inline asm
	bar.sync 0;
	// end inline asm
	// begin inline asm
	{	
.reg .f64 data;
	ld.global.ca.f64 data, [%rd32772];
	}
	// end inline asm
	// begin inline asm
	bar.sync 0;
	// end inline asm
	// begin inline asm
	{	
.reg .f64 data;
	ld.global.ca.f64 data, [%rd32772];
	}
	// end inline asm
	// begin inline asm
	bar.sync 0;
	// end inline asm
	// begin inline asm
	{	
.reg .f64 data;
	ld.global.ca.f64 data, [%rd32772];
	}
	// end inline asm
	// begin inline asm
	bar.sync 0;
	// end inline asm
	// begin inline asm
	{	
.reg .f64 data;
	ld.global.ca.f64 data, [%rd32772];
	}
	// end inline asm
	// begin inline asm
	bar.sync 0;
	// end inline asm
	// begin inline asm
	{	
.reg .f64 data;
	ld.global.ca.f64 data, [%rd32772];
	}
	// end inline asm
	// begin inline asm
	bar.sync 0;
	// end inline asm
	// begin inline asm
	{	
.reg .f64 data;
	ld.global.ca.f64 data, [%rd32772];
	}
	// end inline asm
	// begin inline asm
	bar.sync 0;
	// end inline asm
	// begin inline asm
	{	
.reg .f64 data;
	ld.global.ca.f64 data, [%rd32772];
	}
	// end inline asm
	// begin inline asm
	bar.sync 0;
	// end inline asm
	// begin inline asm
	{	
.reg .f64 data;
	ld.global.ca.f64 data, [%rd32772];
	}
	// end inline asm
	// begin inline asm
	bar.sync 0;
	// end inline asm
	// begin inline asm
	{	
.reg .f64 data;
	ld.global.ca.f64 data, [%rd32772];
	}
	// end inline asm
	// begin inline asm
	bar.sync 0;
	// end inline asm
	// begin inline asm
	{	
.reg .f64 data;
	ld.global.ca.f64 data, [%rd32772];
	}
	// end inline asm
	// begin inline asm
	bar.sync 0;
	// end inline asm
	// begin inline asm
	{	
.reg .f64 data;
	ld.global.ca.f64 data, [%rd32772];
	}
	// end inline asm
	// begin inline asm
	bar.sync 0;
	// end inline asm
	// begin inline asm
	{	
.reg .f64 data;
	ld.global.ca.f64 data, [%rd32772];
	}
	// end inline asm
	// begin inline asm
	bar.sync 0;
	// end inline asm
	// begin inline asm
	{	
.reg .f64 data;
	ld.global.ca.f64 data, [%rd32772];
	}
	// end inline asm
	// begin inline asm
	bar.sync 0;
	// end inline asm
	// begin inline asm
	{	
.reg .f64 data;
	ld.global.ca.f64 data, [%rd32772];
	}
	// end inline asm
	// begin inline asm
	bar.sync 0;
	// end inline asm
	// begin inline asm
	{	
.reg .f64 data;
	ld.global.ca.f64 data, [%rd32772];
	}
	// end inline asm
	// begin inline asm
	bar.sync 0;
	// end inline asm
	// begin inline asm
	{	
.reg .f64 data;
	ld.global.ca.f64 data, [%rd32772];
	}
	// end inline asm
	// begin inline asm
	bar.sync 0;
	// end inline asm
	// begin inline asm
	{	
.reg .f64 data;
	ld.global.ca.f64 data, [%rd32772];
	}
	// end inline asm
	// begin inline asm
	bar.sync 0;
	// end inline asm
	// begin inline asm
	{	
.reg .f64 data;
	ld.global.ca.f64 data, [%rd32772];
	}
	// end inline asm
	// begin inline asm
	bar.sync 0;
	// end inline asm
	// begin inline asm
	{	
.reg .f64 data;
	ld.global.ca.f64 data, [%rd32772];
	}
	// end inline asm
	// begin inline asm
	bar.sync 0;
	// end inline asm
	// begin inline asm
	{	
.reg .f64 data;
	ld.global.ca.f64 data, [%rd32772];
	}
	// end inline asm
	// begin inline asm
	bar.sync 0;
	// end inline asm
	// begin inline asm
	{	
.reg .f64 data;
	ld.global.ca.f64 data, [%rd32772];
	}
	// end inline asm
	// begin inline asm
	bar.sync 0;
	// end inline asm
	// begin inline asm
	{	
.reg .f64 data;
	ld.global.ca.f64 data, [%rd32772];
	}
	// end inline asm
	// begin inline asm
	bar.sync 0;
	// end inline asm
	// begin inline asm
	{	
.reg .f64 data;
	ld.global.ca.f64 data, [%rd32772];
	}
	// end inline asm
	// begin inline asm
	bar.sync 0;
	// end inline asm
	// begin inline asm
	{	
.reg .f64 data;
	ld.global.ca.f64 data, [%rd32772];
	}
	// end inline asm
	// begin inline asm
	bar.sync 0;
	// end inline asm
	// begin inline asm
	{	
.reg .f64 data;
	ld.global.ca.f64 data, [%rd32772];
	}
	// end inline asm
	// begin inline asm
	bar.sync 0;
	// end inline asm
	// begin inline asm
	{	
.reg .f64 data;
	ld.global.ca.f64 data, [%rd32772];
	}
	// end inline asm
	// begin inline asm
	bar.sync 0;
	// end inline asm
	// begin inline asm
	{	
.reg .f64 data;
	ld.global.ca.f64 data, [%rd32772];
	}
	// end inline asm
	// begin inline asm
	bar.sync 0;
	// end inline asm
	// begin inline asm
	{	
.reg .f64 data;
	ld.global.ca.f64 data, [%rd32772];
	}
	// end inline asm
	// begin inline asm
	bar.sync 0;
	// end inline asm
	// begin inline asm
	{	
.reg .f64 data;
	ld.global.ca.f64 data, [%rd32772];
	}
	// end inline asm
	// begin inline asm
	bar.sync 0;
	// end inline asm
	// begin inline asm
	{	
.reg .f64 data;
	ld.global.ca.f64 data, [%rd32772];
	}
	// end inline asm
	// begin inline asm
	bar.sync 0;
	// end inline asm
	// begin inline asm
	{	
.reg .f64 data;
	ld.global.ca.f64 data, [%rd32772];
	}
	// end inline asm
	// begin inline asm
	bar.sync 0;
	// end inline asm
	// begin inline asm
	{	
.reg .f64 data;
	ld.global.ca.f64 data, [%rd32772];
	}
	// end inline asm
	// begin inline asm
	bar.sync 0;
	// end inline asm
	// begin inline asm
	{	
.reg .f64 data;
	ld.global.ca.f64 data, [%rd32772];
	}
	// end inline asm
	// begin inline asm
	bar.sync 0;
	// end inline asm
	// begin inline asm
	{	
.reg .f64 data;
	ld.global.ca.f64 data, [%rd32772];
	}
	// end inline asm
	// begin inline asm
	bar.sync 0;
	// end inline asm
	// begin inline asm
	{	
.reg .f64 data;
	ld.global.ca.f64 data, [%rd32772];
	}
	// end inline asm
	// begin inline asm
	bar.sync 0;
	// end inline asm
	// begin inline asm
	{	
.reg .f64 data;
	ld.global.ca.f64 data, [%rd32772];
	}
	// end inline asm
	// begin inline asm
	bar.sync 0;
	// end inline asm
	// begin inline asm
	{	
.reg .f64 data;
	ld.global.ca.f64 data, [%rd32772];
	}
	// end inline asm
	// begin inline asm
	bar.sync 0;
	// end inline asm
	// begin inline asm
	{	
.reg .f64 data;
	ld.global.ca.f64 data, [%rd32772];
	}
	// end inline asm
	// begin inline asm
	bar.sync 0;
	// end inline asm
	// begin inline asm
	{	
.reg .f64 data;
	ld.global.ca.f64 data, [%rd32772];
	}
	// end inline asm
	// begin inline asm
	bar.sync 0;
	// end inline asm
	// begin inline asm
	{	
.reg .f64 data;
	ld.global.ca.f64 data, [%rd32772];
	}
	// end inline asm
	// begin inline asm
	bar.sync 0;
	// end inline asm
	// begin inline asm
	{	
.reg .f64 data;
	ld.global.ca.f64 data, [%rd32772];
	}
	// end inline asm
	// begin inline asm
	bar.sync 0;
	// end inline asm
	// begin inline asm
	{	
.reg .f64 data;
	ld.global.ca.f64 data, [%rd32772];
	}
	// end inline asm
	// begin inline asm
	bar.sync 0;
	// end inline asm
	// begin inline asm
	{	
.reg .f64 data;
	ld.global.ca.f64 data, [%rd32772];
	}
	// end inline asm
	// begin inline asm
	bar.sync 0;
	// end inline asm
	// begin inline asm
	{	
.reg .f64 data;
	ld.global.ca.f64 data, [%rd32772];
	}
	// end inline asm
	// begin inline asm
	bar.sync 0;
	// end inline asm
	// begin inline asm
	{	
.reg .f64 data;
	ld.global.ca.f64 data, [%rd32772];
	}
	// end inline asm
	// begin inline asm
	bar.sync 0;
	// end inline asm
	// begin inline asm
	{	
.reg .f64 data;
	ld.global.ca.f64 data, [%rd32772];
	}
	// end inline asm
	// begin inline asm
	bar.sync 0;
	// end inline asm
	// begin inline asm
	{	
.reg .f64 data;
	ld.global.ca.f64 data, [%rd32772];
	}
	// end inline asm
	// begin inline asm
	bar.sync 0;
	// end inline asm
	// begin inline asm
	{	
.reg .f64 data;
	ld.global.ca.f64 data, [%rd32772];
	}
	// end inline asm
	// begin inline asm
	bar.sync 0;
	// end inline asm
	// begin inline asm
	{	
.reg .f64 data;
	ld.global.ca.f64 data, [%rd32772];
	}
	// end inline asm
	// begin inline asm
	bar.sync 0;
	// end inline asm
	// begin inline asm
	{	
.reg .f64 data;
	ld.global.ca.f64 data, [%rd32772];
	}
	// end inline asm
	// begin inline asm
	bar.sync 0;
	// end inline asm
	// begin inline asm
	{	
.reg .f64 data;
	ld.global.ca.f64 data, [%rd32772];
	}
	// end inline asm
	// begin inline asm
	bar.sync 0;
	// end inline asm
	// begin inline asm
	{	
.reg .f64 data;
	ld.global.ca.f64 data, [%rd32772];
	}
	// end inline asm
	// begin inline asm
	bar.sync 0;
	// end inline asm
	// begin inline asm
	{	
.reg .f64 data;
	ld.global.ca.f64 data, [%rd32772];
	}
	// end inline asm
	// begin inline asm
	bar.sync 0;
	// end inline asm
	// begin inline asm
	{	
.reg .f64 data;
	ld.global.ca.f64 data, [%rd32772];
	}
	// end inline asm
	// begin inline asm
	bar.sync 0;
	// end inline asm
	// begin inline asm
	{	
.reg .f64 data;
	ld.global.ca.f64 data, [%rd32772];
	}
	// end inline asm
	// begin inline asm
	bar.sync 0;
	// end inline asm
	// begin inline asm
	{	
.reg .f64 data;
	ld.global.ca.f64 data, [%rd32772];
	}
	// end inline asm
	// begin inline asm
	bar.sync 0;
	// end inline asm
	// begin inline asm
	{	
.reg .f64 data;
	ld.global.ca.f64 data, [%rd32772];
	}
	// end inline asm
	// begin inline asm
	bar.sync 0;
	// end inline asm
	// begin inline asm
	{	
.reg .f64 data;
	ld.global.ca.f64 data, [%rd32772];
	}
	// end inline asm
	// begin inline asm
	bar.sync 0;
	// end inline asm
	// begin inline asm
	{	
.reg .f64 data;
	ld.global.ca.f64 data, [%rd32772];
	}
	// end inline asm
	// begin inline asm
	bar.sync 0;
	// end inline asm
	// begin inline asm
	{	
.reg .f64 data;
	ld.global.ca.f64 data, [%rd32772];
	}
	// end inline asm
	// begin inline asm
	bar.sync 0;
	// end inline asm
	// begin inline asm
	{	
.reg .f64 data;
	ld.global.ca.f64 data, [%rd32772];
	}
	// end inline asm
	// begin inline asm
	bar.sync 0;
	// end inline asm
	// begin inline asm
	{	
.reg .f64 data;
	ld.global.ca.f64 data, [%rd32772];
	}
	// end inline asm
	// begin inline asm
	bar.sync 0;
	// end inline asm
	// begin inline asm
	{	
.reg .f64 data;
	ld.global.ca.f64 data, [%rd32772];
	}
	// end inline asm
	// begin inline asm
	bar.sync 0;
	// end inline asm
	// begin inline asm
	{	
.reg .f64 data;
	ld.global.ca.f64 data, [%rd32772];
	}
	// end inline asm
	// begin inline asm
	bar.sync 0;
	// end inline asm
	// begin inline asm
	{	
.reg .f64 data;
	ld.global.ca.f64 data, [%rd32772];
	}
	// end inline asm
	// begin inline asm
	bar.sync 0;
	// end inline asm
	// begin inline asm
	{	
.reg .f64 data;
	ld.global.ca.f64 data, [%rd32772];
	}
	// end inline asm
	// begin inline asm
	bar.sync 0;
	// end inline asm
	// begin inline asm
	{	
.reg .f64 data;
	ld.global.ca.f64 data, [%rd32772];
	}
	// end inline asm
	// begin inline asm
	bar.sync 0;
	// end inline asm
	// begin inline asm
	{	
.reg .f64 data;
	ld.global.ca.f64 data, [%rd32772];
	}
	// end inline asm
	// begin inline asm
	bar.sync 0;
	// end inline asm
	// begin inline asm
	{	
.reg .f64 data;
	ld.global.ca.f64 data, [%rd32772];
	}
	// end inline asm
	// begin inline asm
	bar.sync 0;
	// end inline asm
	// begin inline asm
	{	
.reg .f64 data;
	ld.global.ca.f64 data, [%rd32772];
	}
	// end inline asm
	// begin inline asm
	bar.sync 0;
	// end inline asm
	// begin inline asm
	{	
.reg .f64 data;
	ld.global.ca.f64 data, [%rd32772];
	}
	// end inline asm
	// begin inline asm
	bar.sync 0;
	// end inline asm
	// begin inline asm
	{	
.reg .f64 data;
	ld.global.ca.f64 data, [%rd32772];
	}
	// end inline asm
	// begin inline asm
	bar.sync 0;
	// end inline asm
	// begin inline asm
	{	
.reg .f64 data;
	ld.global.ca.f64 data, [%rd32772];
	}
	// end inline asm
	// begin inline asm
	bar.sync 0;
	// end inline asm
	// begin inline asm
	{	
.reg .f64 data;
	ld.global.ca.f64 data, [%rd32772];
	}
	// end inline asm
	// begin inline asm
	bar.sync 0;
	// end inline asm
	// begin inline asm
	{	
.reg .f64 data;
	ld.global.ca.f64 data, [%rd32772];
	}
	// end inline asm
	// begin inline asm
	bar.sync 0;
	// end inline asm
	// begin inline asm
	{	
.reg .f64 data;
	ld.global.ca.f64 data, [%rd32772];
	}
	// end inline asm
	// begin inline asm
	bar.sync 0;
	// end inline asm
	// begin inline asm
	{	
.reg .f64 data;
	ld.global.ca.f64 data, [%rd32772];
	}
	// end inline asm
	// begin inline asm
	bar.sync 0;
	// end inline asm
	// begin inline asm
	{	
.reg .f64 data;
	ld.global.ca.f64 data, [%rd32772];
	}
	// end inline asm
	// begin inline asm
	bar.sync 0;
	// end inline asm
	// begin inline asm
	{	
.reg .f64 data;
	ld.global.ca.f64 data, [%rd32772];
	}
	// end inline asm
	// begin inline asm
	bar.sync 0;
	// end inline asm
	// begin inline asm
	{	
.reg .f64 data;
	ld.global.ca.f64 data, [%rd32772];
	}
	// end inline asm
	// begin inline asm
	bar.sync 0;
	// end inline asm
	// begin inline asm
	{	
.reg .f64 data;
	ld.global.ca.f64 data, [%rd32772];
	}
	// end inline asm
	// begin inline asm
	bar.sync 0;
	// end inline asm
	// begin inline asm
	{	
.reg .f64 data;
	ld.global.ca.f64 data, [%rd32772];
	}
	// end inline asm
	// begin inline asm
	bar.sync 0;
	// end inline asm
	// begin inline asm
	{	
.reg .f64 data;
	ld.global.ca.f64 data, [%rd32772];
	}
	// end inline asm
	// begin inline asm
	bar.sync 0;
	// end inline asm
	// begin inline asm
	{	
.reg .f64 data;
	ld.global.ca.f64 data, [%rd32772];
	}
	// end inline asm
	// begin inline asm
	bar.sync 0;
	// end inline asm
	// begin inline asm
	{	
.reg .f64 data;
	ld.global.ca.f64 data, [%rd32772];
	}
	// end inline asm
	// begin inline asm
	bar.sync 0;
	// end inline asm
	// begin inline asm
	{	
.reg .f64 data;
	ld.global.ca.f64 data, [%rd32772];
	}
	// end inline asm
	// begin inline asm
	bar.sync 0;
	// end inline asm
	// begin inline asm
	{	
.reg .f64 data;
	ld.global.ca.f64 data, [%rd32772];
	}
	// end inline asm
	// begin inline asm
	bar.sync 0;
	// end inline asm
	// begin inline asm
	{	
.reg .f64 data;
	ld.global.ca.f64 data, [%rd32772];
	}
	// end inline asm
	// begin inline asm
	bar.sync 0;
	// end inline asm
	// begin inline asm
	{	
.reg .f64 data;
	ld.global.ca.f64 data, [%rd32772];
	}
	// end inline asm
	// begin inline asm
	bar.sync 0;
	// end inline asm
	// begin inline asm
	{	
.reg .f64 data;
	ld.global.ca.f64 data, [%rd32772];
	}
	// end inline asm
	// begin inline asm
	bar.sync 0;
	// end inline asm
	// begin inline asm
	{	
.reg .f64 data;
	ld.global.ca.f64 data, [%rd32772];
	}
	// end inline asm
	// begin inline asm
	bar.sync 0;
	// end inline asm
	// begin inline asm
	{	
.reg .f64 data;
	ld.global.ca.f64 data, [%rd32772];
	}
	// end inline asm
	// begin inline asm
	bar.sync 0;
	// end inline asm
	// begin inline asm
	{	
.reg .f64 data;
	ld.global.ca.f64 data, [%rd32772];
	}
	// end inline asm
	// begin inline asm
	bar.sync 0;
	// end inline asm
	// begin inline asm
	{	
.reg .f64 data;
	ld.global.ca.f64 data, [%rd32772];
	}
	// end inline asm
	// begin inline asm
	bar.sync 0;
	// end inline asm
	// begin inline asm
	{	
.reg .f64 data;
	ld.global.ca.f64 data, [%rd32772];
	}
	// end inline asm
	// begin inline asm
	bar.sync 0;
	// end inline asm
	// begin inline asm
	{	
.reg .f64 data;
	ld.global.ca.f64 data, [%rd32772];
	}
	// end inline asm
	// begin inline asm
	bar.sync 0;
	// end inline asm
	// begin inline asm
	{	
.reg .f64 data;
	ld.global.ca.f64 data, [%rd32772];
	}
	// end inline asm
	// begin inline asm
	bar.sync 0;
	// end inline asm
	// begin inline asm
	{	
.reg .f64 data;
	ld.global.ca.f64 data, [%rd32772];
	}
	// end inline asm
	// begin inline asm
	bar.sync 0;
	// end inline asm
	// begin inline asm
	{	
.reg .f64 data;
	ld.global.ca.f64 data, [%rd32772];
	}
	// end inline asm
	// begin inline asm
	bar.sync 0;
	// end inline asm
	// begin inline asm
	{	
.reg .f64 data;
	ld.global.ca.f64 data, [%rd32772];
	}
	// end inline asm
	// begin inline asm
	bar.sync 0;
	// end inline asm
	// begin inline asm
	{	
.reg .f64 data;
	ld.global.ca.f64 data, [%rd32772];
	}
	// end inline asm
	// begin inline asm
	bar.sync 0;
	// end inline asm
	// begin inline asm
	{	
.reg .f64 data;
	ld.global.ca.f64 data, [%rd32772];
	}
	// end inline asm
	// begin inline asm
	bar.sync 0;
	// end inline asm
	// begin inline asm
	{	
.reg .f64 data;
	ld.global.ca.f64 data, [%rd32772];
	}
	// end inline asm
	// begin inline asm
	bar.sync 0;
	// end inline asm
	// begin inline asm
	{	
.reg .f64 data;
	ld.global.ca.f64 data, [%rd32772];
	}
	// end inline asm
	// begin inline asm
	bar.sync 0;
	// end inline asm
	// begin inline asm
	{	
.reg .f64 data;
	ld.global.ca.f64 data, [%rd32772];
	}
	// end inline asm
	// begin inline asm
	bar.sync 0;
	// end inline asm
	// begin inline asm
	{	
.reg .f64 data;
	ld.global.ca.f64 data, [%rd32772];
	}
	// end inline asm
	// begin inline asm
	bar.sync 0;
	// end inline asm
	// begin inline asm
	{	
.reg .f64 data;
	ld.global.ca.f64 data, [%rd32772];
	}
	// end inline asm
	// begin inline asm
	bar.sync 0;
	// end inline asm
	// begin inline asm
	{	
.reg .f64 data;
	ld.global.ca.f64 data, [%rd32772];
	}
	// end inline asm
	// begin inline asm
	bar.sync 0;
	// end inline asm
	// begin inline asm
	{	
.reg .f64 data;
	ld.global.ca.f64 data, [%rd32772];
	}
	// end inline asm
	// begin inline asm
	bar.sync 0;
	// end inline asm
	// begin inline asm
	{	
.reg .f64 data;
	ld.global.ca.f64 data, [%rd32772];
	}
	// end inline asm
	// begin inline asm
	bar.sync 0;
	// end inline asm
	// begin inline asm
	{	
.reg .f64 data;
	ld.global.ca.f64 data, [%rd32772];
	}
	// end inline asm
	// begin inline asm
	bar.sync 0;
	// end inline asm
	// begin inline asm
	{	
.reg .f64 data;
	ld.global.ca.f64 data, [%rd32772];
	}
	// end inline asm
	// begin inline asm
	bar.sync 0;
	// end inline asm
	// begin inline asm
	{	
.reg .f64 data;
	ld.global.ca.f64 data, [%rd32772];
	}
	// end inline asm
	// begin inline asm
	bar.sync 0;
	// end inline asm
	// begin inline asm
	{	
.reg .f64 data;
	ld.global.ca.f64 data, [%rd32772];
	}
	// end inline asm
	// begin inline asm
	bar.sync 0;
	// end inline asm
	// begin inline asm
	{	
.reg .f64 data;
	ld.global.ca.f64 data, [%rd32772];
	}
	// end inline asm
	// begin inline asm
	bar.sync 0;
	// end inline asm
	// begin inline asm
	{	
.reg .f64 data;
	ld.global.ca.f64 data, [%rd32772];
	}
	// end inline asm
	// begin inline asm
	bar.sync 0;
	// end inline asm
	// begin inline asm
	{	
.reg .f64 data;
	ld.global.ca.f64 data, [%rd32772];
	}
	// end inline asm
	// begin inline asm
	bar.sync 0;
	// end inline asm
	// begin inline asm
	{	
.reg .f64 data;
	ld.global.ca.f64 data, [%rd32772];
	}
	// end inline asm
	// begin inline asm
	bar.sync 0;
	// end inline asm
	// begin inline asm
	{	
.reg .f64 data;
	ld.global.ca.f64 data, [%rd32772];
	}
	// end inline asm
	// begin inline asm
	bar.sync 0;
	// end inline asm
	// begin inline asm
	{	
.reg .f64 data;
	ld.global.ca.f64 data, [%rd32772];
	}
	// end inline asm
	// begin inline asm
	bar.sync 0;
	// end inline asm
	// begin inline asm
	{	
.reg .f64 data;
	ld.global.ca.f64 data, [%rd32772];
	}
	// end inline asm
	// begin inline asm
	bar.sync 0;
	// end inline asm
	// begin inline asm
	{	
.reg .f64 data;
	ld.global.ca.f64 data, [%rd32772];
	}
	// end inline asm
	// begin inline asm
	bar.sync 0;
	// end inline asm
	// begin inline asm
	{	
.reg .f64 data;
	ld.global.ca.f64 data, [%rd32772];
	}
	// end inline asm
	// begin inline asm
	bar.sync 0;
	// end inline asm
	// begin inline asm
	{	
.reg .f64 data;
	ld.global.ca.f64 data, [%rd32772];
	}
	// end inline asm
	// begin inline asm
	bar.sync 0;
	// end inline asm
	// begin inline asm
	{	
.reg .f64 data;
	ld.global.ca.f64 data, [%rd32772];
	}
	// end inline asm
	// begin inline asm
	bar.sync 0;
	// end inline asm
	// begin inline asm
	{	
.reg .f64 data;
	ld.global.ca.f64 data, [%rd32772];
	}
	// end inline asm
	// begin inline asm
	bar.sync 0;
	// end inline asm
	// begin inline asm
	{	
.reg .f64 data;
	ld.global.ca.f64 data, [%rd32772];
	}
	// end inline asm
	// begin inline asm
	bar.sync 0;
	// end inline asm
	// begin inline asm
	{	
.reg .f64 data;
	ld.global.ca.f64 data, [%rd32772];
	}
	// end inline asm
	// begin inline asm
	bar.sync 0;
	// end inline asm
	// begin inline asm
	{	
.reg .f64 data;
	ld.global.ca.f64 data, [%rd32772];
	}
	// end inline asm
	// begin inline asm
	bar.sync 0;
	// end inline asm
	// begin inline asm
	{	
.reg .f64 data;
	ld.global.ca.f64 data, [%rd32772];
	}
	// end inline asm
	// begin inline asm
	bar.sync 0;
	// end inline asm
	// begin inline asm
	{	
.reg .f64 data;
	ld.global.ca.f64 data, [%rd32772];
	}
	// end inline asm
	// begin inline asm
	bar.sync 0;
	// end inline asm
	// begin inline asm
	{	
.reg .f64 data;
	ld.global.ca.f64 data, [%rd32772];
	}
	// end inline asm
	// begin inline asm
	bar.sync 0;
	// end inline asm
	// begin inline asm
	{	
.reg .f64 data;
	ld.global.ca.f64 data, [%rd32772];
	}
	// end inline asm
	// begin inline asm
	bar.sync 0;
	// end inline asm
	// begin inline asm
	{	
.reg .f64 data;
	ld.global.ca.f64 data, [%rd32772];
	}
	// end inline asm
	// begin inline asm
	bar.sync 0;
	// end inline asm
	// begin inline asm
	{	
.reg .f64 data;
	ld.global.ca.f64 data, [%rd32772];
	}
	// end inline asm
	// begin inline asm
	bar.sync 0;
	// end inline asm
	// begin inline asm
	{	
.reg .f64 data;
	ld.global.ca.f64 data, [%rd32772];
	}
	// end inline asm
	// begin inline asm
	bar.sync 0;
	// end inline asm
	// begin inline asm
	{	
.reg .f64 data;
	ld.global.ca.f64 data, [%rd32772];
	}
	// end inline asm
	// begin inline asm
	bar.sync 0;
	// end inline asm
	// begin inline asm
	{	
.reg .f64 data;
	ld.global.ca.f64 data, [%rd32772];
	}
	// end inline asm
	// begin inline asm
	bar.sync 0;
	// end inline asm
	// begin inline asm
	{	
.reg .f64 data;
	ld.global.ca.f64 data, [%rd32772];
	}
	// end inline asm
	// begin inline asm
	bar.sync 0;
	// end inline asm
	// begin inline asm
	{	
.reg .f64 data;
	ld.global.ca.f64 data, [%rd32772];
	}
	// end inline asm
	// begin inline asm
	bar.sync 0;
	// end inline asm
	// begin inline asm
	{	
.reg .f64 data;
	ld.global.ca.f64 data, [%rd32772];
	}
	// end inline asm
	// begin inline asm
	bar.sync 0;
	// end inline asm
	// begin inline asm
	{	
.reg .f64 data;
	ld.global.ca.f64 data, [%rd32772];
	}
	// end inline asm
	// begin inline asm
	bar.sync 0;
	// end inline asm
	// begin inline asm
	{	
.reg .f64 data;
	ld.global.ca.f64 data, [%rd32772];
	}
	// end inline asm
	// begin inline asm
	bar.sync 0;
	// end inline asm
	// begin inline asm
	{	
.reg .f64 data;
	ld.global.ca.f64 data, [%rd32772];
	}
	// end inline asm
	// begin inline asm
	bar.sync 0;
	// end inline asm
	// begin inline asm
	{	
.reg .f64 data;
	ld.global.ca.f64 data, [%rd32772];
	}
	// end inline asm
	// begin inline asm
	bar.sync 0;
	// end inline asm
	// begin inline asm
	{	
.reg .f64 data;
	ld.global.ca.f64 data, [%rd32772];
	}
	// end inline asm
	// begin inline asm
	bar.sync 0;
	// end inline asm
	// begin inline asm
	{	
.reg .f64 data;
	ld.global.ca.f64 data, [%rd32772];
	}
	// end inline asm
	// begin inline asm
	bar.sync 0;
	// end inline asm
	// begin inline asm
	{	
.reg .f64 data;
	ld.global.ca.f64 data, [%rd32772];
	}
	// end inline asm
	// begin inline asm
	bar.sync 0;
	// end inline asm
	// begin inline asm
	{	
.reg .f64 data;
	ld.global.ca.f64 data, [%rd32772];
	}
	// end inline asm
	// begin inline asm
	bar.sync 0;
	// end inline asm
	// begin inline asm
	{	
.reg .f64 data;
	ld.global.ca.f64 data, [%rd32772];
	}
	// end inline asm
	// begin inline asm
	bar.sync 0;
	// end inline asm
	// begin inline asm
	{	
.reg .f64 data;
	ld.global.ca.f64 data, [%rd32772];
	}
	// end inline asm
	// begin inline asm
	bar.sync 0;
	// end inline asm
	// begin inline asm
	{	
.reg .f64 data;
	ld.global.ca.f64 data, [%rd32772];
	}
	// end inline asm
	// begin inline asm
	bar.sync 0;
	// end inline asm
	// begin inline asm
	{	
.reg .f64 data;
	ld.global.ca.f64 data, [%rd32772];
	}
	// end inline asm
	// begin inline asm
	bar.sync 0;
	// end inline asm
	// begin inline asm
	{	
.reg .f64 data;
	ld.global.ca.f64 data, [%rd32772];
	}
	// end inline asm
	// begin inline asm
	bar.sync 0;
	// end inline asm
	// begin inline asm
	{	
.reg .f64 data;
	ld.global.ca.f64 data, [%rd32772];
	}
	// end inline asm
	// begin inline asm
	bar.sync 0;
	// end inline asm
	// begin inline asm
	{	
.reg .f64 data;
	ld.global.ca.f64 data, [%rd32772];
	}
	// end inline asm
	// begin inline asm
	bar.sync 0;
	// end inline asm
	// begin inline asm
	{	
.reg .f64 data;
	ld.global.ca.f64 data, [%rd32772];
	}
	// end inline asm
	// begin inline asm
	bar.sync 0;
	// end inline asm
	// begin inline asm
	{	
.reg .f64 data;
	ld.global.ca.f64 data, [%rd32772];
	}
	// end inline asm
	// begin inline asm
	bar.sync 0;
	// end inline asm
	// begin inline asm
	{	
.reg .f64 data;
	ld.global.ca.f64 data, [%rd32772];
	}
	// end inline asm
	// begin inline asm
	bar.sync 0;
	// end inline asm
	// begin inline asm
	{	
.reg .f64 data;
	ld.global.ca.f64 data, [%rd32772];
	}
	// end inline asm
	// begin inline asm
	bar.sync 0;
	// end inline asm
	// begin inline asm
	{	
.reg .f64 data;
	ld.global.ca.f64 data, [%rd32772];
	}
	// end inline asm
	// begin inline asm
	bar.sync 0;
	// end inline asm
	// begin inline asm
	{	
.reg .f64 data;
	ld.global.ca.f64 data, [%rd32772];
	}
	// end inline asm
	// begin inline asm
	bar.sync 0;
	// end inline asm
	// begin inline asm
	{	
.reg .f64 data;
	ld.global.ca.f64 data, [%rd32772];
	}
	// end inline asm
	// begin inline asm
	bar.sync 0;
	// end inline asm
	// begin inline asm
	{	
.reg .f64 data;
	ld.global.ca.f64 data, [%rd32772];
	}
	// end inline asm
	// begin inline asm
	bar.sync 0;
	// end inline asm
	// begin inline asm
	{	
.reg .f64 data;
	ld.global.ca.f64 data, [%rd32772];
	}
	// end inline asm
	// begin inline asm
	bar.sync 0;
	// end inline asm
	// begin inline asm
	{	
.reg .f64 data;
	ld.global.ca.f64 data, [%rd32772];
	}
	// end inline asm
	// begin inline asm
	bar.sync 0;
	// end inline asm
	// begin inline asm
	{	
.reg .f64 data;
	ld.global.ca.f64 data, [%rd32772];
	}
	// end inline asm
	// begin inline asm
	bar.sync 0;
	// end inline asm
	// begin inline asm
	{	
.reg .f64 data;
	ld.global.ca.f64 data, [%rd32772];
	}
	// end inline asm
	// begin inline asm
	bar.sync 0;
	// end inline asm
	// begin inline asm
	{	
.reg .f64 data;
	ld.global.ca.f64 data, [%rd32772];
	}
	// end inline asm
	// begin inline asm
	bar.sync 0;
	// end inline asm
	// begin inline asm
	{	
.reg .f64 data;
	ld.global.ca.f64 data, [%rd32772];
	}
	// end inline asm
	// begin inline asm
	bar.sync 0;
	// end inline asm
	// begin inline asm
	{	
.reg .f64 data;
	ld.global.ca.f64 data, [%rd32772];
	}
	// end inline asm
	// begin inline asm
	bar.sync 0;
	// end inline asm
	// begin inline asm
	{	
.reg .f64 data;
	ld.global.ca.f64 data, [%rd32772];
	}
	// end inline asm
	// begin inline asm
	bar.sync 0;
	// end inline asm
	// begin inline asm
	{	
.reg .f64 data;
	ld.global.ca.f64 data, [%rd32772];
	}
	// end inline asm
	// begin inline asm
	bar.sync 0;
	// end inline asm
	// begin inline asm
	{	
.reg .f64 data;
	ld.global.ca.f64 data, [%rd32772];
	}
	// end inline asm
	// begin inline asm
	bar.sync 0;
	// end inline asm
	// begin inline asm
	{	
.reg .f64 data;
	ld.global.ca.f64 data, [%rd32772];
	}
	// end inline asm
	// begin inline asm
	bar.sync 0;
	// end inline asm
	// begin inline asm
	{	
.reg .f64 data;
	ld.global.ca.f64 data, [%rd32772];
	}
	// end inline asm
	// begin inline asm
	bar.sync 0;
	// end inline asm
	// begin inline asm
	{	
.reg .f64 data;
	ld.global.ca.f64 data, [%rd32772];
	}
	// end inline asm
	// begin inline asm
	bar.sync 0;
	// end inline asm
	// begin inline asm
	{	
.reg .f64 data;
	ld.global.ca.f64 data, [%rd32772];
	}
	// end inline asm
	// begin inline asm
	bar.sync 0;
	// end inline asm
	// begin inline asm
	{	
.reg .f64 data;
	ld.global.ca.f64 data, [%rd32772];
	}
	// end inline asm
	// begin inline asm
	bar.sync 0;
	// end inline asm
	// begin inline asm
	{	
.reg .f64 data;
	ld.global.ca.f64 data, [%rd32772];
	}
	// end inline asm
	// begin inline asm
	bar.sync 0;
	// end inline asm
	// begin inline asm
	{	
.reg .f64 data;
	ld.global.ca.f64 data, [%rd32772];
	}
	// end inline asm
	// begin inline asm
	bar.sync 0;
	// end inline asm
	// begin inline asm
	{	
.reg .f64 data;
	ld.global.ca.f64 data, [%rd32772];
	}
	// end inline asm
	// begin inline asm
	bar.sync 0;
	// end inline asm
	// begin inline asm
	{	
.reg .f64 data;
	ld.global.ca.f64 data, [%rd32772];
	}
	// end inline asm
	// begin inline asm
	bar.sync 0;
	// end inline asm
	// begin inline asm
	{	
.reg .f64 data;
	ld.global.ca.f64 data, [%rd32772];
	}
	// end inline asm
	// begin inline asm
	bar.sync 0;
	// end inline asm
	// begin inline asm
	{	
.reg .f64 data;
	ld.global.ca.f64 data, [%rd32772];
	}
	// end inline asm
	// begin inline asm
	bar.sync 0;
	// end inline asm
	// begin inline asm
	{	
.reg .f64 data;
	ld.global.ca.f64 data, [%rd32772];
	}
	// end inline asm
	// begin inline asm
	bar.sync 0;
	// end inline asm
	// begin inline asm
	{	
.reg .f64 data;
	ld.global.ca.f64 data, [%rd32772];
	}
	// end inline asm
	// begin inline asm
	bar.sync 0;
	// end inline asm
	// begin inline asm
	{	
.reg .f64 data;
	ld.global.ca.f64 data, [%rd32772];
	}
	// end inline asm
	// begin inline asm
	bar.sync 0;
	// end inline asm
	// begin inline asm
	{	
.reg .f64 data;
	ld.global.ca.f64 data, [%rd32772];
	}
	// end inline asm
	// begin inline asm
	bar.sync 0;
	// end inline asm
	// begin inline asm
	{	
.reg .f64 data;
	ld.global.ca.f64 data, [%rd32772];
	}
	// end inline asm
	// begin inline asm
	bar.sync 0;
	// end inline asm
	// begin inline asm
	{	
.reg .f64 data;
	ld.global.ca.f64 data, [%rd32772];
	}
	// end inline asm
	// begin inline asm
	bar.sync 0;
	// end inline asm
	// begin inline asm
	{	
.reg .f64 data;
	ld.global.ca.f64 data, [%rd32772];
	}
	// end inline asm
	// begin inline asm
	bar.sync 0;
	// end inline asm
	// begin inline asm
	{	
.reg .f64 data;
	ld.global.ca.f64 data, [%rd32772];
	}
	// end inline asm
	// begin inline asm
	bar.sync 0;
	// end inline asm
	// begin inline asm
	{	
.reg .f64 data;
	ld.global.ca.f64 data, [%rd32772];
	}
	// end inline asm
	// begin inline asm
	bar.sync 0;
	// end inline asm
	// begin inline asm
	{	
.reg .f64 data;
	ld.global.ca.f64 data, [%rd32772];
	}
	// end inline asm
	// begin inline asm
	bar.sync 0;
	// end inline asm
	// begin inline asm
	{	
.reg .f64 data;
	ld.global.ca.f64 data, [%rd32772];
	}
	// end inline asm
	// begin inline asm
	bar.sync 0;
	// end inline asm
	// begin inline asm
	{	
.reg .f64 data;
	ld.global.ca.f64 data, [%rd32772];
	}
	// end inline asm
	// begin inline asm
	bar.sync 0;
	// end inline asm
	// begin inline asm
	{	
.reg .f64 data;
	ld.global.ca.f64 data, [%rd32772];
	}
	// end inline asm
	// begin inline asm
	bar.sync 0;
	// end inline asm
	// begin inline asm
	{	
.reg .f64 data;
	ld.global.ca.f64 data, [%rd32772];
	}
	// end inline asm
	// begin inline asm
	bar.sync 0;
	// end inline asm
	// begin inline asm
	{	
.reg .f64 data;
	ld.global.ca.f64 data, [%rd32772];
	}
	// end inline asm
	// begin inline asm
	bar.sync 0;
	// end inline asm
	// begin inline asm
	{	
.reg .f64 data;
	ld.global.ca.f64 data, [%rd32772];
	}
	// end inline asm
	// begin inline asm
	bar.sync 0;
	// end inline asm
	// begin inline asm
	{	
.reg .f64 data;
	ld.global.ca.f64 data, [%rd32772];
	}
	// end inline asm
	// begin inline asm
	bar.sync 0;
	// end inline asm
	// begin inline asm
	{	
.reg .f64 data;
	ld.global.ca.f64 data, [%rd32772];
	}
	// end inline asm
	// begin inline asm
	bar.sync 0;
	// end inline asm
	// begin inline asm
	{	
.reg .f64 data;
	ld.global.ca.f64 data, [%rd32772];
	}
	// end inline asm
	// begin inline asm
	bar.sync 0;
	// end inline asm
	// begin inline asm
	{	
.reg .f64 data;
	ld.global.ca.f64 data, [%rd32772];
	}
	// end inline asm
	// begin inline asm
	bar.sync 0;
	// end inline asm
	// begin inline asm
	{	
.reg .f64 data;
	ld.global.ca.f64 data, [%rd32772];
	}
	// end inline asm
	// begin inline asm
	bar.sync 0;
	// end inline asm
	// begin inline asm
	{	
.reg .f64 data;
	ld.global.ca.f64 data, [%rd32772];
	}
	// end inline asm
	// begin inline asm
	bar.sync 0;
	// end inline asm
	// begin inline asm
	{	
.reg .f64 data;
	ld.global.ca.f64 data, [%rd32772];
	}
	// end inline asm
	// begin inline asm
	bar.sync 0;
	// end inline asm
	// begin inline asm
	{	
.reg .f64 data;
	ld.global.ca.f64 data, [%rd32772];
	}
	// end inline asm
	// begin inline asm
	bar.sync 0;
	// end inline asm
	// begin inline asm
	{	
.reg .f64 data;
	ld.global.ca.f64 data, [%rd32772];
	}
	// end inline asm
	// begin inline asm
	bar.sync 0;
	// end inline asm
	// begin inline asm
	{	
.reg .f64 data;
	ld.global.ca.f64 data, [%rd32772];
	}
	// end inline asm
	// begin inline asm
	bar.sync 0;
	// end inline asm
	// begin inline asm
	{	
.reg .f64 data;
	ld.global.ca.f64 data, [%rd32772];
	}
	// end inline asm
	// begin inline asm
	bar.sync 0;
	// end inline asm
	// begin inline asm
	{	
.reg .f64 data;
	ld.global.ca.f64 data, [%rd32772];
	}
	// end inline asm
	// begin inline asm
	bar.sync 0;
	// end inline asm
	// begin inline asm
	{	
.reg .f64 data;
	ld.global.ca.f64 data, [%rd32772];
	}
	// end inline asm
	// begin inline asm
	bar.sync 0;
	// end inline asm
	// begin inline asm
	{	
.reg .f64 data;
	ld.global.ca.f64 data, [%rd32772];
	}
	// end inline asm
	// begin inline asm
	bar.sync 0;
	// end inline asm
	// begin inline asm
	{	
.reg .f64 data;
	ld.global.ca.f64 data, [%rd32772];
	}
	// end inline asm
	// begin inline asm
	bar.sync 0;
	// end inline asm
	// begin inline asm
	{	
.reg .f64 data;
	ld.global.ca.f64 data, [%rd32772];
	}
	// end inline asm
	// begin inline asm
	bar.sync 0;
	// end inline asm
	// begin inline asm
	{	
.reg .f64 data;
	ld.global.ca.f64 data, [%rd32772];
	}
	// end inline asm
	// begin inline asm
	bar.sync 0;
	// end inline asm
	// begin inline asm
	{	
.reg .f64 data;
	ld.global.ca.f64 data, [%rd32772];
	}
	// end inline asm
	// begin inline asm
	bar.sync 0;
	// end inline asm
	// begin inline asm
	{	
.reg .f64 data;
	ld.global.ca.f64 data, [%rd32772];
	}
	// end inline asm
	// begin inline asm
	bar.sync 0;
	// end inline asm
	// begin inline asm
	{	
.reg .f64 data;
	ld.global.ca.f64 data, [%rd32772];
	}
	// end inline asm
	// begin inline asm
	bar.sync 0;
	// end inline asm
	// begin inline asm
	{	
.reg .f64 data;
	ld.global.ca.f64 data, [%rd32772];
	}
	// end inline asm
	// begin inline asm
	bar.sync 0;
	// end inline asm
	// begin inline asm
	{	
.reg .f64 data;
	ld.global.ca.f64 data, [%rd32772];
	}
	// end inline asm
	// begin inline asm
	bar.sync 0;
	// end inline asm
	// begin inline asm
	{	
.reg .f64 data;
	ld.global.ca.f64 data, [%rd32772];
	}
	// end inline asm
	// begin inline asm
	bar.sync 0;
	// end inline asm
	// begin inline asm
	{	
.reg .f64 data;
	ld.global.ca.f64 data, [%rd32772];
	}
	// end inline asm
	// begin inline asm
	bar.sync 0;
	// end inline asm
	// begin inline asm
	{	
.reg .f64 data;
	ld.global.ca.f64 data, [%rd32772];
	}
	// end inline asm
	// begin inline asm
	bar.sync 0;
	// end inline asm
	// begin inline asm
	{	
.reg .f64 data;
	ld.global.ca.f64 data, [%rd32772];
	}
	// end inline asm
	// begin inline asm
	bar.sync 0;
	// end inline asm
	// begin inline asm
	{	
.reg .f64 data;
	ld.global.ca.f64 data, [%rd32772];
	}
	// end inline asm
	// begin inline asm
	bar.sync 0;
	// end inline asm
	// begin inline asm
	{	
.reg .f64 data;
	ld.global.ca.f64 data, [%rd32772];
	}
	// end inline asm
	// begin inline asm
	bar.sync 0;
	// end inline asm
	// begin inline asm
	{	
.reg .f64 data;
	ld.global.ca.f64 data, [%rd32772];
	}
	// end inline asm
	// begin inline asm
	bar.sync 0;
	// end inline asm
	// begin inline asm
	{	
.reg .f64 data;
	ld.global.ca.f64 data, [%rd32772];
	}
	// end inline asm
	// begin inline asm
	bar.sync 0;
	// end inline asm
	// begin inline asm
	{	
.reg .f64 data;
	ld.global.ca.f64 data, [%rd32772];
	}
	// end inline asm
	// begin inline asm
	bar.sync 0;
	// end inline asm
	// begin inline asm
	{	
.reg .f64 data;
	ld.global.ca.f64 data, [%rd32772];
	}
	// end inline asm
	// begin inline asm
	bar.sync 0;
	// end inline asm
	// begin inline asm
	{	
.reg .f64 data;
	ld.global.ca.f64 data, [%rd32772];
	}
	// end inline asm
	// begin inline asm
	bar.sync 0;
	// end inline asm
	// begin inline asm
	{	
.reg .f64 data;
	ld.global.ca.f64 data, [%rd32772];
	}
	// end inline asm
	// begin inline asm
	bar.sync 0;
	// end inline asm
	// begin inline asm
	{	
.reg .f64 data;
	ld.global.ca.f64 data, [%rd32772];
	}
	// end inline asm
	// begin inline asm
	bar.sync 0;
	// end inline asm
	// begin inline asm
	{	
.reg .f64 data;
	ld.global.ca.f64 data, [%rd32772];
	}
	// end inline asm
	// begin inline asm
	bar.sync 0;
	// end inline asm
	// begin inline asm
	{	
.reg .f64 data;
	ld.global.ca.f64 data, [%rd32772];
	}
	// end inline asm
	// begin inline asm
	bar.sync 0;
	// end inline asm
	// begin inline asm
	{	
.reg .f64 data;
	ld.global.ca.f64 data, [%rd32772];
	}
	// end inline asm
	// begin inline asm
	bar.sync 0;
	// end inline asm
	// begin inline asm
	{	
.reg .f64 data;
	ld.global.ca.f64 data, [%rd32772];
	}
	// end inline asm
	// begin inline asm
	bar.sync 0;
	// end inline asm
	// begin inline asm
	{	
.reg .f64 data;
	ld.global.ca.f64 data, [%rd32772];
	}
	// end inline asm
	// begin inline asm
	bar.sync 0;
	// end inline asm
	// begin inline asm
	{	
.reg .f64 data;
	ld.global.ca.f64 data, [%rd32772];
	}
	// end inline asm
	// begin inline asm
	bar.sync 0;
	// end inline asm
	// begin inline asm
	{	
.reg .f64 data;
	ld.global.ca.f64 data, [%rd32772];
	}
	// end inline asm
	// begin inline asm
	bar.sync 0;
	// end inline asm
	// begin inline asm
	{	
.reg .f64 data;
	ld.global.ca.f64 data, [%rd32772];
	}
	// end inline asm
	// begin inline asm
	bar.sync 0;
	// end inline asm
	// begin inline asm
	{	
.reg .f64 data;
	ld.global.ca.f64 data, [%rd32772];
	}
	// end inline asm
	// begin inline asm
	bar.sync 0;
	// end inline asm
	// begin inline asm
	{	
.reg .f64 data;
	ld.global.ca.f64 data, [%rd32772];
	}
	// end inline asm
	// begin inline asm
	bar.sync 0;
	// end inline asm
	// begin inline asm
	{	
.reg .f64 data;
	ld.global.ca.f64 data, [%rd32772];
	}
	// end inline asm
	// begin inline asm
	bar.sync 0;
	// end inline asm
	// begin inline asm
	{	
.reg .f64 data;
	ld.global.ca.f64 data, [%rd32772];
	}
	// end inline asm
	// begin inline asm
	bar.sync 0;
	// end inline asm
	// begin inline asm
	{	
.reg .f64 data;
	ld.global.ca.f64 data, [%rd32772];
	}
	// end inline asm
	// begin inline asm
	bar.sync 0;
	// end inline asm
	// begin inline asm
	{	
.reg .f64 data;
	ld.global.ca.f64 data, [%rd32772];
	}
	// end inline asm
	// begin inline asm
	bar.sync 0;
	// end inline asm
	// begin inline asm
	{	
.reg .f64 data;
	ld.global.ca.f64 data, [%rd32772];
	}
	// end inline asm
	// begin inline asm
	bar.sync 0;
	// end inline asm
	// begin inline asm
	{	
.reg .f64 data;
	ld.global.ca.f64 data, [%rd32772];
	}
	// end inline asm
	// begin inline asm
	bar.sync 0;
	// end inline asm
	// begin inline asm
	{	
.reg .f64 data;
	ld.global.ca.f64 data, [%rd32772];
	}
	// end inline asm
	// begin inline asm
	bar.sync 0;
	// end inline asm
	// begin inline asm
	{	
.reg .f64 data;
	ld.global.ca.f64 data, [%rd32772];
	}
	// end inline asm
	// begin inline asm
	bar.sync 0;
	// end inline asm
	// begin inline asm
	{	
.reg .f64 data;
	ld.global.ca.f64 data, [%rd32772];
	}
	// end inline asm
	// begin inline asm
	bar.sync 0;
	// end inline asm
	// begin inline asm
	{	
.reg .f64 data;
	ld.global.ca.f64 data, [%rd32772];
	}
	// end inline asm
	// begin inline asm
	bar.sync 0;
	// end inline asm
	// begin inline asm
	{	
.reg .f64 data;
	ld.global.ca.f64 data, [%rd32772];
	}
	// end inline asm
	// begin inline asm
	bar.sync 0;
	// end inline asm
	// begin inline asm
	{	
.reg .f64 data;
	ld.global.ca.f64 data, [%rd32772];
	}
	// end inline asm
	// begin inline asm
	bar.sync 0;
	// end inline asm
	// begin inline asm
	{	
.reg .f64 data;
	ld.global.ca.f64 data, [%rd32772];
	}
	// end inline asm
	// begin inline asm
	bar.sync 0;
	// end inline asm
	// begin inline asm
	{	
.reg .f64 data;
	ld.global.ca.f64 data, [%rd32772];
	}
	// end inline asm
	// begin inline asm
	bar.sync 0;
	// end inline asm
	// begin inline asm
	{	
.reg .f64 data;
	ld.global.ca.f64 data, [%rd32772];
	}
	// end inline asm
	// begin inline asm
	bar.sync 0;
	// end inline asm
	// begin inline asm
	{	
.reg .f64 data;
	ld.global.ca.f64 data, [%rd32772];
	}
	// end inline asm
	// begin inline asm
	bar.sync 0;
	// end inline asm
	// begin inline asm
	{	
.reg .f64 data;
	ld.global.ca.f64 data, [%rd32772];
	}
	// end inline asm
	// begin inline asm
	bar.sync 0;
	// end inline asm
	// begin inline asm
	{	
.reg .f64 data;
	ld.global.ca.f64 data, [%rd32772];
	}
	// end inline asm
	// begin inline asm
	bar.sync 0;
	// end inline asm
	// begin inline asm
	{	
.reg .f64 data;
	ld.global.ca.f64 data, [%rd32772];
	}
	// end inline asm
	// begin inline asm
	bar.sync 0;
	// end inline asm
	// begin inline asm
	{	
.reg .f64 data;
	ld.global.ca.f64 data, [%rd32772];
	}
	// end inline asm
	// begin inline asm
	bar.sync 0;
	// end inline asm
	// begin inline asm
	{	
.reg .f64 data;
	ld.global.ca.f64 data, [%rd32772];
	}
	// end inline asm
	// begin inline asm
	bar.sync 0;
	// end inline asm
	// begin inline asm
	{	
.reg .f64 data;
	ld.global.ca.f64 data, [%rd32772];
	}
	// end inline asm
	// begin inline asm
	bar.sync 0;
	// end inline asm
	// begin inline asm
	{	
.reg .f64 data;
	ld.global.ca.f64 data, [%rd32772];
	}
	// end inline asm
	// begin inline asm
	bar.sync 0;
	// end inline asm
	// begin inline asm
	{	
.reg .f64 data;
	ld.global.ca.f64 data, [%rd32772];
	}
	// end inline asm
	// begin inline asm
	bar.sync 0;
	// end inline asm
	// begin inline asm
	{	
.reg .f64 data;
	ld.global.ca.f64 data, [%rd32772];
	}
	// end inline asm
	// begin inline asm
	bar.sync 0;
	// end inline asm
	// begin inline asm
	{	
.reg .f64 data;
	ld.global.ca.f64 data, [%rd32772];
	}
	// end inline asm
	// begin inline asm
	bar.sync 0;
	// end inline asm
	// begin inline asm
	{	
.reg .f64 data;
	ld.global.ca.f64 data, [%rd32772];
	}
	// end inline asm
	// begin inline asm
	bar.sync 0;
	// end inline asm
	// begin inline asm
	{	
.reg .f64 data;
	ld.global.ca.f64 data, [%rd32772];
	}
	// end inline asm
	// begin inline asm
	bar.sync 0;
	// end inline asm
	// begin inline asm
	{	
.reg .f64 data;
	ld.global.ca.f64 data, [%rd32772];
	}
	// end inline asm
	// begin inline asm
	bar.sync 0;
	// end inline asm
	// begin inline asm
	{	
.reg .f64 data;
	ld.global.ca.f64 data, [%rd32772];
	}
	// end inline asm
	// begin inline asm
	bar.sync 0;
	// end inline asm
	// begin inline asm
	{	
.reg .f64 data;
	ld.global.ca.f64 data, [%rd32772];
	}
	// end inline asm
	// begin inline asm
	bar.sync 0;
	// end inline asm
	// begin inline asm
	{	
.reg .f64 data;
	ld.global.ca.f64 data, [%rd32772];
	}
	// end inline asm
	// begin inline asm
	bar.sync 0;
	// end inline asm
	// begin inline asm
	{	
.reg .f64 data;
	ld.global.ca.f64 data, [%rd32772];
	}
	// end inline asm
	// begin inline asm
	bar.sync 0;
	// end inline asm
	// begin inline asm
	{	
.reg .f64 data;
	ld.global.ca.f64 data, [%rd32772];
	}
	// end inline asm
	// begin inline asm
	bar.sync 0;
	// end inline asm
	// begin inline asm
	{	
.reg .f64 data;
	ld.global.ca.f64 data, [%rd32772];
	}
	// end inline asm
	// begin inline asm
	bar.sync 0;
	// end inline asm
	// begin inline asm
	{	
.reg .f64 data;
	ld.global.ca.f64 data, [%rd32772];
	}
	// end inline asm
	// begin inline asm
	bar.sync 0;
	// end inline asm
	// begin inline asm
	{	
.reg .f64 data;
	ld.global.ca.f64 data, [%rd32772];
	}
	// end inline asm
	// begin inline asm
	bar.sync 0;
	// end inline asm
	// begin inline asm
	{	
.reg .f64 data;
	ld.global.ca.f64 data, [%rd32772];
	}
	// end inline asm
	// begin inline asm
	bar.sync 0;
	// end inline asm
	// begin inline asm
	{	
.reg .f64 data;
	ld.global.ca.f64 data, [%rd32772];
	}
	// end inline asm
	// begin inline asm
	bar.sync 0;
	// end inline asm
	// begin inline asm
	{	
.reg .f64 data;
	ld.global.ca.f64 data, [%rd32772];
	}
	// end inline asm
	// begin inline asm
	bar.sync 0;
	// end inline asm
	// begin inline asm
	{	
.reg .f64 data;
	ld.global.ca.f64 data, [%rd32772];
	}
	// end inline asm
	// begin inline asm
	bar.sync 0;
	// end inline asm
	// begin inline asm
	{	
.reg .f64 data;
	ld.global.ca.f64 data, [%rd32772];
	}
	// end inline asm
	// begin inline asm
	bar.sync 0;
	// end inline asm
	// begin inline asm
	{	
.reg .f64 data;
	ld.global.ca.f64 data, [%rd32772];
	}
	// end inline asm
	// begin inline asm
	bar.sync 0;
	// end inline asm
	// begin inline asm
	{	
.reg .f64 data;
	ld.global.ca.f64 data, [%rd32772];
	}
	// end inline asm
	// begin inline asm
	bar.sync 0;
	// end inline asm
	// begin inline asm
	{	
.reg .f64 data;
	ld.global.ca.f64 data, [%rd32772];
	}
	// end inline asm
	// begin inline asm
	bar.sync 0;
	// end inline asm
	// begin inline asm
	{	
.reg .f64 data;
	ld.global.ca.f64 data, [%rd32772];
	}
	// end inline asm
	// begin inline asm
	bar.sync 0;
	// end inline asm
	// begin inline asm
	{	
.reg .f64 data;
	ld.global.ca.f64 data, [%rd32772];
	}
	// end inline asm
	// begin inline asm
	bar.sync 0;
	// end inline asm
	// begin inline asm
	{	
.reg .f64 data;
	ld.global.ca.f64 data, [%rd32772];
	}
	// end inline asm
	// begin inline asm
	bar.sync 0;
	// end inline asm
	// begin inline asm
	{	
.reg .f64 data;
	ld.global.ca.f64 data, [%rd32772];
	}
	// end inline asm
	// begin inline asm
	bar.sync 0;
	// end inline asm
	// begin inline asm
	{	
.reg .f64 data;
	ld.global.ca.f64 data, [%rd32772];
	}
	// end inline asm
	// begin inline asm
	bar.sync 0;
	// end inline asm
	// begin inline asm
	{	
.reg .f64 data;
	ld.global.ca.f64 data, [%rd32772];
	}
	// end inline asm
	// begin inline asm
	bar.sync 0;
	// end inline asm
	// begin inline asm
	{	
.reg .f64 data;
	ld.global.ca.f64 data, [%rd32772];
	}
	// end inline asm
	// begin inline asm
	bar.sync 0;
	// end inline asm
	// begin inline asm
	{	
.reg .f64 data;
	ld.global.ca.f64 data, [%rd32772];
	}
	// end inline asm
	// begin inline asm
	bar.sync 0;
	// end inline asm
	// begin inline asm
	{	
.reg .f64 data;
	ld.global.ca.f64 data, [%rd32772];
	}
	// end inline asm
	// begin inline asm
	bar.sync 0;
	// end inline asm
	// begin inline asm
	{	
.reg .f64 data;
	ld.global.ca.f64 data, [%rd32772];
	}
	// end inline asm
	// begin inline asm
	bar.sync 0;
	// end inline asm
	// begin inline asm
	{	
.reg .f64 data;
	ld.global.ca.f64 data, [%rd32772];
	}
	// end inline asm
	// begin inline asm
	bar.sync 0;
	// end inline asm
	// begin inline asm
	{	
.reg .f64 data;
	ld.global.ca.f64 data, [%rd32772];
	}
	// end inline asm
	// begin inline asm
	bar.sync 0;
	// end inline asm
	// begin inline asm
	{	
.reg .f64 data;
	ld.global.ca.f64 data, [%rd32772];
	}
	// end inline asm
	// begin inline asm
	bar.sync 0;
	// end inline asm
	// begin inline asm
	{	
.reg .f64 data;
	ld.global.ca.f64 data, [%rd32772];
	}
	// end inline asm
	// begin inline asm
	bar.sync 0;
	// end inline asm
	// begin inline asm
	{	
.reg .f64 data;
	ld.global.ca.f64 data, [%rd32772];
	}
	// end inline asm
	// begin inline asm
	bar.sync 0;
	// end inline asm
	// begin inline asm
	{	
.reg .f64 data;
	ld.global.ca.f64 data, [%rd32772];
	}
	// end inline asm
	// begin inline asm
	bar.sync 0;
	// end inline asm
	// begin inline asm
	{	
.reg .f64 data;
	ld.global.ca.f64 data, [%rd32772];
	}
	// end inline asm
	// begin inline asm
	bar.sync 0;
	// end inline asm
	// begin inline asm
	{	
.reg .f64 data;
	ld.global.ca.f64 data, [%rd32772];
	}
	// end inline asm
	// begin inline asm
	bar.sync 0;
	// end inline asm
	// begin inline asm
	{	
.reg .f64 data;
	ld.global.ca.f64 data, [%rd32772];
	}
	// end inline asm
	// begin inline asm
	bar.sync 0;
	// end inline asm
	// begin inline asm
	{	
.reg .f64 data;
	ld.global.ca.f64 data, [%rd32772];
	}
	// end inline asm
	// begin inline asm
	bar.sync 0;
	// end inline asm
	// begin inline asm
	{	
.reg .f64 data;
	ld.global.ca.f64 data, [%rd32772];
	}
	// end inline asm
	// begin inline asm
	bar.sync 0;
	// end inline asm
	// begin inline asm
	{	
.reg .f64 data;
	ld.global.ca.f64 data, [%rd32772];
	}
	// end inline asm
	// begin inline asm
	bar.sync 0;
	// end inline asm
	// begin inline asm
	{	
.reg .f64 data;
	ld.global.ca.f64 data, [%rd32772];
	}
	// end inline asm
	// begin inline asm
	bar.sync 0;
	// end inline asm
	// begin inline asm
	{	
.reg .f64 data;
	ld.global.ca.f64 data, [%rd32772];
	}
	// end inline asm
	// begin inline asm
	bar.sync 0;
	// end inline asm
	// begin inline asm
	{	
.reg .f64 data;
	ld.global.ca.f64 data, [%rd32772];
	}
	// end inline asm
	// begin inline asm
	bar.sync 0;
	// end inline asm
	// begin inline asm
	{	
.reg .f64 data;
	ld.global.ca.f64 data, [%rd32772];
	}
	// end inline asm
	// begin inline asm
	bar.sync 0;
	// end inline asm
	// begin inline asm
	{	
.reg .f64 data;
	ld.global.ca.f64 data, [%rd32772];
	}
	// end inline asm
	// begin inline asm
	bar.sync 0;
	// end inline asm
	// begin inline asm
	{	
.reg .f64 data;
	ld.global.ca.f64 data, [%rd32772];
	}
	// end inline asm
	// begin inline asm
	bar.sync 0;
	// end inline asm
	// begin inline asm
	{	
.reg .f64 data;
	ld.global.ca.f64 data, [%rd32772];
	}
	// end inline asm
	// begin inline asm
	bar.sync 0;
	// end inline asm
	// begin inline asm
	{	
.reg .f64 data;
	ld.global.ca.f64 data, [%rd32772];
	}
	// end inline asm
	// begin inline asm
	bar.sync 0;
	// end inline asm
	// begin inline asm
	{	
.reg .f64 data;
	ld.global.ca.f64 data, [%rd32772];
	}
	// end inline asm
	// begin inline asm
	bar.sync 0;
	// end inline asm
	// begin inline asm
	{	
.reg .f64 data;
	ld.global.ca.f64 data, [%rd32772];
	}
	// end inline asm
	// begin inline asm
	bar.sync 0;
	// end inline asm
	// begin inline asm
	{	
.reg .f64 data;
	ld.global.ca.f64 data, [%rd32772];
	}
	// end inline asm
	// begin inline asm
	bar.sync 0;
	// end inline asm
	// begin inline asm
	{	
.reg .f64 data;
	ld.global.ca.f64 data, [%rd32772];
	}
	// end inline asm
	// begin inline asm
	bar.sync 0;
	// end inline asm
	// begin inline asm
	{	
.reg .f64 data;
	ld.global.ca.f64 data, [%rd32772];
	}
	// end inline asm
	// begin inline asm
	bar.sync 0;
	// end inline asm
	// begin inline asm
	{	
.reg .f64 data;
	ld.global.ca.f64 data, [%rd32772];
	}
	// end inline asm
	// begin inline asm
	bar.sync 0;
	// end inline asm
	// begin inline asm
	{	
.reg .f64 data;
	ld.global.ca.f64 data, [%rd32772];
	}
	// end inline asm
	// begin inline asm
	bar.sync 0;
	// end inline asm
	// begin inline asm
	{	
.reg .f64 data;
	ld.global.ca.f64 data, [%rd32772];
	}
	// end inline asm
	// begin inline asm
	bar.sync 0;
	// end inline asm
	// begin inline asm
	{	
.reg .f64 data;
	ld.global.ca.f64 data, [%rd32772];
	}
	// end inline asm
	// begin inline asm
	bar.sync 0;
	// end inline asm
	// begin inline asm
	{	
.reg .f64 data;
	ld.global.ca.f64 data, [%rd32772];
	}
	// end inline asm
	// begin inline asm
	bar.sync 0;
	// end inline asm
	// begin inline asm
	{	
.reg .f64 data;
	ld.global.ca.f64 data, [%rd32772];
	}
	// end inline asm
	// begin inline asm
	bar.sync 0;
	// end inline asm
	// begin inline asm
	{	
.reg .f64 data;
	ld.global.ca.f64 data, [%rd32772];
	}
	// end inline asm
	// begin inline asm
	bar.sync 0;
	// end inline asm
	// begin inline asm
	{	
.reg .f64 data;
	ld.global.ca.f64 data, [%rd32772];
	}
	// end inline asm
	// begin inline asm
	bar.sync 0;
	// end inline asm
	// begin inline asm
	{	
.reg .f64 data;
	ld.global.ca.f64 data, [%rd32772];
	}
	// end inline asm
	// begin inline asm
	bar.sync 0;
	// end inline asm
	// begin inline asm
	{	
.reg .f64 data;
	ld.global.ca.f64 data, [%rd32772];
	}
	// end inline asm
	// begin inline asm
	bar.sync 0;
	// end inline asm
	// begin inline asm
	{	
.reg .f64 data;
	ld.global.ca.f64 data, [%rd32772];
	}
	// end inline asm
	// begin inline asm
	bar.sync 0;
	// end inline asm
	// begin inline asm
	{	
.reg .f64 data;
	ld.global.ca.f64 data, [%rd32772];
	}
	// end inline asm
	// begin inline asm
	bar.sync 0;
	// end inline asm
	// begin inline asm
	{	
.reg .f64 data;
	ld.global.ca.f64 data, [%rd32772];
	}
	// end inline asm
	// begin inline asm
	bar.sync 0;
	// end inline asm
	// begin inline asm
	{	
.reg .f64 data;
	ld.global.ca.f64 data, [%rd32772];
	}
	// end inline asm
	// begin inline asm
	bar.sync 0;
	// end inline asm
	// begin inline asm
	{	
.reg .f64 data;
	ld.global.ca.f64 data, [%rd32772];
	}
	// end inline asm
	// begin inline asm
	bar.sync 0;
	// end inline asm
	// begin inline asm
	{	
.reg .f64 data;
	ld.global.ca.f64 data, [%rd32772];
	}
	// end inline asm
	// begin inline asm
	bar.sync 0;
	// end inline asm
	// begin inline asm
	{	
.reg .f64 data;
	ld.global.ca.f64 data, [%rd32772];
	}
	// end inline asm
	// begin inline asm
	bar.sync 0;
	// end inline asm
	// begin inline asm
	{	
.reg .f64 data;
	ld.global.ca.f64 data, [%rd32772];
	}
	// end inline asm
	// begin inline asm
	bar.sync 0;
	// end inline asm
	// begin inline asm
	{	
.reg .f64 data;
	ld.global.ca.f64 data, [%rd32772];
	}
	// end inline asm
	// begin inline asm
	bar.sync 0;
	// end inline asm
	// begin inline asm
	{	
.reg .f64 data;
	ld.global.ca.f64 data, [%rd32772];
	}
	// end inline asm
	// begin inline asm
	bar.sync 0;
	// end inline asm
	// begin inline asm
	{	
.reg .f64 data;
	ld.global.ca.f64 data, [%rd32772];
	}
	// end inline asm
	// begin inline asm
	bar.sync 0;
	// end inline asm
	// begin inline asm
	{	
.reg .f64 data;
	ld.global.ca.f64 data, [%rd32772];
	}
	// end inline asm
	// begin inline asm
	bar.sync 0;
	// end inline asm
	// begin inline asm
	{	
.reg .f64 data;
	ld.global.ca.f64 data, [%rd32772];
	}
	// end inline asm
	// begin inline asm
	bar.sync 0;
	// end inline asm
	// begin inline asm
	{	
.reg .f64 data;
	ld.global.ca.f64 data, [%rd32772];
	}
	// end inline asm
	// begin inline asm
	bar.sync 0;
	// end inline asm
	// begin inline asm
	{	
.reg .f64 data;
	ld.global.ca.f64 data, [%rd32772];
	}
	// end inline asm
	// begin inline asm
	bar.sync 0;
	// end inline asm
	// begin inline asm
	{	
.reg .f64 data;
	ld.global.ca.f64 data, [%rd32772];
	}
	// end inline asm
	// begin inline asm
	bar.sync 0;
	// end inline asm
	// begin inline asm
	{	
.reg .f64 data;
	ld.global.ca.f64 data, [%rd32772];
	}
	// end inline asm
	// begin inline asm
	bar.sync 0;
	// end inline asm
	// begin inline asm
	{	
.reg .f64 data;
	ld.global.ca.f64 data, [%rd32772];
	}
	// end inline asm
	// begin inline asm
	bar.sync 0;
	// end inline asm
	// begin inline asm
	{	
.reg .f64 data;
	ld.global.ca.f64 data, [%rd32772];
	}
	// end inline asm
	// begin inline asm
	bar.sync 0;
	// end inline asm
	// begin inline asm
	{	
.reg .f64 data;
	ld.global.ca.f64 data, [%rd32772];
	}
	// end inline asm
	// begin inline asm
	bar.sync 0;
	// end inline asm
	// begin inline asm
	{	
.reg .f64 data;
	ld.global.ca.f64 data, [%rd32772];
	}
	// end inline asm
	// begin inline asm
	bar.sync 0;
	// end inline asm
	// begin inline asm
	{	
.reg .f64 data;
	ld.global.ca.f64 data, [%rd32772];
	}
	// end inline asm
	// begin inline asm
	bar.sync 0;
	// end inline asm
	// begin inline asm
	{	
.reg .f64 data;
	ld.global.ca.f64 data, [%rd32772];
	}
	// end inline asm
	// begin inline asm
	bar.sync 0;
	// end inline asm
	// begin inline asm
	{	
.reg .f64 data;
	ld.global.ca.f64 data, [%rd32772];
	}
	// end inline asm
	// begin inline asm
	bar.sync 0;
	// end inline asm
	// begin inline asm
	{	
.reg .f64 data;
	ld.global.ca.f64 data, [%rd32772];
	}
	// end inline asm
	// begin inline asm
	bar.sync 0;
	// end inline asm
	// begin inline asm
	{	
.reg .f64 data;
	ld.global.ca.f64 data, [%rd32772];
	}
	// end inline asm
	// begin inline asm
	bar.sync 0;
	// end inline asm
	// begin inline asm
	{	
.reg .f64 data;
	ld.global.ca.f64 data, [%rd32772];
	}
	// end inline asm
	// begin inline asm
	bar.sync 0;
	// end inline asm
	// begin inline asm
	{	
.reg .f64 data;
	ld.global.ca.f64 data, [%rd32772];
	}
	// end inline asm
	// begin inline asm
	bar.sync 0;
	// end inline asm
	// begin inline asm
	{	
.reg .f64 data;
	ld.global.ca.f64 data, [%rd32772];
	}
	// end inline asm
	// begin inline asm
	bar.sync 0;
	// end inline asm
	// begin inline asm
	{	
.reg .f64 data;
	ld.global.ca.f64 data, [%rd32772];
	}
	// end inline asm
	// begin inline asm
	bar.sync 0;
	// end inline asm
	// begin inline asm
	{	
.reg .f64 data;
	ld.global.ca.f64 data, [%rd32772];
	}
	// end inline asm
	// begin inline asm
	bar.sync 0;
	// end inline asm
	// begin inline asm
	{	
.reg .f64 data;
	ld.global.ca.f64 data, [%rd32772];
	}
	// end inline asm
	// begin inline asm
	bar.sync 0;
	// end inline asm
	// begin inline asm
	{	
.reg .f64 data;
	ld.global.ca.f64 data, [%rd32772];
	}
	// end inline asm
	// begin inline asm
	bar.sync 0;
	// end inline asm
	// begin inline asm
	{	
.reg .f64 data;
	ld.global.ca.f64 data, [%rd32772];
	}
	// end inline asm
	// begin inline asm
	bar.sync 0;
	// end inline asm
	// begin inline asm
	{	
.reg .f64 data;
	ld.global.ca.f64 data, [%rd32772];
	}
	// end inline asm
	// begin inline asm
	bar.sync 0;
	// end inline asm
	// begin inline asm
	{	
.reg .f64 data;
	ld.global.ca.f64 data, [%rd32772];
	}
	// end inline asm
	// begin inline asm
	bar.sync 0;
	// end inline asm
	// begin inline asm
	{	
.reg .f64 data;
	ld.global.ca.f64 data, [%rd32772];
	}
	// end inline asm
	// begin inline asm
	bar.sync 0;
	// end inline asm
	// begin inline asm
	{	
.reg .f64 data;
	ld.global.ca.f64 data, [%rd32772];
	}
	// end inline asm
	// begin inline asm
	bar.sync 0;
	// end inline asm
	// begin inline asm
	{	
.reg .f64 data;
	ld.global.ca.f64 data, [%rd32772];
	}
	// end inline asm
	// begin inline asm
	bar.sync 0;
	// end inline asm
	// begin inline asm
	{	
.reg .f64 data;
	ld.global.ca.f64 data, [%rd32772];
	}
	// end inline asm
	// begin inline asm
	bar.sync 0;
	// end inline asm
	// begin inline asm
	{	
.reg .f64 data;
	ld.global.ca.f64 data, [%rd32772];
	}
	// end inline asm
	// begin inline asm
	bar.sync 0;
	// end inline asm
	// begin inline asm
	{	
.reg .f64 data;
	ld.global.ca.f64 data, [%rd32772];
	}
	// end inline asm
	// begin inline asm
	bar.sync 0;
	// end inline asm
	// begin inline asm
	{	
.reg .f64 data;
	ld.global.ca.f64 data, [%rd32772];
	}
	// end inline asm
	// begin inline asm
	bar.sync 0;
	// end inline asm
	// begin inline asm
	{	
.reg .f64 data;
	ld.global.ca.f64 data, [%rd32772];
	}
	// end inline asm
	// begin inline asm
	bar.sync 0;
	// end inline asm
	// begin inline asm
	{	
.reg .f64 data;
	ld.global.ca.f64 data, [%rd32772];
	}
	// end inline asm
	// begin inline asm
	bar.sync 0;
	// end inline asm
	// begin inline asm
	{	
.reg .f64 data;
	ld.global.ca.f64 data, [%rd32772];
	}
	// end inline asm
	// begin inline asm
	bar.sync 0;
	// end inline asm
	// begin inline asm
	{	
.reg .f64 data;
	ld.global.ca.f64 data, [%rd32772];
	}
	// end inline asm
	// begin inline asm
	bar.sync 0;
	// end inline asm
	// begin inline asm
	{	
.reg .f64 data;
	ld.global.ca.f64 data, [%rd32772];
	}
	// end inline asm
	// begin inline asm
	bar.sync 0;
	// end inline asm
	// begin inline asm
	{	
.reg .f64 data;
	ld.global.ca.f64 data, [%rd32772];
	}
	// end inline asm
	// begin inline asm
	bar.sync 0;
	// end inline asm
	// begin inline asm
	{	
.reg .f64 data;
	ld.global.ca.f64 data, [%rd32772];
	}
	// end inline asm
	// begin inline asm
	bar.sync 0;
	// end inline asm
	// begin inline asm
	{	
.reg .f64 data;
	ld.global.ca.f64 data, [%rd32772];
	}
	// end inline asm
	// begin inline asm
	bar.sync 0;
	// end inline asm
	// begin inline asm
	{	
.reg .f64 data;
	ld.global.ca.f64 data, [%rd32772];
	}
	// end inline asm
	// begin inline asm
	bar.sync 0;
	// end inline asm
	// begin inline asm
	{	
.reg .f64 data;
	ld.global.ca.f64 data, [%rd32772];
	}
	// end inline asm
	// begin inline asm
	bar.sync 0;
	// end inline asm
	// begin inline asm
	{	
.reg .f64 data;
	ld.global.ca.f64 data, [%rd32772];
	}
	// end inline asm
	// begin inline asm
	bar.sync 0;
	// end inline asm
	// begin inline asm
	{	
.reg .f64 data;
	ld.global.ca.f64 data, [%rd32772];
	}
	// end inline asm
	// begin inline asm
	bar.sync 0;
	// end inline asm
	// begin inline asm
	{	
.reg .f64 data;
	ld.global.ca.f64 data, [%rd32772];
	}
	// end inline asm
	// begin inline asm
	bar.sync 0;
	// end inline asm
	// begin inline asm
	{	
.reg .f64 data;
	ld.global.ca.f64 data, [%rd32772];
	}
	// end inline asm
	// begin inline asm
	bar.sync 0;
	// end inline asm
	// begin inline asm
	{	
.reg .f64 data;
	ld.global.ca.f64 data, [%rd32772];
	}
	// end inline asm
	// begin inline asm
	bar.sync 0;
	// end inline asm
	// begin inline asm
	{	
.reg .f64 data;
	ld.global.ca.f64 data, [%rd32772];
	}
	// end inline asm
	// begin inline asm
	bar.sync 0;
	// end inline asm
	// begin inline asm
	{	
.reg .f64 data;
	ld.global.ca.f64 data, [%rd32772];
	}
	// end inline asm
	// begin inline asm
	bar.sync 0;
	// end inline asm
	// begin inline asm
	{	
.reg .f64 data;
	ld.global.ca.f64 data, [%rd32772];
	}
	// end inline asm
	// begin inline asm
	bar.sync 0;
	// end inline asm
	// begin inline asm
	{	
.reg .f64 data;
	ld.global.ca.f64 data, [%rd32772];
	}
	// end inline asm
	// begin inline asm
	bar.sync 0;
	// end inline asm
	// begin inline asm
	{	
.reg .f64 data;
	ld.global.ca.f64 data, [%rd32772];
	}
	// end inline asm
	// begin inline asm
	bar.sync 0;
	// end inline asm
	// begin inline asm
	{	
.reg .f64 data;
	ld.global.ca.f64 data, [%rd32772];
	}
	// end inline asm
	// begin inline asm
	bar.sync 0;
	// end inline asm
	// begin inline asm
	{	
.reg .f64 data;
	ld.global.ca.f64 data, [%rd32772];
	}
	// end inline asm
	// begin inline asm
	bar.sync 0;
	// end inline asm
	// begin inline asm
	{	
.reg .f64 data;
	ld.global.ca.f64 data, [%rd32772];
	}
	// end inline asm
	// begin inline asm
	bar.sync 0;
	// end inline asm
	// begin inline asm
	{	
.reg .f64 data;
	ld.global.ca.f64 data, [%rd32772];
	}
	// end inline asm
	// begin inline asm
	bar.sync 0;
	// end inline asm
	// begin inline asm
	{	
.reg .f64 data;
	ld.global.ca.f64 data, [%rd32772];
	}
	// end inline asm
	// begin inline asm
	bar.sync 0;
	// end inline asm
	// begin inline asm
	{	
.reg .f64 data;
	ld.global.ca.f64 data, [%rd32772];
	}
	// end inline asm
	// begin inline asm
	bar.sync 0;
	// end inline asm
	// begin inline asm
	{	
.reg .f64 data;
	ld.global.ca.f64 data, [%rd32772];
	}
	// end inline asm
	// begin inline asm
	bar.sync 0;
	// end inline asm
	// begin inline asm
	{	
.reg .f64 data;
	ld.global.ca.f64 data, [%rd32772];
	}
	// end inline asm
	// begin inline asm
	bar.sync 0;
	// end inline asm
	// begin inline asm
	{	
.reg .f64 data;
	ld.global.ca.f64 data, [%rd32772];
	}
	// end inline asm
	// begin inline asm
	bar.sync 0;
	// end inline asm
	// begin inline asm
	{	
.reg .f64 data;
	ld.global.ca.f64 data, [%rd32772];
	}
	// end inline asm
	// begin inline asm
	bar.sync 0;
	// end inline asm
	// begin inline asm
	{	
.reg .f64 data;
	ld.global.ca.f64 data, [%rd32772];
	}
	// end inline asm
	// begin inline asm
	bar.sync 0;
	// end inline asm
	// begin inline asm
	{	
.reg .f64 data;
	ld.global.ca.f64 data, [%rd32772];
	}
	// end inline asm
	// begin inline asm
	bar.sync 0;
	// end inline asm
	// begin inline asm
	{	
.reg .f64 data;
	ld.global.ca.f64 data, [%rd32772];
	}
	// end inline asm
	// begin inline asm
	bar.sync 0;
	// end inline asm
	// begin inline asm
	{	
.reg .f64 data;
	ld.global.ca.f64 data, [%rd32772];
	}
	// end inline asm
	// begin inline asm
	bar.sync 0;
	// end inline asm
	// begin inline asm
	{	
.reg .f64 data;
	ld.global.ca.f64 data, [%rd32772];
	}
	// end inline asm
	// begin inline asm
	bar.sync 0;
	// end inline asm
	// begin inline asm
	{	
.reg .f64 data;
	ld.global.ca.f64 data, [%rd32772];
	}
	// end inline asm
	// begin inline asm
	bar.sync 0;
	// end inline asm
	// begin inline asm
	{	
.reg .f64 data;
	ld.global.ca.f64 data, [%rd32772];
	}
	// end inline asm
	// begin inline asm
	bar.sync 0;
	// end inline asm
	// begin inline asm
	{	
.reg .f64 data;
	ld.global.ca.f64 data, [%rd32772];
	}
	// end inline asm
	// begin inline asm
	bar.sync 0;
	// end inline asm
	// begin inline asm
	{	
.reg .f64 data;
	ld.global.ca.f64 data, [%rd32772];
	}
	// end inline asm
	// begin inline asm
	bar.sync 0;
	// end inline asm
	// begin inline asm
	{	
.reg .f64 data;
	ld.global.ca.f64 data, [%rd32772];
	}
	// end inline asm
	// begin inline asm
	bar.sync 0;
	// end inline asm
	// begin inline asm
	{	
.reg .f64 data;
	ld.global.ca.f64 data, [%rd32772];
	}
	// end inline asm
	// begin inline asm
	bar.sync 0;
	// end inline asm
	// begin inline asm
	{	
.reg .f64 data;
	ld.global.ca.f64 data, [%rd32772];
	}
	// end inline asm
	// begin inline asm
	bar.sync 0;
	// end inline asm
	// begin inline asm
	{	
.reg .f64 data;
	ld.global.ca.f64 data, [%rd32772];
	}
	// end inline asm
	// begin inline asm
	bar.sync 0;
	// end inline asm
	// begin inline asm
	{	
.reg .f64 data;
	ld.global.ca.f64 data, [%rd32772];
	}
	// end inline asm
	// begin inline asm
	bar.sync 0;
	// end inline asm
	// begin inline asm
	{	
.reg .f64 data;
	ld.global.ca.f64 data, [%rd32772];
	}
	// end inline asm
	// begin inline asm
	bar.sync 0;
	// end inline asm
	// begin inline asm
	{	
.reg .f64 data;
	ld.global.ca.f64 data, [%rd32772];
	}
	// end inline asm
	// begin inline asm
	bar.sync 0;
	// end inline asm
	// begin inline asm
	{	
.reg .f64 data;
	ld.global.ca.f64 data, [%rd32772];
	}
	// end inline asm
	// begin inline asm
	bar.sync 0;
	// end inline asm
	// begin inline asm
	{	
.reg .f64 data;
	ld.global.ca.f64 data, [%rd32772];
	}
	// end inline asm
	// begin inline asm
	bar.sync 0;
	// end inline asm
	// begin inline asm
	{	
.reg .f64 data;
	ld.global.ca.f64 data, [%rd32772];
	}
	// end inline asm
	// begin inline asm
	bar.sync 0;
	// end inline asm
	// begin inline asm
	{	
.reg .f64 data;
	ld.global.ca.f64 data, [%rd32772];
	}
	// end inline asm
	// begin inline asm
	bar.sync 0;
	// end inline asm
	// begin inline asm
	{	
.reg .f64 data;
	ld.global.ca.f64 data, [%rd32772];
	}
	// end inline asm
	// begin inline asm
	bar.sync 0;
	// end inline asm
	// begin inline asm
	{	
.reg .f64 data;
	ld.global.ca.f64 data, [%rd32772];
	}
	// end inline asm
	// begin inline asm
	bar.sync 0;
	// end inline asm
	// begin inline asm
	{	
.reg .f64 data;
	ld.global.ca.f64 data, [%rd32772];
	}
	// end inline asm
	// begin inline asm
	bar.sync 0;
	// end inline asm
	// begin inline asm
	{	
.reg .f64 data;
	ld.global.ca.f64 data, [%rd32772];
	}
	// end inline asm
	// begin inline asm
	bar.sync 0;
	// end inline asm
	// begin inline asm
	{	
.reg .f64 data;
	ld.global.ca.f64 data, [%rd32772];
	}
	// end inline asm
	// begin inline asm
	bar.sync 0;
	// end inline asm
	// begin inline asm
	{	
.reg .f64 data;
	ld.global.ca.f64 data, [%rd32772];
	}
	// end inline asm
	// begin inline asm
	bar.sync 0;
	// end inline asm
	// begin inline asm
	{	
.reg .f64 data;
	ld.global.ca.f64 data, [%rd32772];
	}
	// end inline asm
	// begin inline asm
	bar.sync 0;
	// end inline asm
	// begin inline asm
	{	
.reg .f64 data;
	ld.global.ca.f64 data, [%rd32772];
	}
	// end inline asm
	// begin inline asm
	bar.sync 0;
	// end inline asm
	// begin inline asm
	{	
.reg .f64 data;
	ld.global.ca.f64 data, [%rd32772];
	}
	// end inline asm
	// begin inline asm
	bar.sync 0;
	// end inline asm
	// begin inline asm
	{	
.reg .f64 data;
	ld.global.ca.f64 data, [%rd32772];
	}
	// end inline asm
	// begin inline asm
	bar.sync 0;
	// end inline asm
	// begin inline asm
	{	
.reg .f64 data;
	ld.global.ca.f64 data, [%rd32772];
	}
	// end inline asm
	// begin inline asm
	bar.sync 0;
	// end inline asm
	// begin inline asm
	{	
.reg .f64 data;
	ld.global.ca.f64 data, [%rd32772];
	}
	// end inline asm
	// begin inline asm
	bar.sync 0;
	// end inline asm
	// begin inline asm
	{	
.reg .f64 data;
	ld.global.ca.f64 data, [%rd32772];
	}
	// end inline asm
	// begin inline asm
	bar.sync 0;
	// end inline asm
	// begin inline asm
	{	
.reg .f64 data;
	ld.global.ca.f64 data, [%rd32772];
	}
	// end inline asm
	// begin inline asm
	bar.sync 0;
	// end inline asm
	// begin inline asm
	{	
.reg .f64 data;
	ld.global.ca.f64 data, [%rd32772];
	}
	// end inline asm
	// begin inline asm
	bar.sync 0;
	// end inline asm
	// begin inline asm
	{	
.reg .f64 data;
	ld.global.ca.f64 data, [%rd32772];
	}
	// end inline asm
	// begin inline asm
	bar.sync 0;
	// end inline asm
	// begin inline asm
	{	
.reg .f64 data;
	ld.global.ca.f64 data, [%rd32772];
	}
	// end inline asm
	// begin inline asm
	bar.sync 0;
	// end inline asm
	// begin inline asm
	{	
.reg .f64 data;
	ld.global.ca.f64 data, [%rd32772];
	}
	// end inline asm
	// begin inline asm
	bar.sync 0;
	// end inline asm
	// begin inline asm
	{	
.reg .f64 data;
	ld.global.ca.f64 data, [%rd32772];
	}
	// end inline asm
	// begin inline asm
	bar.sync 0;
	// end inline asm
	// begin inline asm
	{	
.reg .f64 data;
	ld.global.ca.f64 data, [%rd32772];
	}
	// end inline asm
	// begin inline asm
	bar.sync 0;
	// end inline asm
	// begin inline asm
	{	
.reg .f64 data;
	ld.global.ca.f64 data, [%rd32772];
	}
	// end inline asm
	// begin inline asm
	bar.sync 0;
	// end inline asm
	// begin inline asm
	{	
.reg .f64 data;
	ld.global.ca.f64 data, [%rd32772];
	}
	// end inline asm
	// begin inline asm
	bar.sync 0;
	// end inline asm
	// begin inline asm
	{	
.reg .f64 data;
	ld.global.ca.f64 data, [%rd32772];
	}
	// end inline asm
	// begin inline asm
	bar.sync 0;
	// end inline asm
	// begin inline asm
	{	
.reg .f64 data;
	ld.global.ca.f64 data, [%rd32772];
	}
	// end inline asm
	// begin inline asm
	bar.sync 0;
	// end inline asm
	// begin inline asm
	{	
.reg .f64 data;
	ld.global.ca.f64 data, [%rd32772];
	}
	// end inline asm
	// begin inline asm
	bar.sync 0;
	// end inline asm
	// begin inline asm
	{	
.reg .f64 data;
	ld.global.ca.f64 data, [%rd32772];
	}
	// end inline asm
	// begin inline asm
	bar.sync 0;
	// end inline asm
	// begin inline asm
	{	
.reg .f64 data;
	ld.global.ca.f64 data, [%rd32772];
	}
	// end inline asm
	// begin inline asm
	bar.sync 0;
	// end inline asm
	// begin inline asm
	{	
.reg .f64 data;
	ld.global.ca.f64 data, [%rd32772];
	}
	// end inline asm
	// begin inline asm
	bar.sync 0;
	// end inline asm
	// begin inline asm
	{	
.reg .f64 data;
	ld.global.ca.f64 data, [%rd32772];
	}
	// end inline asm
	// begin inline asm
	bar.sync 0;
	// end inline asm
	// begin inline asm
	{	
.reg .f64 data;
	ld.global.ca.f64 data, [%rd32772];
	}
	// end inline asm
	// begin inline asm
	bar.sync 0;
	// end inline asm
	// begin inline asm
	{	
.reg .f64 data;
	ld.global.ca.f64 data, [%rd32772];
	}
	// end inline asm
	// begin inline asm
	bar.sync 0;
	// end inline asm
	// begin inline asm
	{	
.reg .f64 data;
	ld.global.ca.f64 data, [%rd32772];
	}
	// end inline asm
	// begin inline asm
	bar.sync 0;
	// end inline asm
	// begin inline asm
	{	
.reg .f64 data;
	ld.global.ca.f64 data, [%rd32772];
	}
	// end inline asm
	// begin inline asm
	bar.sync 0;
	// end inline asm
	// begin inline asm
	{	
.reg .f64 data;
	ld.global.ca.f64 data, [%rd32772];
	}
	// end inline asm
	// begin inline asm
	bar.sync 0;
	// end inline asm
	// begin inline asm
	{	
.reg .f64 data;
	ld.global.ca.f64 data, [%rd32772];
	}
	// end inline asm
	// begin inline asm
	bar.sync 0;
	// end inline asm
	// begin inline asm
	{	
.reg .f64 data;
	ld.global.ca.f64 data, [%rd32772];
	}
	// end inline asm
	// begin inline asm
	bar.sync 0;
	// end inline asm
	// begin inline asm
	{	
.reg .f64 data;
	ld.global.ca.f64 data, [%rd32772];
	}
	// end inline asm
	// begin inline asm
	bar.sync 0;
	// end inline asm
	// begin inline asm
	{	
.reg .f64 data;
	ld.global.ca.f64 data, [%rd32772];
	}
	// end inline asm
	// begin inline asm
	bar.sync 0;
	// end inline asm
	// begin inline asm
	{	
.reg .f64 data;
	ld.global.ca.f64 data, [%rd32772];
	}
	// end inline asm
	// begin inline asm
	bar.sync 0;
	// end inline asm
	// begin inline asm
	{	
.reg .f64 data;
	ld.global.ca.f64 data, [%rd32772];
	}
	// end inline asm
	// begin inline asm
	bar.sync 0;
	// end inline asm
	// begin inline asm
	{	
.reg .f64 data;
	ld.global.ca.f64 data, [%rd32772];
	}
	// end inline asm
	// begin inline asm
	bar.sync 0;
	// end inline asm
	// begin inline asm
	{	
.reg .f64 data;
	ld.global.ca.f64 data, [%rd32772];
	}
	// end inline asm
	// begin inline asm
	bar.sync 0;
	// end inline asm
	// begin inline asm
	{	
.reg .f64 data;
	ld.global.ca.f64 data, [%rd32772];
	}
	// end inline asm
	// begin inline asm
	bar.sync 0;
	// end inline asm
	// begin inline asm
	{	
.reg .f64 data;
	ld.global.ca.f64 data, [%rd32772];
	}
	// end inline asm
	// begin inline asm
	bar.sync 0;
	// end inline asm
	// begin inline asm
	{	
.reg .f64 data;
	ld.global.ca.f64 data, [%rd32772];
	}
	// end inline asm
	// begin inline asm
	bar.sync 0;
	// end inline asm
	// begin inline asm
	{	
.reg .f64 data;
	ld.global.ca.f64 data, [%rd32772];
	}
	// end inline asm
	// begin inline asm
	bar.sync 0;
	// end inline asm
	// begin inline asm
	{	
.reg .f64 data;
	ld.global.ca.f64 data, [%rd32772];
	}
	// end inline asm
	// begin inline asm
	bar.sync 0;
	// end inline asm
	// begin inline asm
	{	
.reg .f64 data;
	ld.global.ca.f64 data, [%rd32772];
	}
	// end inline asm
	// begin inline asm
	bar.sync 0;
	// end inline asm
	// begin inline asm
	{	
.reg .f64 data;
	ld.global.ca.f64 data, [%rd32772];
	}
	// end inline asm
	// begin inline asm
	bar.sync 0;
	// end inline asm
	// begin inline asm
	{	
.reg .f64 data;
	ld.global.ca.f64 data, [%rd32772];
	}
	// end inline asm
	// begin inline asm
	bar.sync 0;
	// end inline asm
	// begin inline asm
	{	
.reg .f64 data;
	ld.global.ca.f64 data, [%rd32772];
	}
	// end inline asm
	// begin inline asm
	bar.sync 0;
	// end inline asm
	// begin inline asm
	{	
.reg .f64 data;
	ld.global.ca.f64 data, [%rd32772];
	}
	// end inline asm
	// begin inline asm
	bar.sync 0;
	// end inline asm
	// begin inline asm
	{	
.reg .f64 data;
	ld.global.ca.f64 data, [%rd32772];
	}
	// end inline asm
	// begin inline asm
	bar.sync 0;
	// end inline asm
	// begin inline asm
	{	
.reg .f64 data;
	ld.global.ca.f64 data, [%rd32772];
	}
	// end inline asm
	// begin inline asm
	bar.sync 0;
	// end inline asm
	// begin inline asm
	{	
.reg .f64 data;
	ld.global.ca.f64 data, [%rd32772];
	}
	// end inline asm
	// begin inline asm
	bar.sync 0;
	// end inline asm
	// begin inline asm
	{	
.reg .f64 data;
	ld.global.ca.f64 data, [%rd32772];
	}
	// end inline asm
	// begin inline asm
	bar.sync 0;
	// end inline asm
	// begin inline asm
	{	
.reg .f64 data;
	ld.global.ca.f64 data, [%rd32772];
	}
	// end inline asm
	// begin inline asm
	bar.sync 0;
	// end inline asm
	// begin inline asm
	{	
.reg .f64 data;
	ld.global.ca.f64 data, [%rd32772];
	}
	// end inline asm
	// begin inline asm
	bar.sync 0;
	// end inline asm
	// begin inline asm
	{	
.reg .f64 data;
	ld.global.ca.f64 data, [%rd32772];
	}
	// end inline asm
	// begin inline asm
	bar.sync 0;
	// end inline asm
	// begin inline asm
	{	
.reg .f64 data;
	ld.global.ca.f64 data, [%rd32772];
	}
	// end inline asm
	// begin inline asm
	bar.sync 0;
	// end inline asm
	// begin inline asm
	{	
.reg .f64 data;
	ld.global.ca.f64 data, [%rd32772];
	}
	// end inline asm
	// begin inline asm
	bar.sync 0;
	// end inline asm
	// begin inline asm
	{	
.reg .f64 data;
	ld.global.ca.f64 data, [%rd32772];
	}
	// end inline asm
	// begin inline asm
	bar.sync 0;
	// end inline asm
	// begin inline asm
	{	
.reg .f64 data;
	ld.global.ca.f64 data, [%rd32772];
	}
	// end inline asm
	// begin inline asm
	bar.sync 0;
	// end inline asm
	// begin inline asm
	{	
.reg .f64 data;
	ld.global.ca.f64 data, [%rd32772];
	}
	// end inline asm
	// begin inline asm
	bar.sync 0;
	// end inline asm
	// begin inline asm
	{	
.reg .f64 data;
	ld.global.ca.f64 data, [%rd32772];
	}
	// end inline asm
	// begin inline asm
	bar.sync 0;
	// end inline asm
	// begin inline asm
	{	
.reg .f64 data;
	ld.global.ca.f64 data, [%rd32772];
	}
	// end inline asm
	// begin inline asm
	bar.sync 0;
	// end inline asm
	// begin inline asm
	{	
.reg .f64 data;
	ld.global.ca.f64 data, [%rd32772];
	}
	// end inline asm
	// begin inline asm
	bar.sync 0;
	// end inline asm
	// begin inline asm
	{	
.reg .f64 data;
	ld.global.ca.f64 data, [%rd32772];
	}
	// end inline asm
	// begin inline asm
	bar.sync 0;
	// end inline asm
	// begin inline asm
	{	
.reg .f64 data;
	ld.global.ca.f64 data, [%rd32772];
	}
	// end inline asm
	// begin inline asm
	bar.sync 0;
	// end inline asm
	// begin inline asm
	{	
.reg .f64 data;
	ld.global.ca.f64 data, [%rd32772];
	}
	// end inline asm
	// begin inline asm
	bar.sync 0;
	// end inline asm
	// begin inline asm
	{	
.reg .f64 data;
	ld.global.ca.f64 data, [%rd32772];
	}
	// end inline asm
	// begin inline asm
	bar.sync 0;
	// end inline asm
	// begin inline asm
	{	
.reg .f64 data;
	ld.global.ca.f64 data, [%rd32772];
	}
	// end inline asm
	// begin inline asm
	bar.sync 0;
	// end inline asm
	// begin inline asm
	{	
.reg .f64 data;
	ld.global.ca.f64 data, [%rd32772];
	}
	// end inline asm
	// begin inline asm
	bar.sync 0;
	// end inline asm
	// begin inline asm
	{	
.reg .f64 data;
	ld.global.ca.f64 data, [%rd32772];
	}
	// end inline asm
	// begin inline asm
	bar.sync 0;
	// end inline asm
	// begin inline asm
	{	
.reg .f64 data;
	ld.global.ca.f64 data, [%rd32772];
	}
	// end inline asm
	// begin inline asm
	bar.sync 0;
	// end inline asm
	// begin inline asm
	{	
.reg .f64 data;
	ld.global.ca.f64 data, [%rd32772];
	}
	// end inline asm
	// begin inline asm
	bar.sync 0;
	// end inline asm
	// begin inline asm
	{	
.reg .f64 data;
	ld.global.ca.f64 data, [%rd32772];
	}
	// end inline asm
	// begin inline asm
	bar.sync 0;
	// end inline asm
	// begin inline asm
	{	
.reg .f64 data;
	ld.global.ca.f64 data, [%rd32772];
	}
	// end inline asm
	// begin inline asm
	bar.sync 0;
	// end inline asm
	// begin inline asm
	{	
.reg .f64 data;
	ld.global.ca.f64 data, [%rd32772];
	}
	// end inline asm
	// begin inline asm
	bar.sync 0;
	// end inline asm
	// begin inline asm
	{	
.reg .f64 data;
	ld.global.ca.f64 data, [%rd32772];
	}
	// end inline asm
	// begin inline asm
	bar.sync 0;
	// end inline asm
	// begin inline asm
	{	
.reg .f64 data;
	ld.global.ca.f64 data, [%rd32772];
	}
	// end inline asm
	// begin inline asm
	bar.sync 0;
	// end inline asm
	// begin inline asm
	{	
.reg .f64 data;
	ld.global.ca.f64 data, [%rd32772];
	}
	// end inline asm
	// begin inline asm
	bar.sync 0;
	// end inline asm
	// begin inline asm
	{	
.reg .f64 data;
	ld.global.ca.f64 data, [%rd32772];
	}
	// end inline asm
	// begin inline asm
	bar.sync 0;
	// end inline asm
	// begin inline asm
	{	
.reg .f64 data;
	ld.global.ca.f64 data, [%rd32772];
	}
	// end inline asm
	// begin inline asm
	bar.sync 0;
	// end inline asm
	// begin inline asm
	{	
.reg .f64 data;
	ld.global.ca.f64 data, [%rd32772];
	}
	// end inline asm
	// begin inline asm
	bar.sync 0;
	// end inline asm
	// begin inline asm
	{	
.reg .f64 data;
	ld.global.ca.f64 data, [%rd32772];
	}
	// end inline asm
	// begin inline asm
	bar.sync 0;
	// end inline asm
	// begin inline asm
	{	
.reg .f64 data;
	ld.global.ca.f64 data, [%rd32772];
	}
	// end inline asm
	// begin inline asm
	bar.sync 0;
	// end inline asm
	// begin inline asm
	{	
.reg .f64 data;
	ld.global.ca.f64 data, [%rd32772];
	}
	// end inline asm
	// begin inline asm
	bar.sync 0;
	// end inline asm
	// begin inline asm
	{	
.reg .f64 data;
	ld.global.ca.f64 data, [%rd32772];
	}
	// end inline asm
	// begin inline asm
	bar.sync 0;
	// end inline asm
	// begin inline asm
	{	
.reg .f64 data;
	ld.global.ca.f64 data, [%rd32772];
	}
	// end inline asm
	// begin inline asm
	bar.sync 0;
	// end inline asm
	// begin inline asm
	{	
.reg .f64 data;
	ld.global.ca.f64 data, [%rd32772];
	}
	// end inline asm
	// begin inline asm
	bar.sync 0;
	// end inline asm
	// begin inline asm
	{	
.reg .f64 data;
	ld.global.ca.f64 data, [%rd32772];
	}
	// end inline asm
	// begin inline asm
	bar.sync 0;
	// end inline asm
	// begin inline asm
	{	
.reg .f64 data;
	ld.global.ca.f64 data, [%rd32772];
	}
	// end inline asm
	// begin inline asm
	bar.sync 0;
	// end inline asm
	// begin inline asm
	{	
.reg .f64 data;
	ld.global.ca.f64 data, [%rd32772];
	}
	// end inline asm
	// begin inline asm
	bar.sync 0;
	// end inline asm
	// begin inline asm
	{	
.reg .f64 data;
	ld.global.ca.f64 data, [%rd32772];
	}
	// end inline asm
	// begin inline asm
	bar.sync 0;
	// end inline asm
	// begin inline asm
	{	
.reg .f64 data;
	ld.global.ca.f64 data, [%rd32772];
	}
	// end inline asm
	// begin inline asm
	bar.sync 0;
	// end inline asm
	// begin inline asm
	{	
.reg .f64 data;
	ld.global.ca.f64 data, [%rd32772];
	}
	// end inline asm
	// begin inline asm
	bar.sync 0;
	// end inline asm
	// begin inline asm
	{	
.reg .f64 data;
	ld.global.ca.f64 data, [%rd32772];
	}
	// end inline asm
	// begin inline asm
	bar.sync 0;
	// end inline asm
	// begin inline asm
	{	
.reg .f64 data;
	ld.global.ca.f64 data, [%rd32772];
	}
	// end inline asm
	// begin inline asm
	bar.sync 0;
	// end inline asm
	// begin inline asm
	{	
.reg .f64 data;
	ld.global.ca.f64 data, [%rd32772];
	}
	// end inline asm
	// begin inline asm
	bar.sync 0;
	// end inline asm
	// begin inline asm
	{	
.reg .f64 data;
	ld.global.ca.f64 data, [%rd32772];
	}
	// end inline asm
	// begin inline asm
	bar.sync 0;
	// end inline asm
	// begin inline asm
	{	
.reg .f64 data;
	ld.global.ca.f64 data, [%rd32772];
	}
	// end inline asm
	// begin inline asm
	bar.sync 0;
	// end inline asm
	// begin inline asm
	{	
.reg .f64 data;
	ld.global.ca.f64 data, [%rd32772];
	}
	// end inline asm
	// begin inline asm
	bar.sync 0;
	// end inline asm
	// begin inline asm
	{	
.reg .f64 data;
	ld.global.ca.f64 data, [%rd32772];
	}
	// end inline asm
	// begin inline asm
	bar.sync 0;
	// end inline asm
	// begin inline asm
	{	
.reg .f64 data;
	ld.global.ca.f64 data, [%rd32772];
	}
	// end inline asm
	// begin inline asm
	bar.sync 0;
	// end inline asm
	// begin inline asm
	{	
.reg .f64 data;
	ld.global.ca.f64 data, [%rd32772];
	}
	// end inline asm
	// begin inline asm
	bar.sync 0;
	// end inline asm
	// begin inline asm
	{	
.reg .f64 data;
	ld.global.ca.f64 data, [%rd32772];
	}
	// end inline asm
	// begin inline asm
	bar.sync 0;
	// end inline asm
	// begin inline asm
	{	
.reg .f64 data;
	ld.global.ca.f64 data, [%rd32772];
	}
	// end inline asm
	// begin inline asm
	bar.sync 0;
	// end inline asm
	// begin inline asm
	{	
.reg .f64 data;
	ld.global.ca.f64 data, [%rd32772];
	}
	// end inline asm
	// begin inline asm
	bar.sync 0;
	// end inline asm
	// begin inline asm
	{	
.reg .f64 data;
	ld.global.ca.f64 data, [%rd32772];
	}
	// end inline asm
	// begin inline asm
	bar.sync 0;
	// end inline asm
	// begin inline asm
	{	
.reg .f64 data;
	ld.global.ca.f64 data, [%rd32772];
	}
	// end inline asm
	// begin inline asm
	bar.sync 0;
	// end inline asm
	// begin inline asm
	{	
.reg .f64 data;
	ld.global.ca.f64 data, [%rd32772];
	}
	// end inline asm
	// begin inline asm
	bar.sync 0;
	// end inline asm
	// begin inline asm
	{	
.reg .f64 data;
	ld.global.ca.f64 data, [%rd32772];
	}
	// end inline asm
	// begin inline asm
	bar.sync 0;
	// end inline asm
	// begin inline asm
	{	
.reg .f64 data;
	ld.global.ca.f64 data, [%rd32772];
	}
	// end inline asm
	// begin inline asm
	bar.sync 0;
	// end inline asm
	// begin inline asm
	{	
.reg .f64 data;
	ld.global.ca.f64 data, [%rd32772];
	}
	// end inline asm
	// begin inline asm
	bar.sync 0;
	// end inline asm
	// begin inline asm
	{	
.reg .f64 data;
	ld.global.ca.f64 data, [%rd32772];
	}
	// end inline asm
	// begin inline asm
	bar.sync 0;
	// end inline asm
	// begin inline asm
	{	
.reg .f64 data;
	ld.global.ca.f64 data, [%rd32772];
	}
	// end inline asm
	// begin inline asm
	bar.sync 0;
	// end inline asm
	// begin inline asm
	{	
.reg .f64 data;
	ld.global.ca.f64 data, [%rd32772];
	}
	// end inline asm
	// begin inline asm
	bar.sync 0;
	// end inline asm
	// begin inline asm
	{	
.reg .f64 data;
	ld.global.ca.f64 data, [%rd32772];
	}
	// end inline asm
	// begin inline asm
	bar.sync 0;
	// end inline asm
	// begin inline asm
	{	
.reg .f64 data;
	ld.global.ca.f64 data, [%rd32772];
	}
	// end inline asm
	// begin inline asm
	bar.sync 0;
	// end inline asm
	// begin inline asm
	{	
.reg .f64 data;
	ld.global.ca.f64 data, [%rd32772];
	}
	// end inline asm
	// begin inline asm
	bar.sync 0;
	// end inline asm
	// begin inline asm
	{	
.reg .f64 data;
	ld.global.ca.f64 data, [%rd32772];
	}
	// end inline asm
	// begin inline asm
	bar.sync 0;
	// end inline asm
	// begin inline asm
	{	
.reg .f64 data;
	ld.global.ca.f64 data, [%rd32772];
	}
	// end inline asm
	// begin inline asm
	bar.sync 0;
	// end inline asm
	// begin inline asm
	{	
.reg .f64 data;
	ld.global.ca.f64 data, [%rd32772];
	}
	// end inline asm
	// begin inline asm
	bar.sync 0;
	// end inline asm
	// begin inline asm
	{	
.reg .f64 data;
	ld.global.ca.f64 data, [%rd32772];
	}
	// end inline asm
	// begin inline asm
	bar.sync 0;
	// end inline asm
	// begin inline asm
	{	
.reg .f64 data;
	ld.global.ca.f64 data, [%rd32772];
	}
	// end inline asm
	// begin inline asm
	bar.sync 0;
	// end inline asm
	// begin inline asm
	{	
.reg .f64 data;
	ld.global.ca.f64 data, [%rd32772];
	}
	// end inline asm
	// begin inline asm
	bar.sync 0;
	// end inline asm
	// begin inline asm
	{	
.reg .f64 data;
	ld.global.ca.f64 data, [%rd32772];
	}
	// end inline asm
	// begin inline asm
	bar.sync 0;
	// end inline asm
	// begin inline asm
	{	
.reg .f64 data;
	ld.global.ca.f64 data, [%rd32772];
	}
	// end inline asm
	// begin inline asm
	bar.sync 0;
	// end inline asm
	// begin inline asm
	{	
.reg .f64 data;
	ld.global.ca.f64 data, [%rd32772];
	}
	// end inline asm
	// begin inline asm
	bar.sync 0;
	// end inline asm
	// begin inline asm
	{	
.reg .f64 data;
	ld.global.ca.f64 data, [%rd32772];
	}
	// end inline asm
	// begin inline asm
	bar.sync 0;
	// end inline asm
	// begin inline asm
	{	
.reg .f64 data;
	ld.global.ca.f64 data, [%rd32772];
	}
	// end inline asm
	// begin inline asm
	bar.sync 0;
	// end inline asm
	// begin inline asm
	{	
.reg .f64 data;
	ld.global.ca.f64 data, [%rd32772];
	}
	// end inline asm
	// begin inline asm
	bar.sync 0;
	// end inline asm
	// begin inline asm
	{	
.reg .f64 data;
	ld.global.ca.f64 data, [%rd32772];
	}
	// end inline asm
	// begin inline asm
	bar.sync 0;
	// end inline asm
	// begin inline asm
	{	
.reg .f64 data;
	ld.global.ca.f64 data, [%rd32772];
	}
	// end inline asm
	// begin inline asm
	bar.sync 0;
	// end inline asm
	// begin inline asm
	{	
.reg .f64 data;
	ld.global.ca.f64 data, [%rd32772];
	}
	// end inline asm
	// begin inline asm
	bar.sync 0;
	// end inline asm
	// begin inline asm
	{	
.reg .f64 data;
	ld.global.ca.f64 data, [%rd32772];
	}
	// end inline asm
	// begin inline asm
	bar.sync 0;
	// end inline asm
	// begin inline asm
	{	
.reg .f64 data;
	ld.global.ca.f64 data, [%rd32772];
	}
	// end inline asm
	// begin inline asm
	bar.sync 0;
	// end inline asm
	// begin inline asm
	{	
.reg .f64 data;
	ld.global.ca.f64 data, [%rd32772];
	}
	// end inline asm
	// begin inline asm
	bar.sync 0;
	// end inline asm
	// begin inline asm
	{	
.reg .f64 data;
	ld.global.ca.f64 data, [%rd32772];
	}
	// end inline asm
	// begin inline asm
	bar.sync 0;
	// end inline asm
	// begin inline asm
	{	
.reg .f64 data;
	ld.global.ca.f64 data, [%rd32772];
	}
	// end inline asm
	// begin inline asm
	bar.sync 0;
	// end inline asm
	// begin inline asm
	{	
.reg .f64 data;
	ld.global.ca.f64 data, [%rd32772];
	}
	// end inline asm
	// begin inline asm
	bar.sync 0;
	// end inline asm
	// begin inline asm
	{	
.reg .f64 data;
	ld.global.ca.f64 data, [%rd32772];
	}
	// end inline asm
	// begin inline asm
	bar.sync 0;
	// end inline asm
	// begin inline asm
	{	
.reg .f64 data;
	ld.global.ca.f64 data, [%rd32772];
	}
	// end inline asm
	// begin inline asm
	bar.sync 0;
	// end inline asm
	// begin inline asm
	{	
.reg .f64 data;
	ld.global.ca.f64 data, [%rd32772];
	}
	// end inline asm
	// begin inline asm
	bar.sync 0;
	// end inline asm
	// begin inline asm
	{	
.reg .f64 data;
	ld.global.ca.f64 data, [%rd32772];
	}
	// end inline asm
	// begin inline asm
	bar.sync 0;
	// end inline asm
	// begin inline asm
	{	
.reg .f64 data;
	ld.global.ca.f64 data, [%rd32772];
	}
	// end inline asm
	// begin inline asm
	bar.sync 0;
	// end inline asm
	// begin inline asm
	{	
.reg .f64 data;
	ld.global.ca.f64 data, [%rd32772];
	}
	// end inline asm
	// begin inline asm
	bar.sync 0;
	// end inline asm
	// begin inline asm
	{	
.reg .f64 data;
	ld.global.ca.f64 data, [%rd32772];
	}
	// end inline asm
	// begin inline asm
	bar.sync 0;
	// end inline asm
	// begin inline asm
	{	
.reg .f64 data;
	ld.global.ca.f64 data, [%rd32772];
	}
	// end inline asm
	// begin inline asm
	bar.sync 0;
	// end inline asm
	// begin inline asm
	{	
.reg .f64 data;
	ld.global.ca.f64 data, [%rd32772];
	}
	// end inline asm
	// begin inline asm
	bar.sync 0;
	// end inline asm
	// begin inline asm
	{	
.reg .f64 data;
	ld.global.ca.f64 data, [%rd32772];
	}
	// end inline asm
	// begin inline asm
	bar.sync 0;
	// end inline asm
	// begin inline asm
	{	
.reg .f64 data;
	ld.global.ca.f64 data, [%rd32772];
	}
	// end inline asm
	// begin inline asm
	bar.sync 0;
	// end inline asm
	// begin inline asm
	{	
.reg .f64 data;
	ld.global.ca.f64 data, [%rd32772];
	}
	// end inline asm
	// begin inline asm
	bar.sync 0;
	// end inline asm
	// begin inline asm
	{	
.reg .f64 data;
	ld.global.ca.f64 data, [%rd32772];
	}
	// end inline asm
	// begin inline asm
	bar.sync 0;
	// end inline asm
	// begin inline asm
	{	
.reg .f64 data;
	ld.global.ca.f64 data, [%rd32772];
	}
	// end inline asm
	// begin inline asm
	bar.sync 0;
	// end inline asm
	// begin inline asm
	{	
.reg .f64 data;
	ld.global.ca.f64 data, [%rd32772];
	}
	// end inline asm
	// begin inline asm
	bar.sync 0;
	// end inline asm
	// begin inline asm
	{	
.reg .f64 data;
	ld.global.ca.f64 data, [%rd32772];
	}
	// end inline asm
	// begin inline asm
	bar.sync 0;
	// end inline asm
	// begin inline asm
	{	
.reg .f64 data;
	ld.global.ca.f64 data, [%rd32772];
	}
	// end inline asm
	// begin inline asm
	bar.sync 0;
	// end inline asm
	// begin inline asm
	{	
.reg .f64 data;
	ld.global.ca.f64 data, [%rd32772];
	}
	// end inline asm
	// begin inline asm
	bar.sync 0;
	// end inline asm
	// begin inline asm
	{	
.reg .f64 data;
	ld.global.ca.f64 data, [%rd32772];
	}
	// end inline asm
	// begin inline asm
	bar.sync 0;
	// end inline asm
	// begin inline asm
	{	
.reg .f64 data;
	ld.global.ca.f64 data, [%rd32772];
	}
	// end inline asm
	// begin inline asm
	bar.sync 0;
	// end inline asm
	// begin inline asm
	{	
.reg .f64 data;
	ld.global.ca.f64 data, [%rd32772];
	}
	// end inline asm
	// begin inline asm
	bar.sync 0;
	// end inline asm
	// begin inline asm
	{	
.reg .f64 data;
	ld.global.ca.f64 data, [%rd32772];
	}
	// end inline asm
	// begin inline asm
	bar.sync 0;
	// end inline asm
	// begin inline asm
	{	
.reg .f64 data;
	ld.global.ca.f64 data, [%rd32772];
	}
	// end inline asm
	// begin inline asm
	bar.sync 0;
	// end inline asm
	// begin inline asm
	{	
.reg .f64 data;
	ld.global.ca.f64 data, [%rd32772];
	}
	// end inline asm
	// begin inline asm
	bar.sync 0;
	// end inline asm
	// begin inline asm
	{	
.reg .f64 data;
	ld.global.ca.f64 data, [%rd32772];
	}
	// end inline asm
	// begin inline asm
	bar.sync 0;
	// end inline asm
	// begin inline asm
	{	
.reg .f64 data;
	ld.global.ca.f64 data, [%rd32772];
	}
	// end inline asm
	// begin inline asm
	bar.sync 0;
	// end inline asm
	// begin inline asm
	{	
.reg .f64 data;
	ld.global.ca.f64 data, [%rd32772];
	}
	// end inline asm
	// begin inline asm
	bar.sync 0;
	// end inline asm
	// begin inline asm
	{	
.reg .f64 data;
	ld.global.ca.f64 data, [%rd32772];
	}
	// end inline asm
	// begin inline asm
	bar.sync 0;
	// end inline asm
	// begin inline asm
	{	
.reg .f64 data;
	ld.global.ca.f64 data, [%rd32772];
	}
	// end inline asm
	// begin inline asm
	bar.sync 0;
	// end inline asm
	// begin inline asm
	{	
.reg .f64 data;
	ld.global.ca.f64 data, [%rd32772];
	}
	// end inline asm
	// begin inline asm
	bar.sync 0;
	// end inline asm
	// begin inline asm
	{	
.reg .f64 data;
	ld.global.ca.f64 data, [%rd32772];
	}
	// end inline asm
	// begin inline asm
	bar.sync 0;
	// end inline asm
	// begin inline asm
	{	
.reg .f64 data;
	ld.global.ca.f64 data, [%rd32772];
	}
	// end inline asm
	// begin inline asm
	bar.sync 0;
	// end inline asm
	// begin inline asm
	{	
.reg .f64 data;
	ld.global.ca.f64 data, [%rd32772];
	}
	// end inline asm
	// begin inline asm
	bar.sync 0;
	// end inline asm
	// begin inline asm
	{	
.reg .f64 data;
	ld.global.ca.f64 data, [%rd32772];
	}
	// end inline asm
	// begin inline asm
	bar.sync 0;
	// end inline asm
	// begin inline asm
	{	
.reg .f64 data;
	ld.global.ca.f64 data, [%rd32772];
	}
	// end inline asm
	// begin inline asm
	bar.sync 0;
	// end inline asm
	// begin inline asm
	{	
.reg .f64 data;
	ld.global.ca.f64 data, [%rd32772];
	}
	// end inline asm
	// begin inline asm
	bar.sync 0;
	// end inline asm
	// begin inline asm
	{	
.reg .f64 data;
	ld.global.ca.f64 data, [%rd32772];
	}
	// end inline asm
	// begin inline asm
	bar.sync 0;
	// end inline asm
	// begin inline asm
	{	
.reg .f64 data;
	ld.global.ca.f64 data, [%rd32772];
	}
	// end inline asm
	// begin inline asm
	bar.sync 0;
	// end inline asm
	// begin inline asm
	{	
.reg .f64 data;
	ld.global.ca.f64 data, [%rd32772];
	}
	// end inline asm
	// begin inline asm
	bar.sync 0;
	// end inline asm
	// begin inline asm
	{	
.reg .f64 data;
	ld.global.ca.f64 data, [%rd32772];
	}
	// end inline asm
	// begin inline asm
	bar.sync 0;
	// end inline asm
	// begin inline asm
	{	
.reg .f64 data;
	ld.global.ca.f64 data, [%rd32772];
	}
	// end inline asm
	// begin inline asm
	bar.sync 0;
	// end inline asm
	// begin inline asm
	{	
.reg .f64 data;
	ld.global.ca.f64 data, [%rd32772];
	}
	// end inline asm
	// begin inline asm
	bar.sync 0;
	// end inline asm
	// begin inline asm
	{	
.reg .f64 data;
	ld.global.ca.f64 data, [%rd32772];
	}
	// end inline asm
	// begin inline asm
	bar.sync 0;
	// end inline asm
	// begin inline asm
	{	
.reg .f64 data;
	ld.global.ca.f64 data, [%rd32772];
	}
	// end inline asm
	// begin inline asm
	bar.sync 0;
	// end inline asm
	// begin inline asm
	{	
.reg .f64 data;
	ld.global.ca.f64 data, [%rd32772];
	}
	// end inline asm
	// begin inline asm
	bar.sync 0;
	// end inline asm
	// begin inline asm
	{	
.reg .f64 data;
	ld.global.ca.f64 data, [%rd32772];
	}
	// end inline asm
	// begin inline asm
	bar.sync 0;
	// end inline asm
	// begin inline asm
	{	
.reg .f64 data;
	ld.global.ca.f64 data, [%rd32772];
	}
	// end inline asm
	// begin inline asm
	bar.sync 0;
	// end inline asm
	// begin inline asm
	{	
.reg .f64 data;
	ld.global.ca.f64 data, [%rd32772];
	}
	// end inline asm
	// begin inline asm
	bar.sync 0;
	// end inline asm
	// begin inline asm
	{	
.reg .f64 data;
	ld.global.ca.f64 data, [%rd32772];
	}
	// end inline asm
	// begin inline asm
	bar.sync 0;
	// end inline asm
	// begin inline asm
	{	
.reg .f64 data;
	ld.global.ca.f64 data, [%rd32772];
	}
	// end inline asm
	// begin inline asm
	bar.sync 0;
	// end inline asm
	// begin inline asm
	{	
.reg .f64 data;
	ld.global.ca.f64 data, [%rd32772];
	}
	// end inline asm
	// begin inline asm
	bar.sync 0;
	// end inline asm
	// begin inline asm
	{	
.reg .f64 data;
	ld.global.ca.f64 data, [%rd32772];
	}
	// end inline asm
	// begin inline asm
	bar.sync 0;
	// end inline asm
	// begin inline asm
	{	
.reg .f64 data;
	ld.global.ca.f64 data, [%rd32772];
	}
	// end inline asm
	// begin inline asm
	bar.sync 0;
	// end inline asm
	// begin inline asm
	{	
.reg .f64 data;
	ld.global.ca.f64 data, [%rd32772];
	}
	// end inline asm
	// begin inline asm
	bar.sync 0;
	// end inline asm
	// begin inline asm
	{	
.reg .f64 data;
	ld.global.ca.f64 data, [%rd32772];
	}
	// end inline asm
	// begin inline asm
	bar.sync 0;
	// end inline asm
	// begin inline asm
	{	
.reg .f64 data;
	ld.global.ca.f64 data, [%rd32772];
	}
	// end inline asm
	// begin inline asm
	bar.sync 0;
	// end inline asm
	// begin inline asm
	{	
.reg .f64 data;
	ld.global.ca.f64 data, [%rd32772];
	}
	// end inline asm
	// begin inline asm
	bar.sync 0;
	// end inline asm
	// begin inline asm
	{	
.reg .f64 data;
	ld.global.ca.f64 data, [%rd32772];
	}
	// end inline asm
	// begin inline asm
	bar.sync 0;
	// end inline asm
	// begin inline asm
	{	
.reg .f64 data;
	ld.global.ca.f64 data, [%rd32772];
	}
	// end inline asm
	// begin inline asm
	bar.sync 0;
	// end inline asm
	// begin inline asm
	{	
.reg .f64 data;
	ld.global.ca.f64 data, [%rd32772];
	}
	// end inline asm
	// begin inline asm
	bar.sync 0;
	// end inline asm
	// begin inline asm
	{	
.reg .f64 data;
	ld.global.ca.f64 data, [%rd32772];
	}
	// end inline asm
	// begin inline asm
	bar.sync 0;
	// end inline asm
	// begin inline asm
	{	
.reg .f64 data;
	ld.global.ca.f64 data, [%rd32772];
	}
	// end inline asm
	// begin inline asm
	bar.sync 0;
	// end inline asm
	// begin inline asm
	{	
.reg .f64 data;
	ld.global.ca.f64 data, [%rd32772];
	}
	// end inline asm
	// begin inline asm
	bar.sync 0;
	// end inline asm
	// begin inline asm
	{	
.reg .f64 data;
	ld.global.ca.f64 data, [%rd32772];
	}
	// end inline asm
	// begin inline asm
	bar.sync 0;
	// end inline asm
	// begin inline asm
	{	
.reg .f64 data;
	ld.global.ca.f64 data, [%rd32772];
	}
	// end inline asm
	// begin inline asm
	bar.sync 0;
	// end inline asm
	// begin inline asm
	{	
.reg .f64 data;
	ld.global.ca.f64 data, [%rd32772];
	}
	// end inline asm
	// begin inline asm
	bar.sync 0;
	// end inline asm
	// begin inline asm
	{	
.reg .f64 data;
	ld.global.ca.f64 data, [%rd32772];
	}
	// end inline asm
	// begin inline asm
	bar.sync 0;
	// end inline asm
	// begin inline asm
	{	
.reg .f64 data;
	ld.global.ca.f64 data, [%rd32772];
	}
	// end inline asm
	// begin inline asm
	bar.sync 0;
	// end inline asm
	// begin inline asm
	{	
.reg .f64 data;
	ld.global.ca.f64 data, [%rd32772];
	}
	// end inline asm
	// begin inline asm
	bar.sync 0;
	// end inline asm
	// begin inline asm
	{	
.reg .f64 data;
	ld.global.ca.f64 data, [%rd32772];
	}
	// end inline asm
	// begin inline asm
	bar.sync 0;
	// end inline asm
	// begin inline asm
	{	
.reg .f64 data;
	ld.global.ca.f64 data, [%rd32772];
	}
	// end inline asm
	// begin inline asm
	bar.sync 0;
	// end inline asm
	// begin inline asm
	{	
.reg .f64 data;
	ld.global.ca.f64 data, [%rd32772];
	}
	// end inline asm
	// begin inline asm
	bar.sync 0;
	// end inline asm
	// begin inline asm
	{	
.reg .f64 data;
	ld.global.ca.f64 data, [%rd32772];
	}
	// end inline asm
	// begin inline asm
	bar.sync 0;
	// end inline asm
	// begin inline asm
	{	
.reg .f64 data;
	ld.global.ca.f64 data, [%rd32772];
	}
	// end inline asm
	// begin inline asm
	bar.sync 0;
	// end inline asm
	// begin inline asm
	{	
.reg .f64 data;
	ld.global.ca.f64 data, [%rd32772];
	}
	// end inline asm
	// begin inline asm
	bar.sync 0;
	// end inline asm
	// begin inline asm
	{	
.reg .f64 data;
	ld.global.ca.f64 data, [%rd32772];
	}
	// end inline asm
	// begin inline asm
	bar.sync 0;
	// end inline asm
	// begin inline asm
	{	
.reg .f64 data;
	ld.global.ca.f64 data, [%rd32772];
	}
	// end inline asm
	// begin inline asm
	bar.sync 0;
	// end inline asm
	// begin inline asm
	{	
.reg .f64 data;
	ld.global.ca.f64 data, [%rd32772];
	}
	// end inline asm
	// begin inline asm
	bar.sync 0;
	// end inline asm
	// begin inline asm
	{	
.reg .f64 data;
	ld.global.ca.f64 data, [%rd32772];
	}
	// end inline asm
	// begin inline asm
	bar.sync 0;
	// end inline asm
	// begin inline asm
	{	
.reg .f64 data;
	ld.global.ca.f64 data, [%rd32772];
	}
	// end inline asm
	// begin inline asm
	bar.sync 0;
	// end inline asm
	// begin inline asm
	{	
.reg .f64 data;
	ld.global.ca.f64 data, [%rd32772];
	}
	// end inline asm
	// begin inline asm
	bar.sync 0;
	// end inline asm
	// begin inline asm
	{	
.reg .f64 data;
	ld.global.ca.f64 data, [%rd32772];
	}
	// end inline asm
	// begin inline asm
	bar.sync 0;
	// end inline asm
	// begin inline asm
	{	
.reg .f64 data;
	ld.global.ca.f64 data, [%rd32772];
	}
	// end inline asm
	// begin inline asm
	bar.sync 0;
	// end inline asm
	// begin inline asm
	{	
.reg .f64 data;
	ld.global.ca.f64 data, [%rd32772];
	}
	// end inline asm
	// begin inline asm
	bar.sync 0;
	// end inline asm
	// begin inline asm
	{	
.reg .f64 data;
	ld.global.ca.f64 data, [%rd32772];
	}
	// end inline asm
	// begin inline asm
	bar.sync 0;
	// end inline asm
	// begin inline asm
	{	
.reg .f64 data;
	ld.global.ca.f64 data, [%rd32772];
	}
	// end inline asm
	// begin inline asm
	bar.sync 0;
	// end inline asm
	// begin inline asm
	{	
.reg .f64 data;
	ld.global.ca.f64 data, [%rd32772];
	}
	// end inline asm
	// begin inline asm
	bar.sync 0;
	// end inline asm
	// begin inline asm
	{	
.reg .f64 data;
	ld.global.ca.f64 data, [%rd32772];
	}
	// end inline asm
	// begin inline asm
	bar.sync 0;
	// end inline asm
	// begin inline asm
	{	
.reg .f64 data;
	ld.global.ca.f64 data, [%rd32772];
	}
	// end inline asm
	// begin inline asm
	bar.sync 0;
	// end inline asm
	// begin inline asm
	{	
.reg .f64 data;
	ld.global.ca.f64 data, [%rd32772];
	}
	// end inline asm
	// begin inline asm
	bar.sync 0;
	// end inline asm
	// begin inline asm
	{	
.reg .f64 data;
	ld.global.ca.f64 data, [%rd32772];
	}
	// end inline asm
	// begin inline asm
	bar.sync 0;
	// end inline asm
	// begin inline asm
	{	
.reg .f64 data;
	ld.global.ca.f64 data, [%rd32772];
	}
	// end inline asm
	// begin inline asm
	bar.sync 0;
	// end inline asm
	// begin inline asm
	{	
.reg .f64 data;
	ld.global.ca.f64 data, [%rd32772];
	}
	// end inline asm
	// begin inline asm
	bar.sync 0;
	// end inline asm
	// begin inline asm
	{	
.reg .f64 data;
	ld.global.ca.f64 data, [%rd32772];
	}
	// end inline asm
	// begin inline asm
	bar.sync 0;
	// end inline asm
	// begin inline asm
	{	
.reg .f64 data;
	ld.global.ca.f64 data, [%rd32772];
	}
	// end inline asm
	// begin inline asm
	bar.sync 0;
	// end inline asm
	// begin inline asm
	{	
.reg .f64 data;
	ld.global.ca.f64 data, [%rd32772];
	}
	// end inline asm
	// begin inline asm
	bar.sync 0;
	// end inline asm
	// begin inline asm
	{	
.reg .f64 data;
	ld.global.ca.f64 data, [%rd32772];
	}
	// end inline asm
	// begin inline asm
	bar.sync 0;
	// end inline asm
	// begin inline asm
	{	
.reg .f64 data;
	ld.global.ca.f64 data, [%rd32772];
	}
	// end inline asm
	// begin inline asm
	bar.sync 0;
	// end inline asm
	// begin inline asm
	{	
.reg .f64 data;
	ld.global.ca.f64 data, [%rd32772];
	}
	// end inline asm
	// begin inline asm
	bar.sync 0;
	// end inline asm
	// begin inline asm
	{	
.reg .f64 data;
	ld.global.ca.f64 data, [%rd32772];
	}
	// end inline asm
	// begin inline asm
	bar.sync 0;
	// end inline asm
	// begin inline asm
	{	
.reg .f64 data;
	ld.global.ca.f64 data, [%rd32772];
	}
	// end inline asm
	// begin inline asm
	bar.sync 0;
	// end inline asm
	// begin inline asm
	{	
.reg .f64 data;
	ld.global.ca.f64 data, [%rd32772];
	}
	// end inline asm
	// begin inline asm
	bar.sync 0;
	// end inline asm
	// begin inline asm
	{	
.reg .f64 data;
	ld.global.ca.f64 data, [%rd32772];
	}
	// end inline asm
	// begin inline asm
	bar.sync 0;
	// end inline asm
	// begin inline asm
	{	
.reg .f64 data;
	ld.global.ca.f64 data, [%rd32772];
	}
	// end inline asm
	// begin inline asm
	bar.sync 0;
	// end inline asm
	// begin inline asm
	{	
.reg .f64 data;
	ld.global.ca.f64 data, [%rd32772];
	}
	// end inline asm
	// begin inline asm
	bar.sync 0;
	// end inline asm
	// begin inline asm
	{	
.reg .f64 data;
	ld.global.ca.f64 data, [%rd32772];
	}
	// end inline asm
	// begin inline asm
	bar.sync 0;
	// end inline asm
	// begin inline asm
	{	
.reg .f64 data;
	ld.global.ca.f64 data, [%rd32772];
	}
	// end inline asm
	// begin inline asm
	bar.sync 0;
	// end inline asm
	// begin inline asm
	{	
.reg .f64 data;
	ld.global.ca.f64 data, [%rd32772];
	}
	// end inline asm
	// begin inline asm
	bar.sync 0;
	// end inline asm
	// begin inline asm
	{	
.reg .f64 data;
	ld.global.ca.f64 data, [%rd32772];
	}
	// end inline asm
	// begin inline asm
	bar.sync 0;
	// end inline asm
	// begin inline asm
	{	
.reg .f64 data;
	ld.global.ca.f64 data, [%rd32772];
	}
	// end inline asm
	// begin inline asm
	bar.sync 0;
	// end inline asm
	// begin inline asm
	{	
.reg .f64 data;
	ld.global.ca.f64 data, [%rd32772];
	}
	// end inline asm
	// begin inline asm
	bar.sync 0;
	// end inline asm
	// begin inline asm
	{	
.reg .f64 data;
	ld.global.ca.f64 data, [%rd32772];
	}
	// end inline asm
	// begin inline asm
	bar.sync 0;
	// end inline asm
	// begin inline asm
	{	
.reg .f64 data;
	ld.global.ca.f64 data, [%rd32772];
	}
	// end inline asm
	// begin inline asm
	bar.sync 0;
	// end inline asm
	// begin inline asm
	{	
.reg .f64 data;
	ld.global.ca.f64 data, [%rd32772];
	}
	// end inline asm
	// begin inline asm
	bar.sync 0;
	// end inline asm
	// begin inline asm
	{	
.reg .f64 data;
	ld.global.ca.f64 data, [%rd32772];
	}
	// end inline asm
	// begin inline asm
	bar.sync 0;
	// end inline asm
	// begin inline asm
	{	
.reg .f64 data;
	ld.global.ca.f64 data, [%rd32772];
	}
	// end inline asm
	// begin inline asm
	bar.sync 0;
	// end inline asm
	// begin inline asm
	{	
.reg .f64 data;
	ld.global.ca.f64 data, [%rd32772];
	}
	// end inline asm
	// begin inline asm
	bar.sync 0;
	// end inline asm
	// begin inline asm
	{	
.reg .f64 data;
	ld.global.ca.f64 data, [%rd32772];
	}
	// end inline asm
	// begin inline asm
	bar.sync 0;
	// end inline asm
	// begin inline asm
	{	
.reg .f64 data;
	ld.global.ca.f64 data, [%rd32772];
	}
	// end inline asm
	// begin inline asm
	bar.sync 0;
	// end inline asm
	// begin inline asm
	{	
.reg .f64 data;
	ld.global.ca.f64 data, [%rd32772];
	}
	// end inline asm
	// begin inline asm
	bar.sync 0;
	// end inline asm
	// begin inline asm
	{	
.reg .f64 data;
	ld.global.ca.f64 data, [%rd32772];
	}
	// end inline asm
	// begin inline asm
	bar.sync 0;
	// end inline asm
	// begin inline asm
	{	
.reg .f64 data;
	ld.global.ca.f64 data, [%rd32772];
	}
	// end inline asm
	// begin inline asm
	bar.sync 0;
	// end inline asm
	// begin inline asm
	{	
.reg .f64 data;
	ld.global.ca.f64 data, [%rd32772];
	}
	// end inline asm
	// begin inline asm
	bar.sync 0;
	// end inline asm
	// begin inline asm
	{	
.reg .f64 data;
	ld.global.ca.f64 data, [%rd32772];
	}
	// end inline asm
	// begin inline asm
	bar.sync 0;
	// end inline asm
	// begin inline asm
	{	
.reg .f64 data;
	ld.global.ca.f64 data, [%rd32772];
	}
	// end inline asm
	// begin inline asm
	bar.sync 0;
	// end inline asm
	// begin inline asm
	{	
.reg .f64 data;
	ld.global.ca.f64 data, [%rd32772];
	}
	// end inline asm
	// begin inline asm
	bar.sync 0;
	// end inline asm
	// begin inline asm
	{	
.reg .f64 data;
	ld.global.ca.f64 data, [%rd32772];
	}
	// end inline asm
	// begin inline asm
	bar.sync 0;
	// end inline asm
	// begin inline asm
	{	
.reg .f64 data;
	ld.global.ca.f64 data, [%rd32772];
	}
	// end inline asm
	// begin inline asm
	bar.sync 0;
	// end inline asm
	// begin inline asm
	{	
.reg .f64 data;
	ld.global.ca.f64 data, [%rd32772];
	}
	// end inline asm
	// begin inline asm
	bar.sync 0;
	// end inline asm
	// begin inline asm
	{	
.reg .f64 data;
	ld.global.ca.f64 data, [%rd32772];
	}
	// end inline asm
	// begin inline asm
	bar.sync 0;
	// end inline asm
	// begin inline asm
	{	
.reg .f64 data;
	ld.global.ca.f64 data, [%rd32772];
	}
	// end inline asm
	// begin inline asm
	bar.sync 0;
	// end inline asm
	// begin inline asm
	{	
.reg .f64 data;
	ld.global.ca.f64 data, [%rd32772];
	}
	// end inline asm
	// begin inline asm
	bar.sync 0;
	// end inline asm
	// begin inline asm
	{	
.reg .f64 data;
	ld.global.ca.f64 data, [%rd32772];
	}
	// end inline asm
	// begin inline asm
	bar.sync 0;
	// end inline asm
	// begin inline asm
	{	
.reg .f64 data;
	ld.global.ca.f64 data, [%rd32772];
	}
	// end inline asm
	// begin inline asm
	bar.sync 0;
	// end inline asm
	// begin inline asm
	{	
.reg .f64 data;
	ld.global.ca.f64 data, [%rd32772];
	}
	// end inline asm
	// begin inline asm
	bar.sync 0;
	// end inline asm
	// begin inline asm
	{	
.reg .f64 data;
	ld.global.ca.f64 data, [%rd32772];
	}
	// end inline asm
	// begin inline asm
	bar.sync 0;
	// end inline asm
	// begin inline asm
	{	
.reg .f64 data;
	ld.global.ca.f64 data, [%rd32772];
	}
	// end inline asm
	// begin inline asm
	bar.sync 0;
	// end inline asm
	// begin inline asm
	{	
.reg .f64 data;
	ld.global.ca.f64 data, [%rd32772];
	}
	// end inline asm
	// begin inline asm
	bar.sync 0;
	// end inline asm
	// begin inline asm
	{	
.reg .f64 data;
	ld.global.ca.f64 data, [%rd32772];
	}
	// end inline asm
	// begin inline asm
	bar.sync 0;
	// end inline asm
	// begin inline asm
	{	
.reg .f64 data;
	ld.global.ca.f64 data, [%rd32772];
	}
	// end inline asm
	// begin inline asm
	bar.sync 0;
	// end inline asm
	// begin inline asm
	{	
.reg .f64 data;
	ld.global.ca.f64 data, [%rd32772];
	}
	// end inline asm
	// begin inline asm
	bar.sync 0;
	// end inline asm
	// begin inline asm
	{	
.reg .f64 data;
	ld.global.ca.f64 data, [%rd32772];
	}
	// end inline asm
	// begin inline asm
	bar.sync 0;
	// end inline asm
	// begin inline asm
	{	
.reg .f64 data;
	ld.global.ca.f64 data, [%rd32772];
	}
	// end inline asm
	// begin inline asm
	bar.sync 0;
	// end inline asm
	// begin inline asm
	{	
.reg .f64 data;
	ld.global.ca.f64 data, [%rd32772];
	}
	// end inline asm
	// begin inline asm
	bar.sync 0;
	// end inline asm
	// begin inline asm
	{	
.reg .f64 data;
	ld.global.ca.f64 data, [%rd32772];
	}
	// end inline asm
	// begin inline asm
	bar.sync 0;
	// end inline asm
	// begin inline asm
	{	
.reg .f64 data;
	ld.global.ca.f64 data, [%rd32772];
	}
	// end inline asm
	// begin inline asm
	bar.sync 0;
	// end inline asm
	// begin inline asm
	{	
.reg .f64 data;
	ld.global.ca.f64 data, [%rd32772];
	}
	// end inline asm
	// begin inline asm
	bar.sync 0;
	// end inline asm
	// begin inline asm
	{	
.reg .f64 data;
	ld.global.ca.f64 data, [%rd32772];
	}
	// end inline asm
	// begin inline asm
	bar.sync 0;
	// end inline asm
	// begin inline asm
	{	
.reg .f64 data;
	ld.global.ca.f64 data, [%rd32772];
	}
	// end inline asm
	// begin inline asm
	bar.sync 0;
	// end inline asm
	// begin inline asm
	{	
.reg .f64 data;
	ld.global.ca.f64 data, [%rd32772];
	}
	// end inline asm
	// begin inline asm
	bar.sync 0;
	// end inline asm
	// begin inline asm
	{	
.reg .f64 data;
	ld.global.ca.f64 data, [%rd32772];
	}
	// end inline asm
	// begin inline asm
	bar.sync 0;
	// end inline asm
	// begin inline asm
	{	
.reg .f64 data;
	ld.global.ca.f64 data, [%rd32772];
	}
	// end inline asm
	// begin inline asm
	bar.sync 0;
	// end inline asm
	// begin inline asm
	{	
.reg .f64 data;
	ld.global.ca.f64 data, [%rd32772];
	}
	// end inline asm
	// begin inline asm
	bar.sync 0;
	// end inline asm
	// begin inline asm
	{	
.reg .f64 data;
	ld.global.ca.f64 data, [%rd32772];
	}
	// end inline asm
	// begin inline asm
	bar.sync 0;
	// end inline asm
	// begin inline asm
	{	
.reg .f64 data;
	ld.global.ca.f64 data, [%rd32772];
	}
	// end inline asm
	// begin inline asm
	bar.sync 0;
	// end inline asm
	// begin inline asm
	{	
.reg .f64 data;
	ld.global.ca.f64 data, [%rd32772];
	}
	// end inline asm
	// begin inline asm
	bar.sync 0;
	// end inline asm
	// begin inline asm
	{	
.reg .f64 data;
	ld.global.ca.f64 data, [%rd32772];
	}
	// end inline asm
	// begin inline asm
	bar.sync 0;
	// end inline asm
	// begin inline asm
	{	
.reg .f64 data;
	ld.global.ca.f64 data, [%rd32772];
	}
	// end inline asm
	// begin inline asm
	bar.sync 0;
	// end inline asm
	// begin inline asm
	{	
.reg .f64 data;
	ld.global.ca.f64 data, [%rd32772];
	}
	// end inline asm
	// begin inline asm
	bar.sync 0;
	// end inline asm
	// begin inline asm
	{	
.reg .f64 data;
	ld.global.ca.f64 data, [%rd32772];
	}
	// end inline asm
	// begin inline asm
	bar.sync 0;
	// end inline asm
	// begin inline asm
	{	
.reg .f64 data;
	ld.global.ca.f64 data, [%rd32772];
	}
	// end inline asm
	// begin inline asm
	bar.sync 0;
	// end inline asm
	// begin inline asm
	{	
.reg .f64 data;
	ld.global.ca.f64 data, [%rd32772];
	}
	// end inline asm
	// begin inline asm
	bar.sync 0;
	// end inline asm
	// begin inline asm
	{	
.reg .f64 data;
	ld.global.ca.f64 data, [%rd32772];
	}
	// end inline asm
	// begin inline asm
	bar.sync 0;
	// end inline asm
	// begin inline asm
	{	
.reg .f64 data;
	ld.global.ca.f64 data, [%rd32772];
	}
	// end inline asm
	// begin inline asm
	bar.sync 0;
	// end inline asm
	// begin inline asm
	{	
.reg .f64 data;
	ld.global.ca.f64 data, [%rd32772];
	}
	// end inline asm
	// begin inline asm
	bar.sync 0;
	// end inline asm
	// begin inline asm
	{	
.reg .f64 data;
	ld.global.ca.f64 data, [%rd32772];
	}
	// end inline asm
	// begin inline asm
	bar.sync 0;
	// end inline asm
	// begin inline asm
	{	
.reg .f64 data;
	ld.global.ca.f64 data, [%rd32772];
	}
	// end inline asm
	// begin inline asm
	bar.sync 0;
	// end inline asm
	// begin inline asm
	{	
.reg .f64 data;
	ld.global.ca.f64 data, [%rd32772];
	}
	// end inline asm
	// begin inline asm
	bar.sync 0;
	// end inline asm
	// begin inline asm
	{	
.reg .f64 data;
	ld.global.ca.f64 data, [%rd32772];
	}
	// end inline asm
	// begin inline asm
	bar.sync 0;
	// end inline asm
	// begin inline asm
	{	
.reg .f64 data;
	ld.global.ca.f64 data, [%rd32772];
	}
	// end inline asm
	// begin inline asm
	bar.sync 0;
	// end inline asm
	// begin inline asm
	{	
.reg .f64 data;
	ld.global.ca.f64 data, [%rd32772];
	}
	// end inline asm
	// begin inline asm
	bar.sync 0;
	// end inline asm
	// begin inline asm
	{	
.reg .f64 data;
	ld.global.ca.f64 data, [%rd32772];
	}
	// end inline asm
	// begin inline asm
	bar.sync 0;
	// end inline asm
	// begin inline asm
	{	
.reg .f64 data;
	ld.global.ca.f64 data, [%rd32772];
	}
	// end inline asm
	// begin inline asm
	bar.sync 0;
	// end inline asm
	// begin inline asm
	{	
.reg .f64 data;
	ld.global.ca.f64 data, [%rd32772];
	}
	// end inline asm
	// begin inline asm
	bar.sync 0;
	// end inline asm
	// begin inline asm
	{	
.reg .f64 data;
	ld.global.ca.f64 data, [%rd32772];
	}
	// end inline asm
	// begin inline asm
	bar.sync 0;
	// end inline asm
	// begin inline asm
	{	
.reg .f64 data;
	ld.global.ca.f64 data, [%rd32772];
	}
	// end inline asm
	// begin inline asm
	bar.sync 0;
	// end inline asm
	// begin inline asm
	{	
.reg .f64 data;
	ld.global.ca.f64 data, [%rd32772];
	}
	// end inline asm
	// begin inline asm
	bar.sync 0;
	// end inline asm
	// begin inline asm
	{	
.reg .f64 data;
	ld.global.ca.f64 data, [%rd32772];
	}
	// end inline asm
	// begin inline asm
	bar.sync 0;
	// end inline asm
	// begin inline asm
	{	
.reg .f64 data;
	ld.global.ca.f64 data, [%rd32772];
	}
	// end inline asm
	// begin inline asm
	bar.sync 0;
	// end inline asm
	// begin inline asm
	{	
.reg .f64 data;
	ld.global.ca.f64 data, [%rd32772];
	}
	// end inline asm
	// begin inline asm
	bar.sync 0;
	// end inline asm
	// begin inline asm
	{	
.reg .f64 data;
	ld.global.ca.f64 data, [%rd32772];
	}
	// end inline asm
	// begin inline asm
	bar.sync 0;
	// end inline asm
	// begin inline asm
	{	
.reg .f64 data;
	ld.global.ca.f64 data, [%rd32772];
	}
	// end inline asm
	// begin inline asm
	bar.sync 0;
	// end inline asm
	// begin inline asm
	{	
.reg .f64 data;
	ld.global.ca.f64 data, [%rd32772];
	}
	// end inline asm
	// begin inline asm
	bar.sync 0;
	// end inline asm
	// begin inline asm
	{	
.reg .f64 data;
	ld.global.ca.f64 data, [%rd32772];
	}
	// end inline asm
	// begin inline asm
	bar.sync 0;
	// end inline asm
	// begin inline asm
	{	
.reg .f64 data;
	ld.global.ca.f64 data, [%rd32772];
	}
	// end inline asm
	// begin inline asm
	bar.sync 0;
	// end inline asm
	// begin inline asm
	{	
.reg .f64 data;
	ld.global.ca.f64 data, [%rd32772];
	}
	// end inline asm
	// begin inline asm
	bar.sync 0;
	// end inline asm
	// begin inline asm
	{	
.reg .f64 data;
	ld.global.ca.f64 data, [%rd32772];
	}
	// end inline asm
	// begin inline asm
	bar.sync 0;
	// end inline asm
	// begin inline asm
	{	
.reg .f64 data;
	ld.global.ca.f64 data, [%rd32772];
	}
	// end inline asm
	// begin inline asm
	bar.sync 0;
	// end inline asm
	// begin inline asm
	{	
.reg .f64 data;
	ld.global.ca.f64 data, [%rd32772];
	}
	// end inline asm
	// begin inline asm
	bar.sync 0;
	// end inline asm
	// begin inline asm
	{	
.reg .f64 data;
	ld.global.ca.f64 data, [%rd32772];
	}
	// end inline asm
	// begin inline asm
	bar.sync 0;
	// end inline asm
	// begin inline asm
	{	
.reg .f64 data;
	ld.global.ca.f64 data, [%rd32772];
	}
	// end inline asm
	// begin inline asm
	bar.sync 0;
	// end inline asm
	// begin inline asm
	{	
.reg .f64 data;
	ld.global.ca.f64 data, [%rd32772];
	}
	// end inline asm
	// begin inline asm
	bar.sync 0;
	// end inline asm
	// begin inline asm
	{	
.reg .f64 data;
	ld.global.ca.f64 data, [%rd32772];
	}
	// end inline asm
	// begin inline asm
	bar.sync 0;
	// end inline asm
	// begin inline asm
	{	
.reg .f64 data;
	ld.global.ca.f64 data, [%rd32772];
	}
	// end inline asm
	// begin inline asm
	bar.sync 0;
	// end inline asm
	// begin inline asm
	{	
.reg .f64 data;
	ld.global.ca.f64 data, [%rd32772];
	}
	// end inline asm
	// begin inline asm
	bar.sync 0;
	// end inline asm
	// begin inline asm
	{	
.reg .f64 data;
	ld.global.ca.f64 data, [%rd32772];
	}
	// end inline asm
	// begin inline asm
	bar.sync 0;
	// end inline asm
	// begin inline asm
	{	
.reg .f64 data;
	ld.global.ca.f64 data, [%rd32772];
	}
	// end inline asm
	// begin inline asm
	bar.sync 0;
	// end inline asm
	// begin inline asm
	{	
.reg .f64 data;
	ld.global.ca.f64 data, [%rd32772];
	}
	// end inline asm
	// begin inline asm
	bar.sync 0;
	// end inline asm
	// begin inline asm
	{	
.reg .f64 data;
	ld.global.ca.f64 data, [%rd32772];
	}
	// end inline asm
	// begin inline asm
	bar.sync 0;
	// end inline asm
	// begin inline asm
	{	
.reg .f64 data;
	ld.global.ca.f64 data, [%rd32772];
	}
	// end inline asm
	// begin inline asm
	bar.sync 0;
	// end inline asm
	// begin inline asm
	{	
.reg .f64 data;
	ld.global.ca.f64 data, [%rd32772];
	}
	// end inline asm
	// begin inline asm
	bar.sync 0;
	// end inline asm
	// begin inline asm
	{	
.reg .f64 data;
	ld.global.ca.f64 data, [%rd32772];
	}
	// end inline asm
	// begin inline asm
	bar.sync 0;
	// end inline asm
	// begin inline asm
	{	
.reg .f64 data;
	ld.global.ca.f64 data, [%rd32772];
	}
	// end inline asm
	// begin inline asm
	bar.sync 0;
	// end inline asm
	// begin inline asm
	{	
.reg .f64 data;
	ld.global.ca.f64 data, [%rd32772];
	}
	// end inline asm
	// begin inline asm
	bar.sync 0;
	// end inline asm
	// begin inline asm
	{	
.reg .f64 data;
	ld.global.ca.f64 data, [%rd32772];
	}
	// end inline asm
	// begin inline asm
	bar.sync 0;
	// end inline asm
	// begin inline asm
	{	
.reg .f64 data;
	ld.global.ca.f64 data, [%rd32772];
	}
	// end inline asm
	// begin inline asm
	bar.sync 0;
	// end inline asm
	// begin inline asm
	{	
.reg .f64 data;
	ld.global.ca.f64 data, [%rd32772];
	}
	// end inline asm
	// begin inline asm
	bar.sync 0;
	// end inline asm
	// begin inline asm
	{	
.reg .f64 data;
	ld.global.ca.f64 data, [%rd32772];
	}
	// end inline asm
	// begin inline asm
	bar.sync 0;
	// end inline asm
	// begin inline asm
	{	
.reg .f64 data;
	ld.global.ca.f64 data, [%rd32772];
	}
	// end inline asm
	// begin inline asm
	bar.sync 0;
	// end inline asm
	// begin inline asm
	{	
.reg .f64 data;
	ld.global.ca.f64 data, [%rd32772];
	}
	// end inline asm
	// begin inline asm
	bar.sync 0;
	// end inline asm
	// begin inline asm
	{	
.reg .f64 data;
	ld.global.ca.f64 data, [%rd32772];
	}
	// end inline asm
	// begin inline asm
	bar.sync 0;
	// end inline asm
	// begin inline asm
	{	
.reg .f64 data;
	ld.global.ca.f64 data, [%rd32772];
	}
	// end inline asm
	// begin inline asm
	bar.sync 0;
	// end inline asm
	// begin inline asm
	{	
.reg .f64 data;
	ld.global.ca.f64 data, [%rd32772];
	}
	// end inline asm
	// begin inline asm
	bar.sync 0;
	// end inline asm
	// begin inline asm
	{	
.reg .f64 data;
	ld.global.ca.f64 data, [%rd32772];
	}
	// end inline asm
	// begin inline asm
	bar.sync 0;
	// end inline asm
	// begin inline asm
	{	
.reg .f64 data;
	ld.global.ca.f64 data, [%rd32772];
	}
	// end inline asm
	// begin inline asm
	bar.sync 0;
	// end inline asm
	// begin inline asm
	{	
.reg .f64 data;
	ld.global.ca.f64 data, [%rd32772];
	}
	// end inline asm
	// begin inline asm
	bar.sync 0;
	// end inline asm
	// begin inline asm
	{	
.reg .f64 data;
	ld.global.ca.f64 data, [%rd32772];
	}
	// end inline asm
	// begin inline asm
	bar.sync 0;
	// end inline asm
	// begin inline asm
	{	
.reg .f64 data;
	ld.global.ca.f64 data, [%rd32772];
	}
	// end inline asm
	// begin inline asm
	bar.sync 0;
	// end inline asm
	// begin inline asm
	{	
.reg .f64 data;
	ld.global.ca.f64 data, [%rd32772];
	}
	// end inline asm
	// begin inline asm
	bar.sync 0;
	// end inline asm
	// begin inline asm
	{	
.reg .f64 data;
	ld.global.ca.f64 data, [%rd32772];
	}
	// end inline asm
	// begin inline asm
	bar.sync 0;
	// end inline asm
	// begin inline asm
	{	
.reg .f64 data;
	ld.global.ca.f64 data, [%rd32772];
	}
	// end inline asm
	// begin inline asm
	bar.sync 0;
	// end inline asm
	// begin inline asm
	{	
.reg .f64 data;
	ld.global.ca.f64 data, [%rd32772];
	}
	// end inline asm
	// begin inline asm
	bar.sync 0;
	// end inline asm
	// begin inline asm
	{	
.reg .f64 data;
	ld.global.ca.f64 data, [%rd32772];
	}
	// end inline asm
	// begin inline asm
	bar.sync 0;
	// end inline asm
	// begin inline asm
	{	
.reg .f64 data;
	ld.global.ca.f64 data, [%rd32772];
	}
	// end inline asm
	// begin inline asm
	bar.sync 0;
	// end inline asm
	// begin inline asm
	{	
.reg .f64 data;
	ld.global.ca.f64 data, [%rd32772];
	}
	// end inline asm
	// begin inline asm
	bar.sync 0;
	// end inline asm
	// begin inline asm
	{	
.reg .f64 data;
	ld.global.ca.f64 data, [%rd32772];
	}
	// end inline asm
	// begin inline asm
	bar.sync 0;
	// end inline asm
	// begin inline asm
	{	
.reg .f64 data;
	ld.global.ca.f64 data, [%rd32772];
	}
	// end inline asm
	// begin inline asm
	bar.sync 0;
	// end inline asm
	// begin inline asm
	{	
.reg .f64 data;
	ld.global.ca.f64 data, [%rd32772];
	}
	// end inline asm
	// begin inline asm
	bar.sync 0;
	// end inline asm
	// begin inline asm
	{	
.reg .f64 data;
	ld.global.ca.f64 data, [%rd32772];
	}
	// end inline asm
	// begin inline asm
	bar.sync 0;
	// end inline asm
	// begin inline asm
	{	
.reg .f64 data;
	ld.global.ca.f64 data, [%rd32772];
	}
	// end inline asm
	// begin inline asm
	bar.sync 0;
	// end inline asm
	// begin inline asm
	{	
.reg .f64 data;
	ld.global.ca.f64 data, [%rd32772];
	}
	// end inline asm
	// begin inline asm
	bar.sync 0;
	// end inline asm
	// begin inline asm
	{	
.reg .f64 data;
	ld.global.ca.f64 data, [%rd32772];
	}
	// end inline asm
	// begin inline asm
	bar.sync 0;
	// end inline asm
	// begin inline asm
	{	
.reg .f64 data;
	ld.global.ca.f64 data, [%rd32772];
	}
	// end inline asm
	// begin inline asm
	bar.sync 0;
	// end inline asm
	// begin inline asm
	{	
.reg .f64 data;
	ld.global.ca.f64 data, [%rd32772];
	}
	// end inline asm
	// begin inline asm
	bar.sync 0;
	// end inline asm
	// begin inline asm
	{	
.reg .f64 data;
	ld.global.ca.f64 data, [%rd32772];
	}
	// end inline asm
	// begin inline asm
	bar.sync 0;
	// end inline asm
	// begin inline asm
	{	
.reg .f64 data;
	ld.global.ca.f64 data, [%rd32772];
	}
	// end inline asm
	// begin inline asm
	bar.sync 0;
	// end inline asm
	// begin inline asm
	{	
.reg .f64 data;
	ld.global.ca.f64 data, [%rd32772];
	}
	// end inline asm
	// begin inline asm
	bar.sync 0;
	// end inline asm
	// begin inline asm
	{	
.reg .f64 data;
	ld.global.ca.f64 data, [%rd32772];
	}
	// end inline asm
	// begin inline asm
	bar.sync 0;
	// end inline asm
	// begin inline asm
	{	
.reg .f64 data;
	ld.global.ca.f64 data, [%rd32772];
	}
	// end inline asm
	// begin inline asm
	bar.sync 0;
	// end inline asm
	// begin inline asm
	{	
.reg .f64 data;
	ld.global.ca.f64 data, [%rd32772];
	}
	// end inline asm
	// begin inline asm
	bar.sync 0;
	// end inline asm
	// begin inline asm
	{	
.reg .f64 data;
	ld.global.ca.f64 data, [%rd32772];
	}
	// end inline asm
	// begin inline asm
	bar.sync 0;
	// end inline asm
	// begin inline asm
	{	
.reg .f64 data;
	ld.global.ca.f64 data, [%rd32772];
	}
	// end inline asm
	// begin inline asm
	bar.sync 0;
	// end inline asm
	// begin inline asm
	{	
.reg .f64 data;
	ld.global.ca.f64 data, [%rd32772];
	}
	// end inline asm
	// begin inline asm
	bar.sync 0;
	// end inline asm
	// begin inline asm
	{	
.reg .f64 data;
	ld.global.ca.f64 data, [%rd32772];
	}
	// end inline asm
	// begin inline asm
	bar.sync 0;
	// end inline asm
	// begin inline asm
	{	
.reg .f64 data;
	ld.global.ca.f64 data, [%rd32772];
	}
	// end inline asm
	// begin inline asm
	bar.sync 0;
	// end inline asm
	// begin inline asm
	{	
.reg .f64 data;
	ld.global.ca.f64 data, [%rd32772];
	}
	// end inline asm
	// begin inline asm
	bar.sync 0;
	// end inline asm
	// begin inline asm
	{	
.reg .f64 data;
	ld.global.ca.f64 data, [%rd32772];
	}
	// end inline asm
	// begin inline asm
	bar.sync 0;
	// end inline asm
	// begin inline asm
	{	
.reg .f64 data;
	ld.global.ca.f64 data, [%rd32772];
	}
	// end inline asm
	// begin inline asm
	bar.sync 0;
	// end inline asm
	// begin inline asm
	{	
.reg .f64 data;
	ld.global.ca.f64 data, [%rd32772];
	}
	// end inline asm
	// begin inline asm
	bar.sync 0;
	// end inline asm
	// begin inline asm
	{	
.reg .f64 data;
	ld.global.ca.f64 data, [%rd32772];
	}
	// end inline asm
	// begin inline asm
	bar.sync 0;
	// end inline asm
	// begin inline asm
	{	
.reg .f64 data;
	ld.global.ca.f64 data, [%rd32772];
	}
	// end inline asm
	// begin inline asm
	bar.sync 0;
	// end inline asm
	// begin inline asm
	{	
.reg .f64 data;
	ld.global.ca.f64 data, [%rd32772];
	}
	// end inline asm
	// begin inline asm
	bar.sync 0;
	// end inline asm
	// begin inline asm
	{	
.reg .f64 data;
	ld.global.ca.f64 data, [%rd32772];
	}
	// end inline asm
	// begin inline asm
	bar.sync 0;
	// end inline asm
	// begin inline asm
	{	
.reg .f64 data;
	ld.global.ca.f64 data, [%rd32772];
	}
	// end inline asm
	// begin inline asm
	bar.sync 0;
	// end inline asm
	// begin inline asm
	{	
.reg .f64 data;
	ld.global.ca.f64 data, [%rd32772];
	}
	// end inline asm
	// begin inline asm
	bar.sync 0;
	// end inline asm
	// begin inline asm
	{	
.reg .f64 data;
	ld.global.ca.f64 data, [%rd32772];
	}
	// end inline asm
	// begin inline asm
	bar.sync 0;
	// end inline asm
	// begin inline asm
	{	
.reg .f64 data;
	ld.global.ca.f64 data, [%rd32772];
	}
	// end inline asm
	// begin inline asm
	bar.sync 0;
	// end inline asm
	// begin inline asm
	{	
.reg .f64 data;
	ld.global.ca.f64 data, [%rd32772];
	}
	// end inline asm
	// begin inline asm
	bar.sync 0;
	// end inline asm
	// begin inline asm
	{	
.reg .f64 data;
	ld.global.ca.f64 data, [%rd32772];
	}
	// end inline asm
	// begin inline asm
	bar.sync 0;
	// end inline asm
	// begin inline asm
	{	
.reg .f64 data;
	ld.global.ca.f64 data, [%rd32772];
	}
	// end inline asm
	// begin inline asm
	bar.sync 0;
	// end inline asm
	// begin inline asm
	{	
.reg .f64 data;
	ld.global.ca.f64 data, [%rd32772];
	}
	// end inline asm
	// begin inline asm
	bar.sync 0;
	// end inline asm
	// begin inline asm
	{	
.reg .f64 data;
	ld.global.ca.f64 data, [%rd32772];
	}
	// end inline asm
	// begin inline asm
	bar.sync 0;
	// end inline asm
	// begin inline asm
	{	
.reg .f64 data;
	ld.global.ca.f64 data, [%rd32772];
	}
	// end inline asm
	// begin inline asm
	bar.sync 0;
	// end inline asm
	// begin inline asm
	{	
.reg .f64 data;
	ld.global.ca.f64 data, [%rd32772];
	}
	// end inline asm
	// begin inline asm
	bar.sync 0;
	// end inline asm
	// begin inline asm
	{	
.reg .f64 data;
	ld.global.ca.f64 data, [%rd32772];
	}
	// end inline asm
	// begin inline asm
	bar.sync 0;
	// end inline asm
	// begin inline asm
	{	
.reg .f64 data;
	ld.global.ca.f64 data, [%rd32772];
	}
	// end inline asm
	// begin inline asm
	bar.sync 0;
	// end inline asm
	// begin inline asm
	{	
.reg .f64 data;
	ld.global.ca.f64 data, [%rd32772];
	}
	// end inline asm
	// begin inline asm
	bar.sync 0;
	// end inline asm
	// begin inline asm
	{	
.reg .f64 data;
	ld.global.ca.f64 data, [%rd32772];
	}
	// end inline asm
	// begin inline asm
	bar.sync 0;
	// end inline asm
	// begin inline asm
	{	
.reg .f64 data;
	ld.global.ca.f64 data, [%rd32772];
	}
	// end inline asm
	// begin inline asm
	bar.sync 0;
	// end inline asm
	// begin inline asm
	{	
.reg .f64 data;
	ld.global.ca.f64 data, [%rd32772];
	}
	// end inline asm
	// begin inline asm
	bar.sync 0;
	// end inline asm
	// begin inline asm
	{	
.reg .f64 data;
	ld.global.ca.f64 data, [%rd32772];
	}
	// end inline asm
	// begin inline asm
	bar.sync 0;
	// end inline asm
	// begin inline asm
	{	
.reg .f64 data;
	ld.global.ca.f64 data, [%rd32772];
	}
	// end inline asm
	// begin inline asm
	bar.sync 0;
	// end inline asm
	// begin inline asm
	{	
.reg .f64 data;
	ld.global.ca.f64 data, [%rd32772];
	}
	// end inline asm
	// begin inline asm
	bar.sync 0;
	// end inline asm
	// begin inline asm
	{	
.reg .f64 data;
	ld.global.ca.f64 data, [%rd32772];
	}
	// end inline asm
	// begin inline asm
	bar.sync 0;
	// end inline asm
	// begin inline asm
	{	
.reg .f64 data;
	ld.global.ca.f64 data, [%rd32772];
	}
	// end inline asm
	// begin inline asm
	bar.sync 0;
	// end inline asm
	// begin inline asm
	{	
.reg .f64 data;
	ld.global.ca.f64 data, [%rd32772];
	}
	// end inline asm
	// begin inline asm
	bar.sync 0;
	// end inline asm
	// begin inline asm
	{	
.reg .f64 data;
	ld.global.ca.f64 data, [%rd32772];
	}
	// end inline asm
	// begin inline asm
	bar.sync 0;
	// end inline asm
	// begin inline asm
	{	
.reg .f64 data;
	ld.global.ca.f64 data, [%rd32772];
	}
	// end inline asm
	// begin inline asm
	bar.sync 0;
	// end inline asm
	// begin inline asm
	{	
.reg .f64 data;
	ld.global.ca.f64 data, [%rd32772];
	}
	// end inline asm
	// begin inline asm
	bar.sync 0;
	// end inline asm
	// begin inline asm
	{	
.reg .f64 data;
	ld.global.ca.f64 data, [%rd32772];
	}
	// end inline asm
	// begin inline asm
	bar.sync 0;
	// end inline asm
	// begin inline asm
	{	
.reg .f64 data;
	ld.global.ca.f64 data, [%rd32772];
	}
	// end inline asm
	// begin inline asm
	bar.sync 0;
	// end inline asm
	// begin inline asm
	{	
.reg .f64 data;
	ld.global.ca.f64 data, [%rd32772];
	}
	// end inline asm
	// begin inline asm
	bar.sync 0;
	// end inline asm
	// begin inline asm
	{	
.reg .f64 data;
	ld.global.ca.f64 data, [%rd32772];
	}
	// end inline asm
	// begin inline asm
	bar.sync 0;
	// end inline asm
	// begin inline asm
	{	
.reg .f64 data;
	ld.global.ca.f64 data, [%rd32772];
	}
	// end inline asm
	// begin inline asm
	bar.sync 0;
	// end inline asm
	// begin inline asm
	{	
.reg .f64 data;
	ld.global.ca.f64 data, [%rd32772];
	}
	// end inline asm
	// begin inline asm
	bar.sync 0;
	// end inline asm
	// begin inline asm
	{	
.reg .f64 data;
	ld.global.ca.f64 data, [%rd32772];
	}
	// end inline asm
	// begin inline asm
	bar.sync 0;
	// end inline asm
	// begin inline asm
	{	
.reg .f64 data;
	ld.global.ca.f64 data, [%rd32772];
	}
	// end inline asm
	// begin inline asm
	bar.sync 0;
	// end inline asm
	// begin inline asm
	{	
.reg .f64 data;
	ld.global.ca.f64 data, [%rd32772];
	}
	// end inline asm
	// begin inline asm
	bar.sync 0;
	// end inline asm
	// begin inline asm
	{	
.reg .f64 data;
	ld.global.ca.f64 data, [%rd32772];
	}
	// end inline asm
	// begin inline asm
	bar.sync 0;
	// end inline asm
	// begin inline asm
	{	
.reg .f64 data;
	ld.global.ca.f64 data, [%rd32772];
	}
	// end inline asm
	// begin inline asm
	bar.sync 0;
	// end inline asm
	// begin inline asm
	{	
.reg .f64 data;
	ld.global.ca.f64 data, [%rd32772];
	}
	// end inline asm
	// begin inline asm
	bar.sync 0;
	// end inline asm
	// begin inline asm
	{	
.reg .f64 data;
	ld.global.ca.f64 data, [%rd32772];
	}
	// end inline asm
	// begin inline asm
	bar.sync 0;
	// end inline asm
	// begin inline asm
	{	
.reg .f64 data;
	ld.global.ca.f64 data, [%rd32772];
	}
	// end inline asm
	// begin inline asm
	bar.sync 0;
	// end inline asm
	// begin inline asm
	{	
.reg .f64 data;
	ld.global.ca.f64 data, [%rd32772];
	}
	// end inline asm
	// begin inline asm
	bar.sync 0;
	// end inline asm
	// begin inline asm
	{	
.reg .f64 data;
	ld.global.ca.f64 data, [%rd32772];
	}
	// end inline asm
	// begin inline asm
	bar.sync 0;
	// end inline asm
	// begin inline asm
	{	
.reg .f64 data;
	ld.global.ca.f64 data, [%rd32772];
	}
	// end inline asm
	// begin inline asm
	bar.sync 0;
	// end inline asm
	// begin inline asm
	{	
.reg .f64 data;
	ld.global.ca.f64 data, [%rd32772];
	}
	// end inline asm
	// begin inline asm
	bar.sync 0;
	// end inline asm
	// begin inline asm
	{	
.reg .f64 data;
	ld.global.ca.f64 data, [%rd32772];
	}
	// end inline asm
	// begin inline asm
	bar.sync 0;
	// end inline asm
	// begin inline asm
	{	
.reg .f64 data;
	ld.global.ca.f64 data, [%rd32772];
	}
	// end inline asm
	// begin inline asm
	bar.sync 0;
	// end inline asm
	// begin inline asm
	{	
.reg .f64 data;
	ld.global.ca.f64 data, [%rd32772];
	}
	// end inline asm
	// begin inline asm
	bar.sync 0;
	// end inline asm
	// begin inline asm
	{	
.reg .f64 data;
	ld.global.ca.f64 data, [%rd32772];
	}
	// end inline asm
	// begin inline asm
	bar.sync 0;
	// end inline asm
	// begin inline asm
	{	
.reg .f64 data;
	ld.global.ca.f64 data, [%rd32772];
	}
	// end inline asm
	// begin inline asm
	bar.sync 0;
	// end inline asm
	// begin inline asm
	{	
.reg .f64 data;
	ld.global.ca.f64 data, [%rd32772];
	}
	// end inline asm
	// begin inline asm
	bar.sync 0;
	// end inline asm
	// begin inline asm
	{	
.reg .f64 data;
	ld.global.ca.f64 data, [%rd32772];
	}
	// end inline asm
	// begin inline asm
	bar.sync 0;
	// end inline asm
	// begin inline asm
	{	
.reg .f64 data;
	ld.global.ca.f64 data, [%rd32772];
	}
	// end inline asm
	// begin inline asm
	bar.sync 0;
	// end inline asm
	// begin inline asm
	{	
.reg .f64 data;
	ld.global.ca.f64 data, [%rd32772];
	}
	// end inline asm
	// begin inline asm
	bar.sync 0;
	// end inline asm
	// begin inline asm
	{	
.reg .f64 data;
	ld.global.ca.f64 data, [%rd32772];
	}
	// end inline asm
	// begin inline asm
	bar.sync 0;
	// end inline asm
	// begin inline asm
	{	
.reg .f64 data;
	ld.global.ca.f64 data, [%rd32772];
	}
	// end inline asm
	// begin inline asm
	bar.sync 0;
	// end inline asm
	// begin inline asm
	{	
.reg .f64 data;
	ld.global.ca.f64 data, [%rd32772];
	}
	// end inline asm
	// begin inline asm
	bar.sync 0;
	// end inline asm
	// begin inline asm
	{	
.reg .f64 data;
	ld.global.ca.f64 data, [%rd32772];
	}
	// end inline asm
	// begin inline asm
	bar.sync 0;
	// end inline asm
	// begin inline asm
	{	
.reg .f64 data;
	ld.global.ca.f64 data, [%rd32772];
	}
	// end inline asm
	// begin inline asm
	bar.sync 0;
	// end inline asm
	// begin inline asm
	{	
.reg .f64 data;
	ld.global.ca.f64 data, [%rd32772];
	}
	// end inline asm
	// begin inline asm
	bar.sync 0;
	// end inline asm
	// begin inline asm
	{	
.reg .f64 data;
	ld.global.ca.f64 data, [%rd32772];
	}
	// end inline asm
	// begin inline asm
	bar.sync 0;
	// end inline asm
	// begin inline asm
	{	
.reg .f64 data;
	ld.global.ca.f64 data, [%rd32772];
	}
	// end inline asm
	// begin inline asm
	bar.sync 0;
	// end inline asm
	// begin inline asm
	{	
.reg .f64 data;
	ld.global.ca.f64 data, [%rd32772];
	}
	// end inline asm
	// begin inline asm
	bar.sync 0;
	// end inline asm
	// begin inline asm
	{	
.reg .f64 data;
	ld.global.ca.f64 data, [%rd32772];
	}
	// end inline asm
	// begin inline asm
	bar.sync 0;
	// end inline asm
	// begin inline asm
	{	
.reg .f64 data;
	ld.global.ca.f64 data, [%rd32772];
	}
	// end inline asm
	// begin inline asm
	bar.sync 0;
	// end inline asm
	// begin inline asm
	{	
.reg .f64 data;
	ld.global.ca.f64 data, [%rd32772];
	}
	// end inline asm
	// begin inline asm
	bar.sync 0;
	// end inline asm
	// begin inline asm
	{	
.reg .f64 data;
	ld.global.ca.f64 data, [%rd32772];
	}
	// end inline asm
	// begin inline asm
	bar.sync 0;
	// end inline asm
	// begin inline asm
	{	
.reg .f64 data;
	ld.global.ca.f64 data, [%rd32772];
	}
	// end inline asm
	// begin inline asm
	bar.sync 0;
	// end inline asm
	// begin inline asm
	{	
.reg .f64 data;
	ld.global.ca.f64 data, [%rd32772];
	}
	// end inline asm
	// begin inline asm
	bar.sync 0;
	// end inline asm
	// begin inline asm
	{	
.reg .f64 data;
	ld.global.ca.f64 data, [%rd32772];
	}
	// end inline asm
	// begin inline asm
	bar.sync 0;
	// end inline asm
	// begin inline asm
	{	
.reg .f64 data;
	ld.global.ca.f64 data, [%rd32772];
	}
	// end inline asm
	// begin inline asm
	bar.sync 0;
	// end inline asm
	// begin inline asm
	{	
.reg .f64 data;
	ld.global.ca.f64 data, [%rd32772];
	}
	// end inline asm
	// begin inline asm
	bar.sync 0;
	// end inline asm
	// begin inline asm
	{	
.reg .f64 data;
	ld.global.ca.f64 data, [%rd32772];
	}
	// end inline asm
	// begin inline asm
	bar.sync 0;
	// end inline asm
	// begin inline asm
	{	
.reg .f64 data;
	ld.global.ca.f64 data, [%rd32772];
	}
	// end inline asm
	// begin inline asm
	bar.sync 0;
	// end inline asm
	// begin inline asm
	{	
.reg .f64 data;
	ld.global.ca.f64 data, [%rd32772];
	}
	// end inline asm
	// begin inline asm
	bar.sync 0;
	// end inline asm
	// begin inline asm
	{	
.reg .f64 data;
	ld.global.ca.f64 data, [%rd32772];
	}
	// end inline asm
	// begin inline asm
	bar.sync 0;
	// end inline asm
	// begin inline asm
	{	
.reg .f64 data;
	ld.global.ca.f64 data, [%rd32772];
	}
	// end inline asm
	// begin inline asm
	bar.sync 0;
	// end inline asm
	// begin inline asm
	{	
.reg .f64 data;
	ld.global.ca.f64 data, [%rd32772];
	}
	// end inline asm
	// begin inline asm
	bar.sync 0;
	// end inline asm
	// begin inline asm
	{	
.reg .f64 data;
	ld.global.ca.f64 data, [%rd32772];
	}
	// end inline asm
	// begin inline asm
	bar.sync 0;
	// end inline asm
	// begin inline asm
	{	
.reg .f64 data;
	ld.global.ca.f64 data, [%rd32772];
	}
	// end inline asm
	// begin inline asm
	bar.sync 0;
	// end inline asm
	// begin inline asm
	{	
.reg .f64 data;
	ld.global.ca.f64 data, [%rd32772];
	}
	// end inline asm
	// begin inline asm
	bar.sync 0;
	// end inline asm
	// begin inline asm
	{	
.reg .f64 data;
	ld.global.ca.f64 data, [%rd32772];
	}
	// end inline asm
	// begin inline asm
	bar.sync 0;
	// end inline asm
	// begin inline asm
	{	
.reg .f64 data;
	ld.global.ca.f64 data, [%rd32772];
	}
	// end inline asm
	// begin inline asm
	bar.sync 0;
	// end inline asm
	// begin inline asm
	{	
.reg .f64 data;
	ld.global.ca.f64 data, [%rd32772];
	}
	// end inline asm
	// begin inline asm
	bar.sync 0;
	// end inline asm
	// begin inline asm
	{	
.reg .f64 data;
	ld.global.ca.f64 data, [%rd32772];
	}
	// end inline asm
	// begin inline asm
	bar.sync 0;
	// end inline asm
	// begin inline asm
	{	
.reg .f64 data;
	ld.global.ca.f64 data, [%rd32772];
	}
	// end inline asm
	// begin inline asm
	bar.sync 0;
	// end inline asm
	// begin inline asm
	{	
.reg .f64 data;
	ld.global.ca.f64 data, [%rd32772];
	}
	// end inline asm
	// begin inline asm
	bar.sync 0;
	// end inline asm
	// begin inline asm
	{	
.reg .f64 data;
	ld.global.ca.f64 data, [%rd32772];
	}
	// end inline asm
	// begin inline asm
	bar.sync 0;
	// end inline asm
	// begin inline asm
	{	
.reg .f64 data;
	ld.global.ca.f64 data, [%rd32772];
	}
	// end inline asm
	// begin inline asm
	bar.sync 0;
	// end inline asm
	// begin inline asm
	{	
.reg .f64 data;
	ld.global.ca.f64 data, [%rd32772];
	}
	// end inline asm
	// begin inline asm
	bar.sync 0;
	// end inline asm
	// begin inline asm
	{	
.reg .f64 data;
	ld.global.ca.f64 data, [%rd32772];
	}
	// end inline asm
	// begin inline asm
	bar.sync 0;
	// end inline asm
	// begin inline asm
	{	
.reg .f64 data;
	ld.global.ca.f64 data, [%rd32772];
	}
	// end inline asm
	// begin inline asm
	bar.sync 0;
	// end inline asm
	// begin inline asm
	{	
.reg .f64 data;
	ld.global.ca.f64 data, [%rd32772];
	}
	// end inline asm
	// begin inline asm
	bar.sync 0;
	// end inline asm
	// begin inline asm
	{	
.reg .f64 data;
	ld.global.ca.f64 data, [%rd32772];
	}
	// end inline asm
	// begin inline asm
	bar.sync 0;
	// end inline asm
	// begin inline asm
	{	
.reg .f64 data;
	ld.global.ca.f64 data, [%rd32772];
	}
	// end inline asm
	// begin inline asm
	bar.sync 0;
	// end inline asm
	// begin inline asm
	{	
.reg .f64 data;
	ld.global.ca.f64 data, [%rd32772];
	}
	// end inline asm
	// begin inline asm
	bar.sync 0;
	// end inline asm
	// begin inline asm
	{	
.reg .f64 data;
	ld.global.ca.f64 data, [%rd32772];
	}
	// end inline asm
	// begin inline asm
	bar.sync 0;
	// end inline asm
	// begin inline asm
	{	
.reg .f64 data;
	ld.global.ca.f64 data, [%rd32772];
	}
	// end inline asm
	// begin inline asm
	bar.sync 0;
	// end inline asm
	// begin inline asm
	{	
.reg .f64 data;
	ld.global.ca.f64 data, [%rd32772];
	}
	// end inline asm
	// begin inline asm
	bar.sync 0;
	// end inline asm
	// begin inline asm
	{	
.reg .f64 data;
	ld.global.ca.f64 data, [%rd32772];
	}
	// end inline asm
	// begin inline asm
	bar.sync 0;
	// end inline asm
	// begin inline asm
	{	
.reg .f64 data;
	ld.global.ca.f64 data, [%rd32772];
	}
	// end inline asm
	// begin inline asm
	bar.sync 0;
	// end inline asm
	// begin inline asm
	{	
.reg .f64 data;
	ld.global.ca.f64 data, [%rd32772];
	}
	// end inline asm
	// begin inline asm
	bar.sync 0;
	// end inline asm
	// begin inline asm
	{	
.reg .f64 data;
	ld.global.ca.f64 data, [%rd32772];
	}
	// end inline asm
	// begin inline asm
	bar.sync 0;
	// end inline asm
	// begin inline asm
	{	
.reg .f64 data;
	ld.global.ca.f64 data, [%rd32772];
	}
	// end inline asm
	// begin inline asm
	bar.sync 0;
	// end inline asm
	// begin inline asm
	{	
.reg .f64 data;
	ld.global.ca.f64 data, [%rd32772];
	}
	// end inline asm
	// begin inline asm
	bar.sync 0;
	// end inline asm
	// begin inline asm
	{	
.reg .f64 data;
	ld.global.ca.f64 data, [%rd32772];
	}
	// end inline asm
	// begin inline asm
	bar.sync 0;
	// end inline asm
	// begin inline asm
	{	
.reg .f64 data;
	ld.global.ca.f64 data, [%rd32772];
	}
	// end inline asm
	// begin inline asm
	bar.sync 0;
	// end inline asm
	// begin inline asm
	{	
.reg .f64 data;
	ld.global.ca.f64 data, [%rd32772];
	}
	// end inline asm
	// begin inline asm
	bar.sync 0;
	// end inline asm
	// begin inline asm
	{	
.reg .f64 data;
	ld.global.ca.f64 data, [%rd32772];
	}
	// end inline asm
	// begin inline asm
	bar.sync 0;
	// end inline asm
	// begin inline asm
	{	
.reg .f64 data;
	ld.global.ca.f64 data, [%rd32772];
	}
	// end inline asm
	// begin inline asm
	bar.sync 0;
	// end inline asm
	// begin inline asm
	{	
.reg .f64 data;
	ld.global.ca.f64 data, [%rd32772];
	}
	// end inline asm
	// begin inline asm
	bar.sync 0;
	// end inline asm
	// begin inline asm
	{	
.reg .f64 data;
	ld.global.ca.f64 data, [%rd32772];
	}
	// end inline asm
	// begin inline asm
	bar.sync 0;
	// end inline asm
	// begin inline asm
	{	
.reg .f64 data;
	ld.global.ca.f64 data, [%rd32772];
	}
	// end inline asm
	// begin inline asm
	bar.sync 0;
	// end inline asm
	// begin inline asm
	{	
.reg .f64 data;
	ld.global.ca.f64 data, [%rd32772];
	}
	// end inline asm
	// begin inline asm
	bar.sync 0;
	// end inline asm
	// begin inline asm
	{	
.reg .f64 data;
	ld.global.ca.f64 data, [%rd32772];
	}
	// end inline asm
	// begin inline asm
	bar.sync 0;
	// end inline asm
	// begin inline asm
	{	
.reg .f64 data;
	ld.global.ca.f64 data, [%rd32772];
	}
	// end inline asm
	// begin inline asm
	bar.sync 0;
	// end inline asm
	// begin inline asm
	{	
.reg .f64 data;
	ld.global.ca.f64 data, [%rd32772];
	}
	// end inline asm
	// begin inline asm
	bar.sync 0;
	// end inline asm
	// begin inline asm
	{	
.reg .f64 data;
	ld.global.ca.f64 data, [%rd32772];
	}
	// end inline asm
	// begin inline asm
	bar.sync 0;
	// end inline asm
	// begin inline asm
	{	
.reg .f64 data;
	ld.global.ca.f64 data, [%rd32772];
	}
	// end inline asm
	// begin inline asm
	bar.sync 0;
	// end inline asm
	// begin inline asm
	{	
.reg .f64 data;
	ld.global.ca.f64 data, [%rd32772];
	}
	// end inline asm
	// begin inline asm
	bar.sync 0;
	// end inline asm
	// begin inline asm
	{	
.reg .f64 data;
	ld.global.ca.f64 data, [%rd32772];
	}
	// end inline asm
	// begin inline asm
	bar.sync 0;
	// end inline asm
	// begin inline asm
	{	
.reg .f64 data;
	ld.global.ca.f64 data, [%rd32772];
	}
	// end inline asm
	// begin inline asm
	bar.sync 0;
	// end inline asm
	// begin inline asm
	{	
.reg .f64 data;
	ld.global.ca.f64 data, [%rd32772];
	}
	// end inline asm
	// begin inline asm
	bar.sync 0;
	// end inline asm
	// begin inline asm
	{	
.reg .f64 data;
	ld.global.ca.f64 data, [%rd32772];
	}
	// end inline asm
	// begin inline asm
	bar.sync 0;
	// end inline asm
	// begin inline asm
	{	
.reg .f64 data;
	ld.global.ca.f64 data, [%rd32772];
	}
	// end inline asm
	// begin inline asm
	bar.sync 0;
	// end inline asm
	// begin inline asm
	{	
.reg .f64 data;
	ld.global.ca.f64 data, [%rd32772];
	}
	// end inline asm
	// begin inline asm
	bar.sync 0;
	// end inline asm
	// begin inline asm
	{	
.reg .f64 data;
	ld.global.ca.f64 data, [%rd32772];
	}
	// end inline asm
	// begin inline asm
	bar.sync 0;
	// end inline asm
	// begin inline asm
	{	
.reg .f64 data;
	ld.global.ca.f64 data, [%rd32772];
	}
	// end inline asm
	// begin inline asm
	bar.sync 0;
	// end inline asm
	// begin inline asm
	{	
.reg .f64 data;
	ld.global.ca.f64 data, [%rd32772];
	}
	// end inline asm
	// begin inline asm
	bar.sync 0;
	// end inline asm
	// begin inline asm
	{	
.reg .f64 data;
	ld.global.ca.f64 data, [%rd32772];
	}
	// end inline asm
	// begin inline asm
	bar.sync 0;
	// end inline asm
	// begin inline asm
	{	
.reg .f64 data;
	ld.global.ca.f64 data, [%rd32772];
	}
	// end inline asm
	// begin inline asm
	bar.sync 0;
	// end inline asm
	// begin inline asm
	{	
.reg .f64 data;
	ld.global.ca.f64 data, [%rd32772];
	}
	// end inline asm
	// begin inline asm
	bar.sync 0;
	// end inline asm
	// begin inline asm
	{	
.reg .f64 data;
	ld.global.ca.f64 data, [%rd32772];
	}
	// end inline asm
	// begin inline asm
	bar.sync 0;
	// end inline asm
	// begin inline asm
	{	
.reg .f64 data;
	ld.global.ca.f64 data, [%rd32772];
	}
	// end inline asm
	// begin inline asm
	bar.sync 0;
	// end inline asm
	// begin inline asm
	{	
.reg .f64 data;
	ld.global.ca.f64 data, [%rd32772];
	}
	// end inline asm
	// begin inline asm
	bar.sync 0;
	// end inline asm
	// begin inline asm
	{	
.reg .f64 data;
	ld.global.ca.f64 data, [%rd32772];
	}
	// end inline asm
	// begin inline asm
	bar.sync 0;
	// end inline asm
	// begin inline asm
	{	
.reg .f64 data;
	ld.global.ca.f64 data, [%rd32772];
	}
	// end inline asm
	// begin inline asm
	bar.sync 0;
	// end inline asm
	// begin inline asm
	{	
.reg .f64 data;
	ld.global.ca.f64 data, [%rd32772];
	}
	// end inline asm
	// begin inline asm
	bar.sync 0;
	// end inline asm
	// begin inline asm
	{	
.reg .f64 data;
	ld.global.ca.f64 data, [%rd32772];
	}
	// end inline asm
	// begin inline asm
	bar.sync 0;
	// end inline asm
	// begin inline asm
	{	
.reg .f64 data;
	ld.global.ca.f64 data, [%rd32772];
	}
	// end inline asm
	// begin inline asm
	bar.sync 0;
	// end inline asm
	// begin inline asm
	{	
.reg .f64 data;
	ld.global.ca.f64 data, [%rd32772];
	}
	// end inline asm
	// begin inline asm
	bar.sync 0;
	// end inline asm
	// begin inline asm
	{	
.reg .f64 data;
	ld.global.ca.f64 data, [%rd32772];
	}
	// end inline asm
	// begin inline asm
	bar.sync 0;
	// end inline asm
	// begin inline asm
	{	
.reg .f64 data;
	ld.global.ca.f64 data, [%rd32772];
	}
	// end inline asm
	// begin inline asm
	bar.sync 0;
	// end inline asm
	// begin inline asm
	{	
.reg .f64 data;
	ld.global.ca.f64 data, [%rd32772];
	}
	// end inline asm
	// begin inline asm
	bar.sync 0;
	// end inline asm
	// begin inline asm
	{	
.reg .f64 data;
	ld.global.ca.f64 data, [%rd32772];
	}
	// end inline asm
	// begin inline asm
	bar.sync 0;
	// end inline asm
	// begin inline asm
	{	
.reg .f64 data;
	ld.global.ca.f64 data, [%rd32772];
	}
	// end inline asm
	// begin inline asm
	bar.sync 0;
	// end inline asm
	// begin inline asm
	{	
.reg .f64 data;
	ld.global.ca.f64 data, [%rd32772];
	}
	// end inline asm
	// begin inline asm
	bar.sync 0;
	// end inline asm
	// begin inline asm
	{	
.reg .f64 data;
	ld.global.ca.f64 data, [%rd32772];
	}
	// end inline asm
	// begin inline asm
	bar.sync 0;
	// end inline asm
	// begin inline asm
	{	
.reg .f64 data;
	ld.global.ca.f64 data, [%rd32772];
	}
	// end inline asm
	// begin inline asm
	bar.sync 0;
	// end inline asm
	// begin inline asm
	{	
.reg .f64 data;
	ld.global.ca.f64 data, [%rd32772];
	}
	// end inline asm
	// begin inline asm
	bar.sync 0;
	// end inline asm
	// begin inline asm
	{	
.reg .f64 data;
	ld.global.ca.f64 data, [%rd32772];
	}
	// end inline asm
	// begin inline asm
	bar.sync 0;
	// end inline asm
	// begin inline asm
	{	
.reg .f64 data;
	ld.global.ca.f64 data, [%rd32772];
	}
	// end inline asm
	// begin inline asm
	bar.sync 0;
	// end inline asm
	// begin inline asm
	{	
.reg .f64 data;
	ld.global.ca.f64 data, [%rd32772];
	}
	// end inline asm
	// begin inline asm
	bar.sync 0;
	// end inline asm
	// begin inline asm
	{	
.reg .f64 data;
	ld.global.ca.f64 data, [%rd32772];
	}
	// end inline asm
	// begin inline asm
	bar.sync 0;
	// end inline asm
	// begin inline asm
	{	
.reg .f64 data;
	ld.global.ca.f64 data, [%rd32772];
	}
	// end inline asm
	// begin inline asm
	bar.sync 0;
	// end inline asm
	// begin inline asm
	{	
.reg .f64 data;
	ld.global.ca.f64 data, [%rd32772];
	}
	// end inline asm
	// begin inline asm
	bar.sync 0;
	// end inline asm
	// begin inline asm
	{	
.reg .f64 data;
	ld.global.ca.f64 data, [%rd32772];
	}
	// end inline asm
	// begin inline asm
	bar.sync 0;
	// end inline asm
	// begin inline asm
	{	
.reg .f64 data;
	ld.global.ca.f64 data, [%rd32772];
	}
	// end inline asm
	// begin inline asm
	bar.sync 0;
	// end inline asm
	// begin inline asm
	{	
.reg .f64 data;
	ld.global.ca.f64 data, [%rd32772];
	}
	// end inline asm
	// begin inline asm
	bar.sync 0;
	// end inline asm
	// begin inline asm
	{	
.reg .f64 data;
	ld.global.ca.f64 data, [%rd32772];
	}
	// end inline asm
	// begin inline asm
	bar.sync 0;
	// end inline asm
	// begin inline asm
	{	
.reg .f64 data;
	ld.global.ca.f64 data, [%rd32772];
	}
	// end inline asm
	// begin inline asm
	bar.sync 0;
	// end inline asm
	// begin inline asm
	{	
.reg .f64 data;
	ld.global.ca.f64 data, [%rd32772];
	}
	// end inline asm
	// begin inline asm
	bar.sync 0;
	// end inline asm
	// begin inline asm
	{	
.reg .f64 data;
	ld.global.ca.f64 data, [%rd32772];
	}
	// end inline asm
	// begin inline asm
	bar.sync 0;
	// end inline asm
	// begin inline asm
	{	
.reg .f64 data;
	ld.global.ca.f64 data, [%rd32772];
	}
	// end inline asm
	// begin inline asm
	bar.sync 0;
	// end inline asm
	// begin inline asm
	{	
.reg .f64 data;
	ld.global.ca.f64 data, [%rd32772];
	}
	// end inline asm
	// begin inline asm
	bar.sync 0;
	// end inline asm
	// begin inline asm
	{	
.reg .f64 data;
	ld.global.ca.f64 data, [%rd32772];
	}
	// end inline asm
	// begin inline asm
	bar.sync 0;
	// end inline asm
	// begin inline asm
	{	
.reg .f64 data;
	ld.global.ca.f64 data, [%rd32772];
	}
	// end inline asm
	// begin inline asm
	bar.sync 0;
	// end inline asm
	// begin inline asm
	{	
.reg .f64 data;
	ld.global.ca.f64 data, [%rd32772];
	}
	// end inline asm
	// begin inline asm
	bar.sync 0;
	// end inline asm
	// begin inline asm
	{	
.reg .f64 data;
	ld.global.ca.f64 data, [%rd32772];
	}
	// end inline asm
	// begin inline asm
	bar.sync 0;
	// end inline asm
	// begin inline asm
	{	
.reg .f64 data;
	ld.global.ca.f64 data, [%rd32772];
	}
	// end inline asm
	// begin inline asm
	bar.sync 0;
	// end inline asm
	// begin inline asm
	{	
.reg .f64 data;
	ld.global.ca.f64 data, [%rd32772];
	}
	// end inline asm
	// begin inline asm
	bar.sync 0;
	// end inline asm
	// begin inline asm
	{	
.reg .f64 data;
	ld.global.ca.f64 data, [%rd32772];
	}
	// end inline asm
	// begin inline asm
	bar.sync 0;
	// end inline asm
	// begin inline asm
	{	
.reg .f64 data;
	ld.global.ca.f64 data, [%rd32772];
	}
	// end inline asm
	// begin inline asm
	bar.sync 0;
	// end inline asm
	// begin inline asm
	{	
.reg .f64 data;
	ld.global.ca.f64 data, [%rd32772];
	}
	// end inline asm
	// begin inline asm
	bar.sync 0;
	// end inline asm
	// begin inline asm
	{	
.reg .f64 data;
	ld.global.ca.f64 data, [%rd32772];
	}
	// end inline asm
	// begin inline asm
	bar.sync 0;
	// end inline asm
	// begin inline asm
	{	
.reg .f64 data;
	ld.global.ca.f64 data, [%rd32772];
	}
	// end inline asm
	// begin inline asm
	bar.sync 0;
	// end inline asm
	// begin inline asm
	{	
.reg .f64 data;
	ld.global.ca.f64 data, [%rd32772];
	}
	// end inline asm
	// begin inline asm
	bar.sync 0;
	// end inline asm
	// begin inline asm
	{	
.reg .f64 data;
	ld.global.ca.f64 data, [%rd32772];
	}
	// end inline asm
	// begin inline asm
	bar.sync 0;
	// end inline asm
	// begin inline asm
	{	
.reg .f64 data;
	ld.global.ca.f64 data, [%rd32772];
	}
	// end inline asm
	// begin inline asm
	bar.sync 0;
	// end inline asm
	// begin inline asm
	{	
.reg .f64 data;
	ld.global.ca.f64 data, [%rd32772];
	}
	// end inline asm
	// begin inline asm
	bar.sync 0;
	// end inline asm
	// begin inline asm
	{	
.reg .f64 data;
	ld.global.ca.f64 data, [%rd32772];
	}
	// end inline asm
	// begin inline asm
	bar.sync 0;
	// end inline asm
	// begin inline asm
	{	
.reg .f64 data;
	ld.global.ca.f64 data, [%rd32772];
	}
	// end inline asm
	// begin inline asm
	bar.sync 0;
	// end inline asm
	// begin inline asm
	{	
.reg .f64 data;
	ld.global.ca.f64 data, [%rd32772];
	}
	// end inline asm
	// begin inline asm
	bar.sync 0;
	// end inline asm
	// begin inline asm
	{	
.reg .f64 data;
	ld.global.ca.f64 data, [%rd32772];
	}
	// end inline asm
	// begin inline asm
	bar.sync 0;
	// end inline asm
	// begin inline asm
	{	
.reg .f64 data;
	ld.global.ca.f64 data, [%rd32772];
	}
	// end inline asm
	// begin inline asm
	bar.sync 0;
	// end inline asm
	// begin inline asm
	{	
.reg .f64 data;
	ld.global.ca.f64 data, [%rd32772];
	}
	// end inline asm
	// begin inline asm
	bar.sync 0;
	// end inline asm
	// begin inline asm
	{	
.reg .f64 data;
	ld.global.ca.f64 data, [%rd32772];
	}
	// end inline asm
	// begin inline asm
	bar.sync 0;
	// end inline asm
	// begin inline asm
	{	
.reg .f64 data;
	ld.global.ca.f64 data, [%rd32772];
	}
	// end inline asm
	// begin inline asm
	bar.sync 0;
	// end inline asm
	// begin inline asm
	{	
.reg .f64 data;
	ld.global.ca.f64 data, [%rd32772];
	}
	// end inline asm
	// begin inline asm
	bar.sync 0;
	// end inline asm
	// begin inline asm
	{	
.reg .f64 data;
	ld.global.ca.f64 data, [%rd32772];
	}
	// end inline asm
	// begin inline asm
	bar.sync 0;
	// end inline asm
	// begin inline asm
	{	
.reg .f64 data;
	ld.global.ca.f64 data, [%rd32772];
	}
	// end inline asm
	// begin inline asm
	bar.sync 0;
	// end inline asm
	// begin inline asm
	{	
.reg .f64 data;
	ld.global.ca.f64 data, [%rd32772];
	}
	// end inline asm
	// begin inline asm
	bar.sync 0;
	// end inline asm
	// begin inline asm
	{	
.reg .f64 data;
	ld.global.ca.f64 data, [%rd32772];
	}
	// end inline asm
	// begin inline asm
	bar.sync 0;
	// end inline asm
	// begin inline asm
	{	
.reg .f64 data;
	ld.global.ca.f64 data, [%rd32772];
	}
	// end inline asm
	// begin inline asm
	bar.sync 0;
	// end inline asm
	// begin inline asm
	{	
.reg .f64 data;
	ld.global.ca.f64 data, [%rd32772];
	}
	// end inline asm
	// begin inline asm
	bar.sync 0;
	// end inline asm
	// begin inline asm
	{	
.reg .f64 data;
	ld.global.ca.f64 data, [%rd32772];
	}
	// end inline asm
	// begin inline asm
	bar.sync 0;
	// end inline asm
	// begin inline asm
	{	
.reg .f64 data;
	ld.global.ca.f64 data, [%rd32772];
	}
	// end inline asm
	// begin inline asm
	bar.sync 0;
	// end inline asm
	// begin inline asm
	{	
.reg .f64 data;
	ld.global.ca.f64 data, [%rd32772];
	}
	// end inline asm
	// begin inline asm
	bar.sync 0;
	// end inline asm
	// begin inline asm
	{	
.reg .f64 data;
	ld.global.ca.f64 data, [%rd32772];
	}
	// end inline asm
	// begin inline asm
	bar.sync 0;
	// end inline asm
	// begin inline asm
	{	
.reg .f64 data;
	ld.global.ca.f64 data, [%rd32772];
	}
	// end inline asm
	// begin inline asm
	bar.sync 0;
	// end inline asm
	// begin inline asm
	{	
.reg .f64 data;
	ld.global.ca.f64 data, [%rd32772];
	}
	// end inline asm
	// begin inline asm
	bar.sync 0;
	// end inline asm
	// begin inline asm
	{	
.reg .f64 data;
	ld.global.ca.f64 data, [%rd32772];
	}
	// end inline asm
	// begin inline asm
	bar.sync 0;
	// end inline asm
	// begin inline asm
	{	
.reg .f64 data;
	ld.global.ca.f64 data, [%rd32772];
	}
	// end inline asm
	// begin inline asm
	bar.sync 0;
	// end inline asm
	// begin inline asm
	{	
.reg .f64 data;
	ld.global.ca.f64 data, [%rd32772];
	}
	// end inline asm
	// begin inline asm
	bar.sync 0;
	// end inline asm
	// begin inline asm
	{	
.reg .f64 data;
	ld.global.ca.f64 data, [%rd32772];
	}
	// end inline asm
	// begin inline asm
	bar.sync 0;
	// end inline asm
	// begin inline asm
	{	
.reg .f64 data;
	ld.global.ca.f64 data, [%rd32772];
	}
	// end inline asm
	// begin inline asm
	bar.sync 0;
	// end inline asm
	// begin inline asm
	{	
.reg .f64 data;
	ld.global.ca.f64 data, [%rd32772];
	}
	// end inline asm
	// begin inline asm
	bar.sync 0;
	// end inline asm
	// begin inline asm
	{	
.reg .f64 data;
	ld.global.ca.f64 data, [%rd32772];
	}
	// end inline asm
	// begin inline asm
	bar.sync 0;
	// end inline asm
	// begin inline asm
	{	
.reg .f64 data;
	ld.global.ca.f64 data, [%rd32772];
	}
	// end inline asm
	// begin inline asm
	bar.sync 0;
	// end inline asm
	// begin inline asm
	{	
.reg .f64 data;
	ld.global.ca.f64 data, [%rd32772];
	}
	// end inline asm
	// begin inline asm
	bar.sync 0;
	// end inline asm
	// begin inline asm
	{	
.reg .f64 data;
	ld.global.ca.f64 data, [%rd32772];
	}
	// end inline asm
	// begin inline asm
	bar.sync 0;
	// end inline asm
	// begin inline asm
	{	
.reg .f64 data;
	ld.global.ca.f64 data, [%rd32772];
	}
	// end inline asm
	// begin inline asm
	bar.sync 0;
	// end inline asm
	// begin inline asm
	{	
.reg .f64 data;
	ld.global.ca.f64 data, [%rd32772];
	}
	// end inline asm
	// begin inline asm
	bar.sync 0;
	// end inline asm
	// begin inline asm
	{	
.reg .f64 data;
	ld.global.ca.f64 data, [%rd32772];
	}
	// end inline asm
	// begin inline asm
	bar.sync 0;
	// end inline asm
	// begin inline asm
	{	
.reg .f64 data;
	ld.global.ca.f64 data, [%rd32772];
	}
	// end inline asm
	// begin inline asm
	bar.sync 0;
	// end inline asm
	// begin inline asm
	{	
.reg .f64 data;
	ld.global.ca.f64 data, [%rd32772];
	}
	// end inline asm
	// begin inline asm
	bar.sync 0;
	// end inline asm
	// begin inline asm
	{	
.reg .f64 data;
	ld.global.ca.f64 data, [%rd32772];
	}
	// end inline asm
	// begin inline asm
	bar.sync 0;
	// end inline asm
	// begin inline asm
	{	
.reg .f64 data;
	ld.global.ca.f64 data, [%rd32772];
	}
	// end inline asm
	// begin inline asm
	bar.sync 0;
	// end inline asm
	// begin inline asm
	{	
.reg .f64 data;
	ld.global.ca.f64 data, [%rd32772];
	}
	// end inline asm
	// begin inline asm
	bar.sync 0;
	// end inline asm
	// begin inline asm
	{	
.reg .f64 data;
	ld.global.ca.f64 data, [%rd32772];
	}
	// end inline asm
	// begin inline asm
	bar.sync 0;
	// end inline asm
	// begin inline asm
	{	
.reg .f64 data;
	ld.global.ca.f64 data, [%rd32772];
	}
	// end inline asm
	// begin inline asm
	bar.sync 0;
	// end inline asm
	// begin inline asm
	{	
.reg .f64 data;
	ld.global.ca.f64 data, [%rd32772];
	}
	// end inline asm
	// begin inline asm
	bar.sync 0;
	// end inline asm
	// begin inline asm
	{	
.reg .f64 data;
	ld.global.ca.f64 data, [%rd32772];
	}
	// end inline asm
	// begin inline asm
	bar.sync 0;
	// end inline asm
	// begin inline asm
	{	
.reg .f64 data;
	ld.global.ca.f64 data, [%rd32772];
	}
	// end inline asm
	// begin inline asm
	bar.sync 0;
	// end inline asm
	// begin inline asm
	{	
.reg .f64 data;
	ld.global.ca.f64 data, [%rd32772];
	}
	// end inline asm
	// begin inline asm
	bar.sync 0;
	// end inline asm
	// begin inline asm
	{	
.reg .f64 data;
	ld.global.ca.f64 data, [%rd32772];
	}
	// end inline asm
	// begin inline asm
	bar.sync 0;
	// end inline asm
	// begin inline asm
	{	
.reg .f64 data;
	ld.global.ca.f64 data, [%rd32772];
	}
	// end inline asm
	// begin inline asm
	bar.sync 0;
	// end inline asm
	// begin inline asm
	{	
.reg .f64 data;
	ld.global.ca.f64 data, [%rd32772];
	}
	// end inline asm
	// begin inline asm
	bar.sync 0;
	// end inline asm
	// begin inline asm
	{	
.reg .f64 data;
	ld.global.ca.f64 data, [%rd32772];
	}
	// end inline asm
	// begin inline asm
	bar.sync 0;
	// end inline asm
	// begin inline asm
	{	
.reg .f64 data;
	ld.global.ca.f64 data, [%rd32772];
	}
	// end inline asm
	// begin inline asm
	bar.sync 0;
	// end inline asm
	// begin inline asm
	{	
.reg .f64 data;
	ld.global.ca.f64 data, [%rd32772];
	}
	// end inline asm
	// begin inline asm
	bar.sync 0;
	// end inline asm
	// begin inline asm
	{	
.reg .f64 data;
	ld.global.ca.f64 data, [%rd32772];
	}
	// end inline asm
	// begin inline asm
	bar.sync 0;
	// end inline asm
	// begin inline asm
	{	
.reg .f64 data;
	ld.global.ca.f64 data, [%rd32772];
	}
	// end inline asm
	// begin inline asm
	bar.sync 0;
	// end inline asm
	// begin inline asm
	{	
.reg .f64 data;
	ld.global.ca.f64 data, [%rd32772];
	}
	// end inline asm
	// begin inline asm
	bar.sync 0;
	// end inline asm
	// begin inline asm
	{	
.reg .f64 data;
	ld.global.ca.f64 data, [%rd32772];
	}
	// end inline asm
	// begin inline asm
	bar.sync 0;
	// end inline asm
	// begin inline asm
	{	
.reg .f64 data;
	ld.global.ca.f64 data, [%rd32772];
	}
	// end inline asm
	// begin inline asm
	bar.sync 0;
	// end inline asm
	// begin inline asm
	{	
.reg .f64 data;
	ld.global.ca.f64 data, [%rd32772];
	}
	// end inline asm
	// begin inline asm
	bar.sync 0;
	// end inline asm
	// begin inline asm
	{	
.reg .f64 data;
	ld.global.ca.f64 data, [%rd32772];
	}
	// end inline asm
	// begin inline asm
	bar.sync 0;
	// end inline asm
	// begin inline asm
	{	
.reg .f64 data;
	ld.global.ca.f64 data, [%rd32772];
	}
	// end inline asm
	// begin inline asm
	bar.sync 0;
	// end inline asm
	// begin inline asm
	{	
.reg .f64 data;
	ld.global.ca.f64 data, [%rd32772];
	}
	// end inline asm
	// begin inline asm
	bar.sync 0;
	// end inline asm
	// begin inline asm
	{	
.reg .f64 data;
	ld.global.ca.f64 data, [%rd32772];
	}
	// end inline asm
	// begin inline asm
	bar.sync 0;
	// end inline asm
	// begin inline asm
	{	
.reg .f64 data;
	ld.global.ca.f64 data, [%rd32772];
	}
	// end inline asm
	// begin inline asm
	bar.sync 0;
	// end inline asm
	// begin inline asm
	{	
.reg .f64 data;
	ld.global.ca.f64 data, [%rd32772];
	}
	// end inline asm
	// begin inline asm
	bar.sync 0;
	// end inline asm
	// begin inline asm
	{	
.reg .f64 data;
	ld.global.ca.f64 data, [%rd32772];
	}
	// end inline asm
	// begin inline asm
	bar.sync 0;
	// end inline asm
	// begin inline asm
	{	
.reg .f64 data;
	ld.global.ca.f64 data, [%rd32772];
	}
	// end inline asm
	// begin inline asm
	bar.sync 0;
	// end inline asm
	// begin inline asm
	{	
.reg .f64 data;
	ld.global.ca.f64 data, [%rd32772];
	}
	// end inline asm
	// begin inline asm
	bar.sync 0;
	// end inline asm
	// begin inline asm
	{	
.reg .f64 data;
	ld.global.ca.f64 data, [%rd32772];
	}
	// end inline asm
	// begin inline asm
	bar.sync 0;
	// end inline asm
	// begin inline asm
	{	
.reg .f64 data;
	ld.global.ca.f64 data, [%rd32772];
	}
	// end inline asm
	// begin inline asm
	bar.sync 0;
	// end inline asm
	// begin inline asm
	{	
.reg .f64 data;
	ld.global.ca.f64 data, [%rd32772];
	}
	// end inline asm
	// begin inline asm
	bar.sync 0;
	// end inline asm
	// begin inline asm
	{	
.reg .f64 data;
	ld.global.ca.f64 data, [%rd32772];
	}
	// end inline asm
	// begin inline asm
	bar.sync 0;
	// end inline asm
	// begin inline asm
	{	
.reg .f64 data;
	ld.global.ca.f64 data, [%rd32772];
	}
	// end inline asm
	// begin inline asm
	bar.sync 0;
	// end inline asm
	// begin inline asm
	{	
.reg .f64 data;
	ld.global.ca.f64 data, [%rd32772];
	}
	// end inline asm
	// begin inline asm
	bar.sync 0;
	// end inline asm
	// begin inline asm
	{	
.reg .f64 data;
	ld.global.ca.f64 data, [%rd32772];
	}
	// end inline asm
	// begin inline asm
	bar.sync 0;
	// end inline asm
	// begin inline asm
	{	
.reg .f64 data;
	ld.global.ca.f64 data, [%rd32772];
	}
	// end inline asm
	// begin inline asm
	bar.sync 0;
	// end inline asm
	// begin inline asm
	{	
.reg .f64 data;
	ld.global.ca.f64 data, [%rd32772];
	}
	// end inline asm
	// begin inline asm
	bar.sync 0;
	// end inline asm
	// begin inline asm
	{	
.reg .f64 data;
	ld.global.ca.f64 data, [%rd32772];
	}
	// end inline asm
	// begin inline asm
	bar.sync 0;
	// end inline asm
	// begin inline asm
	{	
.reg .f64 data;
	ld.global.ca.f64 data, [%rd32772];
	}
	// end inline asm
	// begin inline asm
	bar.sync 0;
	// end inline asm
	// begin inline asm
	{	
.reg .f64 data;
	ld.global.ca.f64 data, [%rd32772];
	}
	// end inline asm
	// begin inline asm
	bar.sync 0;
	// end inline asm
	// begin inline asm
	{	
.reg .f64 data;
	ld.global.ca.f64 data, [%rd32772];
	}
	// end inline asm
	// begin inline asm
	bar.sync 0;
	// end inline asm
	// begin inline asm
	{	
.reg .f64 data;
	ld.global.ca.f64 data, [%rd32772];
	}
	// end inline asm
	// begin inline asm
	bar.sync 0;
	// end inline asm
	// begin inline asm
	{	
.reg .f64 data;
	ld.global.ca.f64 data, [%rd32772];
	}
	// end inline asm
	// begin inline asm
	bar.sync 0;
	// end inline asm
	// begin inline asm
	{	
.reg .f64 data;
	ld.global.ca.f64 data, [%rd32772];
	}
	// end inline asm
	// begin inline asm
	bar.sync 0;
	// end inline asm
	// begin inline asm
	{	
.reg .f64 data;
	ld.global.ca.f64 data, [%rd32772];
	}
	// end inline asm
	// begin inline asm
	bar.sync 0;
	// end inline asm
	// begin inline asm
	{	
.reg .f64 data;
	ld.global.ca.f64 data, [%rd32772];
	}
	// end inline asm
	// begin inline asm
	bar.sync 0;
	// end inline asm
	// begin inline asm
	{	
.reg .f64 data;
	ld.global.ca.f64 data, [%rd32772];
	}
	// end inline asm
	// begin inline asm
	bar.sync 0;
	// end inline asm
	// begin inline asm
	{	
.reg .f64 data;
	ld.global.ca.f64 data, [%rd32772];
	}
	// end inline asm
	// begin inline asm
	bar.sync 0;
	// end inline asm
	// begin inline asm
	{	
.reg .f64 data;
	ld.global.ca.f64 data, [%rd32772];
	}
	// end inline asm
	// begin inline asm
	bar.sync 0;
	// end inline asm
	// begin inline asm
	{	
.reg .f64 data;
	ld.global.ca.f64 data, [%rd32772];
	}
	// end inline asm
	// begin inline asm
	bar.sync 0;
	// end inline asm
	// begin inline asm
	{	
.reg .f64 data;
	ld.global.ca.f64 data, [%rd32772];
	}
	// end inline asm
	// begin inline asm
	bar.sync 0;
	// end inline asm
	// begin inline asm
	{	
.reg .f64 data;
	ld.global.ca.f64 data, [%rd32772];
	}
	// end inline asm
	// begin inline asm
	bar.sync 0;
	// end inline asm
	// begin inline asm
	{	
.reg .f64 data;
	ld.global.ca.f64 data, [%rd32772];
	}
	// end inline asm
	// begin inline asm
	bar.sync 0;
	// end inline asm
	// begin inline asm
	{	
.reg .f64 data;
	ld.global.ca.f64 data, [%rd32772];
	}
	// end inline asm
	// begin inline asm
	bar.sync 0;
	// end inline asm
	// begin inline asm
	{	
.reg .f64 data;
	ld.global.ca.f64 data, [%rd32772];
	}
	// end inline asm
	// begin inline asm
	bar.sync 0;
	// end inline asm
	// begin inline asm
	{	
.reg .f64 data;
	ld.global.ca.f64 data, [%rd32772];
	}
	// end inline asm
	// begin inline asm
	bar.sync 0;
	// end inline asm
	// begin inline asm
	{	
.reg .f64 data;
	ld.global.ca.f64 data, [%rd32772];
	}
	// end inline asm
	// begin inline asm
	bar.sync 0;
	// end inline asm
	// begin inline asm
	{	
.reg .f64 data;
	ld.global.ca.f64 data, [%rd32772];
	}
	// end inline asm
	// begin inline asm
	bar.sync 0;
	// end inline asm
	// begin inline asm
	{	
.reg .f64 data;
	ld.global.ca.f64 data, [%rd32772];
	}
	// end inline asm
	// begin inline asm
	bar.sync 0;
	// end inline asm
	// begin inline asm
	{	
.reg .f64 data;
	ld.global.ca.f64 data, [%rd32772];
	}
	// end inline asm
	// begin inline asm
	bar.sync 0;
	// end inline asm
	// begin inline asm
	{	
.reg .f64 data;
	ld.global.ca.f64 data, [%rd32772];
	}
	// end inline asm
	// begin inline asm
	bar.sync 0;
	// end inline asm
	// begin inline asm
	{	
.reg .f64 data;
	ld.global.ca.f64 data, [%rd32772];
	}
	// end inline asm
	// begin inline asm
	bar.sync 0;
	// end inline asm
	// begin inline asm
	{	
.reg .f64 data;
	ld.global.ca.f64 data, [%rd32772];
	}
	// end inline asm
	// begin inline asm
	bar.sync 0;
	// end inline asm
	// begin inline asm
	{	
.reg .f64 data;
	ld.global.ca.f64 data, [%rd32772];
	}
	// end inline asm
	// begin inline asm
	bar.sync 0;
	// end inline asm
	// begin inline asm
	{	
.reg .f64 data;
	ld.global.ca.f64 data, [%rd32772];
	}
	// end inline asm
	// begin inline asm
	bar.sync 0;
	// end inline asm
	// begin inline asm
	{	
.reg .f64 data;
	ld.global.ca.f64 data, [%rd32772];
	}
	// end inline asm
	// begin inline asm
	bar.sync 0;
	// end inline asm
	// begin inline asm
	{	
.reg .f64 data;
	ld.global.ca.f64 data, [%rd32772];
	}
	// end inline asm
	// begin inline asm
	bar.sync 0;
	// end inline asm
	// begin inline asm
	{	
.reg .f64 data;
	ld.global.ca.f64 data, [%rd32772];
	}
	// end inline asm
	// begin inline asm
	bar.sync 0;
	// end inline asm
	// begin inline asm
	{	
.reg .f64 data;
	ld.global.ca.f64 data, [%rd32772];
	}
	// end inline asm
	// begin inline asm
	bar.sync 0;
	// end inline asm
	// begin inline asm
	{	
.reg .f64 data;
	ld.global.ca.f64 data, [%rd32772];
	}
	// end inline asm
	// begin inline asm
	bar.sync 0;
	// end inline asm
	// begin inline asm
	{	
.reg .f64 data;
	ld.global.ca.f64 data, [%rd32772];
	}
	// end inline asm
	// begin inline asm
	bar.sync 0;
	// end inline asm
	// begin inline asm
	{	
.reg .f64 data;
	ld.global.ca.f64 data, [%rd32772];
	}
	// end inline asm
	// begin inline asm
	bar.sync 0;
	// end inline asm
	// begin inline asm
	{	
.reg .f64 data;
	ld.global.ca.f64 data, [%rd32772];
	}
	// end inline asm
	// begin inline asm
	bar.sync 0;
	// end inline asm
	// begin inline asm
	{	
.reg .f64 data;
	ld.global.ca.f64 data, [%rd32772];
	}
	// end inline asm
	// begin inline asm
	bar.sync 0;
	// end inline asm
	// begin inline asm
	{	
.reg .f64 data;
	ld.global.ca.f64 data, [%rd32772];
	}
	// end inline asm
	// begin inline asm
	bar.sync 0;
	// end inline asm
	// begin inline asm
	{	
.reg .f64 data;
	ld.global.ca.f64 data, [%rd32772];
	}
	// end inline asm
	// begin inline asm
	bar.sync 0;
	// end inline asm
	// begin inline asm
	{	
.reg .f64 data;
	ld.global.ca.f64 data, [%rd32772];
	}
	// end inline asm
	// begin inline asm
	bar.sync 0;
	// end inline asm
	// begin inline asm
	{	
.reg .f64 data;
	ld.global.ca.f64 data, [%rd32772];
	}
	// end inline asm
	// begin inline asm
	bar.sync 0;
	// end inline asm
	// begin inline asm
	{	
.reg .f64 data;
	ld.global.ca.f64 data, [%rd32772];
	}
	// end inline asm
	// begin inline asm
	bar.sync 0;
	// end inline asm
	// begin inline asm
	{	
.reg .f64 data;
	ld.global.ca.f64 data, [%rd32772];
	}
	// end inline asm
	// begin inline asm
	bar.sync 0;
	// end inline asm
	// begin inline asm
	{	
.reg .f64 data;
	ld.global.ca.f64 data, [%rd32772];
	}
	// end inline asm
	// begin inline asm
	bar.sync 0;
	// end inline asm
	// begin inline asm
	{	
.reg .f64 data;
	ld.global.ca.f64 data, [%rd32772];
	}
	// end inline asm
	// begin inline asm
	bar.sync 0;
	// end inline asm
	// begin inline asm
	{	
.reg .f64 data;
	ld.global.ca.f64 data, [%rd32772];
	}
	// end inline asm
	// begin inline asm
	bar.sync 0;
	// end inline asm
	// begin inline asm
	{	
.reg .f64 data;
	ld.global.ca.f64 data, [%rd32772];
	}
	// end inline asm
	// begin inline asm
	bar.sync 0;
	// end inline asm
	// begin inline asm
	{	
.reg .f64 data;
	ld.global.ca.f64 data, [%rd32772];
	}
	// end inline asm
	// begin inline asm
	bar.sync 0;
	// end inline asm
	// begin inline asm
	{	
.reg .f64 data;
	ld.global.ca.f64 data, [%rd32772];
	}
	// end inline asm
	// begin inline asm
	bar.sync 0;
	// end inline asm
	// begin inline asm
	{	
.reg .f64 data;
	ld.global.ca.f64 data, [%rd32772];
	}
	// end inline asm
	// begin inline asm
	bar.sync 0;
	// end inline asm
	// begin inline asm
	{	
.reg .f64 data;
	ld.global.ca.f64 data, [%rd32772];
	}
	// end inline asm
	// begin inline asm
	bar.sync 0;
	// end inline asm
	// begin inline asm
	{	
.reg .f64 data;
	ld.global.ca.f64 data, [%rd32772];
	}
	// end inline asm
	// begin inline asm
	bar.sync 0;
	// end inline asm
	// begin inline asm
	{	
.reg .f64 data;
	ld.global.ca.f64 data, [%rd32772];
	}
	// end inline asm
	// begin inline asm
	bar.sync 0;
	// end inline asm
	// begin inline asm
	{	
.reg .f64 data;
	ld.global.ca.f64 data, [%rd32772];
	}
	// end inline asm
	// begin inline asm
	bar.sync 0;
	// end inline asm
	// begin inline asm
	{	
.reg .f64 data;
	ld.global.ca.f64 data, [%rd32772];
	}
	// end inline asm
	// begin inline asm
	bar.sync 0;
	// end inline asm
	// begin inline asm
	{	
.reg .f64 data;
	ld.global.ca.f64 data, [%rd32772];
	}
	// end inline asm
	// begin inline asm
	bar.sync 0;
	// end inline asm
	// begin inline asm
	{	
.reg .f64 data;
	ld.global.ca.f64 data, [%rd32772];
	}
	// end inline asm
	// begin inline asm
	bar.sync 0;
	// end inline asm
	// begin inline asm
	{	
.reg .f64 data;
	ld.global.ca.f64 data, [%rd32772];
	}
	// end inline asm
	// begin inline asm
	bar.sync 0;
	// end inline asm
	// begin inline asm
	{	
.reg .f64 data;
	ld.global.ca.f64 data, [%rd32772];
	}
	// end inline asm
	// begin inline asm
	bar.sync 0;
	// end inline asm
	// begin inline asm
	{	
.reg .f64 data;
	ld.global.ca.f64 data, [%rd32772];
	}
	// end inline asm
	// begin inline asm
	bar.sync 0;
	// end inline asm
	// begin inline asm
	{	
.reg .f64 data;
	ld.global.ca.f64 data, [%rd32772];
	}
	// end inline asm
	// begin inline asm
	bar.sync 0;
	// end inline asm
	// begin inline asm
	{	
.reg .f64 data;
	ld.global.ca.f64 data, [%rd32772];
	}
	// end inline asm
	// begin inline asm
	bar.sync 0;
	// end inline asm
	// begin inline asm
	{	
.reg .f64 data;
	ld.global.ca.f64 data, [%rd32772];
	}
	// end inline asm
	// begin inline asm
	bar.sync 0;
	// end inline asm
	// begin inline asm
	{	
.reg .f64 data;
	ld.global.ca.f64 data, [%rd32772];
	}
	// end inline asm
	// begin inline asm
	bar.sync 0;
	// end inline asm
	// begin inline asm
	{	
.reg .f64 data;
	ld.global.ca.f64 data, [%rd32772];
	}
	// end inline asm
	// begin inline asm
	bar.sync 0;
	// end inline asm
	// begin inline asm
	{	
.reg .f64 data;
	ld.global.ca.f64 data, [%rd32772];
	}
	// end inline asm
	// begin inline asm
	bar.sync 0;
	// end inline asm
	// begin inline asm
	{	
.reg .f64 data;
	ld.global.ca.f64 data, [%rd32772];
	}
	// end inline asm
	// begin inline asm
	bar.sync 0;
	// end inline asm
	// begin inline asm
	{	
.reg .f64 data;
	ld.global.ca.f64 data, [%rd32772];
	}
	// end inline asm
	// begin inline asm
	bar.sync 0;
	// end inline asm
	// begin inline asm
	{	
.reg .f64 data;
	ld.global.ca.f64 data, [%rd32772];
	}
	// end inline asm
	// begin inline asm
	bar.sync 0;
	// end inline asm
	// begin inline asm
	{	
.reg .f64 data;
	ld.global.ca.f64 data, [%rd32772];
	}
	// end inline asm
	// begin inline asm
	bar.sync 0;
	// end inline asm
	// begin inline asm
	{	
.reg .f64 data;
	ld.global.ca.f64 data, [%rd32772];
	}
	// end inline asm
	// begin inline asm
	bar.sync 0;
	// end inline asm
	// begin inline asm
	{	
.reg .f64 data;
	ld.global.ca.f64 data, [%rd32772];
	}
	// end inline asm
	// begin inline asm
	bar.sync 0;
	// end inline asm
	// begin inline asm
	{	
.reg .f64 data;
	ld.global.ca.f64 data, [%rd32772];
	}
	// end inline asm
	// begin inline asm
	bar.sync 0;
	// end inline asm
	// begin inline asm
	{	
.reg .f64 data;
	ld.global.ca.f64 data, [%rd32772];
	}
	// end inline asm
	// begin inline asm
	bar.sync 0;
	// end inline asm
	// begin inline asm
	{	
.reg .f64 data;
	ld.global.ca.f64 data, [%rd32772];
	}
	// end inline asm
	// begin inline asm
	bar.sync 0;
	// end inline asm
	// begin inline asm
	{	
.reg .f64 data;
	ld.global.ca.f64 data, [%rd32772];
	}
	// end inline asm
	// begin inline asm
	bar.sync 0;
	// end inline asm
	// begin inline asm
	{	
.reg .f64 data;
	ld.global.ca.f64 data, [%rd32772];
	}
	// end inline asm
	// begin inline asm
	bar.sync 0;
	// end inline asm
	// begin inline asm
	{	
.reg .f64 data;
	ld.global.ca.f64 data, [%rd32772];
	}
	// end inline asm
	// begin inline asm
	bar.sync 0;
	// end inline asm
	// begin inline asm
	{	
.reg .f64 data;
	ld.global.ca.f64 data, [%rd32772];
	}
	// end inline asm
	// begin inline asm
	bar.sync 0;
	// end inline asm
	// begin inline asm
	{	
.reg .f64 data;
	ld.global.ca.f64 data, [%rd32772];
	}
	// end inline asm
	// begin inline asm
	bar.sync 0;
	// end inline asm
	// begin inline asm
	{	
.reg .f64 data;
	ld.global.ca.f64 data, [%rd32772];
	}
	// end inline asm
	// begin inline asm
	bar.sync 0;
	// end inline asm
	// begin inline asm
	{	
.reg .f64 data;
	ld.global.ca.f64 data, [%rd32772];
	}
	// end inline asm
	// begin inline asm
	bar.sync 0;
	// end inline asm
	// begin inline asm
	{	
.reg .f64 data;
	ld.global.ca.f64 data, [%rd32772];
	}
	// end inline asm
	// begin inline asm
	bar.sync 0;
	// end inline asm
	// begin inline asm
	{	
.reg .f64 data;
	ld.global.ca.f64 data, [%rd32772];
	}
	// end inline asm
	// begin inline asm
	bar.sync 0;
	// end inline asm
	// begin inline asm
	{	
.reg .f64 data;
	ld.global.ca.f64 data, [%rd32772];
	}
	// end inline asm
	// begin inline asm
	bar.sync 0;
	// end inline asm
	// begin inline asm
	{	
.reg .f64 data;
	ld.global.ca.f64 data, [%rd32772];
	}
	// end inline asm
	// begin inline asm
	bar.sync 0;
	// end inline asm
	// begin inline asm
	{	
.reg .f64 data;
	ld.global.ca.f64 data, [%rd32772];
	}
	// end inline asm
	// begin inline asm
	bar.sync 0;
	// end inline asm
	// begin inline asm
	{	
.reg .f64 data;
	ld.global.ca.f64 data, [%rd32772];
	}
	// end inline asm
	// begin inline asm
	bar.sync 0;
	// end inline asm
	// begin inline asm
	{	
.reg .f64 data;
	ld.global.ca.f64 data, [%rd32772];
	}
	// end inline asm
	// begin inline asm
	bar.sync 0;
	// end inline asm
	// begin inline asm
	{	
.reg .f64 data;
	ld.global.ca.f64 data, [%rd32772];
	}
	// end inline asm
	// begin inline asm
	bar.sync 0;
	// end inline asm
	// begin inline asm
	{	
.reg .f64 data;
	ld.global.ca.f64 data, [%rd32772];
	}
	// end inline asm
	// begin inline asm
	bar.sync 0;
	// end inline asm
	// begin inline asm
	{	
.reg .f64 data;
	ld.global.ca.f64 data, [%rd32772];
	}
	// end inline asm
	// begin inline asm
	bar.sync 0;
	// end inline asm
	// begin inline asm
	{	
.reg .f64 data;
	ld.global.ca.f64 data, [%rd32772];
	}
	// end inline asm
	// begin inline asm
	bar.sync 0;
	// end inline asm
	// begin inline asm
	{	
.reg .f64 data;
	ld.global.ca.f64 data, [%rd32772];
	}
	// end inline asm
	// begin inline asm
	bar.sync 0;
	// end inline asm
	// begin inline asm
	{	
.reg .f64 data;
	ld.global.ca.f64 data, [%rd32772];
	}
	// end inline asm
	// begin inline asm
	bar.sync 0;
	// end inline asm
	// begin inline asm
	{	
.reg .f64 data;
	ld.global.ca.f64 data, [%rd32772];
	}
	// end inline asm
	// begin inline asm
	bar.sync 0;
	// end inline asm
	// begin inline asm
	{	
.reg .f64 data;
	ld.global.ca.f64 data, [%rd32772];
	}
	// end inline asm
	// begin inline asm
	bar.sync 0;
	// end inline asm
	// begin inline asm
	{	
.reg .f64 data;
	ld.global.ca.f64 data, [%rd32772];
	}
	// end inline asm
	// begin inline asm
	bar.sync 0;
	// end inline asm
	// begin inline asm
	{	
.reg .f64 data;
	ld.global.ca.f64 data, [%rd32772];
	}
	// end inline asm
	// begin inline asm
	bar.sync 0;
	// end inline asm
	// begin inline asm
	{	
.reg .f64 data;
	ld.global.ca.f64 data, [%rd32772];
	}
	// end inline asm
	// begin inline asm
	bar.sync 0;
	// end inline asm
	// begin inline asm
	{	
.reg .f64 data;
	ld.global.ca.f64 data, [%rd32772];
	}
	// end inline asm
	// begin inline asm
	bar.sync 0;
	// end inline asm
	// begin inline asm
	{	
.reg .f64 data;
	ld.global.ca.f64 data, [%rd32772];
	}
	// end inline asm
	// begin inline asm
	bar.sync 0;
	// end inline asm
	// begin inline asm
	{	
.reg .f64 data;
	ld.global.ca.f64 data, [%rd32772];
	}
	// end inline asm
	// begin inline asm
	bar.sync 0;
	// end inline asm
	// begin inline asm
	{	
.reg .f64 data;
	ld.global.ca.f64 data, [%rd32772];
	}
	// end inline asm
	// begin inline asm
	bar.sync 0;
	// end inline asm
	// begin inline asm
	{	
.reg .f64 data;
	ld.global.ca.f64 data, [%rd32772];
	}
	// end inline asm
	// begin inline asm
	bar.sync 0;
	// end inline asm
	// begin inline asm
	{	
.reg .f64 data;
	ld.global.ca.f64 data, [%rd32772];
	}
	// end inline asm
	// begin inline asm
	bar.sync 0;
	// end inline asm
	// begin inline asm
	{	
.reg .f64 data;
	ld.global.ca.f64 data, [%rd32772];
	}
	// end inline asm
	// begin inline asm
	bar.sync 0;
	// end inline asm
	// begin inline asm
	{	
.reg .f64 data;
	ld.global.ca.f64 data, [%rd32772];
	}
	// end inline asm
	// begin inline asm
	bar.sync 0;
	// end inline asm
	// begin inline asm
	{	
.reg .f64 data;
	ld.global.ca.f64 data, [%rd32772];
	}
	// end inline asm
	// begin inline asm
	bar.sync 0;
	// end inline asm
	// begin inline asm
	{	
.reg .f64 data;
	ld.global.ca.f64 data, [%rd32772];
	}
	// end inline asm
	// begin inline asm
	bar.sync 0;
	// end inline asm
	// begin inline asm
	{	
.reg .f64 data;
	ld.global.ca.f64 data, [%rd32772];
	}
	// end inline asm
	// begin inline asm
	bar.sync 0;
	// end inline asm
	// begin inline asm
	{	
.reg .f64 data;
	ld.global.ca.f64 data, [%rd32772];
	}
	// end inline asm
	// begin inline asm
	bar.sync 0;
	// end inline asm
	// begin inline asm
	{	
.reg .f64 data;
	ld.global.ca.f64 data, [%rd32772];
	}
	// end inline asm
	// begin inline asm
	bar.sync 0;
	// end inline asm
	// begin inline asm
	{	
.reg .f64 data;
	ld.global.ca.f64 data, [%rd32772];
	}
	// end inline asm
	// begin inline asm
	bar.sync 0;
	// end inline asm
	// begin inline asm
	{	
.reg .f64 data;
	ld.global.ca.f64 data, [%rd32772];
	}
	// end inline asm
	// begin inline asm
	bar.sync 0;
	// end inline asm
	// begin inline asm
	{	
.reg .f64 data;
	ld.global.ca.f64 data, [%rd32772];
	}
	// end inline asm
	// begin inline asm
	bar.sync 0;
	// end inline asm
	// begin inline asm
	{	
.reg .f64 data;
	ld.global.ca.f64 data, [%rd32772];
	}
	// end inline asm
	// begin inline asm
	bar.sync 0;
	// end inline asm
	// begin inline asm
	{	
.reg .f64 data;
	ld.global.ca.f64 data, [%rd32772];
	}
	// end inline asm
	// begin inline asm
	bar.sync 0;
	// end inline asm
	// begin inline asm
	{	
.reg .f64 data;
	ld.global.ca.f64 data, [%rd32772];
	}
	// end inline asm
	// begin inline asm
	bar.sync 0;
	// end inline asm
	// begin inline asm
	{	
.reg .f64 data;
	ld.global.ca.f64 data, [%rd32772];
	}
	// end inline asm
	// begin inline asm
	bar.sync 0;
	// end inline asm
	// begin inline asm
	{	
.reg .f64 data;
	ld.global.ca.f64 data, [%rd32772];
	}
	// end inline asm
	// begin inline asm
	bar.sync 0;
	// end inline asm
	// begin inline asm
	{	
.reg .f64 data;
	ld.global.ca.f64 data, [%rd32772];
	}
	// end inline asm
	// begin inline asm
	bar.sync 0;
	// end inline asm
	// begin inline asm
	{	
.reg .f64 data;
	ld.global.ca.f64 data, [%rd32772];
	}
	// end inline asm
	// begin inline asm
	bar.sync 0;
	// end inline asm
	// begin inline asm
	{	
.reg .f64 data;
	ld.global.ca.f64 data, [%rd32772];
	}
	// end inline asm
	// begin inline asm
	bar.sync 0;
	// end inline asm
	// begin inline asm
	{	
.reg .f64 data;
	ld.global.ca.f64 data, [%rd32772];
	}
	// end inline asm
	// begin inline asm
	bar.sync 0;
	// end inline asm
	// begin inline asm
	{	
.reg .f64 data;
	ld.global.ca.f64 data, [%rd32772];
	}
	// end inline asm
	// begin inline asm
	bar.sync 0;
	// end inline asm
	// begin inline asm
	{	
.reg .f64 data;
	ld.global.ca.f64 data, [%rd32772];
	}
	// end inline asm
	// begin inline asm
	bar.sync 0;
	// end inline asm
	// begin inline asm
	{	
.reg .f64 data;
	ld.global.ca.f64 data, [%rd32772];
	}
	// end inline asm
	// begin inline asm
	bar.sync 0;
	// end inline asm
	// begin inline asm
	{	
.reg .f64 data;
	ld.global.ca.f64 data, [%rd32772];
	}
	// end inline asm
	// begin inline asm
	bar.sync 0;
	// end inline asm
	// begin inline asm
	{	
.reg .f64 data;
	ld.global.ca.f64 data, [%rd32772];
	}
	// end inline asm
	// begin inline asm
	bar.sync 0;
	// end inline asm
	// begin inline asm
	{	
.reg .f64 data;
	ld.global.ca.f64 data, [%rd32772];
	}
	// end inline asm
	// begin inline asm
	bar.sync 0;
	// end inline asm
	// begin inline asm
	{	
.reg .f64 data;
	ld.global.ca.f64 data, [%rd32772];
	}
	// end inline asm
	// begin inline asm
	bar.sync 0;
	// end inline asm
	// begin inline asm
	{	
.reg .f64 data;
	ld.global.ca.f64 data, [%rd32772];
	}
	// end inline asm
	// begin inline asm
	bar.sync 0;
	// end inline asm
	// begin inline asm
	{	
.reg .f64 data;
	ld.global.ca.f64 data, [%rd32772];
	}
	// end inline asm
	// begin inline asm
	bar.sync 0;
	// end inline asm
	// begin inline asm
	{	
.reg .f64 data;
	ld.global.ca.f64 data, [%rd32772];
	}
	// end inline asm
	// begin inline asm
	bar.sync 0;
	// end inline asm
	// begin inline asm
	{	
.reg .f64 data;
	ld.global.ca.f64 data, [%rd32772];
	}
	// end inline asm
	// begin inline asm
	bar.sync 0;
	// end inline asm
	// begin inline asm
	{	
.reg .f64 data;
	ld.global.ca.f64 data, [%rd32772];
	}
	// end inline asm
	// begin inline asm
	bar.sync 0;
	// end inline asm
	// begin inline asm
	{	
.reg .f64 data;
	ld.global.ca.f64 data, [%rd32772];
	}
	// end inline asm
	// begin inline asm
	bar.sync 0;
	// end inline asm
	// begin inline asm
	{	
.reg .f64 data;
	ld.global.ca.f64 data, [%rd32772];
	}
	// end inline asm
	// begin inline asm
	bar.sync 0;
	// end inline asm
	// begin inline asm
	{	
.reg .f64 data;
	ld.global.ca.f64 data, [%rd32772];
	}
	// end inline asm
	// begin inline asm
	bar.sync 0;
	// end inline asm
	// begin inline asm
	{	
.reg .f64 data;
	ld.global.ca.f64 data, [%rd32772];
	}
	// end inline asm
	// begin inline asm
	bar.sync 0;
	// end inline asm
	// begin inline asm
	{	
.reg .f64 data;
	ld.global.ca.f64 data, [%rd32772];
	}
	// end inline asm
	// begin inline asm
	bar.sync 0;
	// end inline asm
	// begin inline asm
	{	
.reg .f64 data;
	ld.global.ca.f64 data, [%rd32772];
	}
	// end inline asm
	// begin inline asm
	bar.sync 0;
	// end inline asm
	// begin inline asm
	{	
.reg .f64 data;
	ld.global.ca.f64 data, [%rd32772];
	}
	// end inline asm
	// begin inline asm
	bar.sync 0;
	// end inline asm
	// begin inline asm
	{	
.reg .f64 data;
	ld.global.ca.f64 data, [%rd32772];
	}
	// end inline asm
	// begin inline asm
	bar.sync 0;
	// end inline asm
	// begin inline asm
	{	
.reg .f64 data;
	ld.global.ca.f64 data, [%rd32772];
	}
	// end inline asm
	// begin inline asm
	bar.sync 0;
	// end inline asm
	// begin inline asm
	{	
.reg .f64 data;
	ld.global.ca.f64 data, [%rd32772];
	}
	// end inline asm
	// begin inline asm
	bar.sync 0;
	// end inline asm
	// begin inline asm
	{	
.reg .f64 data;
	ld.global.ca.f64 data, [%rd32772];
	}
	// end inline asm
	// begin inline asm
	bar.sync 0;
	// end inline asm
	// begin inline asm
	{	
.reg .f64 data;
	ld.global.ca.f64 data, [%rd32772];
	}
	// end inline asm
	// begin inline asm
	bar.sync 0;
	// end inline asm
	// begin inline asm
	{	
.reg .f64 data;
	ld.global.ca.f64 data, [%rd32772];
	}
	// end inline asm
	// begin inline asm
	bar.sync 0;
	// end inline asm
	// begin inline asm
	{	
.reg .f64 data;
	ld.global.ca.f64 data, [%rd32772];
	}
	// end inline asm
	// begin inline asm
	bar.sync 0;
	// end inline asm
	// begin inline asm
	{	
.reg .f64 data;
	ld.global.ca.f64 data, [%rd32772];
	}
	// end inline asm
	// begin inline asm
	bar.sync 0;
	// end inline asm
	// begin inline asm
	{	
.reg .f64 data;
	ld.global.ca.f64 data, [%rd32772];
	}
	// end inline asm
	// begin inline asm
	bar.sync 0;
	// end inline asm
	// begin inline asm
	{	
.reg .f64 data;
	ld.global.ca.f64 data, [%rd32772];
	}
	// end inline asm
	// begin inline asm
	bar.sync 0;
	// end inline asm
	// begin inline asm
	{	
.reg .f64 data;
	ld.global.ca.f64 data, [%rd32772];
	}
	// end inline asm
	// begin inline asm
	bar.sync 0;
	// end inline asm
	// begin inline asm
	{	
.reg .f64 data;
	ld.global.ca.f64 data, [%rd32772];
	}
	// end inline asm
	// begin inline asm
	bar.sync 0;
	// end inline asm
	// begin inline asm
	{	
.reg .f64 data;
	ld.global.ca.f64 data, [%rd32772];
	}
	// end inline asm
	// begin inline asm
	bar.sync 0;
	// end inline asm
	// begin inline asm
	{	
.reg .f64 data;
	ld.global.ca.f64 data, [%rd32772];
	}
	// end inline asm
	// begin inline asm
	bar.sync 0;
	// end inline asm
	// begin inline asm
	{	
.reg .f64 data;
	ld.global.ca.f64 data, [%rd32772];
	}
	// end inline asm
	// begin inline asm
	bar.sync 0;
	// end inline asm
	// begin inline asm
	{	
.reg .f64 data;
	ld.global.ca.f64 data, [%rd32772];
	}
	// end inline asm
	// begin inline asm
	bar.sync 0;
	// end inline asm
	// begin inline asm
	{	
.reg .f64 data;
	ld.global.ca.f64 data, [%rd32772];
	}
	// end inline asm
	// begin inline asm
	bar.sync 0;
	// end inline asm
	// begin inline asm
	{	
.reg .f64 data;
	ld.global.ca.f64 data, [%rd32772];
	}
	// end inline asm
	// begin inline asm
	bar.sync 0;
	// end inline asm
	// begin inline asm
	{	
.reg .f64 data;
	ld.global.ca.f64 data, [%rd32772];
	}
	// end inline asm
	// begin inline asm
	bar.sync 0;
	// end inline asm
	// begin inline asm
	{	
.reg .f64 data;
	ld.global.ca.f64 data, [%rd32772];
	}
	// end inline asm
	// begin inline asm
	bar.sync 0;
	// end inline asm
	// begin inline asm
	{	
.reg .f64 data;
	ld.global.ca.f64 data, [%rd32772];
	}
	// end inline asm
	// begin inline asm
	bar.sync 0;
	// end inline asm
	// begin inline asm
	{	
.reg .f64 data;
	ld.global.ca.f64 data, [%rd32772];
	}
	// end inline asm
	// begin inline asm
	bar.sync 0;
	// end inline asm
	// begin inline asm
	{	
.reg .f64 data;
	ld.global.ca.f64 data, [%rd32772];
	}
	// end inline asm
	// begin inline asm
	bar.sync 0;
	// end inline asm
	// begin inline asm
	{	
.reg .f64 data;
	ld.global.ca.f64 data, [%rd32772];
	}
	// end inline asm
	// begin inline asm
	bar.sync 0;
	// end inline asm
	// begin inline asm
	{	
.reg .f64 data;
	ld.global.ca.f64 data, [%rd32772];
	}
	// end inline asm
	// begin inline asm
	bar.sync 0;
	// end inline asm
	// begin inline asm
	{	
.reg .f64 data;
	ld.global.ca.f64 data, [%rd32772];
	}
	// end inline asm
	// begin inline asm
	bar.sync 0;
	// end inline asm
	// begin inline asm
	{	
.reg .f64 data;
	ld.global.ca.f64 data, [%rd32772];
	}
	// end inline asm
	// begin inline asm
	bar.sync 0;
	// end inline asm
	// begin inline asm
	{	
.reg .f64 data;
	ld.global.ca.f64 data, [%rd32772];
	}
	// end inline asm
	// begin inline asm
	bar.sync 0;
	// end inline asm
	// begin inline asm
	{	
.reg .f64 data;
	ld.global.ca.f64 data, [%rd32772];
	}
	// end inline asm
	// begin inline asm
	bar.sync 0;
	// end inline asm
	// begin inline asm
	{	
.reg .f64 data;
	ld.global.ca.f64 data, [%rd32772];
	}
	// end inline asm
	// begin inline asm
	bar.sync 0;
	// end inline asm
	// begin inline asm
	{	
.reg .f64 data;
	ld.global.ca.f64 data, [%rd32772];
	}
	// end inline asm
	// begin inline asm
	bar.sync 0;
	// end inline asm
	// begin inline asm
	{	
.reg .f64 data;
	ld.global.ca.f64 data, [%rd32772];
	}
	// end inline asm
	// begin inline asm
	bar.sync 0;
	// end inline asm
	// begin inline asm
	{	
.reg .f64 data;
	ld.global.ca.f64 data, [%rd32772];
	}
	// end inline asm
	// begin inline asm
	bar.sync 0;
	// end inline asm
	// begin inline asm
	{	
.reg .f64 data;
	ld.global.ca.f64 data, [%rd32772];
	}
	// end inline asm
	// begin inline asm
	bar.sync 0;
	// end inline asm
	// begin inline asm
	{	
.reg .f64 data;
	ld.global.ca.f64 data, [%rd32772];
	}
	// end inline asm
	// begin inline asm
	bar.sync 0;
	// end inline asm
	// begin inline asm
	{	
.reg .f64 data;
	ld.global.ca.f64 data, [%rd32772];
	}
	// end inline asm
	// begin inline asm
	bar.sync 0;
	// end inline asm
	// begin inline asm
	{	
.reg .f64 data;
	ld.global.ca.f64 data, [%rd32772];
	}
	// end inline asm
	// begin inline asm
	bar.sync 0;
	// end inline asm
	// begin inline asm
	{	
.reg .f64 data;
	ld.global.ca.f64 data, [%rd32772];
	}
	// end inline asm
	// begin inline asm
	bar.sync 0;
	// end inline asm
	// begin inline asm
	{	
.reg .f64 data;
	ld.global.ca.f64 data, [%rd32772];
	}
	// end inline asm
	// begin inline asm
	bar.sync 0;
	// end inline asm
	// begin inline asm
	{	
.reg .f64 data;
	ld.global.ca.f64 data, [%rd32772];
	}
	// end inline asm
	// begin inline asm
	bar.sync 0;
	// end inline asm
	// begin inline asm
	{	
.reg .f64 data;
	ld.global.ca.f64 data, [%rd32772];
	}
	// end inline asm
	// begin inline asm
	bar.sync 0;
	// end inline asm
	// begin inline asm
	{	
.reg .f64 data;
	ld.global.ca.f64 data, [%rd32772];
	}
	// end inline asm
	// begin inline asm
	bar.sync 0;
	// end inline asm
	// begin inline asm
	{	
.reg .f64 data;
	ld.global.ca.f64 data, [%rd32772];
	}
	// end inline asm
	// begin inline asm
	bar.sync 0;
	// end inline asm
	// begin inline asm
	{	
.reg .f64 data;
	ld.global.ca.f64 data, [%rd32772];
	}
	// end inline asm
	// begin inline asm
	bar.sync 0;
	// end inline asm
	// begin inline asm
	{	
.reg .f64 data;
	ld.global.ca.f64 data, [%rd32772];
	}
	// end inline asm
	// begin inline asm
	bar.sync 0;
	// end inline asm
	// begin inline asm
	{	
.reg .f64 data;
	ld.global.ca.f64 data, [%rd32772];
	}
	// end inline asm
	// begin inline asm
	bar.sync 0;
	// end inline asm
	// begin inline asm
	{	
.reg .f64 data;
	ld.global.ca.f64 data, [%rd32772];
	}
	// end inline asm
	// begin inline asm
	bar.sync 0;
	// end inline asm
	// begin inline asm
	{	
.reg .f64 data;
	ld.global.ca.f64 data, [%rd32772];
	}
	// end inline asm
	// begin inline asm
	bar.sync 0;
	// end inline asm
	// begin inline asm
	{	
.reg .f64 data;
	ld.global.ca.f64 data, [%rd32772];
	}
	// end inline asm
	// begin inline asm
	bar.sync 0;
	// end inline asm
	// begin inline asm
	{	
.reg .f64 data;
	ld.global.ca.f64 data, [%rd32772];
	}
	// end inline asm
	// begin inline asm
	bar.sync 0;
	// end inline asm
	// begin inline asm
	{	
.reg .f64 data;
	ld.global.ca.f64 data, [%rd32772];
	}
	// end inline asm
	// begin inline asm
	bar.sync 0;
	// end inline asm
	// begin inline asm
	{	
.reg .f64 data;
	ld.global.ca.f64 data, [%rd32772];
	}
	// end inline asm
	// begin inline asm
	bar.sync 0;
	// end inline asm
	// begin inline asm
	{	
.reg .f64 data;
	ld.global.ca.f64 data, [%rd32772];
	}
	// end inline asm
	// begin inline asm
	bar.sync 0;
	// end inline asm
	// begin inline asm
	{	
.reg .f64 data;
	ld.global.ca.f64 data, [%rd32772];
	}
	// end inline asm
	// begin inline asm
	bar.sync 0;
	// end inline asm
	// begin inline asm
	{	
.reg .f64 data;
	ld.global.ca.f64 data, [%rd32772];
	}
	// end inline asm
	// begin inline asm
	bar.sync 0;
	// end inline asm
	// begin inline asm
	{	
.reg .f64 data;
	ld.global.ca.f64 data, [%rd32772];
	}
	// end inline asm
	// begin inline asm
	bar.sync 0;
	// end inline asm
	// begin inline asm
	{	
.reg .f64 data;
	ld.global.ca.f64 data, [%rd32772];
	}
	// end inline asm
	// begin inline asm
	bar.sync 0;
	// end inline asm
	// begin inline asm
	{	
.reg .f64 data;
	ld.global.ca.f64 data, [%rd32772];
	}
	// end inline asm
	// begin inline asm
	bar.sync 0;
	// end inline asm
	// begin inline asm
	{	
.reg .f64 data;
	ld.global.ca.f64 data, [%rd32772];
	}
	// end inline asm
	// begin inline asm
	bar.sync 0;
	// end inline asm
	// begin inline asm
	{	
.reg .f64 data;
	ld.global.ca.f64 data, [%rd32772];
	}
	// end inline asm
	// begin inline asm
	bar.sync 0;
	// end inline asm
	// begin inline asm
	{	
.reg .f64 data;
	ld.global.ca.f64 data, [%rd32772];
	}
	// end inline asm
	// begin inline asm
	bar.sync 0;
	// end inline asm
	// begin inline asm
	{	
.reg .f64 data;
	ld.global.ca.f64 data, [%rd32772];
	}
	// end inline asm
	// begin inline asm
	bar.sync 0;
	// end inline asm
	// begin inline asm
	{	
.reg .f64 data;
	ld.global.ca.f64 data, [%rd32772];
	}
	// end inline asm
	// begin inline asm
	bar.sync 0;
	// end inline asm
	// begin inline asm
	{	
.reg .f64 data;
	ld.global.ca.f64 data, [%rd32772];
	}
	// end inline asm
	// begin inline asm
	bar.sync 0;
	// end inline asm
	// begin inline asm
	{	
.reg .f64 data;
	ld.global.ca.f64 data, [%rd32772];
	}
	// end inline asm
	// begin inline asm
	bar.sync 0;
	// end inline asm
	// begin inline asm
	{	
.reg .f64 data;
	ld.global.ca.f64 data, [%rd32772];
	}
	// end inline asm
	// begin inline asm
	bar.sync 0;
	// end inline asm
	// begin inline asm
	{	
.reg .f64 data;
	ld.global.ca.f64 data, [%rd32772];
	}
	// end inline asm
	// begin inline asm
	bar.sync 0;
	// end inline asm
	// begin inline asm
	{	
.reg .f64 data;
	ld.global.ca.f64 data, [%rd32772];
	}
	// end inline asm
	// begin inline asm
	bar.sync 0;
	// end inline asm
	// begin inline asm
	{	
.reg .f64 data;
	ld.global.ca.f64 data, [%rd32772];
	}
	// end inline asm
	// begin inline asm
	bar.sync 0;
	// end inline asm
	// begin inline asm
	{	
.reg .f64 data;
	ld.global.ca.f64 data, [%rd32772];
	}
	// end inline asm
	// begin inline asm
	bar.sync 0;
	// end inline asm
	// begin inline asm
	{	
.reg .f64 data;
	ld.global.ca.f64 data, [%rd32772];
	}
	// end inline asm
	// begin inline asm
	bar.sync 0;
	// end inline asm
	// begin inline asm
	{	
.reg .f64 data;
	ld.global.ca.f64 data, [%rd32772];
	}
	// end inline asm
	// begin inline asm
	bar.sync 0;
	// end inline asm
	// begin inline asm
	{	
.reg .f64 data;
	ld.global.ca.f64 data, [%rd32772];
	}
	// end inline asm
	// begin inline asm
	bar.sync 0;
	// end inline asm
	// begin inline asm
	{	
.reg .f64 data;
	ld.global.ca.f64 data, [%rd32772];
	}
	// end inline asm
	// begin inline asm
	bar.sync 0;
	// end inline asm
	// begin inline asm
	{	
.reg .f64 data;
	ld.global.ca.f64 data, [%rd32772];
	}
	// end inline asm
	// begin inline asm
	bar.sync 0;
	// end inline asm
	// begin inline asm
	{	
.reg .f64 data;
	ld.global.ca.f64 data, [%rd32772];
	}
	// end inline asm
	// begin inline asm
	bar.sync 0;
	// end inline asm
	// begin inline asm
	{	
.reg .f64 data;
	ld.global.ca.f64 data, [%rd32772];
	}
	// end inline asm
	// begin inline asm
	bar.sync 0;
	// end inline asm
	// begin inline asm
	{	
.reg .f64 data;
	ld.global.ca.f64 data, [%rd32772];
	}
	// end inline asm
	// begin inline asm
	bar.sync 0;
	// end inline asm
	// begin inline asm
	{	
.reg .f64 data;
	ld.global.ca.f64 data, [%rd32772];
	}
	// end inline asm
	// begin inline asm
	bar.sync 0;
	// end inline asm
	// begin inline asm
	{	
.reg .f64 data;
	ld.global.ca.f64 data, [%rd32772];
	}
	// end inline asm
	// begin inline asm
	bar.sync 0;
	// end inline asm
	// begin inline asm
	{	
.reg .f64 data;
	ld.global.ca.f64 data, [%rd32772];
	}
	// end inline asm
	// begin inline asm
	bar.sync 0;
	// end inline asm
	// begin inline asm
	{	
.reg .f64 data;
	ld.global.ca.f64 data, [%rd32772];
	}
	// end inline asm
	// begin inline asm
	bar.sync 0;
	// end inline asm
	// begin inline asm
	{	
.reg .f64 data;
	ld.global.ca.f64 data, [%rd32772];
	}
	// end inline asm
	// begin inline asm
	bar.sync 0;
	// end inline asm
	// begin inline asm
	{	
.reg .f64 data;
	ld.global.ca.f64 data, [%rd32772];
	}
	// end inline asm
	// begin inline asm
	bar.sync 0;
	// end inline asm
	// begin inline asm
	{	
.reg .f64 data;
	ld.global.ca.f64 data, [%rd32772];
	}
	// end inline asm
	// begin inline asm
	bar.sync 0;
	// end inline asm
	// begin inline asm
	{	
.reg .f64 data;
	ld.global.ca.f64 data, [%rd32772];
	}
	// end inline asm
	// begin inline asm
	bar.sync 0;
	// end inline asm
	// begin inline asm
	{	
.reg .f64 data;
	ld.global.ca.f64 data, [%rd32772];
	}
	// end inline asm
	// begin inline asm
	bar.sync 0;
	// end inline asm
	// begin inline asm
	{	
.reg .f64 data;
	ld.global.ca.f64 data, [%rd32772];
	}
	// end inline asm
	// begin inline asm
	bar.sync 0;
	// end inline asm
	// begin inline asm
	{	
.reg .f64 data;
	ld.global.ca.f64 data, [%rd32772];
	}
	// end inline asm
	// begin inline asm
	bar.sync 0;
	// end inline asm
	// begin inline asm
	{	
.reg .f64 data;
	ld.global.ca.f64 data, [%rd32772];
	}
	// end inline asm
	// begin inline asm
	bar.sync 0;
	// end inline asm
	// begin inline asm
	{	
.reg .f64 data;
	ld.global.ca.f64 data, [%rd32772];
	}
	// end inline asm
	// begin inline asm
	bar.sync 0;
	// end inline asm
	// begin inline asm
	{	
.reg .f64 data;
	ld.global.ca.f64 data, [%rd32772];
	}
	// end inline asm
	// begin inline asm
	bar.sync 0;
	// end inline asm
	// begin inline asm
	{	
.reg .f64 data;
	ld.global.ca.f64 data, [%rd32772];
	}
	// end inline asm
	// begin inline asm
	bar.sync 0;
	// end inline asm
	// begin inline asm
	{	
.reg .f64 data;
	ld.global.ca.f64 data, [%rd32772];
	}
	// end inline asm
	// begin inline asm
	bar.sync 0;
	// end inline asm
	// begin inline asm
	{	
.reg .f64 data;
	ld.global.ca.f64 data, [%rd32772];
	}
	// end inline asm
	// begin inline asm
	bar.sync 0;
	// end inline asm
	// begin inline asm
	{	
.reg .f64 data;
	ld.global.ca.f64 data, [%rd32772];
	}
	// end inline asm
	// begin inline asm
	bar.sync 0;
	// end inline asm
	// begin inline asm
	{	
.reg .f64 data;
	ld.global.ca.f64 data, [%rd32772];
	}
	// end inline asm
	// begin inline asm
	bar.sync 0;
	// end inline asm
	// begin inline asm
	{	
.reg .f64 data;
	ld.global.ca.f64 data, [%rd32772];
	}
	// end inline asm
	// begin inline asm
	bar.sync 0;
	// end inline asm
	// begin inline asm
	{	
.reg .f64 data;
	ld.global.ca.f64 data, [%rd32772];
	}
	// end inline asm
	// begin inline asm
	bar.sync 0;
	// end inline asm
	// begin inline asm
	{	
.reg .f64 data;
	ld.global.ca.f64 data, [%rd32772];
	}
	// end inline asm
	// begin inline asm
	bar.sync 0;
	// end inline asm
	// begin inline asm
	{	
.reg .f64 data;
	ld.global.ca.f64 data, [%rd32772];
	}
	// end inline asm
	// begin inline asm
	bar.sync 0;
	// end inline asm
	// begin inline asm
	{	
.reg .f64 data;
	ld.global.ca.f64 data, [%rd32772];
	}
	// end inline asm
	// begin inline asm
	bar.sync 0;
	// end inline asm
	// begin inline asm
	{	
.reg .f64 data;
	ld.global.ca.f64 data, [%rd32772];
	}
	// end inline asm
	// begin inline asm
	bar.sync 0;
	// end inline asm
	// begin inline asm
	{	
.reg .f64 data;
	ld.global.ca.f64 data, [%rd32772];
	}
	// end inline asm
	// begin inline asm
	bar.sync 0;
	// end inline asm
	// begin inline asm
	{	
.reg .f64 data;
	ld.global.ca.f64 data, [%rd32772];
	}
	// end inline asm
	// begin inline asm
	bar.sync 0;
	// end inline asm
	// begin inline asm
	{	
.reg .f64 data;
	ld.global.ca.f64 data, [%rd32772];
	}
	// end inline asm
	// begin inline asm
	bar.sync 0;
	// end inline asm
	// begin inline asm
	{	
.reg .f64 data;
	ld.global.ca.f64 data, [%rd32772];
	}
	// end inline asm
	// begin inline asm
	bar.sync 0;
	// end inline asm
	// begin inline asm
	{	
.reg .f64 data;
	ld.global.ca.f64 data, [%rd32772];
	}
	// end inline asm
	// begin inline asm
	bar.sync 0;
	// end inline asm
	// begin inline asm
	{	
.reg .f64 data;
	ld.global.ca.f64 data, [%rd32772];
	}
	// end inline asm
	// begin inline asm
	bar.sync 0;
	// end inline asm
	// begin inline asm
	{	
.reg .f64 data;
	ld.global.ca.f64 data, [%rd32772];
	}
	// end inline asm
	// begin inline asm
	bar.sync 0;
	// end inline asm
	// begin inline asm
	{	
.reg .f64 data;
	ld.global.ca.f64 data, [%rd32772];
	}
	// end inline asm
	// begin inline asm
	bar.sync 0;
	// end inline asm
	// begin inline asm
	{	
.reg .f64 data;
	ld.global.ca.f64 data, [%rd32772];
	}
	// end inline asm
	// begin inline asm
	bar.sync 0;
	// end inline asm
	// begin inline asm
	{	
.reg .f64 data;
	ld.global.ca.f64 data, [%rd32772];
	}
	// end inline asm
	// begin inline asm
	bar.sync 0;
	// end inline asm
	// begin inline asm
	{	
.reg .f64 data;
	ld.global.ca.f64 data, [%rd32772];
	}
	// end inline asm
	// begin inline asm
	bar.sync 0;
	// end inline asm
	// begin inline asm
	{	
.reg .f64 data;
	ld.global.ca.f64 data, [%rd32772];
	}
	// end inline asm
	// begin inline asm
	bar.sync 0;
	// end inline asm
	// begin inline asm
	{	
.reg .f64 data;
	ld.global.ca.f64 data, [%rd32772];
	}
	// end inline asm
	// begin inline asm
	bar.sync 0;
	// end inline asm
	// begin inline asm
	{	
.reg .f64 data;
	ld.global.ca.f64 data, [%rd32772];
	}
	// end inline asm
	// begin inline asm
	bar.sync 0;
	// end inline asm
	// begin inline asm
	{	
.reg .f64 data;
	ld.global.ca.f64 data, [%rd32772];
	}
	// end inline asm
	// begin inline asm
	bar.sync 0;
	// end inline asm
	// begin inline asm
	{	
.reg .f64 data;
	ld.global.ca.f64 data, [%rd32772];
	}
	// end inline asm
	// begin inline asm
	bar.sync 0;
	// end inline asm
	// begin inline asm
	{	
.reg .f64 data;
	ld.global.ca.f64 data, [%rd32772];
	}
	// end inline asm
	// begin inline asm
	bar.sync 0;
	// end inline asm
	// begin inline asm
	{	
.reg .f64 data;
	ld.global.ca.f64 data, [%rd32772];
	}
	// end inline asm
	// begin inline asm
	bar.sync 0;
	// end inline asm
	// begin inline asm
	{	
.reg .f64 data;
	ld.global.ca.f64 data, [%rd32772];
	}
	// end inline asm
	// begin inline asm
	bar.sync 0;
	// end inline asm
	// begin inline asm
	{	
.reg .f64 data;
	ld.global.ca.f64 data, [%rd32772];
	}
	// end inline asm
	// begin inline asm
	bar.sync 0;
	// end inline asm
	// begin inline asm
	{	
.reg .f64 data;
	ld.global.ca.f64 data, [%rd32772];
	}
	// end inline asm
	// begin inline asm
	bar.sync 0;
	// end inline asm
	// begin inline asm
	{	
.reg .f64 data;
	ld.global.ca.f64 data, [%rd32772];
	}
	// end inline asm
	// begin inline asm
	bar.sync 0;
	// end inline asm
	// begin inline asm
	{	
.reg .f64 data;
	ld.global.ca.f64 data, [%rd32772];
	}
	// end inline asm
	// begin inline asm
	bar.sync 0;
	// end inline asm
	// begin inline asm
	{	
.reg .f64 data;
	ld.global.ca.f64 data, [%rd32772];
	}
	// end inline asm
	// begin inline asm
	bar.sync 0;
	// end inline asm
	// begin inline asm
	{	
.reg .f64 data;
	ld.global.ca.f64 data, [%rd32772];
	}
	// end inline asm
	// begin inline asm
	bar.sync 0;
	// end inline asm
	// begin inline asm
	{	
.reg .f64 data;
	ld.global.ca.f64 data, [%rd32772];
	}
	// end inline asm
	// begin inline asm
	bar.sync 0;
	// end inline asm
	// begin inline asm
	{	
.reg .f64 data;
	ld.global.ca.f64 data, [%rd32772];
	}
	// end inline asm
	// begin inline asm
	bar.sync 0;
	// end inline asm
	// begin inline asm
	{	
.reg .f64 data;
	ld.global.ca.f64 data, [%rd32772];
	}
	// end inline asm
	// begin inline asm
	bar.sync 0;
	// end inline asm
	// begin inline asm
	{	
.reg .f64 data;
	ld.global.ca.f64 data, [%rd32772];
	}
	// end inline asm
	// begin inline asm
	bar.sync 0;
	// end inline asm
	// begin inline asm
	{	
.reg .f64 data;
	ld.global.ca.f64 data, [%rd32772];
	}
	// end inline asm
	// begin inline asm
	bar.sync 0;
	// end inline asm
	// begin inline asm
	{	
.reg .f64 data;
	ld.global.ca.f64 data, [%rd32772];
	}
	// end inline asm
	// begin inline asm
	bar.sync 0;
	// end inline asm
	// begin inline asm
	{	
.reg .f64 data;
	ld.global.ca.f64 data, [%rd32772];
	}
	// end inline asm
	// begin inline asm
	bar.sync 0;
	// end inline asm
	// begin inline asm
	{	
.reg .f64 data;
	ld.global.ca.f64 data, [%rd32772];
	}
	// end inline asm
	// begin inline asm
	bar.sync 0;
	// end inline asm
	// begin inline asm
	{	
.reg .f64 data;
	ld.global.ca.f64 data, [%rd32772];
	}
	// end inline asm
	// begin inline asm
	bar.sync 0;
	// end inline asm
	// begin inline asm
	{	
.reg .f64 data;
	ld.global.ca.f64 data, [%rd32772];
	}
	// end inline asm
	// begin inline asm
	bar.sync 0;
	// end inline asm
	// begin inline asm
	{	
.reg .f64 data;
	ld.global.ca.f64 data, [%rd32772];
	}
	// end inline asm
	// begin inline asm
	bar.sync 0;
	// end inline asm
	// begin inline asm
	{	
.reg .f64 data;
	ld.global.ca.f64 data, [%rd32772];
	}
	// end inline asm
	// begin inline asm
	bar.sync 0;
	// end inline asm
	// begin inline asm
	{	
.reg .f64 data;
	ld.global.ca.f64 data, [%rd32772];
	}
	// end inline asm
	// begin inline asm
	bar.sync 0;
	// end inline asm
	// begin inline asm
	{	
.reg .f64 data;
	ld.global.ca.f64 data, [%rd32772];
	}
	// end inline asm
	// begin inline asm
	bar.sync 0;
	// end inline asm
	// begin inline asm
	{	
.reg .f64 data;
	ld.global.ca.f64 data, [%rd32772];
	}
	// end inline asm
	// begin inline asm
	bar.sync 0;
	// end inline asm
	// begin inline asm
	{	
.reg .f64 data;
	ld.global.ca.f64 data, [%rd32772];
	}
	// end inline asm
	// begin inline asm
	bar.sync 0;
	// end inline asm
	// begin inline asm
	{	
.reg .f64 data;
	ld.global.ca.f64 data, [%rd32772];
	}
	// end inline asm
	// begin inline asm
	bar.sync 0;
	// end inline asm
	// begin inline asm
	{	
.reg .f64 data;
	ld.global.ca.f64 data, [%rd32772];
	}
	// end inline asm
	// begin inline asm
	bar.sync 0;
	// end inline asm
	// begin inline asm
	{	
.reg .f64 data;
	ld.global.ca.f64 data, [%rd32772];
	}
	// end inline asm
	// begin inline asm
	bar.sync 0;
	// end inline asm
	// begin inline asm
	{	
.reg .f64 data;
	ld.global.ca.f64 data, [%rd32772];
	}
	// end inline asm
	// begin inline asm
	bar.sync 0;
	// end inline asm
	// begin inline asm
	{	
.reg .f64 data;
	ld.global.ca.f64 data, [%rd32772];
	}
	// end inline asm
	// begin inline asm
	bar.sync 0;
	// end inline asm
	// begin inline asm
	{	
.reg .f64 data;
	ld.global.ca.f64 data, [%rd32772];
	}
	// end inline asm
	// begin inline asm
	bar.sync 0;
	// end inline asm
	// begin inline asm
	{	
.reg .f64 data;
	ld.global.ca.f64 data, [%rd32772];
	}
	// end inline asm
	// begin inline asm
	bar.sync 0;
	// end inline asm
	// begin inline asm
	{	
.reg .f64 data;
	ld.global.ca.f64 data, [%rd32772];
	}
	// end inline asm
	// begin inline asm
	bar.sync 0;
	// end inline asm
	// begin inline asm
	{	
.reg .f64 data;
	ld.global.ca.f64 data, [%rd32772];
	}
	// end inline asm
	// begin inline asm
	bar.sync 0;
	// end inline asm
	// begin inline asm
	{	
.reg .f64 data;
	ld.global.ca.f64 data, [%rd32772];
	}
	// end inline asm
	// begin inline asm
	bar.sync 0;
	// end inline asm
	// begin inline asm
	{	
.reg .f64 data;
	ld.global.ca.f64 data, [%rd32772];
	}
	// end inline asm
	// begin inline asm
	bar.sync 0;
	// end inline asm
	// begin inline asm
	{	
.reg .f64 data;
	ld.global.ca.f64 data, [%rd32772];
	}
	// end inline asm
	// begin inline asm
	bar.sync 0;
	// end inline asm
	// begin inline asm
	{	
.reg .f64 data;
	ld.global.ca.f64 data, [%rd32772];
	}
	// end inline asm
	// begin inline asm
	bar.sync 0;
	// end inline asm
	// begin inline asm
	{	
.reg .f64 data;
	ld.global.ca.f64 data, [%rd32772];
	}
	// end inline asm
	// begin inline asm
	bar.sync 0;
	// end inline asm
	// begin inline asm
	{	
.reg .f64 data;
	ld.global.ca.f64 data, [%rd32772];
	}
	// end inline asm
	// begin inline asm
	bar.sync 0;
	// end inline asm
	// begin inline asm
	{	
.reg .f64 data;
	ld.global.ca.f64 data, [%rd32772];
	}
	// end inline asm
	// begin inline asm
	bar.sync 0;
	// end inline asm
	// begin inline asm
	{	
.reg .f64 data;
	ld.global.ca.f64 data, [%rd32772];
	}
	// end inline asm
	// begin inline asm
	bar.sync 0;
	// end inline asm
	// begin inline asm
	{	
.reg .f64 data;
	ld.global.ca.f64 data, [%rd32772];
	}
	// end inline asm
	// begin inline asm
	bar.sync 0;
	// end inline asm
	// begin inline asm
	{	
.reg .f64 data;
	ld.global.ca.f64 data, [%rd32772];
	}
	// end inline asm
	// begin inline asm
	bar.sync 0;
	// end inline asm
	// begin inline asm
	{	
.reg .f64 data;
	ld.global.ca.f64 data, [%rd32772];
	}
	// end inline asm
	// begin inline asm
	bar.sync 0;
	// end inline asm
	// begin inline asm
	{	
.reg .f64 data;
	ld.global.ca.f64 data, [%rd32772];
	}
	// end inline asm
	// begin inline asm
	bar.sync 0;
	// end inline asm
	// begin inline asm
	{	
.reg .f64 data;
	ld.global.ca.f64 data, [%rd32772];
	}
	// end inline asm
	// begin inline asm
	bar.sync 0;
	// end inline asm
	// begin inline asm
	{	
.reg .f64 data;
	ld.global.ca.f64 data, [%rd32772];
	}
	// end inline asm
	// begin inline asm
	bar.sync 0;
	// end inline asm
	// begin inline asm
	{	
.reg .f64 data;
	ld.global.ca.f64 data, [%rd32772];
	}
	// end inline asm
	// begin inline asm
	bar.sync 0;
	// end inline asm
	// begin inline asm
	{	
.reg .f64 data;
	ld.global.ca.f64 data, [%rd32772];
	}
	// end inline asm
	// begin inline asm
	bar.sync 0;
	// end inline asm
	// begin inline asm
	{	
.reg .f64 data;
	ld.global.ca.f64 data, [%rd32772];
	}
	// end inline asm
	// begin inline asm
	bar.sync 0;
	// end inline asm
	// begin inline asm
	{	
.reg .f64 data;
	ld.global.ca.f64 data, [%rd32772];
	}
	// end inline asm
	// begin inline asm
	bar.sync 0;
	// end inline asm
	// begin inline asm
	{	
.reg .f64 data;
	ld.global.ca.f64 data, [%rd32772];
	}
	// end inline asm
	// begin inline asm
	bar.sync 0;
	// end inline asm
	// begin inline asm
	{	
.reg .f64 data;
	ld.global.ca.f64 data, [%rd32772];
	}
	// end inline asm
	// begin inline asm
	bar.sync 0;
	// end inline asm
	// begin inline asm
	{	
.reg .f64 data;
	ld.global.ca.f64 data, [%rd32772];
	}
	// end inline asm
	// begin inline asm
	bar.sync 0;
	// end inline asm
	// begin inline asm
	{	
.reg .f64 data;
	ld.global.ca.f64 data, [%rd32772];
	}
	// end inline asm
	// begin inline asm
	bar.sync 0;
	// end inline asm
	// begin inline asm
	{	
.reg .f64 data;
	ld.global.ca.f64 data, [%rd32772];
	}
	// end inline asm
	// begin inline asm
	bar.sync 0;
	// end inline asm
	// begin inline asm
	{	
.reg .f64 data;
	ld.global.ca.f64 data, [%rd32772];
	}
	// end inline asm
	// begin inline asm
	bar.sync 0;
	// end inline asm
	// begin inline asm
	{	
.reg .f64 data;
	ld.global.ca.f64 data, [%rd32772];
	}
	// end inline asm
	// begin inline asm
	bar.sync 0;
	// end inline asm
	// begin inline asm
	{	
.reg .f64 data;
	ld.global.ca.f64 data, [%rd32772];
	}
	// end inline asm
	// begin inline asm
	bar.sync 0;
	// end inline asm
	// begin inline asm
	{	
.reg .f64 data;
	ld.global.ca.f64 data, [%rd32772];
	}
	// end inline asm
	// begin inline asm
	bar.sync 0;
	// end inline asm
	// begin inline asm
	{	
.reg .f64 data;
	ld.global.ca.f64 data, [%rd32772];
	}
	// end inline asm
	// begin inline asm
	bar.sync 0;
	// end inline asm
	// begin inline asm
	{	
.reg .f64 data;
	ld.global.ca.f64 data, [%rd32772];
	}
	// end inline asm
	// begin inline asm
	bar.sync 0;
	// end inline asm
	// begin inline asm
	{	
.reg .f64 data;
	ld.global.ca.f64 data, [%rd32772];
	}
	// end inline asm
	// begin inline asm
	bar.sync 0;
	// end inline asm
	// begin inline asm
	{	
.reg .f64 data;
	ld.global.ca.f64 data, [%rd32772];
	}
	// end inline asm
	// begin inline asm
	bar.sync 0;
	// end inline asm
	// begin inline asm
	{	
.reg .f64 data;
	ld.global.ca.f64 data, [%rd32772];
	}
	// end inline asm
	// begin inline asm
	bar.sync 0;
	// end inline asm
	// begin inline asm
	{	
.reg .f64 data;
	ld.global.ca.f64 data, [%rd32772];
	}
	// end inline asm
	// begin inline asm
	bar.sync 0;
	// end inline asm
	// begin inline asm
	{	
.reg .f64 data;
	ld.global.ca.f64 data, [%rd32772];
	}
	// end inline asm
	// begin inline asm
	bar.sync 0;
	// end inline asm
	// begin inline asm
	{	
.reg .f64 data;
	ld.global.ca.f64 data, [%rd32772];
	}
	// end inline asm
	// begin inline asm
	bar.sync 0;
	// end inline asm
	// begin inline asm
	{	
.reg .f64 data;
	ld.global.ca.f64 data, [%rd32772];
	}
	// end inline asm
	// begin inline asm
	bar.sync 0;
	// end inline asm
	// begin inline asm
	{	
.reg .f64 data;
	ld.global.ca.f64 data, [%rd32772];
	}
	// end inline asm
	// begin inline asm
	bar.sync 0;
	// end inline asm
	// begin inline asm
	{	
.reg .f64 data;
	ld.global.ca.f64 data, [%rd32772];
	}
	// end inline asm
	// begin inline asm
	bar.sync 0;
	// end inline asm
	// begin inline asm
	{	
.reg .f64 data;
	ld.global.ca.f64 data, [%rd32772];
	}
	// end inline asm
	// begin inline asm
	bar.sync 0;
	// end inline asm
	// begin inline asm
	{	
.reg .f64 data;
	ld.global.ca.f64 data, [%rd32772];
	}
	// end inline asm
	// begin inline asm
	bar.sync 0;
	// end inline asm
	// begin inline asm
	{	
.reg .f64 data;
	ld.global.ca.f64 data, [%rd32772];
	}
	// end inline asm
	// begin inline asm
	bar.sync 0;
	// end inline asm
	// begin inline asm
	{	
.reg .f64 data;
	ld.global.ca.f64 data, [%rd32772];
	}
	// end inline asm
	// begin inline asm
	bar.sync 0;
	// end inline asm
	// begin inline asm
	{	
.reg .f64 data;
	ld.global.ca.f64 data, [%rd32772];
	}
	// end inline asm
	// begin inline asm
	bar.sync 0;
	// end inline asm
	// begin inline asm
	{	
.reg .f64 data;
	ld.global.ca.f64 data, [%rd32772];
	}
	// end inline asm
	// begin inline asm
	bar.sync 0;
	// end inline asm
	// begin inline asm
	{	
.reg .f64 data;
	ld.global.ca.f64 data, [%rd32772];
	}
	// end inline asm
	// begin inline asm
	bar.sync 0;
	// end inline asm
	// begin inline asm
	{	
.reg .f64 data;
	ld.global.ca.f64 data, [%rd32772];
	}
	// end inline asm
	// begin inline asm
	bar.sync 0;
	// end inline asm
	// begin inline asm
	{	
.reg .f64 data;
	ld.global.ca.f64 data, [%rd32772];
	}
	// end inline asm
	// begin inline asm
	bar.sync 0;
	// end inline asm
	// begin inline asm
	{	
.reg .f64 data;
	ld.global.ca.f64 data, [%rd32772];
	}
	// end inline asm
	// begin inline asm
	bar.sync 0;
	// end inline asm
	// begin inline asm
	{	
.reg .f64 data;
	ld.global.ca.f64 data, [%rd32772];
	}
	// end inline asm
	// begin inline asm
	bar.sync 0;
	// end inline asm
	// begin inline asm
	{	
.reg .f64 data;
	ld.global.ca.f64 data, [%rd32772];
	}
	// end inline asm
	// begin inline asm
	bar.sync 0;
	// end inline asm
	// begin inline asm
	{	
.reg .f64 data;
	ld.global.ca.f64 data, [%rd32772];
	}
	// end inline asm
	// begin inline asm
	bar.sync 0;
	// end inline asm
	// begin inline asm
	{	
.reg .f64 data;
	ld.global.ca.f64 data, [%rd32772];
	}
	// end inline asm
	// begin inline asm
	bar.sync 0;
	// end inline asm
	// begin inline asm
	{	
.reg .f64 data;
	ld.global.ca.f64 data, [%rd32772];
	}
	// end inline asm
	// begin inline asm
	bar.sync 0;
	// end inline asm
	// begin inline asm
	{	
.reg .f64 data;
	ld.global.ca.f64 data, [%rd32772];
	}
	// end inline asm
	// begin inline asm
	bar.sync 0;
	// end inline asm
	// begin inline asm
	{	
.reg .f64 data;
	ld.global.ca.f64 data, [%rd32772];
	}
	// end inline asm
	// begin inline asm
	bar.sync 0;
	// end inline asm
	// begin inline asm
	{	
.reg .f64 data;
	ld.global.ca.f64 data, [%rd32772];
	}
	// end inline asm
	// begin inline asm
	bar.sync 0;
	// end inline asm
	// begin inline asm
	{	
.reg .f64 data;
	ld.global.ca.f64 data, [%rd32772];
	}
	// end inline asm
	// begin inline asm
	bar.sync 0;
	// end inline asm
	// begin inline asm
	{	
.reg .f64 data;
	ld.global.ca.f64 data, [%rd32772];
	}
	// end inline asm
	// begin inline asm
	bar.sync 0;
	// end inline asm
	// begin inline asm
	{	
.reg .f64 data;
	ld.global.ca.f64 data, [%rd32772];
	}
	// end inline asm
	// begin inline asm
	bar.sync 0;
	// end inline asm
	// begin inline asm
	{	
.reg .f64 data;
	ld.global.ca.f64 data, [%rd32772];
	}
	// end inline asm
	// begin inline asm
	bar.sync 0;
	// end inline asm
	// begin inline asm
	{	
.reg .f64 data;
	ld.global.ca.f64 data, [%rd32772];
	}
	// end inline asm
	// begin inline asm
	bar.sync 0;
	// end inline asm
	// begin inline asm
	{	
.reg .f64 data;
	ld.global.ca.f64 data, [%rd32772];
	}
	// end inline asm
	// begin inline asm
	bar.sync 0;
	// end inline asm
	// begin inline asm
	{	
.reg .f64 data;
	ld.global.ca.f64 data, [%rd32772];
	}
	// end inline asm
	// begin inline asm
	bar.sync 0;
	// end inline asm
	// begin inline asm
	{	
.reg .f64 data;
	ld.global.ca.f64 data, [%rd32772];
	}
	// end inline asm
	// begin inline asm
	bar.sync 0;
	// end inline asm
	// begin inline asm
	{	
.reg .f64 data;
	ld.global.ca.f64 data, [%rd32772];
	}
	// end inline asm
	// begin inline asm
	bar.sync 0;
	// end inline asm
	// begin inline asm
	{	
.reg .f64 data;
	ld.global.ca.f64 data, [%rd32772];
	}
	// end inline asm
	// begin inline asm
	bar.sync 0;
	// end inline asm
	// begin inline asm
	{	
.reg .f64 data;
	ld.global.ca.f64 data, [%rd32772];
	}
	// end inline asm
	// begin inline asm
	bar.sync 0;
	// end inline asm
	// begin inline asm
	{	
.reg .f64 data;
	ld.global.ca.f64 data, [%rd32772];
	}
	// end inline asm
	// begin inline asm
	bar.sync 0;
	// end inline asm
	// begin inline asm
	{	
.reg .f64 data;
	ld.global.ca.f64 data, [%rd32772];
	}
	// end inline asm
	// begin inline asm
	bar.sync 0;
	// end inline asm
	// begin inline asm
	{	
.reg .f64 data;
	ld.global.ca.f64 data, [%rd32772];
	}
	// end inline asm
	// begin inline asm
	bar.sync 0;
	// end inline asm
	// begin inline asm
	{	
.reg .f64 data;
	ld.global.ca.f64 data, [%rd32772];
	}
	// end inline asm
	// begin inline asm
	bar.sync 0;
	// end inline asm
	// begin inline asm
	{	
.reg .f64 data;
	ld.global.ca.f64 data, [%rd32772];
	}
	// end inline asm
	// begin inline asm
	bar.sync 0;
	// end inline asm
	// begin inline asm
	{	
.reg .f64 data;
	ld.global.ca.f64 data, [%rd32772];
	}
	// end inline asm
	// begin inline asm
	bar.sync 0;
	// end inline asm
	// begin inline asm
	{	
.reg .f64 data;
	ld.global.ca.f64 data, [%rd32772];
	}
	// end inline asm
	// begin inline asm
	bar.sync 0;
	// end inline asm
	// begin inline asm
	{	
.reg .f64 data;
	ld.global.ca.f64 data, [%rd32772];
	}
	// end inline asm
	// begin inline asm
	bar.sync 0;
	// end inline asm
	// begin inline asm
	{	
.reg .f64 data;
	ld.global.ca.f64 data, [%rd32772];
	}
	// end inline asm
	// begin inline asm
	bar.sync 0;
	// end inline asm
	// begin inline asm
	{	
.reg .f64 data;
	ld.global.ca.f64 data, [%rd32772];
	}
	// end inline asm
	// begin inline asm
	bar.sync 0;
	// end inline asm
	// begin inline asm
	{	
.reg .f64 data;
	ld.global.ca.f64 data, [%rd32772];
	}
	// end inline asm
	// begin inline asm
	bar.sync 0;
	// end inline asm
	// begin inline asm
	{	
.reg .f64 data;
	ld.global.ca.f64 data, [%rd32772];
	}
	// end inline asm
	// begin inline asm
	bar.sync 0;
	// end inline asm
	// begin inline asm
	{	
.reg .f64 data;
	ld.global.ca.f64 data, [%rd32772];
	}
	// end inline asm
	// begin inline asm
	bar.sync 0;
	// end inline asm
	// begin inline asm
	{	
.reg .f64 data;
	ld.global.ca.f64 data, [%rd32772];
	}
	// end inline asm
	// begin inline asm
	bar.sync 0;
	// end inline asm
	// begin inline asm
	{	
.reg .f64 data;
	ld.global.ca.f64 data, [%rd32772];
	}
	// end inline asm
	// begin inline asm
	bar.sync 0;
	// end inline asm
	// begin inline asm
	{	
.reg .f64 data;
	ld.global.ca.f64 data, [%rd32772];
	}
	// end inline asm
	// begin inline asm
	bar.sync 0;
	// end inline asm
	// begin inline asm
	{	
.reg .f64 data;
	ld.global.ca.f64 data, [%rd32772];
	}
	// end inline asm
	// begin inline asm
	bar.sync 0;
	// end inline asm
	// begin inline asm
	{	
.reg .f64 data;
	ld.global.ca.f64 data, [%rd32772];
	}
	// end inline asm
	// begin inline asm
	bar.sync 0;
	// end inline asm
	// begin inline asm
	{	
.reg .f64 data;
	ld.global.ca.f64 data, [%rd32772];
	}
	// end inline asm
	// begin inline asm
	bar.sync 0;
	// end inline asm
	// begin inline asm
	{	
.reg .f64 data;
	ld.global.ca.f64 data, [%rd32772];
	}
	// end inline asm
	// begin inline asm
	bar.sync 0;
	// end inline asm
	// begin inline asm
	{	
.reg .f64 data;
	ld.global.ca.f64 data, [%rd32772];
	}
	// end inline asm
	// begin inline asm
	bar.sync 0;
	// end inline asm
	// begin inline asm
	{	
.reg .f64 data;
	ld.global.ca.f64 data, [%rd32772];
	}
	// end inline asm
	// begin inline asm
	bar.sync 0;
	// end inline asm
	// begin inline asm
	{	
.reg .f64 data;
	ld.global.ca.f64 data, [%rd32772];
	}
	// end inline asm
	// begin inline asm
	bar.sync 0;
	// end inline asm
	// begin inline asm
	{	
.reg .f64 data;
	ld.global.ca.f64 data, [%rd32772];
	}
	// end inline asm
	// begin inline asm
	bar.sync 0;
	// end inline asm
	// begin inline asm
	{	
.reg .f64 data;
	ld.global.ca.f64 data, [%rd32772];
	}
	// end inline asm
	// begin inline asm
	bar.sync 0;
	// end inline asm
	// begin inline asm
	{	
.reg .f64 data;
	ld.global.ca.f64 data, [%rd32772];
	}
	// end inline asm
	// begin inline asm
	bar.sync 0;
	// end inline asm
	// begin inline asm
	{	
.reg .f64 data;
	ld.global.ca.f64 data, [%rd32772];
	}
	// end inline asm
	// begin inline asm
	bar.sync 0;
	// end inline asm
	// begin inline asm
	{	
.reg .f64 data;
	ld.global.ca.f64 data, [%rd32772];
	}
	// end inline asm
	// begin inline asm
	bar.sync 0;
	// end inline asm
	// begin inline asm
	{	
.reg .f64 data;
	ld.global.ca.f64 data, [%rd32772];
	}
	// end inline asm
	// begin inline asm
	bar.sync 0;
	// end inline asm
	// begin inline asm
	{	
.reg .f64 data;
	ld.global.ca.f64 data, [%rd32772];
	}
	// end inline asm
	// begin inline asm
	bar.sync 0;
	// end inline asm
	// begin inline asm
	{	
.reg .f64 data;
	ld.global.ca.f64 data, [%rd32772];
	}
	// end inline asm
	// begin inline asm
	bar.sync 0;
	// end inline asm
	// begin inline asm
	{	
.reg .f64 data;
	ld.global.ca.f64 data, [%rd32772];
	}
	// end inline asm
	// begin inline asm
	bar.sync 0;
	// end inline asm
	// begin inline asm
	{	
.reg .f64 data;
	ld.global.ca.f64 data, [%rd32772];
	}
	// end inline asm
	// begin inline asm
	bar.sync 0;
	// end inline asm
	// begin inline asm
	{	
.reg .f64 data;
	ld.global.ca.f64 data, [%rd32772];
	}
	// end inline asm
	// begin inline asm
	bar.sync 0;
	// end inline asm
	// begin inline asm
	{	
.reg .f64 data;
	ld.global.ca.f64 data, [%rd32772];
	}
	// end inline asm
	// begin inline asm
	bar.sync 0;
	// end inline asm
	// begin inline asm
	{	
.reg .f64 data;
	ld.global.ca.f64 data, [%rd32772];
	}
	// end inline asm
	// begin inline asm
	bar.sync 0;
	// end inline asm
	// begin inline asm
	{	
.reg .f64 data;
	ld.global.ca.f64 data, [%rd32772];
	}
	// end inline asm
	// begin inline asm
	bar.sync 0;
	// end inline asm
	// begin inline asm
	{	
.reg .f64 data;
	ld.global.ca.f64 data, [%rd32772];
	}
	// end inline asm
	// begin inline asm
	bar.sync 0;
	// end inline asm
	// begin inline asm
	{	
.reg .f64 data;
	ld.global.ca.f64 data, [%rd32772];
	}
	// end inline asm
	// begin inline asm
	bar.sync 0;
	// end inline asm
	// begin inline asm
	{	
.reg .f64 data;
	ld.global.ca.f64 data, [%rd32772];
	}
	// end inline asm
	// begin inline asm
	bar.sync 0;
	// end inline asm
	// begin inline asm
	{	
.reg .f64 data;
	ld.global.ca.f64 data, [%rd32772];
	}
	// end inline asm
	// begin inline asm
	bar.sync 0;
	// end inline asm
	// begin inline asm
	{	
.reg .f64 data;
	ld.global.ca.f64 data, [%rd32772];
	}
	// end inline asm
	// begin inline asm
	bar.sync 0;
	// end inline asm
	// begin inline asm
	{	
.reg .f64 data;
	ld.global.ca.f64 data, [%rd32772];
	}
	// end inline asm
	// begin inline asm
	bar.sync 0;
	// end inline asm
	// begin inline asm
	{	
.reg .f64 data;
	ld.global.ca.f64 data, [%rd32772];
	}
	// end inline asm
	// begin inline asm
	bar.sync 0;
	// end inline asm
	// begin inline asm
	{	
.reg .f64 data;
	ld.global.ca.f64 data, [%rd32772];
	}
	// end inline asm
	// begin inline asm
	bar.sync 0;
	// end inline asm
	// begin inline asm
	{	
.reg .f64 data;
	ld.global.ca.f64 data, [%rd32772];
	}
	// end inline asm
	// begin inline asm
	bar.sync 0;
	// end inline asm
	// begin inline asm
	{	
.reg .f64 data;
	ld.global.ca.f64 data, [%rd32772];
	}
	// end inline asm
	// begin inline asm
	bar.sync 0;
	// end inline asm
	// begin inline asm
	{	
.reg .f64 data;
	ld.global.ca.f64 data, [%rd32772];
	}
	// end inline asm
	// begin inline asm
	bar.sync 0;
	// end inline asm
	// begin inline asm
	{	
.reg .f64 data;
	ld.global.ca.f64 data, [%rd32772];
	}
	// end inline asm
	// begin inline asm
	bar.sync 0;
	// end inline asm
	// begin inline asm
	{	
.reg .f64 data;
	ld.global.ca.f64 data, [%rd32772];
	}
	// end inline asm
	// begin inline asm
	bar.sync 0;
	// end inline asm
	// begin inline asm
	{	
.reg .f64 data;
	ld.global.ca.f64 data, [%rd32772];
	}
	// end inline asm
	// begin inline asm
	bar.sync 0;
	// end inline asm
	// begin inline asm
	{	
.reg .f64 data;
	ld.global.ca.f64 data, [%rd32772];
	}
	// end inline asm
	// begin inline asm
	bar.sync 0;
	// end inline asm
	// begin inline asm
	{	
.reg .f64 data;
	ld.global.ca.f64 data, [%rd32772];
	}
	// end inline asm
	// begin inline asm
	bar.sync 0;
	// end inline asm
	// begin inline asm
	{	
.reg .f64 data;
	ld.global.ca.f64 data, [%rd32772];
	}
	// end inline asm
	// begin inline asm
	bar.sync 0;
	// end inline asm
	// begin inline asm
	{	
.reg .f64 data;
	ld.global.ca.f64 data, [%rd32772];
	}
	// end inline asm
	// begin inline asm
	bar.sync 0;
	// end inline asm
	// begin inline asm
	{	
.reg .f64 data;
	ld.global.ca.f64 data, [%rd32772];
	}
	// end inline asm
	// begin inline asm
	bar.sync 0;
	// end inline asm
	// begin inline asm
	{	
.reg .f64 data;
	ld.global.ca.f64 data, [%rd32772];
	}
	// end inline asm
	// begin inline asm
	bar.sync 0;
	// end inline asm
	// begin inline asm
	{	
.reg .f64 data;
	ld.global.ca.f64 data, [%rd32772];
	}
	// end inline asm
	// begin inline asm
	bar.sync 0;
	// end inline asm
	// begin inline asm
	{	
.reg .f64 data;
	ld.global.ca.f64 data, [%rd32772];
	}
	// end inline asm
	// begin inline asm
	bar.sync 0;
	// end inline asm
	// begin inline asm
	{	
.reg .f64 data;
	ld.global.ca.f64 data, [%rd32772];
	}
	// end inline asm
	// begin inline asm
	bar.sync 0;
	// end inline asm
	// begin inline asm
	{	
.reg .f64 data;
	ld.global.ca.f64 data, [%rd32772];
	}
	// end inline asm
	// begin inline asm
	bar.sync 0;
	// end inline asm
	// begin inline asm
	{	
.reg .f64 data;
	ld.global.ca.f64 data, [%rd32772];
	}
	// end inline asm
	// begin inline asm
	bar.sync 0;
	// end inline asm
	// begin inline asm
	{	
.reg .f64 data;
	ld.global.ca.f64 data, [%rd32772];
	}
	// end inline asm
	// begin inline asm
	bar.sync 0;
	// end inline asm
	// begin inline asm
	{	
.reg .f64 data;
	ld.global.ca.f64 data, [%rd32772];
	}
	// end inline asm
	// begin inline asm
	bar.sync 0;
	// end inline asm
	// begin inline asm
	{	
.reg .f64 data;
	ld.global.ca.f64 data, [%rd32772];
	}
	// end inline asm
	// begin inline asm
	bar.sync 0;
	// end inline asm
	// begin inline asm
	{	
.reg .f64 data;
	ld.global.ca.f64 data, [%rd32772];
	}
	// end inline asm
	// begin inline asm
	bar.sync 0;
	// end inline asm
	// begin inline asm
	{	
.reg .f64 data;
	ld.global.ca.f64 data, [%rd32772];
	}
	// end inline asm
	// begin inline asm
	bar.sync 0;
	// end inline asm
	// begin inline asm
	{	
.reg .f64 data;
	ld.global.ca.f64 data, [%rd32772];
	}
	// end inline asm
	// begin inline asm
	bar.sync 0;
	// end inline asm
	// begin inline asm
	{	
.reg .f64 data;
	ld.global.ca.f64 data, [%rd32772];
	}
	// end inline asm
	// begin inline asm
	bar.sync 0;
	// end inline asm
	// begin inline asm
	{	
.reg .f64 data;
	ld.global.ca.f64 data, [%rd32772];
	}
	// end inline asm
	// begin inline asm
	bar.sync 0;
	// end inline asm
	// begin inline asm
	{	
.reg .f64 data;
	ld.global.ca.f64 data, [%rd32772];
	}
	// end inline asm
	// begin inline asm
	bar.sync 0;
	// end inline asm
	// begin inline asm
	{	
.reg .f64 data;
	ld.global.ca.f64 data, [%rd32772];
	}
	// end inline asm
	// begin inline asm
	bar.sync 0;
	// end inline asm
	// begin inline asm
	{	
.reg .f64 data;
	ld.global.ca.f64 data, [%rd32772];
	}
	// end inline asm
	// begin inline asm
	bar.sync 0;
	// end inline asm
	// begin inline asm
	{	
.reg .f64 data;
	ld.global.ca.f64 data, [%rd32772];
	}
	// end inline asm
	// begin inline asm
	bar.sync 0;
	// end inline asm
	// begin inline asm
	{	
.reg .f64 data;
	ld.global.ca.f64 data, [%rd32772];
	}
	// end inline asm
	// begin inline asm
	bar.sync 0;
	// end inline asm
	// begin inline asm
	{	
.reg .f64 data;
	ld.global.ca.f64 data, [%rd32772];
	}
	// end inline asm
	// begin inline asm
	bar.sync 0;
	// end inline asm
	// begin inline asm
	{	
.reg .f64 data;
	ld.global.ca.f64 data, [%rd32772];
	}
	// end inline asm
	// begin inline asm
	bar.sync 0;
	// end inline asm
	// begin inline asm
	{	
.reg .f64 data;
	ld.global.ca.f64 data, [%rd32772];
	}
	// end inline asm
	// begin inline asm
	bar.sync 0;
	// end inline asm
	// begin inline asm
	{	
.reg .f64 data;
	ld.global.ca.f64 data, [%rd32772];
	}
	// end inline asm
	// begin inline asm
	bar.sync 0;
	// end inline asm
	// begin inline asm
	{	
.reg .f64 data;
	ld.global.ca.f64 data, [%rd32772];
	}
	// end inline asm
	// begin inline asm
	bar.sync 0;
	// end inline asm
	// begin inline asm
	{	
.reg .f64 data;
	ld.global.ca.f64 data, [%rd32772];
	}
	// end inline asm
	// begin inline asm
	bar.sync 0;
	// end inline asm
	// begin inline asm
	{	
.reg .f64 data;
	ld.global.ca.f64 data, [%rd32772];
	}
	// end inline asm
	// begin inline asm
	bar.sync 0;
	// end inline asm
	// begin inline asm
	{	
.reg .f64 data;
	ld.global.ca.f64 data, [%rd32772];
	}
	// end inline asm
	// begin inline asm
	bar.sync 0;
	// end inline asm
	// begin inline asm
	{	
.reg .f64 data;
	ld.global.ca.f64 data, [%rd32772];
	}
	// end inline asm
	// begin inline asm
	bar.sync 0;
	// end inline asm
	// begin inline asm
	{	
.reg .f64 data;
	ld.global.ca.f64 data, [%rd32772];
	}
	// end inline asm
	// begin inline asm
	bar.sync 0;
	// end inline asm
	// begin inline asm
	{	
.reg .f64 data;
	ld.global.ca.f64 data, [%rd32772];
	}
	// end inline asm
	// begin inline asm
	bar.sync 0;
	// end inline asm
	// begin inline asm
	{	
.reg .f64 data;
	ld.global.ca.f64 data, [%rd32772];
	}
	// end inline asm
	// begin inline asm
	bar.sync 0;
	// end inline asm
	// begin inline asm
	{	
.reg .f64 data;
	ld.global.ca.f64 data, [%rd32772];
	}
	// end inline asm
	// begin inline asm
	bar.sync 0;
	// end inline asm
	// begin inline asm
	{	
.reg .f64 data;
	ld.global.ca.f64 data, [%rd32772];
	}
	// end inline asm
	// begin inline asm
	bar.sync 0;
	// end inline asm
	// begin inline asm
	{	
.reg .f64 data;
	ld.global.ca.f64 data, [%rd32772];
	}
	// end inline asm
	// begin inline asm
	bar.sync 0;
	// end inline asm
	// begin inline asm
	{	
.reg .f64 data;
	ld.global.ca.f64 data, [%rd32772];
	}
	// end inline asm
	// begin inline asm
	bar.sync 0;
	// end inline asm
	// begin inline asm
	{	
.reg .f64 data;
	ld.global.ca.f64 data, [%rd32772];
	}
	// end inline asm
	// begin inline asm
	bar.sync 0;
	// end inline asm
	// begin inline asm
	{	
.reg .f64 data;
	ld.global.ca.f64 data, [%rd32772];
	}
	// end inline asm
	// begin inline asm
	bar.sync 0;
	// end inline asm
	// begin inline asm
	{	
.reg .f64 data;
	ld.global.ca.f64 data, [%rd32772];
	}
	// end inline asm
	// begin inline asm
	bar.sync 0;
	// end inline asm
	// begin inline asm
	{	
.reg .f64 data;
	ld.global.ca.f64 data, [%rd32772];
	}
	// end inline asm
	// begin inline asm
	bar.sync 0;
	// end inline asm
	// begin inline asm
	{	
.reg .f64 data;
	ld.global.ca.f64 data, [%rd32772];
	}
	// end inline asm
	// begin inline asm
	bar.sync 0;
	// end inline asm
	// begin inline asm
	{	
.reg .f64 data;
	ld.global.ca.f64 data, [%rd32772];
	}
	// end inline asm
	// begin inline asm
	bar.sync 0;
	// end inline asm
	// begin inline asm
	{	
.reg .f64 data;
	ld.global.ca.f64 data, [%rd32772];
	}
	// end inline asm
	// begin inline asm
	bar.sync 0;
	// end inline asm
	// begin inline asm
	{	
.reg .f64 data;
	ld.global.ca.f64 data, [%rd32772];
	}
	// end inline asm
	// begin inline asm
	bar.sync 0;
	// end inline asm
	// begin inline asm
	{	
.reg .f64 data;
	ld.global.ca.f64 data, [%rd32772];
	}
	// end inline asm
	// begin inline asm
	bar.sync 0;
	// end inline asm
	// begin inline asm
	{	
.reg .f64 data;
	ld.global.ca.f64 data, [%rd32772];
	}
	// end inline asm
	// begin inline asm
	bar.sync 0;
	// end inline asm
	// begin inline asm
	{	
.reg .f64 data;
	ld.global.ca.f64 data, [%rd32772];
	}
	// end inline asm
	// begin inline asm
	bar.sync 0;
	// end inline asm
	// begin inline asm
	{	
.reg .f64 data;
	ld.global.ca.f64 data, [%rd32772];
	}
	// end inline asm
	// begin inline asm
	bar.sync 0;
	// end inline asm
	// begin inline asm
	{	
.reg .f64 data;
	ld.global.ca.f64 data, [%rd32772];
	}
	// end inline asm
	// begin inline asm
	bar.sync 0;
	// end inline asm
	// begin inline asm
	{	
.reg .f64 data;
	ld.global.ca.f64 data, [%rd32772];
	}
	// end inline asm
	// begin inline asm
	bar.sync 0;
	// end inline asm
	// begin inline asm
	{	
.reg .f64 data;
	ld.global.ca.f64 data, [%rd32772];
	}
	// end inline asm
	// begin inline asm
	bar.sync 0;
	// end inline asm
	// begin inline asm
	{	
.reg .f64 data;
	ld.global.ca.f64 data, [%rd32772];
	}
	// end inline asm
	// begin inline asm
	bar.sync 0;
	// end inline asm
	// begin inline asm
	{	
.reg .f64 data;
	ld.global.ca.f64 data, [%rd32772];
	}
	// end inline asm
	// begin inline asm
	bar.sync 0;
	// end inline asm
	// begin inline asm
	{	
.reg .f64 data;
	ld.global.ca.f64 data, [%rd32772];
	}
	// end inline asm
	// begin inline asm
	bar.sync 0;
	// end inline asm
	// begin inline asm
	{	
.reg .f64 data;
	ld.global.ca.f64 data, [%rd32772];
	}
	// end inline asm
	// begin inline asm
	bar.sync 0;
	// end inline asm
	// begin inline asm
	{	
.reg .f64 data;
	ld.global.ca.f64 data, [%rd32772];
	}
	// end inline asm
	// begin inline asm
	bar.sync 0;
	// end inline asm
	// begin inline asm
	{	
.reg .f64 data;
	ld.global.ca.f64 data, [%rd32772];
	}
	// end inline asm
	// begin inline asm
	bar.sync 0;
	// end inline asm
	// begin inline asm
	{	
.reg .f64 data;
	ld.global.ca.f64 data, [%rd32772];
	}
	// end inline asm
	// begin inline asm
	bar.sync 0;
	// end inline asm
	// begin inline asm
	{	
.reg .f64 data;
	ld.global.ca.f64 data, [%rd32772];
	}
	// end inline asm
	// begin inline asm
	bar.sync 0;
	// end inline asm
	// begin inline asm
	{	
.reg .f64 data;
	ld.global.ca.f64 data, [%rd32772];
	}
	// end inline asm
	// begin inline asm
	bar.sync 0;
	// end inline asm
	// begin inline asm
	{	
.reg .f64 data;
	ld.global.ca.f64 data, [%rd32772];
	}
	// end inline asm
	// begin inline asm
	bar.sync 0;
	// end inline asm
	// begin inline asm
	{	
.reg .f64 data;
	ld.global.ca.f64 data, [%rd32772];
	}
	// end inline asm
	// begin inline asm
	bar.sync 0;
	// end inline asm
	// begin inline asm
	{	
.reg .f64 data;
	ld.global.ca.f64 data, [%rd32772];
	}
	// end inline asm
	// begin inline asm
	bar.sync 0;
	// end inline asm
	// begin inline asm
	{	
.reg .f64 data;
	ld.global.ca.f64 data, [%rd32772];
	}
	// end inline asm
	// begin inline asm
	bar.sync 0;
	// end inline asm
	// begin inline asm
	{	
.reg .f64 data;
	ld.global.ca.f64 data, [%rd32772];
	}
	// end inline asm
	// begin inline asm
	bar.sync 0;
	// end inline asm
	// begin inline asm
	{	
.reg .f64 data;
	ld.global.ca.f64 data, [%rd32772];
	}
	// end inline asm
	// begin inline asm
	bar.sync 0;
	// end inline asm
	// begin inline asm
	{	
.reg .f64 data;
	ld.global.ca.f64 data, [%rd32772];
	}
	// end inline asm
	// begin inline asm
	bar.sync 0;
	// end inline asm
	// begin inline asm
	{	
.reg .f64 data;
	ld.global.ca.f64 data, [%rd32772];
	}
	// end inline asm
	// begin inline asm
	bar.sync 0;
	// end inline asm
	// begin inline asm
	{	
.reg .f64 data;
	ld.global.ca.f64 data, [%rd32772];
	}
	// end inline asm
	// begin inline asm
	bar.sync 0;
	// end inline asm
	// begin inline asm
	{	
.reg .f64 data;
	ld.global.ca.f64 data, [%rd32772];
	}
	// end inline asm
	// begin inline asm
	bar.sync 0;
	// end inline asm
	// begin inline asm
	{	
.reg .f64 data;
	ld.global.ca.f64 data, [%rd32772];
	}
	// end inline asm
	// begin inline asm
	bar.sync 0;
	// end inline asm
	// begin inline asm
	{	
.reg .f64 data;
	ld.global.ca.f64 data, [%rd32772];
	}
	// end inline asm
	// begin inline asm
	bar.sync 0;
	// end inline asm
	// begin inline asm
	{	
.reg .f64 data;
	ld.global.ca.f64 data, [%rd32772];
	}
	// end inline asm
	// begin inline asm
	bar.sync 0;
	// end inline asm
	// begin inline asm
	{	
.reg .f64 data;
	ld.global.ca.f64 data, [%rd32772];
	}
	// end inline asm
	// begin inline asm
	bar.sync 0;
	// end inline asm
	// begin inline asm
	{	
.reg .f64 data;
	ld.global.ca.f64 data, [%rd32772];
	}
	// end inline asm
	// begin inline asm
	bar.sync 0;
	// end inline asm
	// begin inline asm
	{	
.reg .f64 data;
	ld.global.ca.f64 data, [%rd32772];
	}
	// end inline asm
	// begin inline asm
	bar.sync 0;
	// end inline asm
	// begin inline asm
	{	
.reg .f64 data;
	ld.global.ca.f64 data, [%rd32772];
	}
	// end inline asm
	// begin inline asm
	bar.sync 0;
	// end inline asm
	// begin inline asm
	{	
.reg .f64 data;
	ld.global.ca.f64 data, [%rd32772];
	}
	// end inline asm
	// begin inline asm
	bar.sync 0;
	// end inline asm
	// begin inline asm
	{	
.reg .f64 data;
	ld.global.ca.f64 data, [%rd32772];
	}
	// end inline asm
	// begin inline asm
	bar.sync 0;
	// end inline asm
	// begin inline asm
	{	
.reg .f64 data;
	ld.global.ca.f64 data, [%rd32772];
	}
	// end inline asm
	// begin inline asm
	bar.sync 0;
	// end inline asm
	// begin inline asm
	{	
.reg .f64 data;
	ld.global.ca.f64 data, [%rd32772];
	}
	// end inline asm
	// begin inline asm
	bar.sync 0;
	// end inline asm
	// begin inline asm
	{	
.reg .f64 data;
	ld.global.ca.f64 data, [%rd32772];
	}
	// end inline asm
	// begin inline asm
	bar.sync 0;
	// end inline asm
	// begin inline asm
	{	
.reg .f64 data;
	ld.global.ca.f64 data, [%rd32772];
	}
	// end inline asm
	// begin inline asm
	bar.sync 0;
	// end inline asm
	// begin inline asm
	{	
.reg .f64 data;
	ld.global.ca.f64 data, [%rd32772];
	}
	// end inline asm
	// begin inline asm
	bar.sync 0;
	// end inline asm
	// begin inline asm
	{	
.reg .f64 data;
	ld.global.ca.f64 data, [%rd32772];
	}
	// end inline asm
	// begin inline asm
	bar.sync 0;
	// end inline asm
	// begin inline asm
	{	
.reg .f64 data;
	ld.global.ca.f64 data, [%rd32772];
	}
	// end inline asm
	// begin inline asm
	bar.sync 0;
	// end inline asm
	// begin inline asm
	{	
.reg .f64 data;
	ld.global.ca.f64 data, [%rd32772];
	}
	// end inline asm
	// begin inline asm
	bar.sync 0;
	// end inline asm
	// begin inline asm
	{	
.reg .f64 data;
	ld.global.ca.f64 data, [%rd32772];
	}
	// end inline asm
	// begin inline asm
	bar.sync 0;
	// end inline asm
	// begin inline asm
	{	
.reg .f64 data;
	ld.global.ca.f64 data, [%rd32772];
	}
	// end inline asm
	// begin inline asm
	bar.sync 0;
	// end inline asm
	// begin inline asm
	{	
.reg .f64 data;
	ld.global.ca.f64 data, [%rd32772];
	}
	// end inline asm
	// begin inline asm
	bar.sync 0;
	// end inline asm
	// begin inline asm
	{	
.reg .f64 data;
	ld.global.ca.f64 data, [%rd32772];
	}
	// end inline asm
	// begin inline asm
	bar.sync 0;
	// end inline asm
	// begin inline asm
	{	
.reg .f64 data;
	ld.global.ca.f64 data, [%rd32772];
	}
	// end inline asm
	// begin inline asm
	bar.sync 0;
	// end inline asm
	// begin inline asm
	{	
.reg .f64 data;
	ld.global.ca.f64 data, [%rd32772];
	}
	// end inline asm
	// begin inline asm
	bar.sync 0;
	// end inline asm
	// begin inline asm
	{	
.reg .f64 data;
	ld.global.ca.f64 data, [%rd32772];
	}
	// end inline asm
	// begin inline asm
	bar.sync 0;
	// end inline asm
	// begin inline asm
	{	
.reg .f64 data;
	ld.global.ca.f64 data, [%rd32772];
	}
	// end inline asm
	// begin inline asm
	bar.sync 0;
	// end inline asm
	// begin inline asm
	{	
.reg .f64 data;
	ld.global.ca.f64 data, [%rd32772];
	}
	// end inline asm
	// begin inline asm
	bar.sync 0;
	// end inline asm
	// begin inline asm
	{	
.reg .f64 data;
	ld.global.ca.f64 data, [%rd32772];
	}
	// end inline asm
	// begin inline asm
	bar.sync 0;
	// end inline asm
	// begin inline asm
	{	
.reg .f64 data;
	ld.global.ca.f64 data, [%rd32772];
	}
	// end inline asm
	// begin inline asm
	bar.sync 0;
	// end inline asm
	// begin inline asm
	{	
.reg .f64 data;
	ld.global.ca.f64 data, [%rd32772];
	}
	// end inline asm
	// begin inline asm
	bar.sync 0;
	// end inline asm
	// begin inline asm
	{	
.reg .f64 data;
	ld.global.ca.f64 data, [%rd32772];
	}
	// end inline asm
	// begin inline asm
	bar.sync 0;
	// end inline asm
	// begin inline asm
	{	
.reg .f64 data;
	ld.global.ca.f64 data, [%rd32772];
	}
	// end inline asm
	// begin inline asm
	bar.sync 0;
	// end inline asm
	// begin inline asm
	{	
.reg .f64 data;
	ld.global.ca.f64 data, [%rd32772];
	}
	// end inline asm
	// begin inline asm
	bar.sync 0;
	// end inline asm
	// begin inline asm
	{	
.reg .f64 data;
	ld.global.ca.f64 data, [%rd32772];
	}
	// end inline asm
	// begin inline asm
	bar.sync 0;
	// end inline asm
	// begin inline asm
	{	
.reg .f64 data;
	ld.global.ca.f64 data, [%rd32772];
	}
	// end inline asm
	// begin inline asm
	bar.sync 0;
	// end inline asm
	// begin inline asm
	{	
.reg .f64 data;
	ld.global.ca.f64 data, [%rd32772];
	}
	// end inline asm
	// begin inline asm
	bar.sync 0;
	// end inline asm
	// begin inline asm
	{	
.reg .f64 data;
	ld.global.ca.f64 data, [%rd32772];
	}
	// end inline asm
	// begin inline asm
	bar.sync 0;
	// end inline asm
	// begin inline asm
	{	
.reg .f64 data;
	ld.global.ca.f64 data, [%rd32772];
	}
	// end inline asm
	// begin inline asm
	bar.sync 0;
	// end inline asm
	// begin inline asm
	{	
.reg .f64 data;
	ld.global.ca.f64 data, [%rd32772];
	}
	// end inline asm
	// begin inline asm
	bar.sync 0;
	// end inline asm
	// begin inline asm
	{	
.reg .f64 data;
	ld.global.ca.f64 data, [%rd32772];
	}
	// end inline asm
	// begin inline asm
	bar.sync 0;
	// end inline asm
	// begin inline asm
	{	
.reg .f64 data;
	ld.global.ca.f64 data, [%rd32772];
	}
	// end inline asm
	// begin inline asm
	bar.sync 0;
	// end inline asm
	// begin inline asm
	{	
.reg .f64 data;
	ld.global.ca.f64 data, [%rd32772];
	}
	// end inline asm
	// begin inline asm
	bar.sync 0;
	// end inline asm
	// begin inline asm
	{	
.reg .f64 data;
	ld.global.ca.f64 data, [%rd32772];
	}
	// end inline asm
	// begin inline asm
	bar.sync 0;
	// end inline asm
	// begin inline asm
	{	
.reg .f64 data;
	ld.global.ca.f64 data, [%rd32772];
	}
	// end inline asm
	// begin inline asm
	bar.sync 0;
	// end inline asm
	// begin inline asm
	{	
.reg .f64 data;
	ld.global.ca.f64 data, [%rd32772];
	}
	// end inline asm
	// begin inline asm
	bar.sync 0;
	// end inline asm
	// begin inline asm
	{	
.reg .f64 data;
	ld.global.ca.f64 data, [%rd32772];
	}
	// end inline asm
	// begin inline asm
	bar.sync 0;
	// end inline asm
	// begin inline asm
	{	
.reg .f64 data;
	ld.global.ca.f64 data, [%rd32772];
	}
	// end inline asm
	// begin inline asm
	bar.sync 0;
	// end inline asm
	// begin inline asm
	{	
.reg .f64 data;
	ld.global.ca.f64 data, [%rd32772];
	}
	// end inline asm
	// begin inline asm
	bar.sync 0;
	// end inline asm
	// begin inline asm
	{	
.reg .f64 data;
	ld.global.ca.f64 data, [%rd32772];
	}
	// end inline asm
	// begin inline asm
	bar.sync 0;
	// end inline asm
	// begin inline asm
	{	
.reg .f64 data;
	ld.global.ca.f64 data, [%rd32772];
	}
	// end inline asm
	// begin inline asm
	bar.sync 0;
	// end inline asm
	// begin inline asm
	{	
.reg .f64 data;
	ld.global.ca.f64 data, [%rd32772];
	}
	// end inline asm
	// begin inline asm
	bar.sync 0;
	// end inline asm
	// begin inline asm
	{	
.reg .f64 data;
	ld.global.ca.f64 data, [%rd32772];
	}
	// end inline asm
	// begin inline asm
	bar.sync 0;
	// end inline asm
	// begin inline asm
	{	
.reg .f64 data;
	ld.global.ca.f64 data, [%rd32772];
	}
	// end inline asm
	// begin inline asm
	bar.sync 0;
	// end inline asm
	// begin inline asm
	{	
.reg .f64 data;
	ld.global.ca.f64 data, [%rd32772];
	}
	// end inline asm
	// begin inline asm
	bar.sync 0;
	// end inline asm
	// begin inline asm
	{	
.reg .f64 data;
	ld.global.ca.f64 data, [%rd32772];
	}
	// end inline asm
	// begin inline asm
	bar.sync 0;
	// end inline asm
	// begin inline asm
	{	
.reg .f64 data;
	ld.global.ca.f64 data, [%rd32772];
	}
	// end inline asm
	// begin inline asm
	bar.sync 0;
	// end inline asm
	// begin inline asm
	{	
.reg .f64 data;
	ld.global.ca.f64 data, [%rd32772];
	}
	// end inline asm
	// begin inline asm
	bar.sync 0;
	// end inline asm
	// begin inline asm
	{	
.reg .f64 data;
	ld.global.ca.f64 data, [%rd32772];
	}
	// end inline asm
	// begin inline asm
	bar.sync 0;
	// end inline asm
	// begin inline asm
	{	
.reg .f64 data;
	ld.global.ca.f64 data, [%rd32772];
	}
	// end inline asm
	// begin inline asm
	bar.sync 0;
	// end inline asm
	// begin inline asm
	{	
.reg .f64 data;
	ld.global.ca.f64 data, [%rd32772];
	}
	// end inline asm
	// begin inline asm
	bar.sync 0;
	// end inline asm
	// begin inline asm
	{	
.reg .f64 data;
	ld.global.ca.f64 data, [%rd32772];
	}
	// end inline asm
	// begin inline asm
	bar.sync 0;
	// end inline asm
	// begin inline asm
	{	
.reg .f64 data;
	ld.global.ca.f64 data, [%rd32772];
	}
	// end inline asm
	// begin inline asm
	bar.sync 0;
	// end inline asm
	// begin inline asm
	{	
.reg .f64 data;
	ld.global.ca.f64 data, [%rd32772];
	}
	// end inline asm
	// begin inline asm
	bar.sync 0;
	// end inline asm
	// begin inline asm
	{	
.reg .f64 data;
	ld.global.ca.f64 data, [%rd32772];
	}
	// end inline asm
	// begin inline asm
	bar.sync 0;
	// end inline asm
	// begin inline asm
	{	
.reg .f64 data;
	ld.global.ca.f64 data, [%rd32772];
	}
	// end inline asm
	// begin inline asm
	bar.sync 0;
	// end inline asm
	// begin inline asm
	{	
.reg .f64 data;
	ld.global.ca.f64 data, [%rd32772];
	}
	// end inline asm
	// begin inline asm
	bar.sync 0;
	// end inline asm
	// begin inline asm
	{	
.reg .f64 data;
	ld.global.ca.f64 data, [%rd32772];
	}
	// end inline asm
	// begin inline asm
	bar.sync 0;
	// end inline asm
	// begin inline asm
	{	
.reg .f64 data;
	ld.global.ca.f64 data, [%rd32772];
	}
	// end inline asm
	// begin inline asm
	bar.sync 0;
	// end inline asm
	// begin inline asm
	{	
.reg .f64 data;
	ld.global.ca.f64 data, [%rd32772];
	}
	// end inline asm
	// begin inline asm
	bar.sync 0;
	// end inline asm
	// begin inline asm
	{	
.reg .f64 data;
	ld.global.ca.f64 data, [%rd32772];
	}
	// end inline asm
	// begin inline asm
	bar.sync 0;
	// end inline asm
	// begin inline asm
	{	
.reg .f64 data;
	ld.global.ca.f64 data, [%rd32772];
	}
	// end inline asm
	// begin inline asm
	bar.sync 0;
	// end inline asm
	// begin inline asm
	{	
.reg .f64 data;
	ld.global.ca.f64 data, [%rd32772];
	}
	// end inline asm
	// begin inline asm
	bar.sync 0;
	// end inline asm
	// begin inline asm
	{	
.reg .f64 data;
	ld.global.ca.f64 data, [%rd32772];
	}
	// end inline asm
	// begin inline asm
	bar.sync 0;
	// end inline asm
	// begin inline asm
	{	
.reg .f64 data;
	ld.global.ca.f64 data, [%rd32772];
	}
	// end inline asm
	// begin inline asm
	bar.sync 0;
	// end inline asm
	// begin inline asm
	{	
.reg .f64 data;
	ld.global.ca.f64 data, [%rd32772];
	}
	// end inline asm
	// begin inline asm
	bar.sync 0;
	// end inline asm
	// begin inline asm
	{	
.reg .f64 data;
	ld.global.ca.f64 data, [%rd32772];
	}
	// end inline asm
	// begin inline asm
	bar.sync 0;
	// end inline asm
	// begin inline asm
	{	
.reg .f64 data;
	ld.global.ca.f64 data, [%rd32772];
	}
	// end inline asm
	// begin inline asm
	bar.sync 0;
	// end inline asm
	// begin inline asm
	{	
.reg .f64 data;
	ld.global.ca.f64 data, [%rd32772];
	}
	// end inline asm
	// begin inline asm
	bar.sync 0;
	// end inline asm
	// begin inline asm
	{	
.reg .f64 data;
	ld.global.ca.f64 data, [%rd32772];
	}
	// end inline asm
	// begin inline asm
	bar.sync 0;
	// end inline asm
	// begin inline asm
	{	
.reg .f64 data;
	ld.global.ca.f64 data, [%rd32772];
	}
	// end inline asm
	// begin inline asm
	bar.sync 0;
	// end inline asm
	// begin inline asm
	{	
.reg .f64 data;
	ld.global.ca.f64 data, [%rd32772];
	}
	// end inline asm
	// begin inline asm
	bar.sync 0;
	// end inline asm
	// begin inline asm
	{	
.reg .f64 data;
	ld.global.ca.f64 data, [%rd32772];
	}
	// end inline asm
	// begin inline asm
	bar.sync 0;
	// end inline asm
	// begin inline asm
	{	
.reg .f64 data;
	ld.global.ca.f64 data, [%rd32772];
	}
	// end inline asm
	// begin inline asm
	bar.sync 0;
	// end inline asm
	// begin inline asm
	{	
.reg .f64 data;
	ld.global.ca.f64 data, [%rd32772];
	}
	// end inline asm
	// begin inline asm
	bar.sync 0;
	// end inline asm
	// begin inline asm
	{	
.reg .f64 data;
	ld.global.ca.f64 data, [%rd32772];
	}
	// end inline asm
	// begin inline asm
	bar.sync 0;
	// end inline asm
	// begin inline asm
	{	
.reg .f64 data;
	ld.global.ca.f64 data, [%rd32772];
	}
	// end inline asm
	// begin inline asm
	bar.sync 0;
	// end inline asm
	// begin inline asm
	{	
.reg .f64 data;
	ld.global.ca.f64 data, [%rd32772];
	}
	// end inline asm
	// begin inline asm
	bar.sync 0;
	// end inline asm
	// begin inline asm
	{	
.reg .f64 data;
	ld.global.ca.f64 data, [%rd32772];
	}
	// end inline asm
	// begin inline asm
	bar.sync 0;
	// end inline asm
	// begin inline asm
	{	
.reg .f64 data;
	ld.global.ca.f64 data, [%rd32772];
	}
	// end inline asm
	// begin inline asm
	bar.sync 0;
	// end inline asm
	// begin inline asm
	{	
.reg .f64 data;
	ld.global.ca.f64 data, [%rd32772];
	}
	// end inline asm
	// begin inline asm
	bar.sync 0;
	// end inline asm
	// begin inline asm
	{	
.reg .f64 data;
	ld.global.ca.f64 data, [%rd32772];
	}
	// end inline asm
	// begin inline asm
	bar.sync 0;
	// end inline asm
	// begin inline asm
	{	
.reg .f64 data;
	ld.global.ca.f64 data, [%rd32772];
	}
	// end inline asm
	// begin inline asm
	bar.sync 0;
	// end inline asm
	// begin inline asm
	{	
.reg .f64 data;
	ld.global.ca.f64 data, [%rd32772];
	}
	// end inline asm
	// begin inline asm
	bar.sync 0;
	// end inline asm
	// begin inline asm
	{	
.reg .f64 data;
	ld.global.ca.f64 data, [%rd32772];
	}
	// end inline asm
	// begin inline asm
	bar.sync 0;
	// end inline asm
	// begin inline asm
	{	
.reg .f64 data;
	ld.global.ca.f64 data, [%rd32772];
	}
	// end inline asm
	// begin inline asm
	bar.sync 0;
	// end inline asm
	// begin inline asm
	{	
.reg .f64 data;
	ld.global.ca.f64 data, [%rd32772];
	}
	// end inline asm
	// begin inline asm
	bar.sync 0;
	// end inline asm
	// begin inline asm
	{	
.reg .f64 data;
	ld.global.ca.f64 data, [%rd32772];
	}
	// end inline asm
	// begin inline asm
	bar.sync 0;
	// end inline asm
	// begin inline asm
	{	
.reg .f64 data;
	ld.global.ca.f64 data, [%rd32772];
	}
	// end inline asm
	// begin inline asm
	bar.sync 0;
	// end inline asm
	// begin inline asm
	{	
.reg .f64 data;
	ld.global.ca.f64 data, [%rd32772];
	}
	// end inline asm
	// begin inline asm
	bar.sync 0;
	// end inline asm
	// begin inline asm
	{	
.reg .f64 data;
	ld.global.ca.f64 data, [%rd32772];
	}
	// end inline asm
	// begin inline asm
	bar.sync 0;
	// end inline asm
	// begin inline asm
	{	
.reg .f64 data;
	ld.global.ca.f64 data, [%rd32772];
	}
	// end inline asm
	// begin inline asm
	bar.sync 0;
	// end inline asm
	// begin inline asm
	{	
.reg .f64 data;
	ld.global.ca.f64 data, [%rd32772];
	}
	// end inline asm
	// begin inline asm
	bar.sync 0;
	// end inline asm
	// begin inline asm
	{	
.reg .f64 data;
	ld.global.ca.f64 data, [%rd32772];
	}
	// end inline asm
	// begin inline asm
	bar.sync 0;
	// end inline asm
	// begin inline asm
	{	
.reg .f64 data;
	ld.global.ca.f64 data, [%rd32772];
	}
	// end inline asm
	// begin inline asm
	bar.sync 0;
	// end inline asm
	// begin inline asm
	{	
.reg .f64 data;
	ld.global.ca.f64 data, [%rd32772];
	}
	// end inline asm
	// begin inline asm
	bar.sync 0;
	// end inline asm
	// begin inline asm
	{	
.reg .f64 data;
	ld.global.ca.f64 data, [%rd32772];
	}
	// end inline asm
	// begin inline asm
	bar.sync 0;
	// end inline asm
	// begin inline asm
	{	
.reg .f64 data;
	ld.global.ca.f64 data, [%rd32772];
	}
	// end inline asm
	// begin inline asm
	bar.sync 0;
	// end inline asm
	// begin inline asm
	{	
.reg .f64 data;
	ld.global.ca.f64 data, [%rd32772];
	}
	// end inline asm
	// begin inline asm
	bar.sync 0;
	// end inline asm
	// begin inline asm
	{	
.reg .f64 data;
	ld.global.ca.f64 data, [%rd32772];
	}
	// end inline asm
	// begin inline asm
	bar.sync 0;
	// end inline asm
	// begin inline asm
	{	
.reg .f64 data;
	ld.global.ca.f64 data, [%rd32772];
	}
	// end inline asm
	// begin inline asm
	bar.sync 0;
	// end inline asm
	// begin inline asm
	{	
.reg .f64 data;
	ld.global.ca.f64 data, [%rd32772];
	}
	// end inline asm
	// begin inline asm
	bar.sync 0;
	// end inline asm
	// begin inline asm
	{	
.reg .f64 data;
	ld.global.ca.f64 data, [%rd32772];
	}
	// end inline asm
	// begin inline asm
	bar.sync 0;
	// end inline asm
	// begin inline asm
	{	
.reg .f64 data;
	ld.global.ca.f64 data, [%rd32772];
	}
	// end inline asm
	// begin inline asm
	bar.sync 0;
	// end inline asm
	// begin inline asm
	{	
.reg .f64 data;
	ld.global.ca.f64 data, [%rd32772];
	}
	// end inline asm
	// begin inline asm
	bar.sync 0;
	// end inline asm
	// begin inline asm
	{	
.reg .f64 data;
	ld.global.ca.f64 data, [%rd32772];
	}
	// end inline asm
	// begin inline asm
	bar.sync 0;
	// end inline asm
	// begin inline asm
	{	
.reg .f64 data;
	ld.global.ca.f64 data, [%rd32772];
	}
	// end inline asm
	// begin inline asm
	bar.sync 0;
	// end inline asm
	// begin inline asm
	{	
.reg .f64 data;
	ld.global.ca.f64 data, [%rd32772];
	}
	// end inline asm
	// begin inline asm
	bar.sync 0;
	// end inline asm
	// begin inline asm
	{	
.reg .f64 data;
	ld.global.ca.f64 data, [%rd32772];
	}
	// end inline asm
	// begin inline asm
	bar.sync 0;
	// end inline asm
	// begin inline asm
	{	
.reg .f64 data;
	ld.global.ca.f64 data, [%rd32772];
	}
	// end inline asm
	// begin inline asm
	bar.sync 0;
	// end inline asm
	// begin inline asm
	{	
.reg .f64 data;
	ld.global.ca.f64 data, [%rd32772];
	}
	// end inline asm
	// begin inline asm
	bar.sync 0;
	// end inline asm
	// begin inline asm
	{	
.reg .f64 data;
	ld.global.ca.f64 data, [%rd32772];
	}
	// end inline asm
	// begin inline asm
	bar.sync 0;
	// end inline asm
	// begin inline asm
	{	
.reg .f64 data;
	ld.global.ca.f64 data, [%rd32772];
	}
	// end inline asm
	// begin inline asm
	bar.sync 0;
	// end inline asm
	// begin inline asm
	{	
.reg .f64 data;
	ld.global.ca.f64 data, [%rd32772];
	}
	// end inline asm
	// begin inline asm
	bar.sync 0;
	// end inline asm
	// begin inline asm
	{	
.reg .f64 data;
	ld.global.ca.f64 data, [%rd32772];
	}
	// end inline asm
	// begin inline asm
	bar.sync 0;
	// end inline asm
	// begin inline asm
	{	
.reg .f64 data;
	ld.global.ca.f64 data, [%rd32772];
	}
	// end inline asm
	// begin inline asm
	bar.sync 0;
	// end inline asm
	// begin inline asm
	{	
.reg .f64 data;
	ld.global.ca.f64 data, [%rd32772];
	}
	// end inline asm
	// begin inline asm
	bar.sync 0;
	// end inline asm
	// begin inline asm
	{	
.reg .f64 data;
	ld.global.ca.f64 data, [%rd32772];
	}
	// end inline asm
	// begin inline asm
	bar.sync 0;
	// end inline asm
	// begin inline asm
	{	
.reg .f64 data;
	ld.global.ca.f64 data, [%rd32772];
	}
	// end inline asm
	// begin inline asm
	bar.sync 0;
	// end inline asm
	// begin inline asm
	{	
.reg .f64 data;
	ld.global.ca.f64 data, [%rd32772];
	}
	// end inline asm
	// begin inline asm
	bar.sync 0;
	// end inline asm
	// begin inline asm
	{	
.reg .f64 data;
	ld.global.ca.f64 data, [%rd32772];
	}
	// end inline asm
	// begin inline asm
	bar.sync 0;
	// end inline asm
	// begin inline asm
	{	
.reg .f64 data;
	ld.global.ca.f64 data, [%rd32772];
	}
	// end inline asm
	// begin inline asm
	bar.sync 0;
	// end inline asm
	// begin inline asm
	{	
.reg .f64 data;
	ld.global.ca.f64 data, [%rd32772];
	}
	// end inline asm
	// begin inline asm
	bar.sync 0;
	// end inline asm
	// begin inline asm
	{	
.reg .f64 data;
	ld.global.ca.f64 data, [%rd32772];
	}
	// end inline asm
	// begin inline asm
	bar.sync 0;
	// end inline asm
	// begin inline asm
	{	
.reg .f64 data;
	ld.global.ca.f64 data, [%rd32772];
	}
	// end inline asm
	// begin inline asm
	bar.sync 0;
	// end inline asm
	// begin inline asm
	{	
.reg .f64 data;
	ld.global.ca.f64 data, [%rd32772];
	}
	// end inline asm
	// begin inline asm
	bar.sync 0;
	// end inline asm
	// begin inline asm
	{	
.reg .f64 data;
	ld.global.ca.f64 data, [%rd32772];
	}
	// end inline asm
	// begin inline asm
	bar.sync 0;
	// end inline asm
	// begin inline asm
	{	
.reg .f64 data;
	ld.global.ca.f64 data, [%rd32772];
	}
	// end inline asm
	// begin inline asm
	bar.sync 0;
	// end inline asm
	// begin inline asm
	{	
.reg .f64 data;
	ld.global.ca.f64 data, [%rd32772];
	}
	// end inline asm
	// begin inline asm
	bar.sync 0;
	// end inline asm
	// begin inline asm
	{	
.reg .f64 data;
	ld.global.ca.f64 data, [%rd32772];
	}
	// end inline asm
	// begin inline asm
	bar.sync 0;
	// end inline asm
	// begin inline asm
	{	
.reg .f64 data;
	ld.global.ca.f64 data, [%rd32772];
	}
	// end inline asm
	// begin inline asm
	bar.sync 0;
	// end inline asm
	// begin inline asm
	{	
.reg .f64 data;
	ld.global.ca.f64 data, [%rd32772];
	}
	// end inline asm
	// begin inline asm
	bar.sync 0;
	// end inline asm
	// begin inline asm
	{	
.reg .f64 data;
	ld.global.ca.f64 data, [%rd32772];
	}
	// end inline asm
	// begin inline asm
	bar.sync 0;
	// end inline asm
	// begin inline asm
	{	
.reg .f64 data;
	ld.global.ca.f64 data, [%rd32772];
	}
	// end inline asm
	// begin inline asm
	bar.sync 0;
	// end inline asm
	// begin inline asm
	{	
.reg .f64 data;
	ld.global.ca.f64 data, [%rd32772];
	}
	// end inline asm
	// begin inline asm
	bar.sync 0;
	// end inline asm
	// begin inline asm
	{	
.reg .f64 data;
	ld.global.ca.f64 data, [%rd32772];
	}
	// end inline asm
	// begin inline asm
	bar.sync 0;
	// end inline asm
	// begin inline asm
	{	
.reg .f64 data;
	ld.global.ca.f64 data, [%rd32772];
	}
	// end inline asm
	// begin inline asm
	bar.sync 0;
	// end inline asm
	// begin inline asm
	{	
.reg .f64 data;
	ld.global.ca.f64 data, [%rd32772];
	}
	// end inline asm
	// begin inline asm
	bar.sync 0;
	// end inline asm
	// begin inline asm
	{	
.reg .f64 data;
	ld.global.ca.f64 data, [%rd32772];
	}
	// end inline asm
	// begin inline asm
	bar.sync 0;
	// end inline asm
	// begin inline asm
	{	
.reg .f64 data;
	ld.global.ca.f64 data, [%rd32772];
	}
	// end inline asm
	// begin inline asm
	bar.sync 0;
	// end inline asm
	// begin inline asm
	{	
.reg .f64 data;
	ld.global.ca.f64 data, [%rd32772];
	}
	// end inline asm
	// begin inline asm
	bar.sync 0;
	// end inline asm
	// begin inline asm
	{	
.reg .f64 data;
	ld.global.ca.f64 data, [%rd32772];
	}
	// end inline asm
	// begin inline asm
	bar.sync 0;
	// end inline asm
	// begin inline asm
	{	
.reg .f64 data;
	ld.global.ca.f64 data, [%rd32772];
	}
	// end inline asm
	// begin inline asm
	bar.sync 0;
	// end inline asm
	// begin inline asm
	{	
.reg .f64 data;
	ld.global.ca.f64 data, [%rd32772];
	}
	// end inline asm
	// begin inline asm
	bar.sync 0;
	// end inline asm
	// begin inline asm
	{	
.reg .f64 data;
	ld.global.ca.f64 data, [%rd32772];
	}
	// end inline asm
	// begin inline asm
	bar.sync 0;
	// end inline asm
	// begin inline asm
	{	
.reg .f64 data;
	ld.global.ca.f64 data, [%rd32772];
	}
	// end inline asm
	// begin inline asm
	bar.sync 0;
	// end inline asm
	// begin inline asm
	{	
.reg .f64 data;
	ld.global.ca.f64 data, [%rd32772];
	}
	// end inline asm
	// begin inline asm
	bar.sync 0;
	// end inline asm
	// begin inline asm
	{	
.reg .f64 data;
	ld.global.ca.f64 data, [%rd32772];
	}
	// end inline asm
	// begin inline asm
	bar.sync 0;
	// end inline asm
	// begin inline asm
	{	
.reg .f64 data;
	ld.global.ca.f64 data, [%rd32772];
	}
	// end inline asm
	// begin inline asm
	bar.sync 0;
	// end inline asm
	// begin inline asm
	{	
.reg .f64 data;
	ld.global.ca.f64 data, [%rd32772];
	}
	// end inline asm
	// begin inline asm
	bar.sync 0;
	// end inline asm
	// begin inline asm
	{	
.reg .f64 data;
	ld.global.ca.f64 data, [%rd32772];
	}
	// end inline asm
	// begin inline asm
	bar.sync 0;
	// end inline asm
	// begin inline asm
	{	
.reg .f64 data;
	ld.global.ca.f64 data, [%rd32772];
	}
	// end inline asm
	// begin inline asm
	bar.sync 0;
	// end inline asm
	// begin inline asm
	{	
.reg .f64 data;
	ld.global.ca.f64 data, [%rd32772];
	}
	// end inline asm
	// begin inline asm
	bar.sync 0;
	// end inline asm
	// begin inline asm
	{	
.reg .f64 data;
	ld.global.ca.f64 data, [%rd32772];
	}
	// end inline asm
	// begin inline asm
	bar.sync 0;
	// end inline asm
	// begin inline asm
	{	
.reg .f64 data;
	ld.global.ca.f64 data, [%rd32772];
	}
	// end inline asm
	// begin inline asm
	bar.sync 0;
	// end inline asm
	// begin inline asm
	{	
.reg .f64 data;
	ld.global.ca.f64 data, [%rd32772];
	}
	// end inline asm
	// begin inline asm
	bar.sync 0;
	// end inline asm
	// begin inline asm
	{	
.reg .f64 data;
	ld.global.ca.f64 data, [%rd32772];
	}
	// end inline asm
	// begin inline asm
	bar.sync 0;
	// end inline asm
	// begin inline asm
	{	
.reg .f64 data;
	ld.global.ca.f64 data, [%rd32772];
	}
	// end inline asm
	// begin inline asm
	bar.sync 0;
	// end inline asm
	// begin inline asm
	{	
.reg .f64 data;
	ld.global.ca.f64 data, [%rd32772];
	}
	// end inline asm
	// begin inline asm
	bar.sync 0;
	// end inline asm
	// begin inline asm
	{	
.reg .f64 data;
	ld.global.ca.f64 data, [%rd32772];
	}
	// end inline asm
	// begin inline asm
	bar.sync 0;
	// end inline asm
	// begin inline asm
	{	
.reg .f64 data;
	ld.global.ca.f64 data, [%rd32772];
	}
	// end inline asm
	// begin inline asm
	bar.sync 0;
	// end inline asm
	// begin inline asm
	{	
.reg .f64 data;
	ld.global.ca.f64 data, [%rd32772];
	}
	// end inline asm
	// begin inline asm
	bar.sync 0;
	// end inline asm
	// begin inline asm
	{	
.reg .f64 data;
	ld.global.ca.f64 data, [%rd32772];
	}
	// end inline asm
	// begin inline asm
	bar.sync 0;
	// end inline asm
	// begin inline asm
	{	
.reg .f64 data;
	ld.global.ca.f64 data, [%rd32772];
	}
	// end inline asm
	// begin inline asm
	bar.sync 0;
	// end inline asm
	// begin inline asm
	{	
.reg .f64 data;
	ld.global.ca.f64 data, [%rd32772];
	}
	// end inline asm
	// begin inline asm
	bar.sync 0;
	// end inline asm
	// begin inline asm
	{	
.reg .f64 data;
	ld.global.ca.f64 data, [%rd32772];
	}
	// end inline asm
	// begin inline asm
	bar.sync 0;
	// end inline asm
	// begin inline asm
	{	
.reg .f64 data;
	ld.global.ca.f64 data, [%rd32772];
	}
	// end inline asm
	// begin inline asm
	bar.sync 0;
	// end inline asm
	// begin inline asm
	{	
.reg .f64 data;
	ld.global.ca.f64 data, [%rd32772];
	}
	// end inline asm
	// begin inline asm
	bar.sync 0;
	// end inline asm
	// begin inline asm
	{	
.reg .f64 data;
	ld.global.ca.f64 data, [%rd32772];
	}
	// end inline asm
	// begin inline asm
	bar.sync 0;
	// end inline asm
	// begin inline asm
	{	
.reg .f64 data;
	ld.global.ca.f64 data, [%rd32772];
	}
	// end inline asm
	// begin inline asm
	bar.sync 0;
	// end inline asm
	// begin inline asm
	{	
.reg .f64 data;
	ld.global.ca.f64 data, [%rd32772];
	}
	// end inline asm
	// begin inline asm
	bar.sync 0;
	// end inline asm
	// begin inline asm
	{	
.reg .f64 data;
	ld.global.ca.f64 data, [%rd32772];
	}
	// end inline asm
	// begin inline asm
	bar.sync 0;
	// end inline asm
	// begin inline asm
	{	
.reg .f64 data;
	ld.global.ca.f64 data, [%rd32772];
	}
	// end inline asm
	// begin inline asm
	bar.sync 0;
	// end inline asm
	// begin inline asm
	{	
.reg .f64 data;
	ld.global.ca.f64 data, [%rd32772];
	}
	// end inline asm
	// begin inline asm
	bar.sync 0;
	// end inline asm
	// begin inline asm
	{	
.reg .f64 data;
	ld.global.ca.f64 data, [%rd32772];
	}
	// end inline asm
	// begin inline asm
	bar.sync 0;
	// end inline asm
	// begin inline asm
	{	
.reg .f64 data;
	ld.global.ca.f64 data, [%rd32772];
	}
	// end inline asm
	// begin inline asm
	bar.sync 0;
	// end inline asm
	// begin inline asm
	{	
.reg .f64 data;
	ld.global.ca.f64 data, [%rd32772];
	}
	// end inline asm
	// begin inline asm
	bar.sync 0;
	// end inline asm
	// begin inline asm
	{	
.reg .f64 data;
	ld.global.ca.f64 data, [%rd32772];
	}
	// end inline asm
	// begin inline asm
	bar.sync 0;
	// end inline asm
	// begin inline asm
	{	
.reg .f64 data;
	ld.global.ca.f64 data, [%rd32772];
	}
	// end inline asm
	// begin inline asm
	bar.sync 0;
	// end inline asm
	// begin inline asm
	{	
.reg .f64 data;
	ld.global.ca.f64 data, [%rd32772];
	}
	// end inline asm
	// begin inline asm
	bar.sync 0;
	// end inline asm
	// begin inline asm
	{	
.reg .f64 data;
	ld.global.ca.f64 data, [%rd32772];
	}
	// end inline asm
	// begin inline asm
	bar.sync 0;
	// end inline asm
	// begin inline asm
	{	
.reg .f64 data;
	ld.global.ca.f64 data, [%rd32772];
	}
	// end inline asm
	// begin inline asm
	bar.sync 0;
	// end inline asm
	// begin inline asm
	{	
.reg .f64 data;
	ld.global.ca.f64 data, [%rd32772];
	}
	// end inline asm
	// begin inline asm
	bar.sync 0;
	// end inline asm
	// begin inline asm
	{	
.reg .f64 data;
	ld.global.ca.f64 data, [%rd32772];
	}
	// end inline asm
	// begin inline asm
	bar.sync 0;
	// end inline asm
	// begin inline asm
	{	
.reg .f64 data;
	ld.global.ca.f64 data, [%rd32772];
	}
	// end inline asm
	// begin inline asm
	bar.sync 0;
	// end inline asm
	// begin inline asm
	{	
.reg .f64 data;
	ld.global.ca.f64 data, [%rd32772];
	}
	// end inline asm
	// begin inline asm
	bar.sync 0;
	// end inline asm
	// begin inline asm
	{	
.reg .f64 data;
	ld.global.ca.f64 data, [%rd32772];
	}
	// end inline asm
	// begin inline asm
	bar.sync 0;
	// end inline asm
	// begin inline asm
	{	
.reg .f64 data;
	ld.global.ca.f64 data, [%rd32772];
	}
	// end inline asm
	// begin inline asm
	bar.sync 0;
	// end inline asm
	// begin inline asm
	{	
.reg .f64 data;
	ld.global.ca.f64 data, [%rd32772];
	}
	// end inline asm
	// begin inline asm
	bar.sync 0;
	// end inline asm
	// begin inline asm
	{	
.reg .f64 data;
	ld.global.ca.f64 data, [%rd32772];
	}
	// end inline asm
	// begin inline asm
	bar.sync 0;
	// end inline asm
	// begin inline asm
	{	
.reg .f64 data;
	ld.global.ca.f64 data, [%rd32772];
	}
	// end inline asm
	// begin inline asm
	bar.sync 0;
	// end inline asm
	// begin inline asm
	{	
.reg .f64 data;
	ld.global.ca.f64 data, [%rd32772];
	}
	// end inline asm
	// begin inline asm
	bar.sync 0;
	// end inline asm
	// begin inline asm
	{	
.reg .f64 data;
	ld.global.ca.f64 data, [%rd32772];
	}
	// end inline asm
	// begin inline asm
	bar.sync 0;
	// end inline asm
	// begin inline asm
	{	
.reg .f64 data;
	ld.global.ca.f64 data, [%rd32772];
	}
	// end inline asm
	// begin inline asm
	bar.sync 0;
	// end inline asm
	// begin inline asm
	{	
.reg .f64 data;
	ld.global.ca.f64 data, [%rd32772];
	}
	// end inline asm
	// begin inline asm
	bar.sync 0;
	// end inline asm
	// begin inline asm
	{	
.reg .f64 data;
	ld.global.ca.f64 data, [%rd32772];
	}
	// end inline asm
	// begin inline asm
	bar.sync 0;
	// end inline asm
	// begin inline asm
	{	
.reg .f64 data;
	ld.global.ca.f64 data, [%rd32772];
	}
	// end inline asm
	// begin inline asm
	bar.sync 0;
	// end inline asm
	// begin inline asm
	{	
.reg .f64 data;
	ld.global.ca.f64 data, [%rd32772];
	}
	// end inline asm
	// begin inline asm
	bar.sync 0;
	// end inline asm
	// begin inline asm
	{	
.reg .f64 data;
	ld.global.ca.f64 data, [%rd32772];
	}
	// end inline asm
	// begin inline asm
	bar.sync 0;
	// end inline asm
	// begin inline asm
	{	
.reg .f64 data;
	ld.global.ca.f64 data, [%rd32772];
	}
	// end inline asm
	// begin inline asm
	bar.sync 0;
	// end inline asm
	// begin inline asm
	{	
.reg .f64 data;
	ld.global.ca.f64 data, [%rd32772];
	}
	// end inline asm
	// begin inline asm
	bar.sync 0;
	// end inline asm
	// begin inline asm
	{	
.reg .f64 data;
	ld.global.ca.f64 data, [%rd32772];
	}
	// end inline asm
	// begin inline asm
	bar.sync 0;
	// end inline asm
	// begin inline asm
	{	
.reg .f64 data;
	ld.global.ca.f64 data, [%rd32772];
	}
	// end inline asm
	// begin inline asm
	bar.sync 0;
	// end inline asm
	// begin inline asm
	{	
.reg .f64 data;
	ld.global.ca.f64 data, [%rd32772];
	}
	// end inline asm
	// begin inline asm
	bar.sync 0;
	// end inline asm
	// begin inline asm
	{	
.reg .f64 data;
	ld.global.ca.f64 data, [%rd32772];
	}
	// end inline asm
	// begin inline asm
	bar.sync 0;
	// end inline asm
	// begin inline asm
	{	
.reg .f64 data;
	ld.global.ca.f64 data, [%rd32772];
	}
	// end inline asm
	// begin inline asm
	bar.sync 0;
	// end inline asm
	// begin inline asm
	{	
.reg .f64 data;
	ld.global.ca.f64 data, [%rd32772];
	}
	// end inline asm
	// begin inline asm
	bar.sync 0;
	// end inline asm
	// begin inline asm
	{	
.reg .f64 data;
	ld.global.ca.f64 data, [%rd32772];
	}
	// end inline asm
	// begin inline asm
	bar.sync 0;
	// end inline asm
	// begin inline asm
	{	
.reg .f64 data;
	ld.global.ca.f64 data, [%rd32772];
	}
	// end inline asm
	// begin inline asm
	bar.sync 0;
	// end inline asm
	// begin inline asm
	{	
.reg .f64 data;
	ld.global.ca.f64 data, [%rd32772];
	}
	// end inline asm
	// begin inline asm
	bar.sync 0;
	// end inline asm
	// begin inline asm
	{	
.reg .f64 data;
	ld.global.ca.f64 data, [%rd32772];
	}
	// end inline asm
	// begin inline asm
	bar.sync 0;
	// end inline asm
	// begin inline asm
	{	
.reg .f64 data;
	ld.global.ca.f64 data, [%rd32772];
	}
	// end inline asm
	// begin inline asm
	bar.sync 0;
	// end inline asm
	// begin inline asm
	{	
.reg .f64 data;
	ld.global.ca.f64 data, [%rd32772];
	}
	// end inline asm
	// begin inline asm
	bar.sync 0;
	// end inline asm
	// begin inline asm
	{	
.reg .f64 data;
	ld.global.ca.f64 data, [%rd32772];
	}
	// end inline asm
	// begin inline asm
	bar.sync 0;
	// end inline asm
	// begin inline asm
	{	
.reg .f64 data;
	ld.global.ca.f64 data, [%rd32772];
	}
	// end inline asm
	// begin inline asm
	bar.sync 0;
	// end inline asm
	// begin inline asm
	{	
.reg .f64 data;
	ld.global.ca.f64 data, [%rd32772];
	}
	// end inline asm
	// begin inline asm
	bar.sync 0;
	// end inline asm
	// begin inline asm
	{	
.reg .f64 data;
	ld.global.ca.f64 data, [%rd32772];
	}
	// end inline asm
	// begin inline asm
	bar.sync 0;
	// end inline asm
	// begin inline asm
	{	
.reg .f64 data;
	ld.global.ca.f64 data, [%rd32772];
	}
	// end inline asm
	// begin inline asm
	bar.sync 0;
	// end inline asm
	// begin inline asm
	{	
.reg .f64 data;
	ld.global.ca.f64 data, [%rd32772];
	}
	// end inline asm
	// begin inline asm
	bar.sync 0;
	// end inline asm
	// begin inline asm
	{	
.reg .f64 data;
	ld.global.ca.f64 data, [%rd32772];
	}
	// end inline asm
	// begin inline asm
	bar.sync 0;
	// end inline asm
	// begin inline asm
	{	
.reg .f64 data;
	ld.global.ca.f64 data, [%rd32772];
	}
	// end inline asm
	// begin inline asm
	bar.sync 0;
	// end inline asm
	// begin inline asm
	{	
.reg .f64 data;
	ld.global.ca.f64 data, [%rd32772];
	}
	// end inline asm
	// begin inline asm
	bar.sync 0;
	// end inline asm
	// begin inline asm
	{	
.reg .f64 data;
	ld.global.ca.f64 data, [%rd32772];
	}
	// end inline asm
	// begin inline asm
	bar.sync 0;
	// end inline asm
	// begin inline asm
	{	
.reg .f64 data;
	ld.global.ca.f64 data, [%rd32772];
	}
	// end inline asm
	// begin inline asm
	bar.sync 0;
	// end inline asm
	// begin inline asm
	{	
.reg .f64 data;
	ld.global.ca.f64 data, [%rd32772];
	}
	// end inline asm
	// begin inline asm
	bar.sync 0;
	// end inline asm
	// begin inline asm
	{	
.reg .f64 data;
	ld.global.ca.f64 data, [%rd32772];
	}
	// end inline asm
	// begin inline asm
	bar.sync 0;
	// end inline asm
	// begin inline asm
	{	
.reg .f64 data;
	ld.global.ca.f64 data, [%rd32772];
	}
	// end inline asm
	// begin inline asm
	bar.sync 0;
	// end inline asm
	// begin inline asm
	{	
.reg .f64 data;
	ld.global.ca.f64 data, [%rd32772];
	}
	// end inline asm
	// begin inline asm
	bar.sync 0;
	// end inline asm
	// begin inline asm
	{	
.reg .f64 data;
	ld.global.ca.f64 data, [%rd32772];
	}
	// end inline asm
	// begin inline asm
	bar.sync 0;
	// end inline asm
	// begin inline asm
	{	
.reg .f64 data;
	ld.global.ca.f64 data, [%rd32772];
	}
	// end inline asm
	// begin inline asm
	bar.sync 0;
	// end inline asm
	// begin inline asm
	{	
.reg .f64 data;
	ld.global.ca.f64 data, [%rd32772];
	}
	// end inline asm
	// begin inline asm
	bar.sync 0;
	// end inline asm
	// begin inline asm
	{	
.reg .f64 data;
	ld.global.ca.f64 data, [%rd32772];
	}
	// end inline asm
	// begin inline asm
	bar.sync 0;
	// end inline asm
	// begin inline asm
	{	
.reg .f64 data;
	ld.global.ca.f64 data, [%rd32772];
	}
	// end inline asm
	// begin inline asm
	bar.sync 0;
	// end inline asm
	// begin inline asm
	{	
.reg .f64 data;
	ld.global.ca.f64 data, [%rd32772];
	}
	// end inline asm
	// begin inline asm
	bar.sync 0;
	// end inline asm
	// begin inline asm
	{	
.reg .f64 data;
	ld.global.ca.f64 data, [%rd32772];
	}
	// end inline asm
	// begin inline asm
	bar.sync 0;
	// end inline asm
	// begin inline asm
	{	
.reg .f64 data;
	ld.global.ca.f64 data, [%rd32772];
	}
	// end inline asm
	// begin inline asm
	bar.sync 0;
	// end inline asm
	// begin inline asm
	{	
.reg .f64 data;
	ld.global.ca.f64 data, [%rd32772];
	}
	// end inline asm
	// begin inline asm
	bar.sync 0;
	// end inline asm
	// begin inline asm
	{	
.reg .f64 data;
	ld.global.ca.f64 data, [%rd32772];
	}
	// end inline asm
	// begin inline asm
	bar.sync 0;
	// end inline asm
	// begin inline asm
	{	
.reg .f64 data;
	ld.global.ca.f64 data, [%rd32772];
	}
	// end inline asm
	// begin inline asm
	bar.sync 0;
	// end inline asm
	// begin inline asm
	{	
.reg .f64 data;
	ld.global.ca.f64 data, [%rd32772];
	}
	// end inline asm
	// begin inline asm
	bar.sync 0;
	// end inline asm
	// begin inline asm
	{	
.reg .f64 data;
	ld.global.ca.f64 data, [%rd32772];
	}
	// end inline asm
	// begin inline asm
	bar.sync 0;
	// end inline asm
	// begin inline asm
	{	
.reg .f64 data;
	ld.global.ca.f64 data, [%rd32772];
	}
	// end inline asm
	// begin inline asm
	bar.sync 0;
	// end inline asm
	// begin inline asm
	{	
.reg .f64 data;
	ld.global.ca.f64 data, [%rd32772];
	}
	// end inline asm
	// begin inline asm
	bar.sync 0;
	// end inline asm
	// begin inline asm
	{	
.reg .f64 data;
	ld.global.ca.f64 data, [%rd32772];
	}
	// end inline asm
	// begin inline asm
	bar.sync 0;
	// end inline asm
	// begin inline asm
	{	
.reg .f64 data;
	ld.global.ca.f64 data, [%rd32772];
	}
	// end inline asm
	// begin inline asm
	bar.sync 0;
	// end inline asm
	// begin inline asm
	{	
.reg .f64 data;
	ld.global.ca.f64 data, [%rd32772];
	}
	// end inline asm
	// begin inline asm
	bar.sync 0;
	// end inline asm
	// begin inline asm
	{	
.reg .f64 data;
	ld.global.ca.f64 data, [%rd32772];
	}
	// end inline asm
	// begin inline asm
	bar.sync 0;
	// end inline asm
	// begin inline asm
	{	
.reg .f64 data;
	ld.global.ca.f64 data, [%rd32772];
	}
	// end inline asm
	// begin inline asm
	bar.sync 0;
	// end inline asm
	// begin inline asm
	{	
.reg .f64 data;
	ld.global.ca.f64 data, [%rd32772];
	}
	// end inline asm
	// begin inline asm
	bar.sync 0;
	// end inline asm
	// begin inline asm
	{	
.reg .f64 data;
	ld.global.ca.f64 data, [%rd32772];
	}
	// end inline asm
	// begin inline asm
	bar.sync 0;
	// end inline asm
	// begin inline asm
	{	
.reg .f64 data;
	ld.global.ca.f64 data, [%rd32772];
	}
	// end inline asm
	// begin inline asm
	bar.sync 0;
	// end inline asm
	// begin inline asm
	{	
.reg .f64 data;
	ld.global.ca.f64 data, [%rd32772];
	}
	// end inline asm
	// begin inline asm
	bar.sync 0;
	// end inline asm
	// begin inline asm
	{	
.reg .f64 data;
	ld.global.ca.f64 data, [%rd32772];
	}
	// end inline asm
	// begin inline asm
	bar.sync 0;
	// end inline asm
	// begin inline asm
	{	
.reg .f64 data;
	ld.global.ca.f64 data, [%rd32772];
	}
	// end inline asm
	// begin inline asm
	bar.sync 0;
	// end inline asm
	// begin inline asm
	{	
.reg .f64 data;
	ld.global.ca.f64 data, [%rd32772];
	}
	// end inline asm
	// begin inline asm
	bar.sync 0;
	// end inline asm
	// begin inline asm
	{	
.reg .f64 data;
	ld.global.ca.f64 data, [%rd32772];
	}
	// end inline asm
	// begin inline asm
	bar.sync 0;
	// end inline asm
	// begin inline asm
	{	
.reg .f64 data;
	ld.global.ca.f64 data, [%rd32772];
	}
	// end inline asm
	// begin inline asm
	bar.sync 0;
	// end inline asm
	// begin inline asm
	{	
.reg .f64 data;
	ld.global.ca.f64 data, [%rd32772];
	}
	// end inline asm
	// begin inline asm
	bar.sync 0;
	// end inline asm
	// begin inline asm
	{	
.reg .f64 data;
	ld.global.ca.f64 data, [%rd32772];
	}
	// end inline asm
	// begin inline asm
	bar.sync 0;
	// end inline asm
	// begin inline asm
	{	
.reg .f64 data;
	ld.global.ca.f64 data, [%rd32772];
	}
	// end inline asm
	// begin inline asm
	bar.sync 0;
	// end inline asm
	// begin inline asm
	{	
.reg .f64 data;
	ld.global.ca.f64 data, [%rd32772];
	}
	// end inline asm
	// begin inline asm
	bar.sync 0;
	// end inline asm
	// begin inline asm
	{	
.reg .f64 data;
	ld.global.ca.f64 data, [%rd32772];
	}
	// end inline asm
	// begin inline asm
	bar.sync 0;
	// end inline asm
	// begin inline asm
	{	
.reg .f64 data;
	ld.global.ca.f64 data, [%rd32772];
	}
	// end inline asm
	// begin inline asm
	bar.sync 0;
	// end inline asm
	// begin inline asm
	{	
.reg .f64 data;
	ld.global.ca.f64 data, [%rd32772];
	}
	// end inline asm
	// begin inline asm
	bar.sync 0;
	// end inline asm
	// begin inline asm
	{	
.reg .f64 data;
	ld.global.ca.f64 data, [%rd32772];
	}
	// end inline asm
	// begin inline asm
	bar.sync 0;
	// end inline asm
	// begin inline asm
	{	
.reg .f64 data;
	ld.global.ca.f64 data, [%rd32772];
	}
	// end inline asm
	// begin inline asm
	bar.sync 0;
	// end inline asm
	// begin inline asm
	{	
.reg .f64 data;
	ld.global.ca.f64 data, [%rd32772];
	}
	// end inline asm
	// begin inline asm
	bar.sync 0;
	// end inline asm
	// begin inline asm
	{	
.reg .f64 data;
	ld.global.ca.f64 data, [%rd32772];
	}
	// end inline asm
	// begin inline asm
	bar.sync 0;
	// end inline asm
	// begin inline asm
	{	
.reg .f64 data;
	ld.global.ca.f64 data, [%rd32772];
	}
	// end inline asm
	// begin inline asm
	bar.sync 0;
	// end inline asm
	// begin inline asm
	{	
.reg .f64 data;
	ld.global.ca.f64 data, [%rd32772];
	}
	// end inline asm
	// begin inline asm
	bar.sync 0;
	// end inline asm
	// begin inline asm
	{	
.reg .f64 data;
	ld.global.ca.f64 data, [%rd32772];
	}
	// end inline asm
	// begin inline asm
	bar.sync 0;
	// end inline asm
	// begin inline asm
	{	
.reg .f64 data;
	ld.global.ca.f64 data, [%rd32772];
	}
	// end inline asm
	// begin inline asm
	bar.sync 0;
	// end inline asm
	// begin inline asm
	{	
.reg .f64 data;
	ld.global.ca.f64 data, [%rd32772];
	}
	// end inline asm
	// begin inline asm
	bar.sync 0;
	// end inline asm
	// begin inline asm
	{	
.reg .f64 data;
	ld.global.ca.f64 data, [%rd32772];
	}
	// end inline asm
	// begin inline asm
	bar.sync 0;
	// end inline asm
	// begin inline asm
	{	
.reg .f64 data;
	ld.global.ca.f64 data, [%rd32772];
	}
	// end inline asm
	// begin inline asm
	bar.sync 0;
	// end inline asm
	// begin inline asm
	{	
.reg .f64 data;
	ld.global.ca.f64 data, [%rd32772];
	}
	// end inline asm
	// begin inline asm
	bar.sync 0;
	// end inline asm
	// begin inline asm
	{	
.reg .f64 data;
	ld.global.ca.f64 data, [%rd32772];
	}
	// end inline asm
	// begin inline asm
	bar.sync 0;
	// end inline asm
	// begin inline asm
	{	
.reg .f64 data;
	ld.global.ca.f64 data, [%rd32772];
	}
	// end inline asm
	// begin inline asm
	bar.sync 0;
	// end inline asm
	// begin inline asm
	{	
.reg .f64 data;
	ld.global.ca.f64 data, [%rd32772];
	}
	// end inline asm
	// begin inline asm
	bar.sync 0;
	// end inline asm
	// begin inline asm
	{	
.reg .f64 data;
	ld.global.ca.f64 data, [%rd32772];
	}
	// end inline asm
	// begin inline asm
	bar.sync 0;
	// end inline asm
	// begin inline asm
	{	
.reg .f64 data;
	ld.global.ca.f64 data, [%rd32772];
	}
	// end inline asm
	// begin inline asm
	bar.sync 0;
	// end inline asm
	// begin inline asm
	{	
.reg .f64 data;
	ld.global.ca.f64 data, [%rd32772];
	}
	// end inline asm
	// begin inline asm
	bar.sync 0;
	// end inline asm
	// begin inline asm
	{	
.reg .f64 data;
	ld.global.ca.f64 data, [%rd32772];
	}
	// end inline asm
	// begin inline asm
	bar.sync 0;
	// end inline asm
	// begin inline asm
	{	
.reg .f64 data;
	ld.global.ca.f64 data, [%rd32772];
	}
	// end inline asm
	// begin inline asm
	bar.sync 0;
	// end inline asm
	// begin inline asm
	{	
.reg .f64 data;
	ld.global.ca.f64 data, [%rd32772];
	}
	// end inline asm
	// begin inline asm
	bar.sync 0;
	// end inline asm
	// begin inline asm
	{	
.reg .f64 data;
	ld.global.ca.f64 data, [%rd32772];
	}
	// end inline asm
	// begin inline asm
	bar.sync 0;
	// end inline asm
	// begin inline asm
	{	
.reg .f64 data;
	ld.global.ca.f64 data, [%rd32772];
	}
	// end inline asm
	// begin inline asm
	bar.sync 0;
	// end inline asm
	// begin inline asm
	{	
.reg .f64 data;
	ld.global.ca.f64 data, [%rd32772];
	}
	// end inline asm
	// begin inline asm
	bar.sync 0;
	// end inline asm
	// begin inline asm
	{	
.reg .f64 data;
	ld.global.ca.f64 data, [%rd32772];
	}
	// end inline asm
	// begin inline asm
	bar.sync 0;
	// end inline asm
	// begin inline asm
	{	
.reg .f64 data;
	ld.global.ca.f64 data, [%rd32772];
	}
	// end inline asm
	// begin inline asm
	bar.sync 0;
	// end inline asm
	// begin inline asm
	{	
.reg .f64 data;
	ld.global.ca.f64 data, [%rd32772];
	}
	// end inline asm
	// begin inline asm
	bar.sync 0;
	// end inline asm
	// begin inline asm
	{	
.reg .f64 data;
	ld.global.ca.f64 data, [%rd32772];
	}
	// end inline asm
	// begin inline asm
	bar.sync 0;
	// end inline asm
	// begin inline asm
	{	
.reg .f64 data;
	ld.global.ca.f64 data, [%rd32772];
	}
	// end inline asm
	// begin inline asm
	bar.sync 0;
	// end inline asm
	// begin inline asm
	{	
.reg .f64 data;
	ld.global.ca.f64 data, [%rd32772];
	}
	// end inline asm
	// begin inline asm
	bar.sync 0;
	// end inline asm
	// begin inline asm
	{	
.reg .f64 data;
	ld.global.ca.f64 data, [%rd32772];
	}
	// end inline asm
	// begin inline asm
	bar.sync 0;
	// end inline asm
	// begin inline asm
	{	
.reg .f64 data;
	ld.global.ca.f64 data, [%rd32772];
	}
	// end inline asm
	// begin inline asm
	bar.sync 0;
	// end inline asm
	// begin inline asm
	{	
.reg .f64 data;
	ld.global.ca.f64 data, [%rd32772];
	}
	// end inline asm
	// begin inline asm
	bar.sync 0;
	// end inline asm
	// begin inline asm
	{	
.reg .f64 data;
	ld.global.ca.f64 data, [%rd32772];
	}
	// end inline asm
	// begin inline asm
	bar.sync 0;
	// end inline asm
	// begin inline asm
	{	
.reg .f64 data;
	ld.global.ca.f64 data, [%rd32772];
	}
	// end inline asm
	// begin inline asm
	bar.sync 0;
	// end inline asm
	// begin inline asm
	{	
.reg .f64 data;
	ld.global.ca.f64 data, [%rd32772];
	}
	// end inline asm
	// begin inline asm
	bar.sync 0;
	// end inline asm
	// begin inline asm
	{	
.reg .f64 data;
	ld.global.ca.f64 data, [%rd32772];
	}
	// end inline asm
	// begin inline asm
	bar.sync 0;
	// end inline asm
	// begin inline asm
	{	
.reg .f64 data;
	ld.global.ca.f64 data, [%rd32772];
	}
	// end inline asm
	// begin inline asm
	bar.sync 0;
	// end inline asm
	// begin inline asm
	{	
.reg .f64 data;
	ld.global.ca.f64 data, [%rd32772];
	}
	// end inline asm
	// begin inline asm
	bar.sync 0;
	// end inline asm
	// begin inline asm
	{	
.reg .f64 data;
	ld.global.ca.f64 data, [%rd32772];
	}
	// end inline asm
	// begin inline asm
	bar.sync 0;
	// end inline asm
	// begin inline asm
	{	
.reg .f64 data;
	ld.global.ca.f64 data, [%rd32772];
	}
	// end inline asm
	// begin inline asm
	bar.sync 0;
	// end inline asm
	// begin inline asm
	{	
.reg .f64 data;
	ld.global.ca.f64 data, [%rd32772];
	}
	// end inline asm
	// begin inline asm
	bar.sync 0;
	// end inline asm
	// begin inline asm
	{	
.reg .f64 data;
	ld.global.ca.f64 data, [%rd32772];
	}
	// end inline asm
	// begin inline asm
	bar.sync 0;
	// end inline asm
	// begin inline asm
	{	
.reg .f64 data;
	ld.global.ca.f64 data, [%rd32772];
	}
	// end inline asm
	// begin inline asm
	bar.sync 0;
	// end inline asm
	// begin inline asm
	{	
.reg .f64 data;
	ld.global.ca.f64 data, [%rd32772];
	}
	// end inline asm
	// begin inline asm
	bar.sync 0;
	// end inline asm
	// begin inline asm
	{	
.reg .f64 data;
	ld.global.ca.f64 data, [%rd32772];
	}
	// end inline asm
	// begin inline asm
	bar.sync 0;
	// end inline asm
	// begin inline asm
	{	
.reg .f64 data;
	ld.global.ca.f64 data, [%rd32772];
	}
	// end inline asm
	// begin inline asm
	bar.sync 0;
	// end inline asm
	// begin inline asm
	{	
.reg .f64 data;
	ld.global.ca.f64 data, [%rd32772];
	}
	// end inline asm
	// begin inline asm
	bar.sync 0;
	// end inline asm
	// begin inline asm
	{	
.reg .f64 data;
	ld.global.ca.f64 data, [%rd32772];
	}
	// end inline asm
	// begin inline asm
	bar.sync 0;
	// end inline asm
	// begin inline asm
	{	
.reg .f64 data;
	ld.global.ca.f64 data, [%rd32772];
	}
	// end inline asm
	// begin inline asm
	bar.sync 0;
	// end inline asm
	// begin inline asm
	{	
.reg .f64 data;
	ld.global.ca.f64 data, [%rd32772];
	}
	// end inline asm
	// begin inline asm
	bar.sync 0;
	// end inline asm
	// begin inline asm
	{	
.reg .f64 data;
	ld.global.ca.f64 data, [%rd32772];
	}
	// end inline asm
	// begin inline asm
	bar.sync 0;
	// end inline asm
	// begin inline asm
	{	
.reg .f64 data;
	ld.global.ca.f64 data, [%rd32772];
	}
	// end inline asm
	// begin inline asm
	bar.sync 0;
	// end inline asm
	// begin inline asm
	{	
.reg .f64 data;
	ld.global.ca.f64 data, [%rd32772];
	}
	// end inline asm
	// begin inline asm
	bar.sync 0;
	// end inline asm
	// begin inline asm
	{	
.reg .f64 data;
	ld.global.ca.f64 data, [%rd32772];
	}
	// end inline asm
	// begin inline asm
	bar.sync 0;
	// end inline asm
	// begin inline asm
	{	
.reg .f64 data;
	ld.global.ca.f64 data, [%rd32772];
	}
	// end inline asm
	// begin inline asm
	bar.sync 0;
	// end inline asm
	// begin inline asm
	{	
.reg .f64 data;
	ld.global.ca.f64 data, [%rd32772];
	}
	// end inline asm
	// begin inline asm
	bar.sync 0;
	// end inline asm
	// begin inline asm
	{	
.reg .f64 data;
	ld.global.ca.f64 data, [%rd32772];
	}
	// end inline asm
	// begin inline asm
	bar.sync 0;
	// end inline asm
	// begin inline asm
	{	
.reg .f64 data;
	ld.global.ca.f64 data, [%rd32772];
	}
	// end inline asm
	// begin inline asm
	bar.sync 0;
	// end inline asm
	// begin inline asm
	{	
.reg .f64 data;
	ld.global.ca.f64 data, [%rd32772];
	}
	// end inline asm
	// begin inline asm
	bar.sync 0;
	// end inline asm
	// begin inline asm
	{	
.reg .f64 data;
	ld.global.ca.f64 data, [%rd32772];
	}
	// end inline asm
	// begin inline asm
	bar.sync 0;
	// end inline asm
	// begin inline asm
	{	
.reg .f64 data;
	ld.global.ca.f64 data, [%rd32772];
	}
	// end inline asm
	// begin inline asm
	bar.sync 0;
	// end inline asm
	// begin inline asm
	{	
.reg .f64 data;
	ld.global.ca.f64 data, [%rd32772];
	}
	// end inline asm
	// begin inline asm
	bar.sync 0;
	// end inline asm
	// begin inline asm
	{	
.reg .f64 data;
	ld.global.ca.f64 data, [%rd32772];
	}
	// end inline asm
	// begin inline asm
	bar.sync 0;
	// end inline asm
	// begin inline asm
	{	
.reg .f64 data;
	ld.global.ca.f64 data, [%rd32772];
	}
	// end inline asm
	// begin inline asm
	bar.sync 0;
	// end inline asm
	// begin inline asm
	{	
.reg .f64 data;
	ld.global.ca.f64 data, [%rd32772];
	}
	// end inline asm
	// begin inline asm
	bar.sync 0;
	// end inline asm
	// begin inline asm
	{	
.reg .f64 data;
	ld.global.ca.f64 data, [%rd32772];
	}
	// end inline asm
	// begin inline asm
	bar.sync 0;
	// end inline asm
	// begin inline asm
	{	
.reg .f64 data;
	ld.global.ca.f64 data, [%rd32772];
	}
	// end inline asm
	// begin inline asm
	bar.sync 0;
	// end inline asm
	// begin inline asm
	{	
.reg .f64 data;
	ld.global.ca.f64 data, [%rd32772];
	}
	// end inline asm
	// begin inline asm
	bar.sync 0;
	// end inline asm
	// begin inline asm
	{	
.reg .f64 data;
	ld.global.ca.f64 data, [%rd32772];
	}
	// end inline asm
	// begin inline asm
	bar.sync 0;
	// end inline asm
	// begin inline asm
	{	
.reg .f64 data;
	ld.global.ca.f64 data, [%rd32772];
	}
	// end inline asm
	// begin inline asm
	bar.sync 0;
	// end inline asm
	// begin inline asm
	{	
.reg .f64 data;
	ld.global.ca.f64 data, [%rd32772];
	}
	// end inline asm
	// begin inline asm
	bar.sync 0;
	// end inline asm
	// begin inline asm
	{	
.reg .f64 data;
	ld.global.ca.f64 data, [%rd32772];
	}
	// end inline asm
	// begin inline asm
	bar.sync 0;
	// end inline asm
	// begin inline asm
	{	
.reg .f64 data;
	ld.global.ca.f64 data, [%rd32772];
	}
	// end inline asm
	// begin inline asm
	bar.sync 0;
	// end inline asm
	// begin inline asm
	{	
.reg .f64 data;
	ld.global.ca.f64 data, [%rd32772];
	}
	// end inline asm
	// begin inline asm
	bar.sync 0;
	// end inline asm
	// begin inline asm
	{	
.reg .f64 data;
	ld.global.ca.f64 data, [%rd32772];
	}
	// end inline asm
	// begin inline asm
	bar.sync 0;
	// end inline asm
	// begin inline asm
	{	
.reg .f64 data;
	ld.global.ca.f64 data, [%rd32772];
	}
	// end inline asm
	// begin inline asm
	bar.sync 0;
	// end inline asm
	// begin inline asm
	{	
.reg .f64 data;
	ld.global.ca.f64 data, [%rd32772];
	}
	// end inline asm
	// begin inline asm
	bar.sync 0;
	// end inline asm
	// begin inline asm
	{	
.reg .f64 data;
	ld.global.ca.f64 data, [%rd32772];
	}
	// end inline asm
	// begin inline asm
	bar.sync 0;
	// end inline asm
	// begin inline asm
	{	
.reg .f64 data;
	ld.global.ca.f64 data, [%rd32772];
	}
	// end inline asm
	// begin inline asm
	bar.sync 0;
	// end inline asm
	// begin inline asm
	{	
.reg .f64 data;
	ld.global.ca.f64 data, [%rd32772];
	}
	// end inline asm
	// begin inline asm
	bar.sync 0;
	// end inline asm
	// begin inline asm
	{	
.reg .f64 data;
	ld.global.ca.f64 data, [%rd32772];
	}
	// end inline asm
	// begin inline asm
	bar.sync 0;
	// end inline asm
	// begin inline asm
	{	
.reg .f64 data;
	ld.global.ca.f64 data, [%rd32772];
	}
	// end inline asm
	// begin inline asm
	bar.sync 0;
	// end inline asm
	// begin inline asm
	{	
.reg .f64 data;
	ld.global.ca.f64 data, [%rd32772];
	}
	// end inline asm
	// begin inline asm
	bar.sync 0;
	// end inline asm
	// begin inline asm
	{	
.reg .f64 data;
	ld.global.ca.f64 data, [%rd32772];
	}
	// end inline asm
	// begin inline asm
	bar.sync 0;
	// end inline asm
	// begin inline asm
	{	
.reg .f64 data;
	ld.global.ca.f64 data, [%rd32772];
	}
	// end inline asm
	// begin inline asm
	bar.sync 0;
	// end inline asm
	// begin inline asm
	{	
.reg .f64 data;
	ld.global.ca.f64 data, [%rd32772];
	}
	// end inline asm
	// begin inline asm
	bar.sync 0;
	// end inline asm
	// begin inline asm
	{	
.reg .f64 data;
	ld.global.ca.f64 data, [%rd32772];
	}
	// end inline asm
	// begin inline asm
	bar.sync 0;
	// end inline asm
	// begin inline asm
	{	
.reg .f64 data;
	ld.global.ca.f64 data, [%rd32772];
	}
	// end inline asm
	// begin inline asm
	bar.sync 0;
	// end inline asm
	// begin inline asm
	{	
.reg .f64 data;
	ld.global.ca.f64 data, [%rd32772];
	}
	// end inline asm
	// begin inline asm
	bar.sync 0;
	// end inline asm
	// begin inline asm
	{	
.reg .f64 data;
	ld.global.ca.f64 data, [%rd32772];
	}
	// end inline asm
	// begin inline asm
	bar.sync 0;
	// end inline asm
	// begin inline asm
	{	
.reg .f64 data;
	ld.global.ca.f64 data, [%rd32772];
	}
	// end inline asm
	// begin inline asm
	bar.sync 0;
	// end inline asm
	// begin inline asm
	{	
.reg .f64 data;
	ld.global.ca.f64 data, [%rd32772];
	}
	// end inline asm
	// begin inline asm
	bar.sync 0;
	// end inline asm
	// begin inline asm
	{	
.reg .f64 data;
	ld.global.ca.f64 data, [%rd32772];
	}
	// end inline asm
	// begin inline asm
	bar.sync 0;
	// end inline asm
	// begin inline asm
	{	
.reg .f64 data;
	ld.global.ca.f64 data, [%rd32772];
	}
	// end inline asm
	// begin inline asm
	bar.sync 0;
	// end inline asm
	// begin inline asm
	{	
.reg .f64 data;
	ld.global.ca.f64 data, [%rd32772];
	}
	// end inline asm
	// begin inline asm
	bar.sync 0;
	// end inline asm
	// begin inline asm
	{	
.reg .f64 data;
	ld.global.ca.f64 data, [%rd32772];
	}
	// end inline asm
	// begin inline asm
	bar.sync 0;
	// end inline asm
	// begin inline asm
	{	
.reg .f64 data;
	ld.global.ca.f64 data, [%rd32772];
	}
	// end inline asm
	// begin inline asm
	bar.sync 0;
	// end inline asm
	// begin inline asm
	{	
.reg .f64 data;
	ld.global.ca.f64 data, [%rd32772];
	}
	// end inline asm
	// begin inline asm
	bar.sync 0;
	// end inline asm
	// begin inline asm
	{	
.reg .f64 data;
	ld.global.ca.f64 data, [%rd32772];
	}
	// end inline asm
	// begin inline asm
	bar.sync 0;
	// end inline asm
	// begin inline asm
	{	
.reg .f64 data;
	ld.global.ca.f64 data, [%rd32772];
	}
	// end inline asm
	// begin inline asm
	bar.sync 0;
	// end inline asm
	// begin inline asm
	{	
.reg .f64 data;
	ld.global.ca.f64 data, [%rd32772];
	}
	// end inline asm
	// begin inline asm
	bar.sync 0;
	// end inline asm
	// begin inline asm
	{	
.reg .f64 data;
	ld.global.ca.f64 data, [%rd32772];
	}
	// end inline asm
	// begin inline asm
	bar.sync 0;
	// end inline asm
	// begin inline asm
	{	
.reg .f64 data;
	ld.global.ca.f64 data, [%rd32772];
	}
	// end inline asm
	// begin inline asm
	bar.sync 0;
	// end inline asm
	// begin inline asm
	{	
.reg .f64 data;
	ld.global.ca.f64 data, [%rd32772];
	}
	// end inline asm
	// begin inline asm
	bar.sync 0;
	// end inline asm
	// begin inline asm
	{	
.reg .f64 data;
	ld.global.ca.f64 data, [%rd32772];
	}
	// end inline asm
	// begin inline asm
	bar.sync 0;
	// end inline asm
	// begin inline asm
	{	
.reg .f64 data;
	ld.global.ca.f64 data, [%rd32772];
	}
	// end inline asm
	// begin inline asm
	bar.sync 0;
	// end inline asm
	// begin inline asm
	{	
.reg .f64 data;
	ld.global.ca.f64 data, [%rd32772];
	}
	// end inline asm
	// begin inline asm
	bar.sync 0;
	// end inline asm
	// begin inline asm
	{	
.reg .f64 data;
	ld.global.ca.f64 data, [%rd32772];
	}
	// end inline asm
	// begin inline asm
	bar.sync 0;
	// end inline asm
	// begin inline asm
	{	
.reg .f64 data;
	ld.global.ca.f64 data, [%rd32772];
	}
	// end inline asm
	// begin inline asm
	bar.sync 0;
	// end inline asm
	// begin inline asm
	{	
.reg .f64 data;
	ld.global.ca.f64 data, [%rd32772];
	}
	// end inline asm
	// begin inline asm
	bar.sync 0;
	// end inline asm
	// begin inline asm
	{	
.reg .f64 data;
	ld.global.ca.f64 data, [%rd32772];
	}
	// end inline asm
	// begin inline asm
	bar.sync 0;
	// end inline asm
	// begin inline asm
	{	
.reg .f64 data;
	ld.global.ca.f64 data, [%rd32772];
	}
	// end inline asm
	// begin inline asm
	bar.sync 0;
	// end inline asm
	// begin inline asm
	{	
.reg .f64 data;
	ld.global.ca.f64 data, [%rd32772];
	}
	// end inline asm
	// begin inline asm
	bar.sync 0;
	// end inline asm
	// begin inline asm
	{	
.reg .f64 data;
	ld.global.ca.f64 data, [%rd32772];
	}
	// end inline asm
	// begin inline asm
	bar.sync 0;
	// end inline asm
	// begin inline asm
	{	
.reg .f64 data;
	ld.global.ca.f64 data, [%rd32772];
	}
	// end inline asm
	// begin inline asm
	bar.sync 0;
	// end inline asm
	// begin inline asm
	{	
.reg .f64 data;
	ld.global.ca.f64 data, [%rd32772];
	}
	// end inline asm
	// begin inline asm
	bar.sync 0;
	// end inline asm
	// begin inline asm
	{	
.reg .f64 data;
	ld.global.ca.f64 data, [%rd32772];
	}
	// end inline asm
	// begin inline asm
	bar.sync 0;
	// end inline asm
	// begin inline asm
	{	
.reg .f64 data;
	ld.global.ca.f64 data, [%rd32772];
	}
	// end inline asm
	// begin inline asm
	bar.sync 0;
	// end inline asm
	// begin inline asm
	{	
.reg .f64 data;
	ld.global.ca.f64 data, [%rd32772];
	}
	// end inline asm
	// begin inline asm
	bar.sync 0;
	// end inline asm
	// begin inline asm
	{	
.reg .f64 data;
	ld.global.ca.f64 data, [%rd32772];
	}
	// end inline asm
	// begin inline asm
	bar.sync 0;
	// end inline asm
	// begin inline asm
	{	
.reg .f64 data;
	ld.global.ca.f64 data, [%rd32772];
	}
	// end inline asm
	// begin inline asm
	bar.sync 0;
	// end inline asm
	// begin inline asm
	{	
.reg .f64 data;
	ld.global.ca.f64 data, [%rd32772];
	}
	// end inline asm
	// begin inline asm
	bar.sync 0;
	// end inline asm
	// begin inline asm
	{	
.reg .f64 data;
	ld.global.ca.f64 data, [%rd32772];
	}
	// end inline asm
	// begin inline asm
	bar.sync 0;
	// end inline asm
	// begin inline asm
	{	
.reg .f64 data;
	ld.global.ca.f64 data, [%rd32772];
	}
	// end inline asm
	// begin inline asm
	bar.sync 0;
	// end inline asm
	// begin inline asm
	{	
.reg .f64 data;
	ld.global.ca.f64 data, [%rd32772];
	}
	// end inline asm
	// begin inline asm
	bar.sync 0;
	// end inline asm
	// begin inline asm
	{	
.reg .f64 data;
	ld.global.ca.f64 data, [%rd32772];
	}
	// end inline asm
	// begin inline asm
	bar.sync 0;
	// end inline asm
	// begin inline asm
	{	
.reg .f64 data;
	ld.global.ca.f64 data, [%rd32772];
	}
	// end inline asm
	// begin inline asm
	bar.sync 0;
	// end inline asm
	// begin inline asm
	{	
.reg .f64 data;
	ld.global.ca.f64 data, [%rd32772];
	}
	// end inline asm
	// begin inline asm
	bar.sync 0;
	// end inline asm
	// begin inline asm
	{	
.reg .f64 data;
	ld.global.ca.f64 data, [%rd32772];
	}
	// end inline asm
	// begin inline asm
	bar.sync 0;
	// end inline asm
	// begin inline asm
	{	
.reg .f64 data;
	ld.global.ca.f64 data, [%rd32772];
	}
	// end inline asm
	// begin inline asm
	bar.sync 0;
	// end inline asm
	// begin inline asm
	{	
.reg .f64 data;
	ld.global.ca.f64 data, [%rd32772];
	}
	// end inline asm
	// begin inline asm
	bar.sync 0;
	// end inline asm
	// begin inline asm
	{	
.reg .f64 data;
	ld.global.ca.f64 data, [%rd32772];
	}
	// end inline asm
	// begin inline asm
	bar.sync 0;
	// end inline asm
	// begin inline asm
	{	
.reg .f64 data;
	ld.global.ca.f64 data, [%rd32772];
	}
	// end inline asm
	// begin inline asm
	bar.sync 0;
	// end inline asm
	// begin inline asm
	{	
.reg .f64 data;
	ld.global.ca.f64 data, [%rd32772];
	}
	// end inline asm
	// begin inline asm
	bar.sync 0;
	// end inline asm
	// begin inline asm
	{	
.reg .f64 data;
	ld.global.ca.f64 data, [%rd32772];
	}
	// end inline asm
	// begin inline asm
	bar.sync 0;
	// end inline asm
	// begin inline asm
	{	
.reg .f64 data;
	ld.global.ca.f64 data, [%rd32772];
	}
	// end inline asm
	// begin inline asm
	bar.sync 0;
	// end inline asm
	// begin inline asm
	{	
.reg .f64 data;
	ld.global.ca.f64 data, [%rd32772];
	}
	// end inline asm
	// begin inline asm
	bar.sync 0;
	// end inline asm
	// begin inline asm
	{	
.reg .f64 data;
	ld.global.ca.f64 data, [%rd32772];
	}
	// end inline asm
	// begin inline asm
	bar.sync 0;
	// end inline asm
	// begin inline asm
	{	
.reg .f64 data;
	ld.global.ca.f64 data, [%rd32772];
	}
	// end inline asm
	// begin inline asm
	bar.sync 0;
	// end inline asm
	// begin inline asm
	{	
.reg .f64 data;
	ld.global.ca.f64 data, [%rd32772];
	}
	// end inline asm
	// begin inline asm
	bar.sync 0;
	// end inline asm
	// begin inline asm
	{	
.reg .f64 data;
	ld.global.ca.f64 data, [%rd32772];
	}
	// end inline asm
	// begin inline asm
	bar.sync 0;
	// end inline asm
	// begin inline asm
	{	
.reg .f64 data;
	ld.global.ca.f64 data, [%rd32772];
	}
	// end inline asm
	// begin inline asm
	bar.sync 0;
	// end inline asm
	// begin inline asm
	{	
.reg .f64 data;
	ld.global.ca.f64 data, [%rd32772];
	}
	// end inline asm
	// begin inline asm
	bar.sync 0;
	// end inline asm
	// begin inline asm
	{	
.reg .f64 data;
	ld.global.ca.f64 data, [%rd32772];
	}
	// end inline asm
	// begin inline asm
	bar.sync 0;
	// end inline asm
	// begin inline asm
	{	
.reg .f64 data;
	ld.global.ca.f64 data, [%rd32772];
	}
	// end inline asm
	// begin inline asm
	bar.sync 0;
	// end inline asm
	// begin inline asm
	{	
.reg .f64 data;
	ld.global.ca.f64 data, [%rd32772];
	}
	// end inline asm
	// begin inline asm
	bar.sync 0;
	// end inline asm
	// begin inline asm
	{	
.reg .f64 data;
	ld.global.ca.f64 data, [%rd32772];
	}
	// end inline asm
	// begin inline asm
	bar.sync 0;
	// end inline asm
	// begin inline asm
	{	
.reg .f64 data;
	ld.global.ca.f64 data, [%rd32772];
	}
	// end inline asm
	// begin inline asm
	bar.sync 0;
	// end inline asm
	// begin inline asm
	{	
.reg .f64 data;
	ld.global.ca.f64 data, [%rd32772];
	}
	// end inline asm
	// begin inline asm
	bar.sync 0;
	// end inline asm
	// begin inline asm
	{	
.reg .f64 data;
	ld.global.ca.f64 data, [%rd32772];
	}
	// end inline asm
	// begin inline asm
	bar.sync 0;
	// end inline asm
	// begin inline asm
	{	
.reg .f64 data;
	ld.global.ca.f64 data, [%rd32772];
	}
	// end inline asm
	// begin inline asm
	bar.sync 0;
	// end inline asm
	// begin inline asm
	{	
.reg .f64 data;
	ld.global.ca.f64 data, [%rd32772];
	}
	// end inline asm
	// begin inline asm
	bar.sync 0;
	// end inline asm
	// begin inline asm
	{	
.reg .f64 data;
	ld.global.ca.f64 data, [%rd32772];
	}
	// end inline asm
	// begin inline asm
	bar.sync 0;
	// end inline asm
	// begin inline asm
	{	
.reg .f64 data;
	ld.global.ca.f64 data, [%rd32772];
	}
	// end inline asm
	// begin inline asm
	bar.sync 0;
	// end inline asm
	// begin inline asm
	{	
.reg .f64 data;
	ld.global.ca.f64 data, [%rd32772];
	}
	// end inline asm
	// begin inline asm
	bar.sync 0;
	// end inline asm
	// begin inline asm
	{	
.reg .f64 data;
	ld.global.ca.f64 data, [%rd32772];
	}
	// end inline asm
	// begin inline asm
	bar.sync 0;
	// end inline asm
	// begin inline asm
	{	
.reg .f64 data;
	ld.global.ca.f64 data, [%rd32772];
	}
	// end inline asm
	// begin inline asm
	bar.sync 0;
	// end inline asm
	// begin inline asm
	{	
.reg .f64 data;
	ld.global.ca.f64 data, [%rd32772];
	}
	// end inline asm
	// begin inline asm
	bar.sync 0;
	// end inline asm
	// begin inline asm
	{	
.reg .f64 data;
	ld.global.ca.f64 data, [%rd32772];
	}
	// end inline asm
	// begin inline asm
	bar.sync 0;
	// end inline asm
	// begin inline asm
	{	
.reg .f64 data;
	ld.global.ca.f64 data, [%rd32772];
	}
	// end inline asm
	// begin inline asm
	bar.sync 0;
	// end inline asm
	// begin inline asm
	{	
.reg .f64 data;
	ld.global.ca.f64 data, [%rd32772];
	}
	// end inline asm
	// begin inline asm
	bar.sync 0;
	// end inline asm
	// begin inline asm
	{	
.reg .f64 data;
	ld.global.ca.f64 data, [%rd32772];
	}
	// end inline asm
	// begin inline asm
	bar.sync 0;
	// end inline asm
	// begin inline asm
	{	
.reg .f64 data;
	ld.global.ca.f64 data, [%rd32772];
	}
	// end inline asm
	// begin inline asm
	bar.sync 0;
	// end inline asm
	// begin inline asm
	{	
.reg .f64 data;
	ld.global.ca.f64 data, [%rd32772];
	}
	// end inline asm
	// begin inline asm
	bar.sync 0;
	// end inline asm
	// begin inline asm
	{	
.reg .f64 data;
	ld.global.ca.f64 data, [%rd32772];
	}
	// end inline asm
	// begin inline asm
	bar.sync 0;
	// end inline asm
	// begin inline asm
	{	
.reg .f64 data;
	ld.global.ca.f64 data, [%rd32772];
	}
	// end inline asm
	// begin inline asm
	bar.sync 0;
	// end inline asm
	// begin inline asm
	{	
.reg .f64 data;
	ld.global.ca.f64 data, [%rd32772];
	}
	// end inline asm
	// begin inline asm
	bar.sync 0;
	// end inline asm
	// begin inline asm
	{	
.reg .f64 data;
	ld.global.ca.f64 data, [%rd32772];
	}
	// end inline asm
	// begin inline asm
	bar.sync 0;
	// end inline asm
	// begin inline asm
	{	
.reg .f64 data;
	ld.global.ca.f64 data, [%rd32772];
	}
	// end inline asm
	// begin inline asm
	bar.sync 0;
	// end inline asm
	// begin inline asm
	{	
.reg .f64 data;
	ld.global.ca.f64 data, [%rd32772];
	}
	// end inline asm
	// begin inline asm
	bar.sync 0;
	// end inline asm
	// begin inline asm
	{	
.reg .f64 data;
	ld.global.ca.f64 data, [%rd32772];
	}
	// end inline asm
	// begin inline asm
	bar.sync 0;
	// end inline asm
	// begin inline asm
	{	
.reg .f64 data;
	ld.global.ca.f64 data, [%rd32772];
	}
	// end inline asm
	// begin inline asm
	bar.sync 0;
	// end inline asm
	// begin inline asm
	{	
.reg .f64 data;
	ld.global.ca.f64 data, [%rd32772];
	}
	// end inline asm
	// begin inline asm
	bar.sync 0;
	// end inline asm
	// begin inline asm
	{	
.reg .f64 data;
	ld.global.ca.f64 data, [%rd32772];
	}
	// end inline asm
	// begin inline asm
	bar.sync 0;
	// end inline asm
	// begin inline asm
	{	
.reg .f64 data;
	ld.global.ca.f64 data, [%rd32772];
	}
	// end inline asm
	// begin inline asm
	bar.sync 0;
	// end inline asm
	// begin inline asm
	{	
.reg .f64 data;
	ld.global.ca.f64 data, [%rd32772];
	}
	// end inline asm
	// begin inline asm
	bar.sync 0;
	// end inline asm
	// begin inline asm
	{	
.reg .f64 data;
	ld.global.ca.f64 data, [%rd32772];
	}
	// end inline asm
	// begin inline asm
	bar.sync 0;
	// end inline asm
	// begin inline asm
	{	
.reg .f64 data;
	ld.global.ca.f64 data, [%rd32772];
	}
	// end inline asm
	// begin inline asm
	bar.sync 0;
	// end inline asm
	// begin inline asm
	{	
.reg .f64 data;
	ld.global.ca.f64 data, [%rd32772];
	}
	// end inline asm
	// begin inline asm
	bar.sync 0;
	// end inline asm
	// begin inline asm
	{	
.reg .f64 data;
	ld.global.ca.f64 data, [%rd32772];
	}
	// end inline asm
	// begin inline asm
	bar.sync 0;
	// end inline asm
	// begin inline asm
	{	
.reg .f64 data;
	ld.global.ca.f64 data, [%rd32772];
	}
	// end inline asm
	// begin inline asm
	bar.sync 0;
	// end inline asm
	// begin inline asm
	{	
.reg .f64 data;
	ld.global.ca.f64 data, [%rd32772];
	}
	// end inline asm
	// begin inline asm
	bar.sync 0;
	// end inline asm
	// begin inline asm
	{	
.reg .f64 data;
	ld.global.ca.f64 data, [%rd32772];
	}
	// end inline asm
	// begin inline asm
	bar.sync 0;
	// end inline asm
	// begin inline asm
	{	
.reg .f64 data;
	ld.global.ca.f64 data, [%rd32772];
	}
	// end inline asm
	// begin inline asm
	bar.sync 0;
	// end inline asm
	// begin inline asm
	{	
.reg .f64 data;
	ld.global.ca.f64 data, [%rd32772];
	}
	// end inline asm
	// begin inline asm
	bar.sync 0;
	// end inline asm
	// begin inline asm
	{	
.reg .f64 data;
	ld.global.ca.f64 data, [%rd32772];
	}
	// end inline asm
	// begin inline asm
	bar.sync 0;
	// end inline asm
	// begin inline asm
	{	
.reg .f64 data;
	ld.global.ca.f64 data, [%rd32772];
	}
	// end inline asm
	// begin inline asm
	bar.sync 0;
	// end inline asm
	// begin inline asm
	{	
.reg .f64 data;
	ld.global.ca.f64 data, [%rd32772];
	}
	// end inline asm
	// begin inline asm
	bar.sync 0;
	// end inline asm
	// begin inline asm
	{	
.reg .f64 data;
	ld.global.ca.f64 data, [%rd32772];
	}
	// end inline asm
	// begin inline asm
	bar.sync 0;
	// end inline asm
	// begin inline asm
	{	
.reg .f64 data;
	ld.global.ca.f64 data, [%rd32772];
	}
	// end inline asm
	// begin inline asm
	bar.sync 0;
	// end inline asm
	// begin inline asm
	{	
.reg .f64 data;
	ld.global.ca.f64 data, [%rd32772];
	}
	// end inline asm
	// begin inline asm
	bar.sync 0;
	// end inline asm
	// begin inline asm
	{	
.reg .f64 data;
	ld.global.ca.f64 data, [%rd32772];
	}
	// end inline asm
	// begin inline asm
	bar.sync 0;
	// end inline asm
	// begin inline asm
	{	
.reg .f64 data;
	ld.global.ca.f64 data, [%rd32772];
	}
	// end inline asm
	// begin inline asm
	bar.sync 0;
	// end inline asm
	// begin inline asm
	{	
.reg .f64 data;
	ld.global.ca.f64 data, [%rd32772];
	}
	// end inline asm
	// begin inline asm
	bar.sync 0;
	// end inline asm
	// begin inline asm
	{	
.reg .f64 data;
	ld.global.ca.f64 data, [%rd32772];
	}
	// end inline asm
	// begin inline asm
	bar.sync 0;
	// end inline asm
	// begin inline asm
	{	
.reg .f64 data;
	ld.global.ca.f64 data, [%rd32772];
	}
	// end inline asm
	// begin inline asm
	bar.sync 0;
	// end inline asm
	// begin inline asm
	{	
.reg .f64 data;
	ld.global.ca.f64 data, [%rd32772];
	}
	// end inline asm
	// begin inline asm
	bar.sync 0;
	// end inline asm
	// begin inline asm
	{	
.reg .f64 data;
	ld.global.ca.f64 data, [%rd32772];
	}
	// end inline asm
	// begin inline asm
	bar.sync 0;
	// end inline asm
	// begin inline asm
	{	
.reg .f64 data;
	ld.global.ca.f64 data, [%rd32772];
	}
	// end inline asm
	// begin inline asm
	bar.sync 0;
	// end inline asm
	// begin inline asm
	{	
.reg .f64 data;
	ld.global.ca.f64 data, [%rd32772];
	}
	// end inline asm
	// begin inline asm
	bar.sync 0;
	// end inline asm
	// begin inline asm
	{	
.reg .f64 data;
	ld.global.ca.f64 data, [%rd32772];
	}
	// end inline asm
	// begin inline asm
	bar.sync 0;
	// end inline asm
	// begin inline asm
	{	
.reg .f64 data;
	ld.global.ca.f64 data, [%rd32772];
	}
	// end inline asm
	// begin inline asm
	bar.sync 0;
	// end inline asm
	// begin inline asm
	{	
.reg .f64 data;
	ld.global.ca.f64 data, [%rd32772];
	}
	// end inline asm
	// begin inline asm
	bar.sync 0;
	// end inline asm
	// begin inline asm
	{	
.reg .f64 data;
	ld.global.ca.f64 data, [%rd32772];
	}
	// end inline asm
	// begin inline asm
	bar.sync 0;
	// end inline asm
	// begin inline asm
	{	
.reg .f64 data;
	ld.global.ca.f64 data, [%rd32772];
	}
	// end inline asm
	// begin inline asm
	bar.sync 0;
	// end inline asm
	// begin inline asm
	{	
.reg .f64 data;
	ld.global.ca.f64 data, [%rd32772];
	}
	// end inline asm
	// begin inline asm
	bar.sync 0;
	// end inline asm
	// begin inline asm
	{	
.reg .f64 data;
	ld.global.ca.f64 data, [%rd32772];
	}
	// end inline asm
	// begin inline asm
	bar.sync 0;
	// end inline asm
	// begin inline asm
	{	
.reg .f64 data;
	ld.global.ca.f64 data, [%rd32772];
	}
	// end inline asm
	// begin inline asm
	bar.sync 0;
	// end inline asm
	// begin inline asm
	{	
.reg .f64 data;
	ld.global.ca.f64 data, [%rd32772];
	}
	// end inline asm
	// begin inline asm
	bar.sync 0;
	// end inline asm
	// begin inline asm
	{	
.reg .f64 data;
	ld.global.ca.f64 data, [%rd32772];
	}
	// end inline asm
	// begin inline asm
	bar.sync 0;
	// end inline asm
	// begin inline asm
	{	
.reg .f64 data;
	ld.global.ca.f64 data, [%rd32772];
	}
	// end inline asm
	// begin inline asm
	bar.sync 0;
	// end inline asm
	// begin inline asm
	{	
.reg .f64 data;
	ld.global.ca.f64 data, [%rd32772];
	}
	// end inline asm
	// begin inline asm
	bar.sync 0;
	// end inline asm
	// begin inline asm
	{	
.reg .f64 data;
	ld.global.ca.f64 data, [%rd32772];
	}
	// end inline asm
	// begin inline asm
	bar.sync 0;
	// end inline asm
	// begin inline asm
	{	
.reg .f64 data;
	ld.global.ca.f64 data, [%rd32772];
	}
	// end inline asm
	// begin inline asm
	bar.sync 0;
	// end inline asm
	// begin inline asm
	{	
.reg .f64 data;
	ld.global.ca.f64 data, [%rd32772];
	}
	// end inline asm
	// begin inline asm
	bar.sync 0;
	// end inline asm
	// begin inline asm
	{	
.reg .f64 data;
	ld.global.ca.f64 data, [%rd32772];
	}
	// end inline asm
	// begin inline asm
	bar.sync 0;
	// end inline asm
	// begin inline asm
	{	
.reg .f64 data;
	ld.global.ca.f64 data, [%rd32772];
	}
	// end inline asm
	// begin inline asm
	bar.sync 0;
	// end inline asm
	// begin inline asm
	{	
.reg .f64 data;
	ld.global.ca.f64 data, [%rd32772];
	}
	// end inline asm
	// begin inline asm
	bar.sync 0;
	// end inline asm
	// begin inline asm
	{	
.reg .f64 data;
	ld.global.ca.f64 data, [%rd32772];
	}
	// end inline asm
	// begin inline asm
	bar.sync 0;
	// end inline asm
	// begin inline asm
	{	
.reg .f64 data;
	ld.global.ca.f64 data, [%rd32772];
	}
	// end inline asm
	// begin inline asm
	bar.sync 0;
	// end inline asm
	// begin inline asm
	{	
.reg .f64 data;
	ld.global.ca.f64 data, [%rd32772];
	}
	// end inline asm
	// begin inline asm
	bar.sync 0;
	// end inline asm
	// begin inline asm
	{	
.reg .f64 data;
	ld.global.ca.f64 data, [%rd32772];
	}
	// end inline asm
	// begin inline asm
	bar.sync 0;
	// end inline asm
	// begin inline asm
	{	
.reg .f64 data;
	ld.global.ca.f64 data, [%rd32772];
	}
	// end inline asm
	// begin inline asm
	bar.sync 0;
	// end inline asm
	// begin inline asm
	{	
.reg .f64 data;
	ld.global.ca.f64 data, [%rd32772];
	}
	// end inline asm
	// begin inline asm
	bar.sync 0;
	// end inline asm
	// begin inline asm
	{	
.reg .f64 data;
	ld.global.ca.f64 data, [%rd32772];
	}
	// end inline asm
	// begin inline asm
	bar.sync 0;
	// end inline asm
	// begin inline asm
	{	
.reg .f64 data;
	ld.global.ca.f64 data, [%rd32772];
	}
	// end inline asm
	// begin inline asm
	bar.sync 0;
	// end inline asm
	// begin inline asm
	{	
.reg .f64 data;
	ld.global.ca.f64 data, [%rd32772];
	}
	// end inline asm
	// begin inline asm
	bar.sync 0;
	// end inline asm
	// begin inline asm
	{	
.reg .f64 data;
	ld.global.ca.f64 data, [%rd32772];
	}
	// end inline asm
	// begin inline asm
	bar.sync 0;
	// end inline asm
	// begin inline asm
	{	
.reg .f64 data;
	ld.global.ca.f64 data, [%rd32772];
	}
	// end inline asm
	// begin inline asm
	bar.sync 0;
	// end inline asm
	// begin inline asm
	{	
.reg .f64 data;
	ld.global.ca.f64 data, [%rd32772];
	}
	// end inline asm
	// begin inline asm
	bar.sync 0;
	// end inline asm
	// begin inline asm
	{	
.reg .f64 data;
	ld.global.ca.f64 data, [%rd32772];
	}
	// end inline asm
	// begin inline asm
	bar.sync 0;
	// end inline asm
	// begin inline asm
	{	
.reg .f64 data;
	ld.global.ca.f64 data, [%rd32772];
	}
	// end inline asm
	// begin inline asm
	bar.sync 0;
	// end inline asm
	// begin inline asm
	{	
.reg .f64 data;
	ld.global.ca.f64 data, [%rd32772];
	}
	// end inline asm
	// begin inline asm
	bar.sync 0;
	// end inline asm
	// begin inline asm
	{	
.reg .f64 data;
	ld.global.ca.f64 data, [%rd32772];
	}
	// end inline asm
	// begin inline asm
	bar.sync 0;
	// end inline asm
	// begin inline asm
	{	
.reg .f64 data;
	ld.global.ca.f64 data, [%rd32772];
	}
	// end inline asm
	// begin inline asm
	bar.sync 0;
	// end inline asm
	// begin inline asm
	{	
.reg .f64 data;
	ld.global.ca.f64 data, [%rd32772];
	}
	// end inline asm
	// begin inline asm
	bar.sync 0;
	// end inline asm
	// begin inline asm
	{	
.reg .f64 data;
	ld.global.ca.f64 data, [%rd32772];
	}
	// end inline asm
	// begin inline asm
	bar.sync 0;
	// end inline asm
	// begin inline asm
	{	
.reg .f64 data;
	ld.global.ca.f64 data, [%rd32772];
	}
	// end inline asm
	// begin inline asm
	bar.sync 0;
	// end inline asm
	// begin inline asm
	{	
.reg .f64 data;
	ld.global.ca.f64 data, [%rd32772];
	}
	// end inline asm
	// begin inline asm
	bar.sync 0;
	// end inline asm
	// begin inline asm
	{	
.reg .f64 data;
	ld.global.ca.f64 data, [%rd32772];
	}
	// end inline asm
	// begin inline asm
	bar.sync 0;
	// end inline asm
	// begin inline asm
	{	
.reg .f64 data;
	ld.global.ca.f64 data, [%rd32772];
	}
	// end inline asm
	// begin inline asm
	bar.sync 0;
	// end inline asm
	// begin inline asm
	{	
.reg .f64 data;
	ld.global.ca.f64 data, [%rd32772];
	}
	// end inline asm
	// begin inline asm
	bar.sync 0;
	// end inline asm
	// begin inline asm
	{	
.reg .f64 data;
	ld.global.ca.f64 data, [%rd32772];
	}
	// end inline asm
	// begin inline asm
	bar.sync 0;
	// end inline asm
	// begin inline asm
	{	
.reg .f64 data;
	ld.global.ca.f64 data, [%rd32772];
	}
	// end inline asm
	// begin inline asm
	bar.sync 0;
	// end inline asm
	// begin inline asm
	{	
.reg .f64 data;
	ld.global.ca.f64 data, [%rd32772];
	}
	// end inline asm
	// begin inline asm
	bar.sync 0;
	// end inline asm
	// begin inline asm
	{	
.reg .f64 data;
	ld.global.ca.f64 data, [%rd32772];
	}
	// end inline asm
	// begin inline asm
	bar.sync 0;
	// end inline asm
	// begin inline asm
	{	
.reg .f64 data;
	ld.global.ca.f64 data, [%rd32772];
	}
	// end inline asm
	// begin inline asm
	bar.sync 0;
	// end inline asm
	// begin inline asm
	{	
.reg .f64 data;
	ld.global.ca.f64 data, [%rd32772];
	}
	// end inline asm
	// begin inline asm
	bar.sync 0;
	// end inline asm
	// begin inline asm
	{	
.reg .f64 data;
	ld.global.ca.f64 data, [%rd32772];
	}
	// end inline asm
	// begin inline asm
	bar.sync 0;
	// end inline asm
	// begin inline asm
	{	
.reg .f64 data;
	ld.global.ca.f64 data, [%rd32772];
	}
	// end inline asm
	// begin inline asm
	bar.sync 0;
	// end inline asm
	// begin inline asm
	{	
.reg .f64 data;
	ld.global.ca.f64 data, [%rd32772];
	}
	// end inline asm
	// begin inline asm
	bar.sync 0;
	// end inline asm
	// begin inline asm
	{	
.reg .f64 data;
	ld.global.ca.f64 data, [%rd32772];
	}
	// end inline asm
	// begin inline asm
	bar.sync 0;
	// end inline asm
	// begin inline asm
	{	
.reg .f64 data;
	ld.global.ca.f64 data, [%rd32772];
	}
	// end inline asm
	// begin inline asm
	bar.sync 0;
	// end inline asm
	// begin inline asm
	{	
.reg .f64 data;
	ld.global.ca.f64 data, [%rd32772];
	}
	// end inline asm
	// begin inline asm
	bar.sync 0;
	// end inline asm
	// begin inline asm
	{	
.reg .f64 data;
	ld.global.ca.f64 data, [%rd32772];
	}
	// end inline asm
	// begin inline asm
	bar.sync 0;
	// end inline asm
	// begin inline asm
	{	
.reg .f64 data;
	ld.global.ca.f64 data, [%rd32772];
	}
	// end inline asm
	// begin inline asm
	bar.sync 0;
	// end inline asm
	// begin inline asm
	{	
.reg .f64 data;
	ld.global.ca.f64 data, [%rd32772];
	}
	// end inline asm
	// begin inline asm
	bar.sync 0;
	// end inline asm
	// begin inline asm
	{	
.reg .f64 data;
	ld.global.ca.f64 data, [%rd32772];
	}
	// end inline asm
	// begin inline asm
	bar.sync 0;
	// end inline asm
	// begin inline asm
	{	
.reg .f64 data;
	ld.global.ca.f64 data, [%rd32772];
	}
	// end inline asm
	// begin inline asm
	bar.sync 0;
	// end inline asm
	// begin inline asm
	{	
.reg .f64 data;
	ld.global.ca.f64 data, [%rd32772];
	}
	// end inline asm
	// begin inline asm
	bar.sync 0;
	// end inline asm
	// begin inline asm
	{	
.reg .f64 data;
	ld.global.ca.f64 data, [%rd32772];
	}
	// end inline asm
	// begin inline asm
	bar.sync 0;
	// end inline asm
	// begin inline asm
	{	
.reg .f64 data;
	ld.global.ca.f64 data, [%rd32772];
	}
	// end inline asm
	// begin inline asm
	bar.sync 0;
	// end inline asm
	// begin inline asm
	{	
.reg .f64 data;
	ld.global.ca.f64 data, [%rd32772];
	}
	// end inline asm
	// begin inline asm
	bar.sync 0;
	// end inline asm
	// begin inline asm
	{	
.reg .f64 data;
	ld.global.ca.f64 data, [%rd32772];
	}
	// end inline asm
	// begin inline asm
	bar.sync 0;
	// end inline asm
	// begin inline asm
	{	
.reg .f64 data;
	ld.global.ca.f64 data, [%rd32772];
	}
	// end inline asm
	// begin inline asm
	bar.sync 0;
	// end inline asm
	// begin inline asm
	{	
.reg .f64 data;
	ld.global.ca.f64 data, [%rd32772];
	}
	// end inline asm
	// begin inline asm
	bar.sync 0;
	// end inline asm
	// begin inline asm
	{	
.reg .f64 data;
	ld.global.ca.f64 data, [%rd32772];
	}
	// end inline asm
	// begin inline asm
	bar.sync 0;
	// end inline asm
	// begin inline asm
	{	
.reg .f64 data;
	ld.global.ca.f64 data, [%rd32772];
	}
	// end inline asm
	// begin inline asm
	bar.sync 0;
	// end inline asm
	// begin inline asm
	{	
.reg .f64 data;
	ld.global.ca.f64 data, [%rd32772];
	}
	// end inline asm
	// begin inline asm
	bar.sync 0;
	// end inline asm
	// begin inline asm
	{	
.reg .f64 data;
	ld.global.ca.f64 data, [%rd32772];
	}
	// end inline asm
	// begin inline asm
	bar.sync 0;
	// end inline asm
	// begin inline asm
	{	
.reg .f64 data;
	ld.global.ca.f64 data, [%rd32772];
	}
	// end inline asm
	// begin inline asm
	bar.sync 0;
	// end inline asm
	// begin inline asm
	{	
.reg .f64 data;
	ld.global.ca.f64 data, [%rd32772];
	}
	// end inline asm
	// begin inline asm
	bar.sync 0;
	// end inline asm
	// begin inline asm
	{	
.reg .f64 data;
	ld.global.ca.f64 data, [%rd32772];
	}
	// end inline asm
	// begin inline asm
	bar.sync 0;
	// end inline asm
	// begin inline asm
	{	
.reg .f64 data;
	ld.global.ca.f64 data, [%rd32772];
	}
	// end inline asm
	// begin inline asm
	bar.sync 0;
	// end inline asm
	// begin inline asm
	{	
.reg .f64 data;
	ld.global.ca.f64 data, [%rd32772];
	}
	// end inline asm
	// begin inline asm
	bar.sync 0;
	// end inline asm
	// begin inline asm
	{	
.reg .f64 data;
	ld.global.ca.f64 data, [%rd32772];
	}
	// end inline asm
	// begin inline asm
	bar.sync 0;
	// end inline asm
	// begin inline asm
	{	
.reg .f64 data;
	ld.global.ca.f64 data, [%rd32772];
	}
	// end inline asm
	// begin inline asm
	bar.sync 0;
	// end inline asm
	// begin inline asm
	{	
.reg .f64 data;
	ld.global.ca.f64 data, [%rd32772];
	}
	// end inline asm
	// begin inline asm
	bar.sync 0;
	// end inline asm
	// begin inline asm
	{	
.reg .f64 data;
	ld.global.ca.f64 data, [%rd32772];
	}
	// end inline asm
	// begin inline asm
	bar.sync 0;
	// end inline asm
	// begin inline asm
	{	
.reg .f64 data;
	ld.global.ca.f64 data, [%rd32772];
	}
	// end inline asm
	// begin inline asm
	bar.sync 0;
	// end inline asm
	// begin inline asm
	{	
.reg .f64 data;
	ld.global.ca.f64 data, [%rd32772];
	}
	// end inline asm
	// begin inline asm
	bar.sync 0;
	// end inline asm
	// begin inline asm
	{	
.reg .f64 data;
	ld.global.ca.f64 data, [%rd32772];
	}
	// end inline asm
	// begin inline asm
	bar.sync 0;
	// end inline asm
	// begin inline asm
	{	
.reg .f64 data;
	ld.global.ca.f64 data, [%rd32772];
	}
	// end inline asm
	// begin inline asm
	bar.sync 0;
	// end inline asm
	// begin inline asm
	{	
.reg .f64 data;
	ld.global.ca.f64 data, [%rd32772];
	}
	// end inline asm
	// begin inline asm
	bar.sync 0;
	// end inline asm
	// begin inline asm
	{	
.reg .f64 data;
	ld.global.ca.f64 data, [%rd32772];
	}
	// end inline asm
	// begin inline asm
	bar.sync 0;
	// end inline asm
	// begin inline asm
	{	
.reg .f64 data;
	ld.global.ca.f64 data, [%rd32772];
	}
	// end inline asm
	// begin inline asm
	bar.sync 0;
	// end inline asm
	// begin inline asm
	{	
.reg .f64 data;
	ld.global.ca.f64 data, [%rd32772];
	}
	// end inline asm
	// begin inline asm
	bar.sync 0;
	// end inline asm
	// begin inline asm
	{	
.reg .f64 data;
	ld.global.ca.f64 data, [%rd32772];
	}
	// end inline asm
	// begin inline asm
	bar.sync 0;
	// end inline asm
	// begin inline asm
	{	
.reg .f64 data;
	ld.global.ca.f64 data, [%rd32772];
	}
	// end inline asm
	// begin inline asm
	bar.sync 0;
	// end inline asm
	// begin inline asm
	{	
.reg .f64 data;
	ld.global.ca.f64 data, [%rd32772];
	}
	// end inline asm
	// begin inline asm
	bar.sync 0;
	// end inline asm
	// begin inline asm
	{	
.reg .f64 data;
	ld.global.ca.f64 data, [%rd32772];
	}
	// end inline asm
	// begin inline asm
	bar.sync 0;
	// end inline asm
	// begin inline asm
	{	
.reg .f64 data;
	ld.global.ca.f64 data, [%rd32772];
	}
	// end inline asm
	// begin inline asm
	bar.sync 0;
	// end inline asm
	// begin inline asm
	{	
.reg .f64 data;
	ld.global.ca.f64 data, [%rd32772];
	}
	// end inline asm
	// begin inline asm
	bar.sync 0;
	// end inline asm
	// begin inline asm
	{	
.reg .f64 data;
	ld.global.ca.f64 data, [%rd32772];
	}
	// end inline asm
	// begin inline asm
	bar.sync 0;
	// end inline asm
	// begin inline asm
	{	
.reg .f64 data;
	ld.global.ca.f64 data, [%rd32772];
	}
	// end inline asm
	// begin inline asm
	bar.sync 0;
	// end inline asm
	// begin inline asm
	{	
.reg .f64 data;
	ld.global.ca.f64 data, [%rd32772];
	}
	// end inline asm
	// begin inline asm
	bar.sync 0;
	// end inline asm
	// begin inline asm
	{	
.reg .f64 data;
	ld.global.ca.f64 data, [%rd32772];
	}
	// end inline asm
	// begin inline asm
	bar.sync 0;
	// end inline asm
	// begin inline asm
	{	
.reg .f64 data;
	ld.global.ca.f64 data, [%rd32772];
	}
	// end inline asm
	// begin inline asm
	bar.sync 0;
	// end inline asm
	// begin inline asm
	{	
.reg .f64 data;
	ld.global.ca.f64 data, [%rd32772];
	}
	// end inline asm
	// begin inline asm
	bar.sync 0;
	// end inline asm
	// begin inline asm
	{	
.reg .f64 data;
	ld.global.ca.f64 data, [%rd32772];
	}
	// end inline asm
	// begin inline asm
	bar.sync 0;
	// end inline asm
	// begin inline asm
	{	
.reg .f64 data;
	ld.global.ca.f64 data, [%rd32772];
	}
	// end inline asm
	// begin inline asm
	bar.sync 0;
	// end inline asm
	// begin inline asm
	{	
.reg .f64 data;
	ld.global.ca.f64 data, [%rd32772];
	}
	// end inline asm
	// begin inline asm
	bar.sync 0;
	// end inline asm
	// begin inline asm
	{	
.reg .f64 data;
	ld.global.ca.f64 data, [%rd32772];
	}
	// end inline asm
	// begin inline asm
	bar.sync 0;
	// end inline asm
	// begin inline asm
	{	
.reg .f64 data;
	ld.global.ca.f64 data, [%rd32772];
	}
	// end inline asm
	// begin inline asm
	bar.sync 0;
	// end inline asm
	// begin inline asm
	{	
.reg .f64 data;
	ld.global.ca.f64 data, [%rd32772];
	}
	// end inline asm
	// begin inline asm
	bar.sync 0;
	// end inline asm
	// begin inline asm
	{	
.reg .f64 data;
	ld.global.ca.f64 data, [%rd32772];
	}
	// end inline asm
	// begin inline asm
	bar.sync 0;
	// end inline asm
	// begin inline asm
	{	
.reg .f64 data;
	ld.global.ca.f64 data, [%rd32772];
	}
	// end inline asm
	// begin inline asm
	bar.sync 0;
	// end inline asm
	// begin inline asm
	{	
.reg .f64 data;
	ld.global.ca.f64 data, [%rd32772];
	}
	// end inline asm
	// begin inline asm
	bar.sync 0;
	// end inline asm
	// begin inline asm
	{	
.reg .f64 data;
	ld.global.ca.f64 data, [%rd32772];
	}
	// end inline asm
	// begin inline asm
	bar.sync 0;
	// end inline asm
	// begin inline asm
	{	
.reg .f64 data;
	ld.global.ca.f64 data, [%rd32772];
	}
	// end inline asm
	// begin inline asm
	bar.sync 0;
	// end inline asm
	// begin inline asm
	{	
.reg .f64 data;
	ld.global.ca.f64 data, [%rd32772];
	}
	// end inline asm
	// begin inline asm
	bar.sync 0;
	// end inline asm
	// begin inline asm
	{	
.reg .f64 data;
	ld.global.ca.f64 data, [%rd32772];
	}
	// end inline asm
	// begin inline asm
	bar.sync 0;
	// end inline asm
	// begin inline asm
	{	
.reg .f64 data;
	ld.global.ca.f64 data, [%rd32772];
	}
	// end inline asm
	// begin inline asm
	bar.sync 0;
	// end inline asm
	// begin inline asm
	{	
.reg .f64 data;
	ld.global.ca.f64 data, [%rd32772];
	}
	// end inline asm
	// begin inline asm
	bar.sync 0;
	// end inline asm
	// begin inline asm
	{	
.reg .f64 data;
	ld.global.ca.f64 data, [%rd32772];
	}
	// end inline asm
	// begin inline asm
	bar.sync 0;
	// end inline asm
	// begin inline asm
	{	
.reg .f64 data;
	ld.global.ca.f64 data, [%rd32772];
	}
	// end inline asm
	// begin inline asm
	bar.sync 0;
	// end inline asm
	// begin inline asm
	{	
.reg .f64 data;
	ld.global.ca.f64 data, [%rd32772];
	}
	// end inline asm
	// begin inline asm
	bar.sync 0;
	// end inline asm
	// begin inline asm
	{	
.reg .f64 data;
	ld.global.ca.f64 data, [%rd32772];
	}
	// end inline asm
	// begin inline asm
	bar.sync 0;
	// end inline asm
	// begin inline asm
	{	
.reg .f64 data;
	ld.global.ca.f64 data, [%rd32772];
	}
	// end inline asm
	// begin inline asm
	bar.sync 0;
	// end inline asm
	// begin inline asm
	{	
.reg .f64 data;
	ld.global.ca.f64 data, [%rd32772];
	}
	// end inline asm
	// begin inline asm
	bar.sync 0;
	// end inline asm
	// begin inline asm
	{	
.reg .f64 data;
	ld.global.ca.f64 data, [%rd32772];
	}
	// end inline asm
	// begin inline asm
	bar.sync 0;
	// end inline asm
	// begin inline asm
	{	
.reg .f64 data;
	ld.global.ca.f64 data, [%rd32772];
	}
	// end inline asm
	// begin inline asm
	bar.sync 0;
	// end inline asm
	// begin inline asm
	{	
.reg .f64 data;
	ld.global.ca.f64 data, [%rd32772];
	}
	// end inline asm
	// begin inline asm
	bar.sync 0;
	// end inline asm
	// begin inline asm
	{	
.reg .f64 data;
	ld.global.ca.f64 data, [%rd32772];
	}
	// end inline asm
	// begin inline asm
	bar.sync 0;
	// end inline asm
	// begin inline asm
	{	
.reg .f64 data;
	ld.global.ca.f64 data, [%rd32772];
	}
	// end inline asm
	// begin inline asm
	bar.sync 0;
	// end inline asm
	// begin inline asm
	{	
.reg .f64 data;
	ld.global.ca.f64 data, [%rd32772];
	}
	// end inline asm
	// begin inline asm
	bar.sync 0;
	// end inline asm
	// begin inline asm
	{	
.reg .f64 data;
	ld.global.ca.f64 data, [%rd32772];
	}
	// end inline asm
	// begin inline asm
	bar.sync 0;
	// end inline asm
	// begin inline asm
	{	
.reg .f64 data;
	ld.global.ca.f64 data, [%rd32772];
	}
	// end inline asm
	// begin inline asm
	bar.sync 0;
	// end inline asm
	// begin inline asm
	{	
.reg .f64 data;
	ld.global.ca.f64 data, [%rd32772];
	}
	// end inline asm
	// begin inline asm
	bar.sync 0;
	// end inline asm
	// begin inline asm
	{	
.reg .f64 data;
	ld.global.ca.f64 data, [%rd32772];
	}
	// end inline asm
	// begin inline asm
	bar.sync 0;
	// end inline asm
	// begin inline asm
	{	
.reg .f64 data;
	ld.global.ca.f64 data, [%rd32772];
	}
	// end inline asm
	// begin inline asm
	bar.sync 0;
	// end inline asm
	// begin inline asm
	{	
.reg .f64 data;
	ld.global.ca.f64 data, [%rd32772];
	}
	// end inline asm
	// begin inline asm
	bar.sync 0;
	// end inline asm
	// begin inline asm
	{	
.reg .f64 data;
	ld.global.ca.f64 data, [%rd32772];
	}
	// end inline asm
	// begin inline asm
	bar.sync 0;
	// end inline asm
	// begin inline asm
	{	
.reg .f64 data;
	ld.global.ca.f64 data, [%rd32772];
	}
	// end inline asm
	// begin inline asm
	bar.sync 0;
	// end inline asm
	// begin inline asm
	{	
.reg .f64 data;
	ld.global.ca.f64 data, [%rd32772];
	}
	// end inline asm
	// begin inline asm
	bar.sync 0;
	// end inline asm
	// begin inline asm
	{	
.reg .f64 data;
	ld.global.ca.f64 data, [%rd32772];
	}
	// end inline asm
	// begin inline asm
	bar.sync 0;
	// end inline asm
	// begin inline asm
	{	
.reg .f64 data;
	ld.global.ca.f64 data, [%rd32772];
	}
	// end inline asm
	// begin inline asm
	bar.sync 0;
	// end inline asm
	// begin inline asm
	{	
.reg .f64 data;
	ld.global.ca.f64 data, [%rd32772];
	}
	// end inline asm
	// begin inline asm
	bar.sync 0;
	// end inline asm
	// begin inline asm
	{	
.reg .f64 data;
	ld.global.ca.f64 data, [%rd32772];
	}
	// end inline asm
	// begin inline asm
	bar.sync 0;
	// end inline asm
	// begin inline asm
	{	
.reg .f64 data;
	ld.global.ca.f64 data, [%rd32772];
	}
	// end inline asm
	// begin inline asm
	bar.sync 0;
	// end inline asm
	// begin inline asm
	{	
.reg .f64 data;
	ld.global.ca.f64 data, [%rd32772];
	}
	// end inline asm
	// begin inline asm
	bar.sync 0;
	// end inline asm
	// begin inline asm
	{	
.reg .f64 data;
	ld.global.ca.f64 data, [%rd32772];
	}
	// end inline asm
	// begin inline asm
	bar.sync 0;
	// end inline asm
	// begin inline asm
	{	
.reg .f64 data;
	ld.global.ca.f64 data, [%rd32772];
	}
	// end inline asm
	// begin inline asm
	bar.sync 0;
	// end inline asm
	// begin inline asm
	{	
.reg .f64 data;
	ld.global.ca.f64 data, [%rd32772];
	}
	// end inline asm
	// begin inline asm
	bar.sync 0;
	// end inline asm
	// begin inline asm
	{	
.reg .f64 data;
	ld.global.ca.f64 data, [%rd32772];
	}
	// end inline asm
	// begin inline asm
	bar.sync 0;
	// end inline asm
	// begin inline asm
	{	
.reg .f64 data;
	ld.global.ca.f64 data, [%rd32772];
	}
	// end inline asm
	// begin inline asm
	bar.sync 0;
	// end inline asm
	// begin inline asm
	{	
.reg .f64 data;
	ld.global.ca.f64 data, [%rd32772];
	}
	// end inline asm
	// begin inline asm
	bar.sync 0;
	// end inline asm
	// begin inline asm
	{	
.reg .f64 data;
	ld.global.ca.f64 data, [%rd32772];
	}
	// end inline asm
	// begin inline asm
	bar.sync 0;
	// end inline asm
	// begin inline asm
	{	
.reg .f64 data;
	ld.global.ca.f64 data, [%rd32772];
	}
	// end inline asm
	// begin inline asm
	bar.sync 0;
	// end inline asm
	// begin inline asm
	{	
.reg .f64 data;
	ld.global.ca.f64 data, [%rd32772];
	}
	// end inline asm
	// begin inline asm
	bar.sync 0;
	// end inline asm
	// begin inline asm
	{	
.reg .f64 data;
	ld.global.ca.f64 data, [%rd32772];
	}
	// end inline asm
	// begin inline asm
	bar.sync 0;
	// end inline asm
	// begin inline asm
	{	
.reg .f64 data;
	ld.global.ca.f64 data, [%rd32772];
	}
	// end inline asm
	// begin inline asm
	bar.sync 0;
	// end inline asm
	// begin inline asm
	{	
.reg .f64 data;
	ld.global.ca.f64 data, [%rd32772];
	}
	// end inline asm
	// begin inline asm
	bar.sync 0;
	// end inline asm
	// begin inline asm
	{	
.reg .f64 data;
	ld.global.ca.f64 data, [%rd32772];
	}
	// end inline asm
	// begin inline asm
	bar.sync 0;
	// end inline asm
	// begin inline asm
	{	
.reg .f64 data;
	ld.global.ca.f64 data, [%rd32772];
	}
	// end inline asm
	// begin inline asm
	bar.sync 0;
	// end inline asm
	// begin inline asm
	{	
.reg .f64 data;
	ld.global.ca.f64 data, [%rd32772];
	}
	// end inline asm
	// begin inline asm
	bar.sync 0;
	// end inline asm
	// begin inline asm
	{	
.reg .f64 data;
	ld.global.ca.f64 data, [%rd32772];
	}
	// end inline asm
	// begin inline asm
	bar.sync 0;
	// end inline asm
	// begin inline asm
	{	
.reg .f64 data;
	ld.global.ca.f64 data, [%rd32772];
	}
	// end inline asm
	// begin inline asm
	bar.sync 0;
	// end inline asm
	// begin inline asm
	{	
.reg .f64 data;
	ld.global.ca.f64 data, [%rd32772];
	}
	// end inline asm
	// begin inline asm
	bar.sync 0;
	// end inline asm
	// begin inline asm
	{	
.reg .f64 data;
	ld.global.ca.f64 data, [%rd32772];
	}
	// end inline asm
	// begin inline asm
	bar.sync 0;
	// end inline asm
	// begin inline asm
	{	
.reg .f64 data;
	ld.global.ca.f64 data, [%rd32772];
	}
	// end inline asm
	// begin inline asm
	bar.sync 0;
	// end inline asm
	// begin inline asm
	{	
.reg .f64 data;
	ld.global.ca.f64 data, [%rd32772];
	}
	// end inline asm
	// begin inline asm
	bar.sync 0;
	// end inline asm
	// begin inline asm
	{	
.reg .f64 data;
	ld.global.ca.f64 data, [%rd32772];
	}
	// end inline asm
	// begin inline asm
	bar.sync 0;
	// end inline asm
	// begin inline asm
	{	
.reg .f64 data;
	ld.global.ca.f64 data, [%rd32772];
	}
	// end inline asm
	// begin inline asm
	bar.sync 0;
	// end inline asm
	// begin inline asm
	{	
.reg .f64 data;
	ld.global.ca.f64 data, [%rd32772];
	}
	// end inline asm
	// begin inline asm
	bar.sync 0;
	// end inline asm
	// begin inline asm
	{	
.reg .f64 data;
	ld.global.ca.f64 data, [%rd32772];
	}
	// end inline asm
	// begin inline asm
	bar.sync 0;
	// end inline asm
	// begin inline asm
	{	
.reg .f64 data;
	ld.global.ca.f64 data, [%rd32772];
	}
	// end inline asm
	// begin inline asm
	bar.sync 0;
	// end inline asm
	// begin inline asm
	{	
.reg .f64 data;
	ld.global.ca.f64 data, [%rd32772];
	}
	// end inline asm
	// begin inline asm
	bar.sync 0;
	// end inline asm
	// begin inline asm
	{	
.reg .f64 data;
	ld.global.ca.f64 data, [%rd32772];
	}
	// end inline asm
	// begin inline asm
	bar.sync 0;
	// end inline asm
	// begin inline asm
	{	
.reg .f64 data;
	ld.global.ca.f64 data, [%rd32772];
	}
	// end inline asm
	// begin inline asm
	bar.sync 0;
	// end inline asm
	// begin inline asm
	{	
.reg .f64 data;
	ld.global.ca.f64 data, [%rd32772];
	}
	// end inline asm
	// begin inline asm
	bar.sync 0;
	// end inline asm
	// begin inline asm
	{	
.reg .f64 data;
	ld.global.ca.f64 data, [%rd32772];
	}
	// end inline asm
	// begin inline asm
	bar.sync 0;
	// end inline asm
	// begin inline asm
	{	
.reg .f64 data;
	ld.global.ca.f64 data, [%rd32772];
	}
	// end inline asm
	// begin inline asm
	bar.sync 0;
	// end inline asm
	// begin inline asm
	{	
.reg .f64 data;
	ld.global.ca.f64 data, [%rd32772];
	}
	// end inline asm
	// begin inline asm
	bar.sync 0;
	// end inline asm
	// begin inline asm
	{	
.reg .f64 data;
	ld.global.ca.f64 data, [%rd32772];
	}
	// end inline asm
	// begin inline asm
	bar.sync 0;
	// end inline asm
	// begin inline asm
	{	
.reg .f64 data;
	ld.global.ca.f64 data, [%rd32772];
	}
	// end inline asm
	// begin inline asm
	bar.sync 0;
	// end inline asm
	// begin inline asm
	{	
.reg .f64 data;
	ld.global.ca.f64 data, [%rd32772];
	}
	// end inline asm
	// begin inline asm
	bar.sync 0;
	// end inline asm
	// begin inline asm
	{	
.reg .f64 data;
	ld.global.ca.f64 data, [%rd32772];
	}
	// end inline asm
	// begin inline asm
	bar.sync 0;
	// end inline asm
	// begin inline asm
	{	
.reg .f64 data;
	ld.global.ca.f64 data, [%rd32772];
	}
	// end inline asm
	// begin inline asm
	bar.sync 0;
	// end inline asm
	// begin inline asm
	{	
.reg .f64 data;
	ld.global.ca.f64 data, [%rd32772];
	}
	// end inline asm
	// begin inline asm
	bar.sync 0;
	// end inline asm
	// begin inline asm
	{	
.reg .f64 data;
	ld.global.ca.f64 data, [%rd32772];
	}
	// end inline asm
	// begin inline asm
	bar.sync 0;
	// end inline asm
	// begin inline asm
	{	
.reg .f64 data;
	ld.global.ca.f64 data, [%rd32772];
	}
	// end inline asm
	// begin inline asm
	bar.sync 0;
	// end inline asm
	// begin inline asm
	{	
.reg .f64 data;
	ld.global.ca.f64 data, [%rd32772];
	}
	// end inline asm
	// begin inline asm
	bar.sync 0;
	// end inline asm
	// begin inline asm
	{	
.reg .f64 data;
	ld.global.ca.f64 data, [%rd32772];
	}
	// end inline asm
	// begin inline asm
	bar.sync 0;
	// end inline asm
	// begin inline asm
	{	
.reg .f64 data;
	ld.global.ca.f64 data, [%rd32772];
	}
	// end inline asm
	// begin inline asm
	bar.sync 0;
	// end inline asm
	// begin inline asm
	{	
.reg .f64 data;
	ld.global.ca.f64 data, [%rd32772];
	}
	// end inline asm
	// begin inline asm
	bar.sync 0;
	// end inline asm
	// begin inline asm
	{	
.reg .f64 data;
	ld.global.ca.f64 data, [%rd32772];
	}
	// end inline asm
	// begin inline asm
	bar.sync 0;
	// end inline asm
	// begin inline asm
	{	
.reg .f64 data;
	ld.global.ca.f64 data, [%rd32772];
	}
	// end inline asm
	// begin inline asm
	bar.sync 0;
	// end inline asm
	// begin inline asm
	{	
.reg .f64 data;
	ld.global.ca.f64 data, [%rd32772];
	}
	// end inline asm
	// begin inline asm
	bar.sync 0;
	// end inline asm
	// begin inline asm
	{	
.reg .f64 data;
	ld.global.ca.f64 data, [%rd32772];
	}
	// end inline asm
	// begin inline asm
	bar.sync 0;
	// end inline asm
	// begin inline asm
	{	
.reg .f64 data;
	ld.global.ca.f64 data, [%rd32772];
	}
	// end inline asm
	// begin inline asm
	bar.sync 0;
	// end inline asm
	// begin inline asm
	{	
.reg .f64 data;
	ld.global.ca.f64 data, [%rd32772];
	}
	// end inline asm
	// begin inline asm
	bar.sync 0;
	// end inline asm
	// begin inline asm
	{	
.reg .f64 data;
	ld.global.ca.f64 data, [%rd32772];
	}
	// end inline asm
	// begin inline asm
	bar.sync 0;
	// end inline asm
	// begin inline asm
	{	
.reg .f64 data;
	ld.global.ca.f64 data, [%rd32772];
	}
	// end inline asm
	// begin inline asm
	bar.sync 0;
	// end inline asm
	// begin inline asm
	{	
.reg .f64 data;
	ld.global.ca.f64 data, [%rd32772];
	}
	// end inline asm
	// begin inline asm
	bar.sync 0;
	// end inline asm
	// begin inline asm
	{	
.reg .f64 data;
	ld.global.ca.f64 data, [%rd32772];
	}
	// end inline asm
	// begin inline asm
	bar.sync 0;
	// end inline asm
	// begin inline asm
	{	
.reg .f64 data;
	ld.global.ca.f64 data, [%rd32772];
	}
	// end inline asm
	// begin inline asm
	bar.sync 0;
	// end inline asm
	// begin inline asm
	{	
.reg .f64 data;
	ld.global.ca.f64 data, [%rd32772];
	}
	// end inline asm
	// begin inline asm
	bar.sync 0;
	// end inline asm
	// begin inline asm
	{	
.reg .f64 data;
	ld.global.ca.f64 data, [%rd32772];
	}
	// end inline asm
	// begin inline asm
	bar.sync 0;
	// end inline asm
	// begin inline asm
	{	
.reg .f64 data;
	ld.global.ca.f64 data, [%rd32772];
	}
	// end inline asm
	// begin inline asm
	bar.sync 0;
	// end inline asm
	// begin inline asm
	{	
.reg .f64 data;
	ld.global.ca.f64 data, [%rd32772];
	}
	// end inline asm
	// begin inline asm
	bar.sync 0;
	// end inline asm
	// begin inline asm
	{	
.reg .f64 data;
	ld.global.ca.f64 data, [%rd32772];
	}
	// end inline asm
	// begin inline asm
	bar.sync 0;
	// end inline asm
	// begin inline asm
	{	
.reg .f64 data;
	ld.global.ca.f64 data, [%rd32772];
	}
	// end inline asm
	// begin inline asm
	bar.sync 0;
	// end inline asm
	// begin inline asm
	{	
.reg .f64 data;
	ld.global.ca.f64 data, [%rd32772];
	}
	// end inline asm
	// begin inline asm
	bar.sync 0;
	// end inline asm
	// begin inline asm
	{	
.reg .f64 data;
	ld.global.ca.f64 data, [%rd32772];
	}
	// end inline asm
	// begin inline asm
	bar.sync 0;
	// end inline asm
	// begin inline asm
	{	
.reg .f64 data;
	ld.global.ca.f64 data, [%rd32772];
	}
	// end inline asm
	// begin inline asm
	bar.sync 0;
	// end inline asm
	// begin inline asm
	{	
.reg .f64 data;
	ld.global.ca.f64 data, [%rd32772];
	}
	// end inline asm
	// begin inline asm
	bar.sync 0;
	// end inline asm
	// begin inline asm
	{	
.reg .f64 data;
	ld.global.ca.f64 data, [%rd32772];
	}
	// end inline asm
	// begin inline asm
	bar.sync 0;
	// end inline asm
	// begin inline asm
	{	
.reg .f64 data;
	ld.global.ca.f64 data, [%rd32772];
	}
	// end inline asm
	// begin inline asm
	bar.sync 0;
	// end inline asm
	// begin inline asm
	{	
.reg .f64 data;
	ld.global.ca.f64 data, [%rd32772];
	}
	// end inline asm
	// begin inline asm
	bar.sync 0;
	// end inline asm
	// begin inline asm
	{	
.reg .f64 data;
	ld.global.ca.f64 data, [%rd32772];
	}
	// end inline asm
	// begin inline asm
	bar.sync 0;
	// end inline asm
	// begin inline asm
	{	
.reg .f64 data;
	ld.global.ca.f64 data, [%rd32772];
	}
	// end inline asm
	// begin inline asm
	bar.sync 0;
	// end inline asm
	// begin inline asm
	{	
.reg .f64 data;
	ld.global.ca.f64 data, [%rd32772];
	}
	// end inline asm
	// begin inline asm
	bar.sync 0;
	// end inline asm
	// begin inline asm
	{	
.reg .f64 data;
	ld.global.ca.f64 data, [%rd32772];
	}
	// end inline asm
	// begin inline asm
	bar.sync 0;
	// end inline asm
	// begin inline asm
	{	
.reg .f64 data;
	ld.global.ca.f64 data, [%rd32772];
	}
	// end inline asm
	// begin inline asm
	bar.sync 0;
	// end inline asm
	// begin inline asm
	{	
.reg .f64 data;
	ld.global.ca.f64 data, [%rd32772];
	}
	// end inline asm
	// begin inline asm
	bar.sync 0;
	// end inline asm
	// begin inline asm
	{	
.reg .f64 data;
	ld.global.ca.f64 data, [%rd32772];
	}
	// end inline asm
	// begin inline asm
	bar.sync 0;
	// end inline asm
	// begin inline asm
	{	
.reg .f64 data;
	ld.global.ca.f64 data, [%rd32772];
	}
	// end inline asm
	// begin inline asm
	bar.sync 0;
	// end inline asm
	// begin inline asm
	{	
.reg .f64 data;
	ld.global.ca.f64 data, [%rd32772];
	}
	// end inline asm
	// begin inline asm
	bar.sync 0;
	// end inline asm
	// begin inline asm
	{	
.reg .f64 data;
	ld.global.ca.f64 data, [%rd32772];
	}
	// end inline asm
	// begin inline asm
	bar.sync 0;
	// end inline asm
	// begin inline asm
	{	
.reg .f64 data;
	ld.global.ca.f64 data, [%rd32772];
	}
	// end inline asm
	// begin inline asm
	bar.sync 0;
	// end inline asm
	// begin inline asm
	{	
.reg .f64 data;
	ld.global.ca.f64 data, [%rd32772];
	}
	// end inline asm
	// begin inline asm
	bar.sync 0;
	// end inline asm
	// begin inline asm
	{	
.reg .f64 data;
	ld.global.ca.f64 data, [%rd32772];
	}
	// end inline asm
	// begin inline asm
	bar.sync 0;
	// end inline asm
	// begin inline asm
	{	
.reg .f64 data;
	ld.global.ca.f64 data, [%rd32772];
	}
	// end inline asm
	// begin inline asm
	bar.sync 0;
	// end inline asm
	// begin inline asm
	{	
.reg .f64 data;
	ld.global.ca.f64 data, [%rd32772];
	}
	// end inline asm
	// begin inline asm
	bar.sync 0;
	// end inline asm
	// begin inline asm
	{	
.reg .f64 data;
	ld.global.ca.f64 data, [%rd32772];
	}
	// end inline asm
	// begin inline asm
	bar.sync 0;
	// end inline asm
	// begin inline asm
	{	
.reg .f64 data;
	ld.global.ca.f64 data, [%rd32772];
	}
	// end inline asm
	// begin inline asm
	bar.sync 0;
	// end inline asm
	// begin inline asm
	{	
.reg .f64 data;
	ld.global.ca.f64 data, [%rd32772];
	}
	// end inline asm
	// begin inline asm
	bar.sync 0;
	// end inline asm
	// begin inline asm
	{	
.reg .f64 data;
	ld.global.ca.f64 data, [%rd32772];
	}
	// end inline asm
	// begin inline asm
	bar.sync 0;
	// end inline asm
	// begin inline asm
	{	
.reg .f64 data;
	ld.global.ca.f64 data, [%rd32772];
	}
	// end inline asm
	// begin inline asm
	bar.sync 0;
	// end inline asm
	// begin inline asm
	{	
.reg .f64 data;
	ld.global.ca.f64 data, [%rd32772];
	}
	// end inline asm
	// begin inline asm
	bar.sync 0;
	// end inline asm
	// begin inline asm
	{	
.reg .f64 data;
	ld.global.ca.f64 data, [%rd32772];
	}
	// end inline asm
	// begin inline asm
	bar.sync 0;
	// end inline asm
	// begin inline asm
	{	
.reg .f64 data;
	ld.global.ca.f64 data, [%rd32772];
	}
	// end inline asm
	// begin inline asm
	bar.sync 0;
	// end inline asm
	// begin inline asm
	{	
.reg .f64 data;
	ld.global.ca.f64 data, [%rd32772];
	}
	// end inline asm
	// begin inline asm
	bar.sync 0;
	// end inline asm
	// begin inline asm
	{	
.reg .f64 data;
	ld.global.ca.f64 data, [%rd32772];
	}
	// end inline asm
	// begin inline asm
	bar.sync 0;
	// end inline asm
	// begin inline asm
	{	
.reg .f64 data;
	ld.global.ca.f64 data, [%rd32772];
	}
	// end inline asm
	// begin inline asm
	bar.sync 0;
	// end inline asm
	// begin inline asm
	{	
.reg .f64 data;
	ld.global.ca.f64 data, [%rd32772];
	}
	// end inline asm
	// begin inline asm
	bar.sync 0;
	// end inline asm
	// begin inline asm
	{	
.reg .f64 data;
	ld.global.ca.f64 data, [%rd32772];
	}
	// end inline asm
	// begin inline asm
	bar.sync 0;
	// end inline asm
	// begin inline asm
	{	
.reg .f64 data;
	ld.global.ca.f64 data, [%rd32772];
	}
	// end inline asm
	// begin inline asm
	bar.sync 0;
	// end inline asm
	// begin inline asm
	{	
.reg .f64 data;
	ld.global.ca.f64 data, [%rd32772];
	}
	// end inline asm
	// begin inline asm
	bar.sync 0;
	// end inline asm
	// begin inline asm
	{	
.reg .f64 data;
	ld.global.ca.f64 data, [%rd32772];
	}
	// end inline asm
	// begin inline asm
	bar.sync 0;
	// end inline asm
	// begin inline asm
	{	
.reg .f64 data;
	ld.global.ca.f64 data, [%rd32772];
	}
	// end inline asm
	// begin inline asm
	bar.sync 0;
	// end inline asm
	// begin inline asm
	{	
.reg .f64 data;
	ld.global.ca.f64 data, [%rd32772];
	}
	// end inline asm
	// begin inline asm
	bar.sync 0;
	// end inline asm
	// begin inline asm
	{	
.reg .f64 data;
	ld.global.ca.f64 data, [%rd32772];
	}
	// end inline asm
	// begin inline asm
	bar.sync 0;
	// end inline asm
	// begin inline asm
	{	
.reg .f64 data;
	ld.global.ca.f64 data, [%rd32772];
	}
	// end inline asm
	// begin inline asm
	bar.sync 0;
	// end inline asm
	// begin inline asm
	{	
.reg .f64 data;
	ld.global.ca.f64 data, [%rd32772];
	}
	// end inline asm
	// begin inline asm
	bar.sync 0;
	// end inline asm
	// begin inline asm
	{	
.reg .f64 data;
	ld.global.ca.f64 data, [%rd32772];
	}
	// end inline asm
	// begin inline asm
	bar.sync 0;
	// end inline asm
	// begin inline asm
	{	
.reg .f64 data;
	ld.global.ca.f64 data, [%rd32772];
	}
	// end inline asm
	// begin inline asm
	bar.sync 0;
	// end inline asm
	// begin inline asm
	{	
.reg .f64 data;
	ld.global.ca.f64 data, [%rd32772];
	}
	// end inline asm
	// begin inline asm
	bar.sync 0;
	// end inline asm
	// begin inline asm
	{	
.reg .f64 data;
	ld.global.ca.f64 data, [%rd32772];
	}
	// end inline asm
	// begin inline asm
	bar.sync 0;
	// end inline asm
	// begin inline asm
	{	
.reg .f64 data;
	ld.global.ca.f64 data, [%rd32772];
	}
	// end inline asm
	// begin inline asm
	bar.sync 0;
	// end inline asm
	// begin inline asm
	{	
.reg .f64 data;
	ld.global.ca.f64 data, [%rd32772];
	}
	// end inline asm
	// begin inline asm
	bar.sync 0;
	// end inline asm
	// begin inline asm
	{	
.reg .f64 data;
	ld.global.ca.f64 data, [%rd32772];
	}
	// end inline asm
	// begin inline asm
	bar.sync 0;
	// end inline asm
	// begin inline asm
	{	
.reg .f64 data;
	ld.global.ca.f64 data, [%rd32772];
	}
	// end inline asm
	// begin inline asm
	bar.sync 0;
	// end inline asm
	// begin inline asm
	{	
.reg .f64 data;
	ld.global.ca.f64 data, [%rd32772];
	}
	// end inline asm
	// begin inline asm
	bar.sync 0;
	// end inline asm
	// begin inline asm
	{	
.reg .f64 data;
	ld.global.ca.f64 data, [%rd32772];
	}
	// end inline asm
	// begin inline asm
	bar.sync 0;
	// end inline asm
	// begin inline asm
	{	
.reg .f64 data;
	ld.global.ca.f64 data, [%rd32772];
	}
	// end inline asm
	// begin inline asm
	bar.sync 0;
	// end inline asm
	// begin inline asm
	{	
.reg .f64 data;
	ld.global.ca.f64 data, [%rd32772];
	}
	// end inline asm
	// begin inline asm
	bar.sync 0;
	// end inline asm
	// begin inline asm
	{	
.reg .f64 data;
	ld.global.ca.f64 data, [%rd32772];
	}
	// end inline asm
	// begin inline asm
	bar.sync 0;
	// end inline asm
	// begin inline asm
	{	
.reg .f64 data;
	ld.global.ca.f64 data, [%rd32772];
	}
	// end inline asm
	// begin inline asm
	bar.sync 0;
	// end inline asm
	// begin inline asm
	{	
.reg .f64 data;
	ld.global.ca.f64 data, [%rd32772];
	}
	// end inline asm
	// begin inline asm
	bar.sync 0;
	// end inline asm
	// begin inline asm
	{	
.reg .f64 data;
	ld.global.ca.f64 data, [%rd32772];
	}
	// end inline asm
	// begin inline asm
	bar.sync 0;
	// end inline asm
	// begin inline asm
	{	
.reg .f64 data;
	ld.global.ca.f64 data, [%rd32772];
	}
	// end inline asm
	// begin inline asm
	bar.sync 0;
	// end inline asm
	// begin inline asm
	{	
.reg .f64 data;
	ld.global.ca.f64 data, [%rd32772];
	}
	// end inline asm
	// begin inline asm
	bar.sync 0;
	// end inline asm
	// begin inline asm
	{	
.reg .f64 data;
	ld.global.ca.f64 data, [%rd32772];
	}
	// end inline asm
	// begin inline asm
	bar.sync 0;
	// end inline asm
	// begin inline asm
	{	
.reg .f64 data;
	ld.global.ca.f64 data, [%rd32772];
	}
	// end inline asm
	// begin inline asm
	bar.sync 0;
	// end inline asm
	// begin inline asm
	{	
.reg .f64 data;
	ld.global.ca.f64 data, [%rd32772];
	}
	// end inline asm
	// begin inline asm
	bar.sync 0;
	// end inline asm
	// begin inline asm
	{	
.reg .f64 data;
	ld.global.ca.f64 data, [%rd32772];
	}
	// end inline asm
	// begin inline asm
	bar.sync 0;
	// end inline asm
	// begin inline asm
	{	
.reg .f64 data;
	ld.global.ca.f64 data, [%rd32772];
	}
	// end inline asm
	// begin inline asm
	bar.sync 0;
	// end inline asm
	// begin inline asm
	{	
.reg .f64 data;
	ld.global.ca.f64 data, [%rd32772];
	}
	// end inline asm
	// begin inline asm
	bar.sync 0;
	// end inline asm
	// begin inline asm
	{	
.reg .f64 data;
	ld.global.ca.f64 data, [%rd32772];
	}
	// end inline asm
	// begin inline asm
	bar.sync 0;
	// end inline asm
	// begin inline asm
	{	
.reg .f64 data;
	ld.global.ca.f64 data, [%rd32772];
	}
	// end inline asm
	// begin inline asm
	bar.sync 0;
	// end inline asm
	// begin inline asm
	{	
.reg .f64 data;
	ld.global.ca.f64 data, [%rd32772];
	}
	// end inline asm
	// begin inline asm
	bar.sync 0;
	// end inline asm
	// begin inline asm
	{	
.reg .f64 data;
	ld.global.ca.f64 data, [%rd32772];
	}
	// end inline asm
	// begin inline asm
	bar.sync 0;
	// end inline asm
	// begin inline asm
	{	
.reg .f64 data;
	ld.global.ca.f64 data, [%rd32772];
	}
	// end inline asm
	// begin inline asm
	bar.sync 0;
	// end inline asm
	// begin inline asm
	{	
.reg .f64 data;
	ld.global.ca.f64 data, [%rd32772];
	}
	// end inline asm
	// begin inline asm
	bar.sync 0;
	// end inline asm
	// begin inline asm
	{	
.reg .f64 data;
	ld.global.ca.f64 data, [%rd32772];
	}
	// end inline asm
	// begin inline asm
	bar.sync 0;
	// end inline asm
	// begin inline asm
	{	
.reg .f64 data;
	ld.global.ca.f64 data, [%rd32772];
	}
	// end inline asm
	// begin inline asm
	bar.sync 0;
	// end inline asm
	// begin inline asm
	{	
.reg .f64 data;
	ld.global.ca.f64 data, [%rd32772];
	}
	// end inline asm
	// begin inline asm
	bar.sync 0;
	// end inline asm
	// begin inline asm
	{	
.reg .f64 data;
	ld.global.ca.f64 data, [%rd32772];
	}
	// end inline asm
	// begin inline asm
	bar.sync 0;
	// end inline asm
	// begin inline asm
	{	
.reg .f64 data;
	ld.global.ca.f64 data, [%rd32772];
	}
	// end inline asm
	// begin inline asm
	bar.sync 0;
	// end inline asm
	// begin inline asm
	{	
.reg .f64 data;
	ld.global.ca.f64 data, [%rd32772];
	}
	// end inline asm
	// begin inline asm
	bar.sync 0;
	// end inline asm
	// begin inline asm
	{	
.reg .f64 data;
	ld.global.ca.f64 data, [%rd32772];
	}
	// end inline asm
	// begin inline asm
	bar.sync 0;
	// end inline asm
	// begin inline asm
	{	
.reg .f64 data;
	ld.global.ca.f64 data, [%rd32772];
	}
	// end inline asm
	// begin inline asm
	bar.sync 0;
	// end inline asm
	// begin inline asm
	{	
.reg .f64 data;
	ld.global.ca.f64 data, [%rd32772];
	}
	// end inline asm
	// begin inline asm
	bar.sync 0;
	// end inline asm
	// begin inline asm
	{	
.reg .f64 data;
	ld.global.ca.f64 data, [%rd32772];
	}
	// end inline asm
	// begin inline asm
	bar.sync 0;
	// end inline asm
	// begin inline asm
	{	
.reg .f64 data;
	ld.global.ca.f64 data, [%rd32772];
	}
	// end inline asm
	// begin inline asm
	bar.sync 0;
	// end inline asm
	// begin inline asm
	{	
.reg .f64 data;
	ld.global.ca.f64 data, [%rd32772];
	}
	// end inline asm
	// begin inline asm
	bar.sync 0;
	// end inline asm
	// begin inline asm
	{	
.reg .f64 data;
	ld.global.ca.f64 data, [%rd32772];
	}
	// end inline asm
	// begin inline asm
	bar.sync 0;
	// end inline asm
	// begin inline asm
	{	
.reg .f64 data;
	ld.global.ca.f64 data, [%rd32772];
	}
	// end inline asm
	// begin inline asm
	bar.sync 0;
	// end inline asm
	// begin inline asm
	{	
.reg .f64 data;
	ld.global.ca.f64 data, [%rd32772];
	}
	// end inline asm
	// begin inline asm
	bar.sync 0;
	// end inline asm
	// begin inline asm
	{	
.reg .f64 data;
	ld.global.ca.f64 data, [%rd32772];
	}
	// end inline asm
	// begin inline asm
	bar.sync 0;
	// end inline asm
	// begin inline asm
	{	
.reg .f64 data;
	ld.global.ca.f64 data, [%rd32772];
	}
	// end inline asm
	// begin inline asm
	bar.sync 0;
	// end inline asm
	// begin inline asm
	{	
.reg .f64 data;
	ld.global.ca.f64 data, [%rd32772];
	}
	// end inline asm
	// begin inline asm
	bar.sync 0;
	// end inline asm
	// begin inline asm
	{	
.reg .f64 data;
	ld.global.ca.f64 data, [%rd32772];
	}
	// end inline asm
	// begin inline asm
	bar.sync 0;
	// end inline asm
	// begin inline asm
	{	
.reg .f64 data;
	ld.global.ca.f64 data, [%rd32772];
	}
	// end inline asm
	// begin inline asm
	bar.sync 0;
	// end inline asm
	// begin inline asm
	{	
.reg .f64 data;
	ld.global.ca.f64 data, [%rd32772];
	}
	// end inline asm
	// begin inline asm
	bar.sync 0;
	// end inline asm
	// begin inline asm
	{	
.reg .f64 data;
	ld.global.ca.f64 data, [%rd32772];
	}
	// end inline asm
	// begin inline asm
	bar.sync 0;
	// end inline asm
	// begin inline asm
	{	
.reg .f64 data;
	ld.global.ca.f64 data, [%rd32772];
	}
	// end inline asm
	// begin inline asm
	bar.sync 0;
	// end inline asm
	// begin inline asm
	{	
.reg .f64 data;
	ld.global.ca.f64 data, [%rd32772];
	}
	// end inline asm
	// begin inline asm
	bar.sync 0;
	// end inline asm
	// begin inline asm
	{	
.reg .f64 data;
	ld.global.ca.f64 data, [%rd32772];
	}
	// end inline asm
	// begin inline asm
	bar.sync 0;
	// end inline asm
	// begin inline asm
	{	
.reg .f64 data;
	ld.global.ca.f64 data, [%rd32772];
	}
	// end inline asm
	// begin inline asm
	bar.sync 0;
	// end inline asm
	// begin inline asm
	{	
.reg .f64 data;
	ld.global.ca.f64 data, [%rd32772];
	}
	// end inline asm
	// begin inline asm
	bar.sync 0;
	// end inline asm
	// begin inline asm
	{	
.reg .f64 data;
	ld.global.ca.f64 data, [%rd32772];
	}
	// end inline asm
	// begin inline asm
	bar.sync 0;
	// end inline asm
	// begin inline asm
	{	
.reg .f64 data;
	ld.global.ca.f64 data, [%rd32772];
	}
	// end inline asm
	// begin inline asm
	bar.sync 0;
	// end inline asm
	// begin inline asm
	{	
.reg .f64 data;
	ld.global.ca.f64 data, [%rd32772];
	}
	// end inline asm
	// begin inline asm
	bar.sync 0;
	// end inline asm
	// begin inline asm
	{	
.reg .f64 data;
	ld.global.ca.f64 data, [%rd32772];
	}
	// end inline asm
	// begin inline asm
	bar.sync 0;
	// end inline asm
	// begin inline asm
	{	
.reg .f64 data;
	ld.global.ca.f64 data, [%rd32772];
	}
	// end inline asm
	// begin inline asm
	bar.sync 0;
	// end inline asm
	// begin inline asm
	{	
.reg .f64 data;
	ld.global.ca.f64 data, [%rd32772];
	}
	// end inline asm
	// begin inline asm
	bar.sync 0;
	// end inline asm
	// begin inline asm
	{	
.reg .f64 data;
	ld.global.ca.f64 data, [%rd32772];
	}
	// end inline asm
	// begin inline asm
	bar.sync 0;
	// end inline asm
	// begin inline asm
	{	
.reg .f64 data;
	ld.global.ca.f64 data, [%rd32772];
	}
	// end inline asm
	// begin inline asm
	bar.sync 0;
	// end inline asm
	// begin inline asm
	{	
.reg .f64 data;
	ld.global.ca.f64 data, [%rd32772];
	}
	// end inline asm
	// begin inline asm
	bar.sync 0;
	// end inline asm
	// begin inline asm
	{	
.reg .f64 data;
	ld.global.ca.f64 data, [%rd32772];
	}
	// end inline asm
	// begin inline asm
	bar.sync 0;
	// end inline asm
	// begin inline asm
	{	
.reg .f64 data;
	ld.global.ca.f64 data, [%rd32772];
	}
	// end inline asm
	// begin inline asm
	bar.sync 0;
	// end inline asm
	// begin inline asm
	{	
.reg .f64 data;
	ld.global.ca.f64 data, [%rd32772];
	}
	// end inline asm
	// begin inline asm
	bar.sync 0;
	// end inline asm
	// begin inline asm
	{	
.reg .f64 data;
	ld.global.ca.f64 data, [%rd32772];
	}
	// end inline asm
	// begin inline asm
	bar.sync 0;
	// end inline asm
	// begin inline asm
	{	
.reg .f64 data;
	ld.global.ca.f64 data, [%rd32772];
	}
	// end inline asm
	// begin inline asm
	bar.sync 0;
	// end inline asm
	// begin inline asm
	{	
.reg .f64 data;
	ld.global.ca.f64 data, [%rd32772];
	}
	// end inline asm
	// begin inline asm
	bar.sync 0;
	// end inline asm
	// begin inline asm
	{	
.reg .f64 data;
	ld.global.ca.f64 data, [%rd32772];
	}
	// end inline asm
	// begin inline asm
	bar.sync 0;
	// end inline asm
	// begin inline asm
	{	
.reg .f64 data;
	ld.global.ca.f64 data, [%rd32772];
	}
	// end inline asm
	// begin inline asm
	bar.sync 0;
	// end inline asm
	// begin inline asm
	{	
.reg .f64 data;
	ld.global.ca.f64 data, [%rd32772];
	}
	// end inline asm
	// begin inline asm
	bar.sync 0;
	// end inline asm
	// begin inline asm
	{	
.reg .f64 data;
	ld.global.ca.f64 data, [%rd32772];
	}
	// end inline asm
	// begin inline asm
	bar.sync 0;
	// end inline asm
	// begin inline asm
	{	
.reg .f64 data;
	ld.global.ca.f64 data, [%rd32772];
	}
	// end inline asm
	// begin inline asm
	bar.sync 0;
	// end inline asm
	// begin inline asm
	{	
.reg .f64 data;
	ld.global.ca.f64 data, [%rd32772];
	}
	// end inline asm
	// begin inline asm
	bar.sync 0;
	// end inline asm
	// begin inline asm
	{	
.reg .f64 data;
	ld.global.ca.f64 data, [%rd32772];
	}
	// end inline asm
	// begin inline asm
	bar.sync 0;
	// end inline asm
	// begin inline asm
	{	
.reg .f64 data;
	ld.global.ca.f64 data, [%rd32772];
	}
	// end inline asm
	// begin inline asm
	bar.sync 0;
	// end inline asm
	// begin inline asm
	{	
.reg .f64 data;
	ld.global.ca.f64 data, [%rd32772];
	}
	// end inline asm
	// begin inline asm
	bar.sync 0;
	// end inline asm
	// begin inline asm
	{	
.reg .f64 data;
	ld.global.ca.f64 data, [%rd32772];
	}
	// end inline asm
	// begin inline asm
	bar.sync 0;
	// end inline asm
	// begin inline asm
	{	
.reg .f64 data;
	ld.global.ca.f64 data, [%rd32772];
	}
	// end inline asm
	// begin inline asm
	bar.sync 0;
	// end inline asm
	// begin inline asm
	{	
.reg .f64 data;
	ld.global.ca.f64 data, [%rd32772];
	}
	// end inline asm
	// begin inline asm
	bar.sync 0;
	// end inline asm
	// begin inline asm
	{	
.reg .f64 data;
	ld.global.ca.f64 data, [%rd32772];
	}
	// end inline asm
	// begin inline asm
	bar.sync 0;
	// end inline asm
	// begin inline asm
	{	
.reg .f64 data;
	ld.global.ca.f64 data, [%rd32772];
	}
	// end inline asm
	// begin inline asm
	bar.sync 0;
	// end inline asm
	// begin inline asm
	{	
.reg .f64 data;
	ld.global.ca.f64 data, [%rd32772];
	}
	// end inline asm
	// begin inline asm
	bar.sync 0;
	// end inline asm
	// begin inline asm
	{	
.reg .f64 data;
	ld.global.ca.f64 data, [%rd32772];
	}
	// end inline asm
	// begin inline asm
	bar.sync 0;
	// end inline asm
	// begin inline asm
	{	
.reg .f64 data;
	ld.global.ca.f64 data, [%rd32772];
	}
	// end inline asm
	// begin inline asm
	bar.sync 0;
	// end inline asm
	// begin inline asm
	{	
.reg .f64 data;
	ld.global.ca.f64 data, [%rd32772];
	}
	// end inline asm
	// begin inline asm
	bar.sync 0;
	// end inline asm
	// begin inline asm
	{	
.reg .f64 data;
	ld.global.ca.f64 data, [%rd32772];
	}
	// end inline asm
	// begin inline asm
	bar.sync 0;
	// end inline asm
	// begin inline asm
	{	
.reg .f64 data;
	ld.global.ca.f64 data, [%rd32772];
	}
	// end inline asm
	// begin inline asm
	bar.sync 0;
	// end inline asm
	// begin inline asm
	{	
.reg .f64 data;
	ld.global.ca.f64 data, [%rd32772];
	}
	// end inline asm
	// begin inline asm
	bar.sync 0;
	// end inline asm
	// begin inline asm
	{	
.reg .f64 data;
	ld.global.ca.f64 data, [%rd32772];
	}
	// end inline asm
	// begin inline asm
	bar.sync 0;
	// end inline asm
	// begin inline asm
	{	
.reg .f64 data;
	ld.global.ca.f64 data, [%rd32772];
	}
	// end inline asm
	// begin inline asm
	bar.sync 0;
	// end inline asm
	// begin inline asm
	{	
.reg .f64 data;
	ld.global.ca.f64 data, [%rd32772];
	}
	// end inline asm
	// begin inline asm
	bar.sync 0;
	// end inline asm
	// begin inline asm
	{	
.reg .f64 data;
	ld.global.ca.f64 data, [%rd32772];
	}
	// end inline asm
	// begin inline asm
	bar.sync 0;
	// end inline asm
	// begin inline asm
	{	
.reg .f64 data;
	ld.global.ca.f64 data, [%rd32772];
	}
	// end inline asm
	// begin inline asm
	bar.sync 0;
	// end inline asm
	// begin inline asm
	{	
.reg .f64 data;
	ld.global.ca.f64 data, [%rd32772];
	}
	// end inline asm
	// begin inline asm
	bar.sync 0;
	// end inline asm
	// begin inline asm
	{	
.reg .f64 data;
	ld.global.ca.f64 data, [%rd32772];
	}
	// end inline asm
	// begin inline asm
	bar.sync 0;
	// end inline asm
	// begin inline asm
	{	
.reg .f64 data;
	ld.global.ca.f64 data, [%rd32772];
	}
	// end inline asm
	// begin inline asm
	bar.sync 0;
	// end inline asm
	// begin inline asm
	{	
.reg .f64 data;
	ld.global.ca.f64 data, [%rd32772];
	}
	// end inline asm
	// begin inline asm
	bar.sync 0;
	// end inline asm
	// begin inline asm
	{	
.reg .f64 data;
	ld.global.ca.f64 data, [%rd32772];
	}
	// end inline asm
	// begin inline asm
	bar.sync 0;
	// end inline asm
	// begin inline asm
	{	
.reg .f64 data;
	ld.global.ca.f64 data, [%rd32772];
	}
	// end inline asm
	// begin inline asm
	bar.sync 0;
	// end inline asm
	// begin inline asm
	{	
.reg .f64 data;
	ld.global.ca.f64 data, [%rd32772];
	}
	// end inline asm
	// begin inline asm
	bar.sync 0;
	// end inline asm
	// begin inline asm
	{	
.reg .f64 data;
	ld.global.ca.f64 data, [%rd32772];
	}
	// end inline asm
	// begin inline asm
	bar.sync 0;
	// end inline asm
	// begin inline asm
	{	
.reg .f64 data;
	ld.global.ca.f64 data, [%rd32772];
	}
	// end inline asm
	// begin inline asm
	bar.sync 0;
	// end inline asm
	// begin inline asm
	{	
.reg .f64 data;
	ld.global.ca.f64 data, [%rd32772];
	}
	// end inline asm
	// begin inline asm
	bar.sync 0;
	// end inline asm
	// begin inline asm
	{	
.reg .f64 data;
	ld.global.ca.f64 data, [%rd32772];
	}
	// end inline asm
	// begin inline asm
	bar.sync 0;
	// end inline asm
	// begin inline asm
	{	
.reg .f64 data;
	ld.global.ca.f64 data, [%rd32772];
	}
	// end inline asm
	// begin inline asm
	bar.sync 0;
	// end inline asm
	// begin inline asm
	{	
.reg .f64 data;
	ld.global.ca.f64 data, [%rd32772];
	}
	// end inline asm
	// begin inline asm
	bar.sync 0;
	// end inline asm
	// begin inline asm
	{	
.reg .f64 data;
	ld.global.ca.f64 data, [%rd32772];
	}
	// end inline asm
	// begin inline asm
	bar.sync 0;
	// end inline asm
	// begin inline asm
	{	
.reg .f64 data;
	ld.global.ca.f64 data, [%rd32772];
	}
	// end inline asm
	// begin inline asm
	bar.sync 0;
	// end inline asm
	// begin inline asm
	{	
.reg .f64 data;
	ld.global.ca.f64 data, [%rd32772];
	}
	// end inline asm
	// begin inline asm
	bar.sync 0;
	// end inline asm
	// begin inline asm
	{	
.reg .f64 data;
	ld.global.ca.f64 data, [%rd32772];
	}
	// end inline asm
	// begin inline asm
	bar.sync 0;
	// end inline asm
	// begin inline asm
	{	
.reg .f64 data;
	ld.global.ca.f64 data, [%rd32772];
	}
	// end inline asm
	// begin inline asm
	bar.sync 0;
	// end inline asm
	// begin inline asm
	{	
.reg .f64 data;
	ld.global.ca.f64 data, [%rd32772];
	}
	// end inline asm
	// begin inline asm
	bar.sync 0;
	// end inline asm
	// begin inline asm
	{	
.reg .f64 data;
	ld.global.ca.f64 data, [%rd32772];
	}
	// end inline asm
	// begin inline asm
	bar.sync 0;
	// end inline asm
	// begin inline asm
	{	
.reg .f64 data;
	ld.global.ca.f64 data, [%rd32772];
	}
	// end inline asm
	// begin inline asm
	bar.sync 0;
	// end inline asm
	// begin inline asm
	{	
.reg .f64 data;
	ld.global.ca.f64 data, [%rd32772];
	}
	// end inline asm
	// begin inline asm
	bar.sync 0;
	// end inline asm
	// begin inline asm
	{	
.reg .f64 data;
	ld.global.ca.f64 data, [%rd32772];
	}
	// end inline asm
	// begin inline asm
	bar.sync 0;
	// end inline asm
	// begin inline asm
	{	
.reg .f64 data;
	ld.global.ca.f64 data, [%rd32772];
	}
	// end inline asm
	// begin inline asm
	bar.sync 0;
	// end inline asm
	// begin inline asm
	{	
.reg .f64 data;
	ld.global.ca.f64 data, [%rd32772];
	}
	// end inline asm
	// begin inline asm
	bar.sync 0;
	// end inline asm
	// begin inline asm
	{	
.reg .f64 data;
	ld.global.ca.f64 data, [%rd32772];
	}
	// end inline asm
	// begin inline asm
	bar.sync 0;
	// end inline asm
	// begin inline asm
	{	
.reg .f64 data;
	ld.global.ca.f64 data, [%rd32772];
	}
	// end inline asm
	// begin inline asm
	bar.sync 0;
	// end inline asm
	// begin inline asm
	{	
.reg .f64 data;
	ld.global.ca.f64 data, [%rd32772];
	}
	// end inline asm
	// begin inline asm
	bar.sync 0;
	// end inline asm
	// begin inline asm
	{	
.reg .f64 data;
	ld.global.ca.f64 data, [%rd32772];
	}
	// end inline asm
	// begin inline asm
	bar.sync 0;
	// end inline asm
	// begin inline asm
	{	
.reg .f64 data;
	ld.global.ca.f64 data, [%rd32772];
	}
	// end inline asm
	// begin inline asm
	bar.sync 0;
	// end inline asm
	// begin inline asm
	{	
.reg .f64 data;
	ld.global.ca.f64 data, [%rd32772];
	}
	// end inline asm
	// begin inline asm
	bar.sync 0;
	// end inline asm
	// begin inline asm
	{	
.reg .f64 data;
	ld.global.ca.f64 data, [%rd32772];
	}
	// end inline asm
	// begin inline asm
	bar.sync 0;
	// end inline asm
	// begin inline asm
	{	
.reg .f64 data;
	ld.global.ca.f64 data, [%rd32772];
	}
	// end inline asm
	// begin inline asm
	bar.sync 0;
	// end inline asm
	// begin inline asm
	{	
.reg .f64 data;
	ld.global.ca.f64 data, [%rd32772];
	}
	// end inline asm
	// begin inline asm
	bar.sync 0;
	// end inline asm
	// begin inline asm
	{	
.reg .f64 data;
	ld.global.ca.f64 data, [%rd32772];
	}
	// end inline asm
	// begin inline asm
	bar.sync 0;
	// end inline asm
	// begin inline asm
	{	
.reg .f64 data;
	ld.global.ca.f64 data, [%rd32772];
	}
	// end inline asm
	// begin inline asm
	bar.sync 0;
	// end inline asm
	// begin inline asm
	{	
.reg .f64 data;
	ld.global.ca.f64 data, [%rd32772];
	}
	// end inline asm
	// begin inline asm
	bar.sync 0;
	// end inline asm
	// begin inline asm
	{	
.reg .f64 data;
	ld.global.ca.f64 data, [%rd32772];
	}
	// end inline asm
	// begin inline asm
	bar.sync 0;
	// end inline asm
	// begin inline asm
	{	
.reg .f64 data;
	ld.global.ca.f64 data, [%rd32772];
	}
	// end inline asm
	// begin inline asm
	bar.sync 0;
	// end inline asm
	// begin inline asm
	{	
.reg .f64 data;
	ld.global.ca.f64 data, [%rd32772];
	}
	// end inline asm
	// begin inline asm
	bar.sync 0;
	// end inline asm
	// begin inline asm
	{	
.reg .f64 data;
	ld.global.ca.f64 data, [%rd32772];
	}
	// end inline asm
	// begin inline asm
	bar.sync 0;
	// end inline asm
	// begin inline asm
	{	
.reg .f64 data;
	ld.global.ca.f64 data, [%rd32772];
	}
	// end inline asm
	// begin inline asm
	bar.sync 0;
	// end inline asm
	// begin inline asm
	{	
.reg .f64 data;
	ld.global.ca.f64 data, [%rd32772];
	}
	// end inline asm
	// begin inline asm
	bar.sync 0;
	// end inline asm
	// begin inline asm
	{	
.reg .f64 data;
	ld.global.ca.f64 data, [%rd32772];
	}
	// end inline asm
	// begin inline asm
	bar.sync 0;
	// end inline asm
	// begin inline asm
	{	
.reg .f64 data;
	ld.global.ca.f64 data, [%rd32772];
	}
	// end inline asm
	// begin inline asm
	bar.sync 0;
	// end inline asm
	// begin inline asm
	{	
.reg .f64 data;
	ld.global.ca.f64 data, [%rd32772];
	}
	// end inline asm
	// begin inline asm
	bar.sync 0;
	// end inline asm
	// begin inline asm
	{	
.reg .f64 data;
	ld.global.ca.f64 data, [%rd32772];
	}
	// end inline asm
	// begin inline asm
	bar.sync 0;
	// end inline asm
	// begin inline asm
	{	
.reg .f64 data;
	ld.global.ca.f64 data, [%rd32772];
	}
	// end inline asm
	// begin inline asm
	bar.sync 0;
	// end inline asm
	// begin inline asm
	{	
.reg .f64 data;
	ld.global.ca.f64 data, [%rd32772];
	}
	// end inline asm
	// begin inline asm
	bar.sync 0;
	// end inline asm
	// begin inline asm
	{	
.reg .f64 data;
	ld.global.ca.f64 data, [%rd32772];
	}
	// end inline asm
	// begin inline asm
	bar.sync 0;
	// end inline asm
	// begin inline asm
	{	
.reg .f64 data;
	ld.global.ca.f64 data, [%rd32772];
	}
	// end inline asm
	// begin inline asm
	bar.sync 0;
	// end inline asm
	// begin inline asm
	{	
.reg .f64 data;
	ld.global.ca.f64 data, [%rd32772];
	}
	// end inline asm
	// begin inline asm
	bar.sync 0;
	// end inline asm
	// begin inline asm
	{	
.reg .f64 data;
	ld.global.ca.f64 data, [%rd32772];
	}
	// end inline asm
	// begin inline asm
	bar.sync 0;
	// end inline asm
	// begin inline asm
	{	
.reg .f64 data;
	ld.global.ca.f64 data, [%rd32772];
	}
	// end inline asm
	// begin inline asm
	bar.sync 0;
	// end inline asm
	// begin inline asm
	{	
.reg .f64 data;
	ld.global.ca.f64 data, [%rd32772];
	}
	// end inline asm
	// begin inline asm
	bar.sync 0;
	// end inline asm
	// begin inline asm
	{	
.reg .f64 data;
	ld.global.ca.f64 data, [%rd32772];
	}
	// end inline asm
	// begin inline asm
	bar.sync 0;
	// end inline asm
	// begin inline asm
	{	
.reg .f64 data;
	ld.global.ca.f64 data, [%rd32772];
	}
	// end inline asm
	// begin inline asm
	bar.sync 0;
	// end inline asm
	// begin inline asm
	{	
.reg .f64 data;
	ld.global.ca.f64 data, [%rd32772];
	}
	// end inline asm
	// begin inline asm
	bar.sync 0;
	// end inline asm
	// begin inline asm
	{	
.reg .f64 data;
	ld.global.ca.f64 data, [%rd32772];
	}
	// end inline asm
	// begin inline asm
	bar.sync 0;
	// end inline asm
	// begin inline asm
	{	
.reg .f64 data;
	ld.global.ca.f64 data, [%rd32772];
	}
	// end inline asm
	// begin inline asm
	bar.sync 0;
	// end inline asm
	// begin inline asm
	{	
.reg .f64 data;
	ld.global.ca.f64 data, [%rd32772];
	}
	// end inline asm
	// begin inline asm
	bar.sync 0;
	// end inline asm
	// begin inline asm
	{	
.reg .f64 data;
	ld.global.ca.f64 data, [%rd32772];
	}
	// end inline asm
	// begin inline asm
	bar.sync 0;
	// end inline asm
	// begin inline asm
	{	
.reg .f64 data;
	ld.global.ca.f64 data, [%rd32772];
	}
	// end inline asm
	// begin inline asm
	bar.sync 0;
	// end inline asm
	// begin inline asm
	{	
.reg .f64 data;
	ld.global.ca.f64 data, [%rd32772];
	}
	// end inline asm
	// begin inline asm
	bar.sync 0;
	// end inline asm
	// begin inline asm
	{	
.reg .f64 data;
	ld.global.ca.f64 data, [%rd32772];
	}
	// end inline asm
	// begin inline asm
	bar.sync 0;
	// end inline asm
	// begin inline asm
	{	
.reg .f64 data;
	ld.global.ca.f64 data, [%rd32772];
	}
	// end inline asm
	// begin inline asm
	bar.sync 0;
	// end inline asm
	// begin inline asm
	{	
.reg .f64 data;
	ld.global.ca.f64 data, [%rd32772];
	}
	// end inline asm
	// begin inline asm
	bar.sync 0;
	// end inline asm
	// begin inline asm
	{	
.reg .f64 data;
	ld.global.ca.f64 data, [%rd32772];
	}
	// end inline asm
	// begin inline asm
	bar.sync 0;
	// end inline asm
	// begin inline asm
	{	
.reg .f64 data;
	ld.global.ca.f64 data, [%rd32772];
	}
	// end inline asm
	// begin inline asm
	bar.sync 0;
	// end inline asm
	// begin inline asm
	{	
.reg .f64 data;
	ld.global.ca.f64 data, [%rd32772];
	}
	// end inline asm
	// begin inline asm
	bar.sync 0;
	// end inline asm
	// begin inline asm
	{	
.reg .f64 data;
	ld.global.ca.f64 data, [%rd32772];
	}
	// end inline asm
	// begin inline asm
	bar.sync 0;
	// end inline asm
	// begin inline asm
	{	
.reg .f64 data;
	ld.global.ca.f64 data, [%rd32772];
	}
	// end inline asm
	// begin inline asm
	bar.sync 0;
	// end inline asm
	// begin inline asm
	{	
.reg .f64 data;
	ld.global.ca.f64 data, [%rd32772];
	}
	// end inline asm
	// begin inline asm
	bar.sync 0;
	// end inline asm
	// begin inline asm
	{	
.reg .f64 data;
	ld.global.ca.f64 data, [%rd32772];
	}
	// end inline asm
	// begin inline asm
	bar.sync 0;
	// end inline asm
	// begin inline asm
	{	
.reg .f64 data;
	ld.global.ca.f64 data, [%rd32772];
	}
	// end inline asm
	// begin inline asm
	bar.sync 0;
	// end inline asm
	// begin inline asm
	{	
.reg .f64 data;
	ld.global.ca.f64 data, [%rd32772];
	}
	// end inline asm
	// begin inline asm
	bar.sync 0;
	// end inline asm
	// begin inline asm
	{	
.reg .f64 data;
	ld.global.ca.f64 data, [%rd32772];
	}
	// end inline asm
	// begin inline asm
	bar.sync 0;
	// end inline asm
	// begin inline asm
	{	
.reg .f64 data;
	ld.global.ca.f64 data, [%rd32772];
	}
	// end inline asm
	// begin inline asm
	bar.sync 0;
	// end inline asm
	// begin inline asm
	{	
.reg .f64 data;
	ld.global.ca.f64 data, [%rd32772];
	}
	// end inline asm
	// begin inline asm
	bar.sync 0;
	// end inline asm
	// begin inline asm
	{	
.reg .f64 data;
	ld.global.ca.f64 data, [%rd32772];
	}
	// end inline asm
	// begin inline asm
	bar.sync 0;
	// end inline asm
	// begin inline asm
	{	
.reg .f64 data;
	ld.global.ca.f64 data, [%rd32772];
	}
	// end inline asm
	// begin inline asm
	bar.sync 0;
	// end inline asm
	// begin inline asm
	{	
.reg .f64 data;
	ld.global.ca.f64 data, [%rd32772];
	}
	// end inline asm
	// begin inline asm
	bar.sync 0;
	// end inline asm
	// begin inline asm
	{	
.reg .f64 data;
	ld.global.ca.f64 data, [%rd32772];
	}
	// end inline asm
	// begin inline asm
	bar.sync 0;
	// end inline asm
	// begin inline asm
	{	
.reg .f64 data;
	ld.global.ca.f64 data, [%rd32772];
	}
	// end inline asm
	// begin inline asm
	bar.sync 0;
	// end inline asm
	// begin inline asm
	{	
.reg .f64 data;
	ld.global.ca.f64 data, [%rd32772];
	}
	// end inline asm
	// begin inline asm
	bar.sync 0;
	// end inline asm
	// begin inline asm
	{	
.reg .f64 data;
	ld.global.ca.f64 data, [%rd32772];
	}
	// end inline asm
	// begin inline asm
	bar.sync 0;
	// end inline asm
	// begin inline asm
	{	
.reg .f64 data;
	ld.global.ca.f64 data, [%rd32772];
	}
	// end inline asm
	// begin inline asm
	bar.sync 0;
	// end inline asm
	// begin inline asm
	{	
.reg .f64 data;
	ld.global.ca.f64 data, [%rd32772];
	}
	// end inline asm
	// begin inline asm
	bar.sync 0;
	// end inline asm
	// begin inline asm
	{	
.reg .f64 data;
	ld.global.ca.f64 data, [%rd32772];
	}
	// end inline asm
	// begin inline asm
	bar.sync 0;
	// end inline asm
	// begin inline asm
	{	
.reg .f64 data;
	ld.global.ca.f64 data, [%rd32772];
	}
	// end inline asm
	// begin inline asm
	bar.sync 0;
	// end inline asm
	// begin inline asm
	{	
.reg .f64 data;
	ld.global.ca.f64 data, [%rd32772];
	}
	// end inline asm
	// begin inline asm
	bar.sync 0;
	// end inline asm
	// begin inline asm
	{	
.reg .f64 data;
	ld.global.ca.f64 data, [%rd32772];
	}
	// end inline asm
	// begin inline asm
	bar.sync 0;
	// end inline asm
	// begin inline asm
	{	
.reg .f64 data;
	ld.global.ca.f64 data, [%rd32772];
	}
	// end inline asm
	// begin inline asm
	bar.sync 0;
	// end inline asm
	// begin inline asm
	{	
.reg .f64 data;
	ld.global.ca.f64 data, [%rd32772];
	}
	// end inline asm
	// begin inline asm
	bar.sync 0;
	// end inline asm
	// begin inline asm
	{	
.reg .f64 data;
	ld.global.ca.f64 data, [%rd32772];
	}
	// end inline asm
	// begin inline asm
	bar.sync 0;
	// end inline asm
	// begin inline asm
	{	
.reg .f64 data;
	ld.global.ca.f64 data, [%rd32772];
	}
	// end inline asm
	// begin inline asm
	bar.sync 0;
	// end inline asm
	// begin inline asm
	{	
.reg .f64 data;
	ld.global.ca.f64 data, [%rd32772];
	}
	// end inline asm
	// begin inline asm
	bar.sync 0;
	// end inline asm
	// begin inline asm
	{	
.reg .f64 data;
	ld.global.ca.f64 data, [%rd32772];
	}
	// end inline asm
	// begin inline asm
	bar.sync 0;
	// end inline asm
	// begin inline asm
	{	
.reg .f64 data;
	ld.global.ca.f64 data, [%rd32772];
	}
	// end inline asm
	// begin inline asm
	bar.sync 0;
	// end inline asm
	// begin inline asm
	{	
.reg .f64 data;
	ld.global.ca.f64 data, [%rd32772];
	}
	// end inline asm
	// begin inline asm
	bar.sync 0;
	// end inline asm
	// begin inline asm
	{	
.reg .f64 data;
	ld.global.ca.f64 data, [%rd32772];
	}
	// end inline asm
	// begin inline asm
	bar.sync 0;
	// end inline asm
	// begin inline asm
	{	
.reg .f64 data;
	ld.global.ca.f64 data, [%rd32772];
	}
	// end inline asm
	// begin inline asm
	bar.sync 0;
	// end inline asm
	// begin inline asm
	{	
.reg .f64 data;
	ld.global.ca.f64 data, [%rd32772];
	}
	// end inline asm
	// begin inline asm
	bar.sync 0;
	// end inline asm
	// begin inline asm
	{	
.reg .f64 data;
	ld.global.ca.f64 data, [%rd32772];
	}
	// end inline asm
	// begin inline asm
	bar.sync 0;
	// end inline asm
	// begin inline asm
	{	
.reg .f64 data;
	ld.global.ca.f64 data, [%rd32772];
	}
	// end inline asm
	// begin inline asm
	bar.sync 0;
	// end inline asm
	// begin inline asm
	{	
.reg .f64 data;
	ld.global.ca.f64 data, [%rd32772];
	}
	// end inline asm
	// begin inline asm
	bar.sync 0;
	// end inline asm
	// begin inline asm
	{	
.reg .f64 data;
	ld.global.ca.f64 data, [%rd32772];
	}
	// end inline asm
	// begin inline asm
	bar.sync 0;
	// end inline asm
	// begin inline asm
	{	
.reg .f64 data;
	ld.global.ca.f64 data, [%rd32772];
	}
	// end inline asm
	// begin inline asm
	bar.sync 0;
	// end inline asm
	// begin inline asm
	{	
.reg .f64 data;
	ld.global.ca.f64 data, [%rd32772];
	}
	// end inline asm
	// begin inline asm
	bar.sync 0;
	// end inline asm
	// begin inline asm
	{	
.reg .f64 data;
	ld.global.ca.f64 data, [%rd32772];
	}
	// end inline asm
	// begin inline asm
	bar.sync 0;
	// end inline asm
	// begin inline asm
	{	
.reg .f64 data;
	ld.global.ca.f64 data, [%rd32772];
	}
	// end inline asm
	// begin inline asm
	bar.sync 0;
	// end inline asm
	// begin inline asm
	{	
.reg .f64 data;
	ld.global.ca.f64 data, [%rd32772];
	}
	// end inline asm
	// begin inline asm
	bar.sync 0;
	// end inline asm
	// begin inline asm
	{	
.reg .f64 data;
	ld.global.ca.f64 data, [%rd32772];
	}
	// end inline asm
	// begin inline asm
	bar.sync 0;
	// end inline asm
	// begin inline asm
	{	
.reg .f64 data;
	ld.global.ca.f64 data, [%rd32772];
	}
	// end inline asm
	// begin inline asm
	bar.sync 0;
	// end inline asm
	// begin inline asm
	{	
.reg .f64 data;
	ld.global.ca.f64 data, [%rd32772];
	}
	// end inline asm
	// begin inline asm
	bar.sync 0;
	// end inline asm
	// begin inline asm
	{	
.reg .f64 data;
	ld.global.ca.f64 data, [%rd32772];
	}
	// end inline asm
	// begin inline asm
	bar.sync 0;
	// end inline asm
	// begin inline asm
	{	
.reg .f64 data;
	ld.global.ca.f64 data, [%rd32772];
	}
	// end inline asm
	// begin inline asm
	bar.sync 0;
	// end inline asm
	// begin inline asm
	{	
.reg .f64 data;
	ld.global.ca.f64 data, [%rd32772];
	}
	// end inline asm
	// begin inline asm
	bar.sync 0;
	// end inline asm
	// begin inline asm
	{	
.reg .f64 data;
	ld.global.ca.f64 data, [%rd32772];
	}
	// end inline asm
	// begin inline asm
	bar.sync 0;
	// end inline asm
	// begin inline asm
	{	
.reg .f64 data;
	ld.global.ca.f64 data, [%rd32772];
	}
	// end inline asm
	// begin inline asm
	bar.sync 0;
	// end inline asm
	// begin inline asm
	{	
.reg .f64 data;
	ld.global.ca.f64 data, [%rd32772];
	}
	// end inline asm
	// begin inline asm
	bar.sync 0;
	// end inline asm
	// begin inline asm
	{	
.reg .f64 data;
	ld.global.ca.f64 data, [%rd32772];
	}
	// end inline asm
	// begin inline asm
	bar.sync 0;
	// end inline asm
	// begin inline asm
	{	
.reg .f64 data;
	ld.global.ca.f64 data, [%rd32772];
	}
	// end inline asm
	// begin inline asm
	bar.sync 0;
	// end inline asm
	// begin inline asm
	{	
.reg .f64 data;
	ld.global.ca.f64 data, [%rd32772];
	}
	// end inline asm
	// begin inline asm
	bar.sync 0;
	// end inline asm
	// begin inline asm
	{	
.reg .f64 data;
	ld.global.ca.f64 data, [%rd32772];
	}
	// end inline asm
	// begin inline asm
	bar.sync 0;
	// end inline asm
	// begin inline asm
	{	
.reg .f64 data;
	ld.global.ca.f64 data, [%rd32772];
	}
	// end inline asm
	// begin inline asm
	bar.sync 0;
	// end inline asm
	// begin inline asm
	{	
.reg .f64 data;
	ld.global.ca.f64 data, [%rd32772];
	}
	// end inline asm
	// begin inline asm
	bar.sync 0;
	// end inline asm
	// begin inline asm
	{	
.reg .f64 data;
	ld.global.ca.f64 data, [%rd32772];
	}
	// end inline asm
	// begin inline asm
	bar.sync 0;
	// end inline asm
	// begin inline asm
	{	
.reg .f64 data;
	ld.global.ca.f64 data, [%rd32772];
	}
	// end inline asm
	// begin inline asm
	bar.sync 0;
	// end inline asm
	// begin inline asm
	{	
.reg .f64 data;
	ld.global.ca.f64 data, [%rd32772];
	}
	// end inline asm
	// begin inline asm
	bar.sync 0;
	// end inline asm
	// begin inline asm
	{	
.reg .f64 data;
	ld.global.ca.f64 data, [%rd32772];
	}
	// end inline asm
	// begin inline asm
	bar.sync 0;
	// end inline asm
	// begin inline asm
	{	
.reg .f64 data;
	ld.global.ca.f64 data, [%rd32772];
	}
	// end inline asm
	// begin inline asm
	bar.sync 0;
	// end inline asm
	// begin inline asm
	{	
.reg .f64 data;
	ld.global.ca.f64 data, [%rd32772];
	}
	// end inline asm
	// begin inline asm
	bar.sync 0;
	// end inline asm
	// begin inline asm
	{	
.reg .f64 data;
	ld.global.ca.f64 data, [%rd32772];
	}
	// end inline asm
	// begin inline asm
	bar.sync 0;
	// end inline asm
	// begin inline asm
	{	
.reg .f64 data;
	ld.global.ca.f64 data, [%rd32772];
	}
	// end inline asm
	// begin inline asm
	bar.sync 0;
	// end inline asm
	// begin inline asm
	{	
.reg .f64 data;
	ld.global.ca.f64 data, [%rd32772];
	}
	// end inline asm
	// begin inline asm
	bar.sync 0;
	// end inline asm
	// begin inline asm
	{	
.reg .f64 data;
	ld.global.ca.f64 data, [%rd32772];
	}
	// end inline asm
	// begin inline asm
	bar.sync 0;
	// end inline asm
	// begin inline asm
	{	
.reg .f64 data;
	ld.global.ca.f64 data, [%rd32772];
	}
	// end inline asm
	// begin inline asm
	bar.sync 0;
	// end inline asm
	// begin inline asm
	{	
.reg .f64 data;
	ld.global.ca.f64 data, [%rd32772];
	}
	// end inline asm
	// begin inline asm
	bar.sync 0;
	// end inline asm
	// begin inline asm
	{	
.reg .f64 data;
	ld.global.ca.f64 data, [%rd32772];
	}
	// end inline asm
	// begin inline asm
	bar.sync 0;
	// end inline asm
	// begin inline asm
	{	
.reg .f64 data;
	ld.global.ca.f64 data, [%rd32772];
	}
	// end inline asm
	// begin inline asm
	bar.sync 0;
	// end inline asm
	// begin inline asm
	{	
.reg .f64 data;
	ld.global.ca.f64 data, [%rd32772];
	}
	// end inline asm
	// begin inline asm
	bar.sync 0;
	// end inline asm
	// begin inline asm
	{	
.reg .f64 data;
	ld.global.ca.f64 data, [%rd32772];
	}
	// end inline asm
	// begin inline asm
	bar.sync 0;
	// end inline asm
	// begin inline asm
	{	
.reg .f64 data;
	ld.global.ca.f64 data, [%rd32772];
	}
	// end inline asm
	// begin inline asm
	bar.sync 0;
	// end inline asm
	// begin inline asm
	{	
.reg .f64 data;
	ld.global.ca.f64 data, [%rd32772];
	}
	// end inline asm
	// begin inline asm
	bar.sync 0;
	// end inline asm
	// begin inline asm
	{	
.reg .f64 data;
	ld.global.ca.f64 data, [%rd32772];
	}
	// end inline asm
	// begin inline asm
	bar.sync 0;
	// end inline asm
	// begin inline asm
	{	
.reg .f64 data;
	ld.global.ca.f64 data, [%rd32772];
	}
	// end inline asm
	// begin inline asm
	bar.sync 0;
	// end inline asm
	// begin inline asm
	{	
.reg .f64 data;
	ld.global.ca.f64 data, [%rd32772];
	}
	// end inline asm
	// begin inline asm
	bar.sync 0;
	// end inline asm
	// begin inline asm
	{	
.reg .f64 data;
	ld.global.ca.f64 data, [%rd32772];
	}
	// end inline asm
	// begin inline asm
	bar.sync 0;
	// end inline asm
	// begin inline asm
	{	
.reg .f64 data;
	ld.global.ca.f64 data, [%rd32772];
	}
	// end inline asm
	// begin inline asm
	bar.sync 0;
	// end inline asm
	// begin inline asm
	{	
.reg .f64 data;
	ld.global.ca.f64 data, [%rd32772];
	}
	// end inline asm
	// begin inline asm
	bar.sync 0;
	// end inline asm
	// begin inline asm
	{	
.reg .f64 data;
	ld.global.ca.f64 data, [%rd32772];
	}
	// end inline asm
	// begin inline asm
	bar.sync 0;
	// end inline asm
	// begin inline asm
	{	
.reg .f64 data;
	ld.global.ca.f64 data, [%rd32772];
	}
	// end inline asm
	// begin inline asm
	bar.sync 0;
	// end inline asm
	// begin inline asm
	{	
.reg .f64 data;
	ld.global.ca.f64 data, [%rd32772];
	}
	// end inline asm
	// begin inline asm
	bar.sync 0;
	// end inline asm
	// begin inline asm
	{	
.reg .f64 data;
	ld.global.ca.f64 data, [%rd32772];
	}
	// end inline asm
	// begin inline asm
	bar.sync 0;
	// end inline asm
	// begin inline asm
	{	
.reg .f64 data;
	ld.global.ca.f64 data, [%rd32772];
	}
	// end inline asm
	// begin inline asm
	bar.sync 0;
	// end inline asm
	// begin inline asm
	{	
.reg .f64 data;
	ld.global.ca.f64 data, [%rd32772];
	}
	// end inline asm
	// begin inline asm
	bar.sync 0;
	// end inline asm
	// begin inline asm
	{	
.reg .f64 data;
	ld.global.ca.f64 data, [%rd32772];
	}
	// end inline asm
	// begin inline asm
	bar.sync 0;
	// end inline asm
	// begin inline asm
	{	
.reg .f64 data;
	ld.global.ca.f64 data, [%rd32772];
	}
	// end inline asm
	// begin inline asm
	bar.sync 0;
	// end inline asm
	// begin inline asm
	{	
.reg .f64 data;
	ld.global.ca.f64 data, [%rd32772];
	}
	// end inline asm
	// begin inline asm
	bar.sync 0;
	// end inline asm
	// begin inline asm
	{	
.reg .f64 data;
	ld.global.ca.f64 data, [%rd32772];
	}
	// end inline asm
	// begin inline asm
	bar.sync 0;
	// end inline asm
	// begin inline asm
	{	
.reg .f64 data;
	ld.global.ca.f64 data, [%rd32772];
	}
	// end inline asm
	// begin inline asm
	bar.sync 0;
	// end inline asm
	// begin inline asm
	{	
.reg .f64 data;
	ld.global.ca.f64 data, [%rd32772];
	}
	// end inline asm
	// begin inline asm
	bar.sync 0;
	// end inline asm
	// begin inline asm
	{	
.reg .f64 data;
	ld.global.ca.f64 data, [%rd32772];
	}
	// end inline asm
	// begin inline asm
	bar.sync 0;
	// end inline asm
	// begin inline asm
	{	
.reg .f64 data;
	ld.global.ca.f64 data, [%rd32772];
	}
	// end inline asm
	// begin inline asm
	bar.sync 0;
	// end inline asm
	// begin inline asm
	{	
.reg .f64 data;
	ld.global.ca.f64 data, [%rd32772];
	}
	// end inline asm
	// begin inline asm
	bar.sync 0;
	// end inline asm
	// begin inline asm
	{	
.reg .f64 data;
	ld.global.ca.f64 data, [%rd32772];
	}
	// end inline asm
	// begin inline asm
	bar.sync 0;
	// end inline asm
	// begin inline asm
	{	
.reg .f64 data;
	ld.global.ca.f64 data, [%rd32772];
	}
	// end inline asm
	// begin inline asm
	bar.sync 0;
	// end inline asm
	// begin inline asm
	{	
.reg .f64 data;
	ld.global.ca.f64 data, [%rd32772];
	}
	// end inline asm
	// begin inline asm
	bar.sync 0;
	// end inline asm
	// begin inline asm
	{	
.reg .f64 data;
	ld.global.ca.f64 data, [%rd32772];
	}
	// end inline asm
	// begin inline asm
	bar.sync 0;
	// end inline asm
	// begin inline asm
	{	
.reg .f64 data;
	ld.global.ca.f64 data, [%rd32772];
	}
	// end inline asm
	// begin inline asm
	bar.sync 0;
	// end inline asm
	// begin inline asm
	{	
.reg .f64 data;
	ld.global.ca.f64 data, [%rd32772];
	}
	// end inline asm
	// begin inline asm
	bar.sync 0;
	// end inline asm
	// begin inline asm
	{	
.reg .f64 data;
	ld.global.ca.f64 data, [%rd32772];
	}
	// end inline asm
	// begin inline asm
	bar.sync 0;
	// end inline asm
	// begin inline asm
	{	
.reg .f64 data;
	ld.global.ca.f64 data, [%rd32772];
	}
	// end inline asm
	// begin inline asm
	bar.sync 0;
	// end inline asm
	// begin inline asm
	{	
.reg .f64 data;
	ld.global.ca.f64 data, [%rd32772];
	}
	// end inline asm
	// begin inline asm
	bar.sync 0;
	// end inline asm
	// begin inline asm
	{	
.reg .f64 data;
	ld.global.ca.f64 data, [%rd32772];
	}
	// end inline asm
	// begin inline asm
	bar.sync 0;
	// end inline asm
	// begin inline asm
	{	
.reg .f64 data;
	ld.global.ca.f64 data, [%rd32772];
	}
	// end inline asm
	// begin inline asm
	bar.sync 0;
	// end inline asm
	// begin inline asm
	{	
.reg .f64 data;
	ld.global.ca.f64 data, [%rd32772];
	}
	// end inline asm
	// begin inline asm
	bar.sync 0;
	// end inline asm
	// begin inline asm
	{	
.reg .f64 data;
	ld.global.ca.f64 data, [%rd32772];
	}
	// end inline asm
	// begin inline asm
	bar.sync 0;
	// end inline asm
	// begin inline asm
	{	
.reg .f64 data;
	ld.global.ca.f64 data, [%rd32772];
	}
	// end inline asm
	// begin inline asm
	bar.sync 0;
	// end inline asm
	// begin inline asm
	{	
.reg .f64 data;
	ld.global.ca.f64 data, [%rd32772];
	}
	// end inline asm
	// begin inline asm
	bar.sync 0;
	// end inline asm
	// begin inline asm
	{	
.reg .f64 data;
	ld.global.ca.f64 data, [%rd32772];
	}
	// end inline asm
	// begin inline asm
	bar.sync 0;
	// end inline asm
	// begin inline asm
	{	
.reg .f64 data;
	ld.global.ca.f64 data, [%rd32772];
	}
	// end inline asm
	// begin inline asm
	bar.sync 0;
	// end inline asm
	// begin inline asm
	{	
.reg .f64 data;
	ld.global.ca.f64 data, [%rd32772];
	}
	// end inline asm
	// begin inline asm
	bar.sync 0;
	// end inline asm
	// begin inline asm
	{	
.reg .f64 data;
	ld.global.ca.f64 data, [%rd32772];
	}
	// end inline asm
	// begin inline asm
	bar.sync 0;
	// end inline asm
	// begin inline asm
	{	
.reg .f64 data;
	ld.global.ca.f64 data, [%rd32772];
	}
	// end inline asm
	// begin inline asm
	bar.sync 0;
	// end inline asm
	// begin inline asm
	{	
.reg .f64 data;
	ld.global.ca.f64 data, [%rd32772];
	}
	// end inline asm
	// begin inline asm
	bar.sync 0;
	// end inline asm
	// begin inline asm
	{	
.reg .f64 data;
	ld.global.ca.f64 data, [%rd32772];
	}
	// end inline asm
	// begin inline asm
	bar.sync 0;
	// end inline asm
	// begin inline asm
	{	
.reg .f64 data;
	ld.global.ca.f64 data, [%rd32772];
	}
	// end inline asm
	// begin inline asm
	bar.sync 0;
	// end inline asm
	// begin inline asm
	{	
.reg .f64 data;
	ld.global.ca.f64 data, [%rd32772];
	}
	// end inline asm
	// begin inline asm
	bar.sync 0;
	// end inline asm
	// begin inline asm
	{	
.reg .f64 data;
	ld.global.ca.f64 data, [%rd32772];
	}
	// end inline asm
	// begin inline asm
	bar.sync 0;
	// end inline asm
	// begin inline asm
	{	
.reg .f64 data;
	ld.global.ca.f64 data, [%rd32772];
	}
	// end inline asm
	// begin inline asm
	bar.sync 0;
	// end inline asm
	// begin inline asm
	{	
.reg .f64 data;
	ld.global.ca.f64 data, [%rd32772];
	}
	// end inline asm
	// begin inline asm
	bar.sync 0;
	// end inline asm
	// begin inline asm
	{	
.reg .f64 data;
	ld.global.ca.f64 data, [%rd32772];
	}
	// end inline asm
	// begin inline asm
	bar.sync 0;
	// end inline asm
	// begin inline asm
	{	
.reg .f64 data;
	ld.global.ca.f64 data, [%rd32772];
	}
	// end inline asm
	// begin inline asm
	bar.sync 0;
	// end inline asm
	// begin inline asm
	{	
.reg .f64 data;
	ld.global.ca.f64 data, [%rd32772];
	}
	// end inline asm
	// begin inline asm
	bar.sync 0;
	// end inline asm
	// begin inline asm
	{	
.reg .f64 data;
	ld.global.ca.f64 data, [%rd32772];
	}
	// end inline asm
	// begin inline asm
	bar.sync 0;
	// end inline asm
	// begin inline asm
	{	
.reg .f64 data;
	ld.global.ca.f64 data, [%rd32772];
	}
	// end inline asm
	// begin inline asm
	bar.sync 0;
	// end inline asm
	// begin inline asm
	{	
.reg .f64 data;
	ld.global.ca.f64 data, [%rd32772];
	}
	// end inline asm
	// begin inline asm
	bar.sync 0;
	// end inline asm
	// begin inline asm
	{	
.reg .f64 data;
	ld.global.ca.f64 data, [%rd32772];
	}
	// end inline asm
	// begin inline asm
	bar.sync 0;
	// end inline asm
	// begin inline asm
	{	
.reg .f64 data;
	ld.global.ca.f64 data, [%rd32772];
	}
	// end inline asm
	// begin inline asm
	bar.sync 0;
	// end inline asm
	// begin inline asm
	{	
.reg .f64 data;
	ld.global.ca.f64 data, [%rd32772];
	}
	// end inline asm
	// begin inline asm
	bar.sync 0;
	// end inline asm
	// begin inline asm
	{	
.reg .f64 data;
	ld.global.ca.f64 data, [%rd32772];
	}
	// end inline asm
	// begin inline asm
	bar.sync 0;
	// end inline asm
	// begin inline asm
	{	
.reg .f64 data;
	ld.global.ca.f64 data, [%rd32772];
	}
	// end inline asm
	// begin inline asm
	bar.sync 0;
	// end inline asm
	// begin inline asm
	{	
.reg .f64 data;
	ld.global.ca.f64 data, [%rd32772];
	}
	// end inline asm
	// begin inline asm
	bar.sync 0;
	// end inline asm
	// begin inline asm
	{	
.reg .f64 data;
	ld.global.ca.f64 data, [%rd32772];
	}
	// end inline asm
	// begin inline asm
	bar.sync 0;
	// end inline asm
	// begin inline asm
	{	
.reg .f64 data;
	ld.global.ca.f64 data, [%rd32772];
	}
	// end inline asm
	// begin inline asm
	bar.sync 0;
	// end inline asm
	// begin inline asm
	{	
.reg .f64 data;
	ld.global.ca.f64 data, [%rd32772];
	}
	// end inline asm
	// begin inline asm
	bar.sync 0;
	// end inline asm
	// begin inline asm
	{	
.reg .f64 data;
	ld.global.ca.f64 data, [%rd32772];
	}
	// end inline asm
	// begin inline asm
	bar.sync 0;
	// end inline asm
	// begin inline asm
	{	
.reg .f64 data;
	ld.global.ca.f64 data, [%rd32772];
	}
	// end inline asm
	// begin inline asm
	bar.sync 0;
	// end inline asm
	// begin inline asm
	{	
.reg .f64 data;
	ld.global.ca.f64 data, [%rd32772];
	}
	// end inline asm
	// begin inline asm
	bar.sync 0;
	// end inline asm
	// begin inline asm
	{	
.reg .f64 data;
	ld.global.ca.f64 data, [%rd32772];
	}
	// end inline asm
	// begin inline asm
	bar.sync 0;
	// end inline asm
	// begin inline asm
	{	
.reg .f64 data;
	ld.global.ca.f64 data, [%rd32772];
	}
	// end inline asm
	// begin inline asm
	bar.sync 0;
	// end inline asm
	// begin inline asm
	{	
.reg .f64 data;
	ld.global.ca.f64 data, [%rd32772];
	}
	// end inline asm
	// begin inline asm
	bar.sync 0;
	// end inline asm
	// begin inline asm
	{	
.reg .f64 data;
	ld.global.ca.f64 data, [%rd32772];
	}
	// end inline asm
	// begin inline asm
	bar.sync 0;
	// end inline asm
	// begin inline asm
	{	
.reg .f64 data;
	ld.global.ca.f64 data, [%rd32772];
	}
	// end inline asm
	// begin inline asm
	bar.sync 0;
	// end inline asm
	// begin inline asm
	{	
.reg .f64 data;
	ld.global.ca.f64 data, [%rd32772];
	}
	// end inline asm
	// begin inline asm
	bar.sync 0;
	// end inline asm
	// begin inline asm
	{	
.reg .f64 data;
	ld.global.ca.f64 data, [%rd32772];
	}
	// end inline asm
	// begin inline asm
	bar.sync 0;
	// end inline asm
	// begin inline asm
	{	
.reg .f64 data;
	ld.global.ca.f64 data, [%rd32772];
	}
	// end inline asm
	// begin inline asm
	bar.sync 0;
	// end inline asm
	// begin inline asm
	{	
.reg .f64 data;
	ld.global.ca.f64 data, [%rd32772];
	}
	// end inline asm
	// begin inline asm
	bar.sync 0;
	// end inline asm
	// begin inline asm
	{	
.reg .f64 data;
	ld.global.ca.f64 data, [%rd32772];
	}
	// end inline asm
	// begin inline asm
	bar.sync 0;
	// end inline asm
	// begin inline asm
	{	
.reg .f64 data;
	ld.global.ca.f64 data, [%rd32772];
	}
	// end inline asm
	// begin inline asm
	bar.sync 0;
	// end inline asm
	// begin inline asm
	{	
.reg .f64 data;
	ld.global.ca.f64 data, [%rd32772];
	}
	// end inline asm
	// begin inline asm
	bar.sync 0;
	// end inline asm
	// begin inline asm
	{	
.reg .f64 data;
	ld.global.ca.f64 data, [%rd32772];
	}
	// end inline asm
	// begin inline asm
	bar.sync 0;
	// end inline asm
	// begin inline asm
	{	
.reg .f64 data;
	ld.global.ca.f64 data, [%rd32772];
	}
	// end inline asm
	// begin inline asm
	bar.sync 0;
	// end inline asm
	// begin inline asm
	{	
.reg .f64 data;
	ld.global.ca.f64 data, [%rd32772];
	}
	// end inline asm
	// begin inline asm
	bar.sync 0;
	// end inline asm
	// begin inline asm
	{	
.reg .f64 data;
	ld.global.ca.f64 data, [%rd32772];
	}
	// end inline asm
	// begin inline asm
	bar.sync 0;
	// end inline asm
	// begin inline asm
	{	
.reg .f64 data;
	ld.global.ca.f64 data, [%rd32772];
	}
	// end inline asm
	// begin inline asm
	bar.sync 0;
	// end inline asm
	// begin inline asm
	{	
.reg .f64 data;
	ld.global.ca.f64 data, [%rd32772];
	}
	// end inline asm
	// begin inline asm
	bar.sync 0;
	// end inline asm
	// begin inline asm
	{	
.reg .f64 data;
	ld.global.ca.f64 data, [%rd32772];
	}
	// end inline asm
	// begin inline asm
	bar.sync 0;
	// end inline asm
	// begin inline asm
	{	
.reg .f64 data;
	ld.global.ca.f64 data, [%rd32772];
	}
	// end inline asm
	// begin inline asm
	bar.sync 0;
	// end inline asm
	// begin inline asm
	{	
.reg .f64 data;
	ld.global.ca.f64 data, [%rd32772];
	}
	// end inline asm
	// begin inline asm
	bar.sync 0;
	// end inline asm
	// begin inline asm
	{	
.reg .f64 data;
	ld.global.ca.f64 data, [%rd32772];
	}
	// end inline asm
	// begin inline asm
	bar.sync 0;
	// end inline asm
	// begin inline asm
	{	
.reg .f64 data;
	ld.global.ca.f64 data, [%rd32772];
	}
	// end inline asm
	// begin inline asm
	bar.sync 0;
	// end inline asm
	// begin inline asm
	{	
.reg .f64 data;
	ld.global.ca.f64 data, [%rd32772];
	}
	// end inline asm
	// begin inline asm
	bar.sync 0;
	// end inline asm
	// begin inline asm
	{	
.reg .f64 data;
	ld.global.ca.f64 data, [%rd32772];
	}
	// end inline asm
	// begin inline asm
	bar.sync 0;
	// end inline asm
	// begin inline asm
	{	
.reg .f64 data;
	ld.global.ca.f64 data, [%rd32772];
	}
	// end inline asm
	// begin inline asm
	bar.sync 0;
	// end inline asm
	// begin inline asm
	{	
.reg .f64 data;
	ld.global.ca.f64 data, [%rd32772];
	}
	// end inline asm
	// begin inline asm
	bar.sync 0;
	// end inline asm
	// begin inline asm
	{	
.reg .f64 data;
	ld.global.ca.f64 data, [%rd32772];
	}
	// end inline asm
	// begin inline asm
	bar.sync 0;
	// end inline asm
	// begin inline asm
	{	
.reg .f64 data;
	ld.global.ca.f64 data, [%rd32772];
	}
	// end inline asm
	// begin inline asm
	bar.sync 0;
	// end inline asm
	// begin inline asm
	{	
.reg .f64 data;
	ld.global.ca.f64 data, [%rd32772];
	}
	// end inline asm
	// begin inline asm
	bar.sync 0;
	// end inline asm
	// begin inline asm
	{	
.reg .f64 data;
	ld.global.ca.f64 data, [%rd32772];
	}
	// end inline asm
	// begin inline asm
	bar.sync 0;
	// end inline asm
	// begin inline asm
	{	
.reg .f64 data;
	ld.global.ca.f64 data, [%rd32772];
	}
	// end inline asm
	// begin inline asm
	bar.sync 0;
	// end inline asm
	// begin inline asm
	{	
.reg .f64 data;
	ld.global.ca.f64 data, [%rd32772];
	}
	// end inline asm
	// begin inline asm
	bar.sync 0;
	// end inline asm
	// begin inline asm
	{	
.reg .f64 data;
	ld.global.ca.f64 data, [%rd32772];
	}
	// end inline asm
	// begin inline asm
	bar.sync 0;
	// end inline asm
	// begin inline asm
	{	
.reg .f64 data;
	ld.global.ca.f64 data, [%rd32772];
	}
	// end inline asm
	// begin inline asm
	bar.sync 0;
	// end inline asm
	// begin inline asm
	{	
.reg .f64 data;
	ld.global.ca.f64 data, [%rd32772];
	}
	// end inline asm
	// begin inline asm
	bar.sync 0;
	// end inline asm
	// begin inline asm
	{	
.reg .f64 data;
	ld.global.ca.f64 data, [%rd32772];
	}
	// end inline asm
	// begin inline asm
	bar.sync 0;
	// end inline asm
	// begin inline asm
	{	
.reg .f64 data;
	ld.global.ca.f64 data, [%rd32772];
	}
	// end inline asm
	// begin inline asm
	bar.sync 0;
	// end inline asm
	// begin inline asm
	{	
.reg .f64 data;
	ld.global.ca.f64 data, [%rd32772];
	}
	// end inline asm
	// begin inline asm
	bar.sync 0;
	// end inline asm
	// begin inline asm
	{	
.reg .f64 data;
	ld.global.ca.f64 data, [%rd32772];
	}
	// end inline asm
	// begin inline asm
	bar.sync 0;
	// end inline asm
	// begin inline asm
	{	
.reg .f64 data;
	ld.global.ca.f64 data, [%rd32772];
	}
	// end inline asm
	// begin inline asm
	bar.sync 0;
	// end inline asm
	// begin inline asm
	{	
.reg .f64 data;
	ld.global.ca.f64 data, [%rd32772];
	}
	// end inline asm
	// begin inline asm
	bar.sync 0;
	// end inline asm
	// begin inline asm
	{	
.reg .f64 data;
	ld.global.ca.f64 data, [%rd32772];
	}
	// end inline asm
	// begin inline asm
	bar.sync 0;
	// end inline asm
	// begin inline asm
	{	
.reg .f64 data;
	ld.global.ca.f64 data, [%rd32772];
	}
	// end inline asm
	// begin inline asm
	bar.sync 0;
	// end inline asm
	// begin inline asm
	{	
.reg .f64 data;
	ld.global.ca.f64 data, [%rd32772];
	}
	// end inline asm
	// begin inline asm
	bar.sync 0;
	// end inline asm
	// begin inline asm
	{	
.reg .f64 data;
	ld.global.ca.f64 data, [%rd32772];
	}
	// end inline asm
	// begin inline asm
	bar.sync 0;
	// end inline asm
	// begin inline asm
	{	
.reg .f64 data;
	ld.global.ca.f64 data, [%rd32772];
	}
	// end inline asm
	// begin inline asm
	bar.sync 0;
	// end inline asm
	// begin inline asm
	{	
.reg .f64 data;
	ld.global.ca.f64 data, [%rd32772];
	}
	// end inline asm
	// begin inline asm
	bar.sync 0;
	// end inline asm
	// begin inline asm
	{	
.reg .f64 data;
	ld.global.ca.f64 data, [%rd32772];
	}
	// end inline asm
	// begin inline asm
	bar.sync 0;
	// end inline asm
	// begin inline asm
	{	
.reg .f64 data;
	ld.global.ca.f64 data, [%rd32772];
	}
	// end inline asm
	// begin inline asm
	bar.sync 0;
	// end inline asm
	// begin inline asm
	{	
.reg .f64 data;
	ld.global.ca.f64 data, [%rd32772];
	}
	// end inline asm
	// begin inline asm
	bar.sync 0;
	// end inline asm
	// begin inline asm
	{	
.reg .f64 data;
	ld.global.ca.f64 data, [%rd32772];
	}
	// end inline asm
	// begin inline asm
	bar.sync 0;
	// end inline asm
	// begin inline asm
	{	
.reg .f64 data;
	ld.global.ca.f64 data, [%rd32772];
	}
	// end inline asm
	// begin inline asm
	bar.sync 0;
	// end inline asm
	// begin inline asm
	{	
.reg .f64 data;
	ld.global.ca.f64 data, [%rd32772];
	}
	// end inline asm
	// begin inline asm
	bar.sync 0;
	// end inline asm
	// begin inline asm
	{	
.reg .f64 data;
	ld.global.ca.f64 data, [%rd32772];
	}
	// end inline asm
	// begin inline asm
	bar.sync 0;
	// end inline asm
	// begin inline asm
	{	
.reg .f64 data;
	ld.global.ca.f64 data, [%rd32772];
	}
	// end inline asm
	// begin inline asm
	bar.sync 0;
	// end inline asm
	// begin inline asm
	{	
.reg .f64 data;
	ld.global.ca.f64 data, [%rd32772];
	}
	// end inline asm
	// begin inline asm
	bar.sync 0;
	// end inline asm
	// begin inline asm
	{	
.reg .f64 data;
	ld.global.ca.f64 data, [%rd32772];
	}
	// end inline asm
	// begin inline asm
	bar.sync 0;
	// end inline asm
	// begin inline asm
	{	
.reg .f64 data;
	ld.global.ca.f64 data, [%rd32772];
	}
	// end inline asm
	// begin inline asm
	bar.sync 0;
	// end inline asm
	// begin inline asm
	{	
.reg .f64 data;
	ld.global.ca.f64 data, [%rd32772];
	}
	// end inline asm
	// begin inline asm
	bar.sync 0;
	// end inline asm
	// begin inline asm
	{	
.reg .f64 data;
	ld.global.ca.f64 data, [%rd32772];
	}
	// end inline asm
	// begin inline asm
	bar.sync 0;
	// end inline asm
	// begin inline asm
	{	
.reg .f64 data;
	ld.global.ca.f64 data, [%rd32772];
	}
	// end inline asm
	// begin inline asm
	bar.sync 0;
	// end inline asm
	// begin inline asm
	{	
.reg .f64 data;
	ld.global.ca.f64 data, [%rd32772];
	}
	// end inline asm
	// begin inline asm
	bar.sync 0;
	// end inline asm
	// begin inline asm
	{	
.reg .f64 data;
	ld.global.ca.f64 data, [%rd32772];
	}
	// end inline asm
	// begin inline asm
	bar.sync 0;
	// end inline asm
	// begin inline asm
	{	
.reg .f64 data;
	ld.global.ca.f64 data, [%rd32772];
	}
	// end inline asm
	// begin inline asm
	bar.sync 0;
	// end inline asm
	// begin inline asm
	{	
.reg .f64 data;
	ld.global.ca.f64 data, [%rd32772];
	}
	// end inline asm
	// begin inline asm
	bar.sync 0;
	// end inline asm
	// begin inline asm
	{	
.reg .f64 data;
	ld.global.ca.f64 data, [%rd32772];
	}
	// end inline asm
	// begin inline asm
	bar.sync 0;
	// end inline asm
	// begin inline asm
	{	
.reg .f64 data;
	ld.global.ca.f64 data, [%rd32772];
	}
	// end inline asm
	// begin inline asm
	bar.sync 0;
	// end inline asm
	// begin inline asm
	{	
.reg .f64 data;
	ld.global.ca.f64 data, [%rd32772];
	}
	// end inline asm
	// begin inline asm
	bar.sync 0;
	// end inline asm
	// begin inline asm
	{	
.reg .f64 data;
	ld.global.ca.f64 data, [%rd32772];
	}
	// end inline asm
	// begin inline asm
	bar.sync 0;
	// end inline asm
	// begin inline asm
	{	
.reg .f64 data;
	ld.global.ca.f64 data, [%rd32772];
	}
	// end inline asm
	// begin inline asm
	bar.sync 0;
	// end inline asm
	// begin inline asm
	{	
.reg .f64 data;
	ld.global.ca.f64 data, [%rd32772];
	}
	// end inline asm
	// begin inline asm
	bar.sync 0;
	// end inline asm
	// begin inline asm
	{	
.reg .f64 data;
	ld.global.ca.f64 data, [%rd32772];
	}
	// end inline asm
	// begin inline asm
	bar.sync 0;
	// end inline asm
	// begin inline asm
	{	
.reg .f64 data;
	ld.global.ca.f64 data, [%rd32772];
	}
	// end inline asm
	// begin inline asm
	bar.sync 0;
	// end inline asm
	// begin inline asm
	{	
.reg .f64 data;
	ld.global.ca.f64 data, [%rd32772];
	}
	// end inline asm
	// begin inline asm
	bar.sync 0;
	// end inline asm
	// begin inline asm
	{	
.reg .f64 data;
	ld.global.ca.f64 data, [%rd32772];
	}
	// end inline asm
	// begin inline asm
	bar.sync 0;
	// end inline asm
	// begin inline asm
	{	
.reg .f64 data;
	ld.global.ca.f64 data, [%rd32772];
	}
	// end inline asm
	// begin inline asm
	bar.sync 0;
	// end inline asm
	// begin inline asm
	{	
.reg .f64 data;
	ld.global.ca.f64 data, [%rd32772];
	}
	// end inline asm
	// begin inline asm
	bar.sync 0;
	// end inline asm
	// begin inline asm
	{	
.reg .f64 data;
	ld.global.ca.f64 data, [%rd32772];
	}
	// end inline asm
	// begin inline asm
	bar.sync 0;
	// end inline asm
	// begin inline asm
	{	
.reg .f64 data;
	ld.global.ca.f64 data, [%rd32772];
	}
	// end inline asm
	// begin inline asm
	bar.sync 0;
	// end inline asm
	// begin inline asm
	{	
.reg .f64 data;
	ld.global.ca.f64 data, [%rd32772];
	}
	// end inline asm
	// begin inline asm
	bar.sync 0;
	// end inline asm
	// begin inline asm
	{	
.reg .f64 data;
	ld.global.ca.f64 data, [%rd32772];
	}
	// end inline asm
	// begin inline asm
	bar.sync 0;
	// end inline asm
	// begin inline asm
	{	
.reg .f64 data;
	ld.global.ca.f64 data, [%rd32772];
	}
	// end inline asm
	// begin inline asm
	bar.sync 0;
	// end inline asm
	// begin inline asm
	{	
.reg .f64 data;
	ld.global.ca.f64 data, [%rd32772];
	}
	// end inline asm
	// begin inline asm
	bar.sync 0;
	// end inline asm
	// begin inline asm
	{	
.reg .f64 data;
	ld.global.ca.f64 data, [%rd32772];
	}
	// end inline asm
	// begin inline asm
	bar.sync 0;
	// end inline asm
	// begin inline asm
	{	
.reg .f64 data;
	ld.global.ca.f64 data, [%rd32772];
	}
	// end inline asm
	// begin inline asm
	bar.sync 0;
	// end inline asm
	// begin inline asm
	{	
.reg .f64 data;
	ld.global.ca.f64 data, [%rd32772];
	}
	// end inline asm
	// begin inline asm
	bar.sync 0;
	// end inline asm
	// begin inline asm
	{	
.reg .f64 data;
	ld.global.ca.f64 data, [%rd32772];
	}
	// end inline asm
	// begin inline asm
	bar.sync 0;
	// end inline asm
	// begin inline asm
	{	
.reg .f64 data;
	ld.global.ca.f64 data, [%rd32772];
	}
	// end inline asm
	// begin inline asm
	bar.sync 0;
	// end inline asm
	// begin inline asm
	{	
.reg .f64 data;
	ld.global.ca.f64 data, [%rd32772];
	}
	// end inline asm
	// begin inline asm
	bar.sync 0;
	// end inline asm
	// begin inline asm
	{	
.reg .f64 data;
	ld.global.ca.f64 data, [%rd32772];
	}
	// end inline asm
	// begin inline asm
	bar.sync 0;
	// end inline asm
	// begin inline asm
	{	
.reg .f64 data;
	ld.global.ca.f64 data, [%rd32772];
	}
	// end inline asm
	// begin inline asm
	bar.sync 0;
	// end inline asm
	// begin inline asm
	{	
.reg .f64 data;
	ld.global.ca.f64 data, [%rd32772];
	}
	// end inline asm
	// begin inline asm
	bar.sync 0;
	// end inline asm
	// begin inline asm
	{	
.reg .f64 data;
	ld.global.ca.f64 data, [%rd32772];
	}
	// end inline asm
	// begin inline asm
	bar.sync 0;
	// end inline asm
	// begin inline asm
	{	
.reg .f64 data;
	ld.global.ca.f64 data, [%rd32772];
	}
	// end inline asm
	// begin inline asm
	bar.sync 0;
	// end inline asm
	// begin inline asm
	{	
.reg .f64 data;
	ld.global.ca.f64 data, [%rd32772];
	}
	// end inline asm
	// begin inline asm
	bar.sync 0;
	// end inline asm
	// begin inline asm
	{	
.reg .f64 data;
	ld.global.ca.f64 data, [%rd32772];
	}
	// end inline asm
	// begin inline asm
	bar.sync 0;
	// end inline asm
	// begin inline asm
	{	
.reg .f64 data;
	ld.global.ca.f64 data, [%rd32772];
	}
	// end inline asm
	// begin inline asm
	bar.sync 0;
	// end inline asm
	// begin inline asm
	{	
.reg .f64 data;
	ld.global.ca.f64 data, [%rd32772];
	}
	// end inline asm
	// begin inline asm
	bar.sync 0;
	// end inline asm
	// begin inline asm
	{	
.reg .f64 data;
	ld.global.ca.f64 data, [%rd32772];
	}
	// end inline asm
	// begin inline asm
	bar.sync 0;
	// end inline asm
	// begin inline asm
	{	
.reg .f64 data;
	ld.global.ca.f64 data, [%rd32772];
	}
	// end inline asm
	// begin inline asm
	bar.sync 0;
	// end inline asm
	// begin inline asm
	{	
.reg .f64 data;
	ld.global.ca.f64 data, [%rd32772];
	}
	// end inline asm
	// begin inline asm
	bar.sync 0;
	// end inline asm
	// begin inline asm
	{	
.reg .f64 data;
	ld.global.ca.f64 data, [%rd32772];
	}
	// end inline asm
	// begin inline asm
	bar.sync 0;
	// end inline asm
	// begin inline asm
	{	
.reg .f64 data;
	ld.global.ca.f64 data, [%rd32772];
	}
	// end inline asm
	// begin inline asm
	bar.sync 0;
	// end inline asm
	// begin inline asm
	{	
.reg .f64 data;
	ld.global.ca.f64 data, [%rd32772];
	}
	// end inline asm
	// begin inline asm
	bar.sync 0;
	// end inline asm
	// begin inline asm
	{	
.reg .f64 data;
	ld.global.ca.f64 data, [%rd32772];
	}
	// end inline asm
	// begin inline asm
	bar.sync 0;
	// end inline asm
	// begin inline asm
	{	
.reg .f64 data;
	ld.global.ca.f64 data, [%rd32772];
	}
	// end inline asm
	// begin inline asm
	bar.sync 0;
	// end inline asm
	// begin inline asm
	{	
.reg .f64 data;
	ld.global.ca.f64 data, [%rd32772];
	}
	// end inline asm
	// begin inline asm
	bar.sync 0;
	// end inline asm
	// begin inline asm
	{	
.reg .f64 data;
	ld.global.ca.f64 data, [%rd32772];
	}
	// end inline asm
	// begin inline asm
	bar.sync 0;
	// end inline asm
	// begin inline asm
	{	
.reg .f64 data;
	ld.global.ca.f64 data, [%rd32772];
	}
	// end inline asm
	// begin inline asm
	bar.sync 0;
	// end inline asm
	// begin inline asm
	{	
.reg .f64 data;
	ld.global.ca.f64 data, [%rd32772];
	}
	// end inline asm
	// begin inline asm
	bar.sync 0;
	// end inline asm
	// begin inline asm
	{	
.reg .f64 data;
	ld.global.ca.f64 data, [%rd32772];
	}
	// end inline asm
	// begin inline asm
	bar.sync 0;
	// end inline asm
	// begin inline asm
	{	
.reg .f64 data;
	ld.global.ca.f64 data, [%rd32772];
	}
	// end inline asm
	// begin inline asm
	bar.sync 0;
	// end inline asm
	// begin inline asm
	{	
.reg .f64 data;
	ld.global.ca.f64 data, [%rd32772];
	}
	// end inline asm
	// begin inline asm
	bar.sync 0;
	// end inline asm
	// begin inline asm
	{	
.reg .f64 data;
	ld.global.ca.f64 data, [%rd32772];
	}
	// end inline asm
	// begin inline asm
	bar.sync 0;
	// end inline asm
	// begin inline asm
	{	
.reg .f64 data;
	ld.global.ca.f64 data, [%rd32772];
	}
	// end inline asm
	// begin inline asm
	bar.sync 0;
	// end inline asm
	// begin inline asm
	{	
.reg .f64 data;
	ld.global.ca.f64 data, [%rd32772];
	}
	// end inline asm
	// begin inline asm
	bar.sync 0;
	// end inline asm
	// begin inline asm
	{	
.reg .f64 data;
	ld.global.ca.f64 data, [%rd32772];
	}
	// end inline asm
	// begin inline asm
	bar.sync 0;
	// end inline asm
	// begin inline asm
	{	
.reg .f64 data;
	ld.global.ca.f64 data, [%rd32772];
	}
	// end inline asm
	// begin inline asm
	bar.sync 0;
	// end inline asm
	// begin inline asm
	{	
.reg .f64 data;
	ld.global.ca.f64 data, [%rd32772];
	}
	// end inline asm
	// begin inline asm
	bar.sync 0;
	// end inline asm
	// begin inline asm
	{	
.reg .f64 data;
	ld.global.ca.f64 data, [%rd32772];
	}
	// end inline asm
	// begin inline asm
	bar.sync 0;
	// end inline asm
	// begin inline asm
	{	
.reg .f64 data;
	ld.global.ca.f64 data, [%rd32772];
	}
	// end inline asm
	// begin inline asm
	bar.sync 0;
	// end inline asm
	// begin inline asm
	{	
.reg .f64 data;
	ld.global.ca.f64 data, [%rd32772];
	}
	// end inline asm
	// begin inline asm
	bar.sync 0;
	// end inline asm
	// begin inline asm
	{	
.reg .f64 data;
	ld.global.ca.f64 data, [%rd32772];
	}
	// end inline asm
	// begin inline asm
	bar.sync 0;
	// end inline asm
	// begin inline asm
	{	
.reg .f64 data;
	ld.global.ca.f64 data, [%rd32772];
	}
	// end inline asm
	// begin inline asm
	bar.sync 0;
	// end inline asm
	// begin inline asm
	{	
.reg .f64 data;
	ld.global.ca.f64 data, [%rd32772];
	}
	// end inline asm
	// begin inline asm
	bar.sync 0;
	// end inline asm
	// begin inline asm
	{	
.reg .f64 data;
	ld.global.ca.f64 data, [%rd32772];
	}
	// end inline asm
	// begin inline asm
	bar.sync 0;
	// end inline asm
	// begin inline asm
	{	
.reg .f64 data;
	ld.global.ca.f64 data, [%rd32772];
	}
	// end inline asm
	// begin inline asm
	bar.sync 0;
	// end inline asm
	// begin inline asm
	{	
.reg .f64 data;
	ld.global.ca.f64 data, [%rd32772];
	}
	// end inline asm
	// begin inline asm
	bar.sync 0;
	// end inline asm
	// begin inline asm
	{	
.reg .f64 data;
	ld.global.ca.f64 data, [%rd32772];
	}
	// end inline asm
	// begin inline asm
	bar.sync 0;
	// end inline asm
	// begin inline asm
	{	
.reg .f64 data;
	ld.global.ca.f64 data, [%rd32772];
	}
	// end inline asm
	// begin inline asm
	bar.sync 0;
	// end inline asm
	// begin inline asm
	{	
.reg .f64 data;
	ld.global.ca.f64 data, [%rd32772];
	}
	// end inline asm
	// begin inline asm
	bar.sync 0;
	// end inline asm
	// begin inline asm
	{	
.reg .f64 data;
	ld.global.ca.f64 data, [%rd32772];
	}
	// end inline asm
	// begin inline asm
	bar.sync 0;
	// end inline asm
	// begin inline asm
	{	
.reg .f64 data;
	ld.global.ca.f64 data, [%rd32772];
	}
	// end inline asm
	// begin inline asm
	bar.sync 0;
	// end inline asm
	// begin inline asm
	{	
.reg .f64 data;
	ld.global.ca.f64 data, [%rd32772];
	}
	// end inline asm
	// begin inline asm
	bar.sync 0;
	// end inline asm
	// begin inline asm
	{	
.reg .f64 data;
	ld.global.ca.f64 data, [%rd32772];
	}
	// end inline asm
	// begin inline asm
	bar.sync 0;
	// end inline asm
	// begin inline asm
	{	
.reg .f64 data;
	ld.global.ca.f64 data, [%rd32772];
	}
	// end inline asm
	// begin inline asm
	bar.sync 0;
	// end inline asm
	// begin inline asm
	{	
.reg .f64 data;
	ld.global.ca.f64 data, [%rd32772];
	}
	// end inline asm
	// begin inline asm
	bar.sync 0;
	// end inline asm
	// begin inline asm
	{	
.reg .f64 data;
	ld.global.ca.f64 data, [%rd32772];
	}
	// end inline asm
	// begin inline asm
	bar.sync 0;
	// end inline asm
	// begin inline asm
	{	
.reg .f64 data;
	ld.global.ca.f64 data, [%rd32772];
	}
	// end inline asm
	// begin inline asm
	bar.sync 0;
	// end inline asm
	// begin inline asm
	{	
.reg .f64 data;
	ld.global.ca.f64 data, [%rd32772];
	}
	// end inline asm
	// begin inline asm
	bar.sync 0;
	// end inline asm
	// begin inline asm
	{	
.reg .f64 data;
	ld.global.ca.f64 data, [%rd32772];
	}
	// end inline asm
	// begin inline asm
	bar.sync 0;
	// end inline asm
	// begin inline asm
	{	
.reg .f64 data;
	ld.global.ca.f64 data, [%rd32772];
	}
	// end inline asm
	// begin inline asm
	bar.sync 0;
	// end inline asm
	// begin inline asm
	{	
.reg .f64 data;
	ld.global.ca.f64 data, [%rd32772];
	}
	// end inline asm
	// begin inline asm
	bar.sync 0;
	// end inline asm
	// begin inline asm
	{	
.reg .f64 data;
	ld.global.ca.f64 data, [%rd32772];
	}
	// end inline asm
	// begin inline asm
	bar.sync 0;
	// end inline asm
	// begin inline asm
	{	
.reg .f64 data;
	ld.global.ca.f64 data, [%rd32772];
	}
	// end inline asm
	// begin inline asm
	bar.sync 0;
	// end inline asm
	// begin inline asm
	{	
.reg .f64 data;
	ld.global.ca.f64 data, [%rd32772];
	}
	// end inline asm
	// begin inline asm
	bar.sync 0;
	// end inline asm
	// begin inline asm
	{	
.reg .f64 data;
	ld.global.ca.f64 data, [%rd32772];
	}
	// end inline asm
	// begin inline asm
	bar.sync 0;
	// end inline asm
	// begin inline asm
	{	
.reg .f64 data;
	ld.global.ca.f64 data, [%rd32772];
	}
	// end inline asm
	// begin inline asm
	bar.sync 0;
	// end inline asm
	// begin inline asm
	{	
.reg .f64 data;
	ld.global.ca.f64 data, [%rd32772];
	}
	// end inline asm
	// begin inline asm
	bar.sync 0;
	// end inline asm
	// begin inline asm
	{	
.reg .f64 data;
	ld.global.ca.f64 data, [%rd32772];
	}
	// end inline asm
	// begin inline asm
	bar.sync 0;
	// end inline asm
	// begin inline asm
	{	
.reg .f64 data;
	ld.global.ca.f64 data, [%rd32772];
	}
	// end inline asm
	// begin inline asm
	bar.sync 0;
	// end inline asm
	// begin inline asm
	{	
.reg .f64 data;
	ld.global.ca.f64 data, [%rd32772];
	}
	// end inline asm
	// begin inline asm
	bar.sync 0;
	// end inline asm
	// begin inline asm
	{	
.reg .f64 data;
	ld.global.ca.f64 data, [%rd32772];
	}
	// end inline asm
	// begin inline asm
	bar.sync 0;
	// end inline asm
	// begin inline asm
	{	
.reg .f64 data;
	ld.global.ca.f64 data, [%rd32772];
	}
	// end inline asm
	// begin inline asm
	bar.sync 0;
	// end inline asm
	// begin inline asm
	{	
.reg .f64 data;
	ld.global.ca.f64 data, [%rd32772];
	}
	// end inline asm
	// begin inline asm
	bar.sync 0;
	// end inline asm
	// begin inline asm
	{	
.reg .f64 data;
	ld.global.ca.f64 data, [%rd32772];
	}
	// end inline asm
	// begin inline asm
	bar.sync 0;
	// end inline asm
	// begin inline asm
	{	
.reg .f64 data;
	ld.global.ca.f64 data, [%rd32772];
	}
	// end inline asm
	// begin inline asm
	bar.sync 0;
	// end inline asm
	// begin inline asm
	{	
.reg .f64 data;
	ld.global.ca.f64 data, [%rd32772];
	}
	// end inline asm
	// begin inline asm
	bar.sync 0;
	// end inline asm
	// begin inline asm
	{	
.reg .f64 data;
	ld.global.ca.f64 data, [%rd32772];
	}
	// end inline asm
	// begin inline asm
	bar.sync 0;
	// end inline asm
	// begin inline asm
	{	
.reg .f64 data;
	ld.global.ca.f64 data, [%rd32772];
	}
	// end inline asm
	// begin inline asm
	bar.sync 0;
	// end inline asm
	// begin inline asm
	{	
.reg .f64 data;
	ld.global.ca.f64 data, [%rd32772];
	}
	// end inline asm
	// begin inline asm
	bar.sync 0;
	// end inline asm
	// begin inline asm
	{	
.reg .f64 data;
	ld.global.ca.f64 data, [%rd32772];
	}
	// end inline asm
	// begin inline asm
	bar.sync 0;
	// end inline asm
	// begin inline asm
	{	
.reg .f64 data;
	ld.global.ca.f64 data, [%rd32772];
	}
	// end inline asm
	// begin inline asm
	bar.sync 0;
	// end inline asm
	// begin inline asm
	{	
.reg .f64 data;
	ld.global.ca.f64 data, [%rd32772];
	}
	// end inline asm
	// begin inline asm
	bar.sync 0;
	// end inline asm
	// begin inline asm
	{	
.reg .f64 data;
	ld.global.ca.f64 data, [%rd32772];
	}
	// end inline asm
	// begin inline asm
	bar.sync 0;
	// end inline asm
	// begin inline asm
	{	
.reg .f64 data;
	ld.global.ca.f64 data, [%rd32772];
	}
	// end inline asm
	// begin inline asm
	bar.sync 0;
	// end inline asm
	// begin inline asm
	{	
.reg .f64 data;
	ld.global.ca.f64 data, [%rd32772];
	}
	// end inline asm
	// begin inline asm
	bar.sync 0;
	// end inline asm
	// begin inline asm
	{	
.reg .f64 data;
	ld.global.ca.f64 data, [%rd32772];
	}
	// end inline asm
	// begin inline asm
	bar.sync 0;
	// end inline asm
	// begin inline asm
	{	
.reg .f64 data;
	ld.global.ca.f64 data, [%rd32772];
	}
	// end inline asm
	// begin inline asm
	bar.sync 0;
	// end inline asm
	// begin inline asm
	{	
.reg .f64 data;
	ld.global.ca.f64 data, [%rd32772];
	}
	// end inline asm
	// begin inline asm
	bar.sync 0;
	// end inline asm
	// begin inline asm
	{	
.reg .f64 data;
	ld.global.ca.f64 data, [%rd32772];
	}
	// end inline asm
	// begin inline asm
	bar.sync 0;
	// end inline asm
	// begin inline asm
	{	
.reg .f64 data;
	ld.global.ca.f64 data, [%rd32772];
	}
	// end inline asm
	// begin inline asm
	bar.sync 0;
	// end inline asm
	// begin inline asm
	{	
.reg .f64 data;
	ld.global.ca.f64 data, [%rd32772];
	}
	// end inline asm
	// begin inline asm
	bar.sync 0;
	// end inline asm
	// begin inline asm
	{	
.reg .f64 data;
	ld.global.ca.f64 data, [%rd32772];
	}
	// end inline asm
	// begin inline asm
	bar.sync 0;
	// end inline asm
	// begin inline asm
	{	
.reg .f64 data;
	ld.global.ca.f64 data, [%rd32772];
	}
	// end inline asm
	// begin inline asm
	bar.sync 0;
	// end inline asm
	// begin inline asm
	{	
.reg .f64 data;
	ld.global.ca.f64 data, [%rd32772];
	}
	// end inline asm
	// begin inline asm
	bar.sync 0;
	// end inline asm
	// begin inline asm
	{	
.reg .f64 data;
	ld.global.ca.f64 data, [%rd32772];
	}
	// end inline asm
	// begin inline asm
	bar.sync 0;
	// end inline asm
	// begin inline asm
	{	
.reg .f64 data;
	ld.global.ca.f64 data, [%rd32772];
	}
	// end inline asm
	// begin inline asm
	bar.sync 0;
	// end inline asm
	// begin inline asm
	{	
.reg .f64 data;
	ld.global.ca.f64 data, [%rd32772];
	}
	// end inline asm
	// begin inline asm
	bar.sync 0;
	// end inline asm
	// begin inline asm
	{	
.reg .f64 data;
	ld.global.ca.f64 data, [%rd32772];
	}
	// end inline asm
	// begin inline asm
	bar.sync 0;
	// end inline asm
	// begin inline asm
	{	
.reg .f64 data;
	ld.global.ca.f64 data, [%rd32772];
	}
	// end inline asm
	// begin inline asm
	bar.sync 0;
	// end inline asm
	// begin inline asm
	{	
.reg .f64 data;
	ld.global.ca.f64 data, [%rd32772];
	}
	// end inline asm
	// begin inline asm
	bar.sync 0;
	// end inline asm
	// begin inline asm
	{	
.reg .f64 data;
	ld.global.ca.f64 data, [%rd32772];
	}
	// end inline asm
	// begin inline asm
	bar.sync 0;
	// end inline asm
	// begin inline asm
	{	
.reg .f64 data;
	ld.global.ca.f64 data, [%rd32772];
	}
	// end inline asm
	// begin inline asm
	bar.sync 0;
	// end inline asm
	// begin inline asm
	{	
.reg .f64 data;
	ld.global.ca.f64 data, [%rd32772];
	}
	// end inline asm
	// begin inline asm
	bar.sync 0;
	// end inline asm
	// begin inline asm
	{	
.reg .f64 data;
	ld.global.ca.f64 data, [%rd32772];
	}
	// end inline asm
	// begin inline asm
	bar.sync 0;
	// end inline asm
	// begin inline asm
	{	
.reg .f64 data;
	ld.global.ca.f64 data, [%rd32772];
	}
	// end inline asm
	// begin inline asm
	bar.sync 0;
	// end inline asm
	// begin inline asm
	{	
.reg .f64 data;
	ld.global.ca.f64 data, [%rd32772];
	}
	// end inline asm
	// begin inline asm
	bar.sync 0;
	// end inline asm
	// begin inline asm
	{	
.reg .f64 data;
	ld.global.ca.f64 data, [%rd32772];
	}
	// end inline asm
	// begin inline asm
	bar.sync 0;
	// end inline asm
	// begin inline asm
	{	
.reg .f64 data;
	ld.global.ca.f64 data, [%rd32772];
	}
	// end inline asm
	// begin inline asm
	bar.sync 0;
	// end inline asm
	// begin inline asm
	{	
.reg .f64 data;
	ld.global.ca.f64 data, [%rd32772];
	}
	// end inline asm
	// begin inline asm
	bar.sync 0;
	// end inline asm
	// begin inline asm
	{	
.reg .f64 data;
	ld.global.ca.f64 data, [%rd32772];
	}
	// end inline asm
	// begin inline asm
	bar.sync 0;
	// end inline asm
	// begin inline asm
	{	
.reg .f64 data;
	ld.global.ca.f64 data, [%rd32772];
	}
	// end inline asm
	// begin inline asm
	bar.sync 0;
	// end inline asm
	// begin inline asm
	{	
.reg .f64 data;
	ld.global.ca.f64 data, [%rd32772];
	}
	// end inline asm
	// begin inline asm
	bar.sync 0;
	// end inline asm
	// begin inline asm
	{	
.reg .f64 data;
	ld.global.ca.f64 data, [%rd32772];
	}
	// end inline asm
	// begin inline asm
	bar.sync 0;
	// end inline asm
	// begin inline asm
	{	
.reg .f64 data;
	ld.global.ca.f64 data, [%rd32772];
	}
	// end inline asm
	// begin inline asm
	bar.sync 0;
	// end inline asm
	// begin inline asm
	{	
.reg .f64 data;
	ld.global.ca.f64 data, [%rd32772];
	}
	// end inline asm
	// begin inline asm
	bar.sync 0;
	// end inline asm
	// begin inline asm
	{	
.reg .f64 data;
	ld.global.ca.f64 data, [%rd32772];
	}
	// end inline asm
	// begin inline asm
	bar.sync 0;
	// end inline asm
	// begin inline asm
	{	
.reg .f64 data;
	ld.global.ca.f64 data, [%rd32772];
	}
	// end inline asm
	// begin inline asm
	bar.sync 0;
	// end inline asm
	// begin inline asm
	{	
.reg .f64 data;
	ld.global.ca.f64 data, [%rd32772];
	}
	// end inline asm
	// begin inline asm
	bar.sync 0;
	// end inline asm
	// begin inline asm
	{	
.reg .f64 data;
	ld.global.ca.f64 data, [%rd32772];
	}
	// end inline asm
	// begin inline asm
	bar.sync 0;
	// end inline asm
	// begin inline asm
	{	
.reg .f64 data;
	ld.global.ca.f64 data, [%rd32772];
	}
	// end inline asm
	// begin inline asm
	bar.sync 0;
	// end inline asm
	// begin inline asm
	{	
.reg .f64 data;
	ld.global.ca.f64 data, [%rd32772];
	}
	// end inline asm
	// begin inline asm
	bar.sync 0;
	// end inline asm
	// begin inline asm
	{	
.reg .f64 data;
	ld.global.ca.f64 data, [%rd32772];
	}
	// end inline asm
	// begin inline asm
	bar.sync 0;
	// end inline asm
	// begin inline asm
	{	
.reg .f64 data;
	ld.global.ca.f64 data, [%rd32772];
	}
	// end inline asm
	// begin inline asm
	bar.sync 0;
	// end inline asm
	// begin inline asm
	{	
.reg .f64 data;
	ld.global.ca.f64 data, [%rd32772];
	}
	// end inline asm
	// begin inline asm
	bar.sync 0;
	// end inline asm
	// begin inline asm
	{	
.reg .f64 data;
	ld.global.ca.f64 data, [%rd32772];
	}
	// end inline asm
	// begin inline asm
	bar.sync 0;
	// end inline asm
	// begin inline asm
	{	
.reg .f64 data;
	ld.global.ca.f64 data, [%rd32772];
	}
	// end inline asm
	// begin inline asm
	bar.sync 0;
	// end inline asm
	// begin inline asm
	{	
.reg .f64 data;
	ld.global.ca.f64 data, [%rd32772];
	}
	// end inline asm
	// begin inline asm
	bar.sync 0;
	// end inline asm
	// begin inline asm
	{	
.reg .f64 data;
	ld.global.ca.f64 data, [%rd32772];
	}
	// end inline asm
	// begin inline asm
	bar.sync 0;
	// end inline asm
	// begin inline asm
	{	
.reg .f64 data;
	ld.global.ca.f64 data, [%rd32772];
	}
	// end inline asm
	// begin inline asm
	bar.sync 0;
	// end inline asm
	// begin inline asm
	{	
.reg .f64 data;
	ld.global.ca.f64 data, [%rd32772];
	}
	// end inline asm
	// begin inline asm
	bar.sync 0;
	// end inline asm
	// begin inline asm
	{	
.reg .f64 data;
	ld.global.ca.f64 data, [%rd32772];
	}
	// end inline asm
	// begin inline asm
	bar.sync 0;
	// end inline asm
	// begin inline asm
	{	
.reg .f64 data;
	ld.global.ca.f64 data, [%rd32772];
	}
	// end inline asm
	// begin inline asm
	bar.sync 0;
	// end inline asm
	// begin inline asm
	{	
.reg .f64 data;
	ld.global.ca.f64 data, [%rd32772];
	}
	// end inline asm
	// begin inline asm
	bar.sync 0;
	// end inline asm
	// begin inline asm
	{	
.reg .f64 data;
	ld.global.ca.f64 data, [%rd32772];
	}
	// end inline asm
	// begin inline asm
	bar.sync 0;
	// end inline asm
	// begin inline asm
	{	
.reg .f64 data;
	ld.global.ca.f64 data, [%rd32772];
	}
	// end inline asm
	// begin inline asm
	bar.sync 0;
	// end inline asm
	// begin inline asm
	{	
.reg .f64 data;
	ld.global.ca.f64 data, [%rd32772];
	}
	// end inline asm
	// begin inline asm
	bar.sync 0;
	// end inline asm
	// begin inline asm
	{	
.reg .f64 data;
	ld.global.ca.f64 data, [%rd32772];
	}
	// end inline asm
	// begin inline asm
	bar.sync 0;
	// end inline asm
	// begin inline asm
	{	
.reg .f64 data;
	ld.global.ca.f64 data, [%rd32772];
	}
	// end inline asm
	// begin inline asm
	bar.sync 0;
	// end inline asm
	// begin inline asm
	{	
.reg .f64 data;
	ld.global.ca.f64 data, [%rd32772];
	}
	// end inline asm
	// begin inline asm
	bar.sync 0;
	// end inline asm
	// begin inline asm
	{	
.reg .f64 data;
	ld.global.ca.f64 data, [%rd32772];
	}
	// end inline asm
	// begin inline asm
	bar.sync 0;
	// end inline asm
	// begin inline asm
	{	
.reg .f64 data;
	ld.global.ca.f64 data, [%rd32772];
	}
	// end inline asm
	// begin inline asm
	bar.sync 0;
	// end inline asm
	// begin inline asm
	{	
.reg .f64 data;
	ld.global.ca.f64 data, [%rd32772];
	}
	// end inline asm
	// begin inline asm
	bar.sync 0;
	// end inline asm
	// begin inline asm
	{	
.reg .f64 data;
	ld.global.ca.f64 data, [%rd32772];
	}
	// end inline asm
	// begin inline asm
	bar.sync 0;
	// end inline asm
	// begin inline asm
	{	
.reg .f64 data;
	ld.global.ca.f64 data, [%rd32772];
	}
	// end inline asm
	// begin inline asm
	bar.sync 0;
	// end inline asm
	// begin inline asm
	{	
.reg .f64 data;
	ld.global.ca.f64 data, [%rd32772];
	}
	// end inline asm
	// begin inline asm
	bar.sync 0;
	// end inline asm
	// begin inline asm
	{	
.reg .f64 data;
	ld.global.ca.f64 data, [%rd32772];
	}
	// end inline asm
	// begin inline asm
	bar.sync 0;
	// end inline asm
	// begin inline asm
	{	
.reg .f64 data;
	ld.global.ca.f64 data, [%rd32772];
	}
	// end inline asm
	// begin inline asm
	bar.sync 0;
	// end inline asm
	// begin inline asm
	{	
.reg .f64 data;
	ld.global.ca.f64 data, [%rd32772];
	}
	// end inline asm
	// begin inline asm
	bar.sync 0;
	// end inline asm
	// begin inline asm
	{	
.reg .f64 data;
	ld.global.ca.f64 data, [%rd32772];
	}
	// end inline asm
	// begin inline asm
	bar.sync 0;
	// end inline asm
	// begin inline asm
	{	
.reg .f64 data;
	ld.global.ca.f64 data, [%rd32772];
	}
	// end inline asm
	// begin inline asm
	bar.sync 0;
	// end inline asm
	// begin inline asm
	{	
.reg .f64 data;
	ld.global.ca.f64 data, [%rd32772];
	}
	// end inline asm
	// begin inline asm
	bar.sync 0;
	// end inline asm
	// begin inline asm
	{	
.reg .f64 data;
	ld.global.ca.f64 data, [%rd32772];
	}
	// end inline asm
	// begin inline asm
	bar.sync 0;
	// end inline asm
	// begin inline asm
	{	
.reg .f64 data;
	ld.global.ca.f64 data, [%rd32772];
	}
	// end inline asm
	// begin inline asm
	bar.sync 0;
	// end inline asm
	// begin inline asm
	{	
.reg .f64 data;
	ld.global.ca.f64 data, [%rd32772];
	}
	// end inline asm
	// begin inline asm
	bar.sync 0;
	// end inline asm
	// begin inline asm
	{	
.reg .f64 data;
	ld.global.ca.f64 data, [%rd32772];
	}
	// end inline asm
	// begin inline asm
	bar.sync 0;
	// end inline asm
	// begin inline asm
	{	
.reg .f64 data;
	ld.global.ca.f64 data, [%rd32772];
	}
	// end inline asm
	// begin inline asm
	bar.sync 0;
	// end inline asm
	// begin inline asm
	{	
.reg .f64 data;
	ld.global.ca.f64 data, [%rd32772];
	}
	// end inline asm
	// begin inline asm
	bar.sync 0;
	// end inline asm
	// begin inline asm
	{	
.reg .f64 data;
	ld.global.ca.f64 data, [%rd32772];
	}
	// end inline asm
	// begin inline asm
	bar.sync 0;
	// end inline asm
	// begin inline asm
	{	
.reg .f64 data;
	ld.global.ca.f64 data, [%rd32772];
	}
	// end inline asm
	// begin inline asm
	bar.sync 0;
	// end inline asm
	// begin inline asm
	{	
.reg .f64 data;
	ld.global.ca.f64 data, [%rd32772];
	}
	// end inline asm
	// begin inline asm
	bar.sync 0;
	// end inline asm
	// begin inline asm
	{	
.reg .f64 data;
	ld.global.ca.f64 data, [%rd32772];
	}
	// end inline asm
	// begin inline asm
	bar.sync 0;
	// end inline asm
	// begin inline asm
	{	
.reg .f64 data;
	ld.global.ca.f64 data, [%rd32772];
	}
	// end inline asm
	// begin inline asm
	bar.sync 0;
	// end inline asm
	// begin inline asm
	{	
.reg .f64 data;
	ld.global.ca.f64 data, [%rd32772];
	}
	// end inline asm
	// begin inline asm
	bar.sync 0;
	// end inline asm
	// begin inline asm
	{	
.reg .f64 data;
	ld.global.ca.f64 data, [%rd32772];
	}
	// end inline asm
	// begin inline asm
	bar.sync 0;
	// end inline asm
	// begin inline asm
	{	
.reg .f64 data;
	ld.global.ca.f64 data, [%rd32772];
	}
	// end inline asm
	// begin inline asm
	bar.sync 0;
	// end inline asm
	// begin inline asm
	{	
.reg .f64 data;
	ld.global.ca.f64 data, [%rd32772];
	}
	// end inline asm
	// begin inline asm
	bar.sync 0;
	// end inline asm
	// begin inline asm
	{	
.reg .f64 data;
	ld.global.ca.f64 data, [%rd32772];
	}
	// end inline asm
	// begin inline asm
	bar.sync 0;
	// end inline asm
	// begin inline asm
	{	
.reg .f64 data;
	ld.global.ca.f64 data, [%rd32772];
	}
	// end inline asm
	// begin inline asm
	bar.sync 0;
	// end inline asm
	// begin inline asm
	{	
.reg .f64 data;
	ld.global.ca.f64 data, [%rd32772];
	}
	// end inline asm
	// begin inline asm
	bar.sync 0;
	// end inline asm
	// begin inline asm
	{	
.reg .f64 data;
	ld.global.ca.f64 data, [%rd32772];
	}
	// end inline asm
	// begin inline asm
	bar.sync 0;
	// end inline asm
	// begin inline asm
	{	
.reg .f64 data;
	ld.global.ca.f64 data, [%rd32772];
	}
	// end inline asm
	// begin inline asm
	bar.sync 0;
	// end inline asm
	// begin inline asm
	{	
.reg .f64 data;
	ld.global.ca.f64 data, [%rd32772];
	}
	// end inline asm
	// begin inline asm
	bar.sync 0;
	// end inline asm
	// begin inline asm
	{	
.reg .f64 data;
	ld.global.ca.f64 data, [%rd32772];
	}
	// end inline asm
	// begin inline asm
	bar.sync 0;
	// end inline asm
	// begin inline asm
	{	
.reg .f64 data;
	ld.global.ca.f64 data, [%rd32772];
	}
	// end inline asm
	// begin inline asm
	bar.sync 0;
	// end inline asm
	// begin inline asm
	{	
.reg .f64 data;
	ld.global.ca.f64 data, [%rd32772];
	}
	// end inline asm
	// begin inline asm
	bar.sync 0;
	// end inline asm
	// begin inline asm
	{	
.reg .f64 data;
	ld.global.ca.f64 data, [%rd32772];
	}
	// end inline asm
	// begin inline asm
	bar.sync 0;
	// end inline asm
	// begin inline asm
	{	
.reg .f64 data;
	ld.global.ca.f64 data, [%rd32772];
	}
	// end inline asm
	// begin inline asm
	bar.sync 0;
	// end inline asm
	// begin inline asm
	{	
.reg .f64 data;
	ld.global.ca.f64 data, [%rd32772];
	}
	// end inline asm
	// begin inline asm
	bar.sync 0;
	// end inline asm
	// begin inline asm
	{	
.reg .f64 data;
	ld.global.ca.f64 data, [%rd32772];
	}
	// end inline asm
	// begin inline asm
	bar.sync 0;
	// end inline asm
	// begin inline asm
	{	
.reg .f64 data;
	ld.global.ca.f64 data, [%rd32772];
	}
	// end inline asm
	// begin inline asm
	bar.sync 0;
	// end inline asm
	// begin inline asm
	{	
.reg .f64 data;
	ld.global.ca.f64 data, [%rd32772];
	}
	// end inline asm
	// begin inline asm
	bar.sync 0;
	// end inline asm
	// begin inline asm
	{	
.reg .f64 data;
	ld.global.ca.f64 data, [%rd32772];
	}
	// end inline asm
	// begin inline asm
	bar.sync 0;
	// end inline asm
	// begin inline asm
	{	
.reg .f64 data;
	ld.global.ca.f64 data, [%rd32772];
	}
	// end inline asm
	// begin inline asm
	bar.sync 0;
	// end inline asm
	// begin inline asm
	{	
.reg .f64 data;
	ld.global.ca.f64 data, [%rd32772];
	}
	// end inline asm
	// begin inline asm
	bar.sync 0;
	// end inline asm
	// begin inline asm
	{	
.reg .f64 data;
	ld.global.ca.f64 data, [%rd32772];
	}
	// end inline asm
	// begin inline asm
	bar.sync 0;
	// end inline asm
	// begin inline asm
	{	
.reg .f64 data;
	ld.global.ca.f64 data, [%rd32772];
	}
	// end inline asm
	// begin inline asm
	bar.sync 0;
	// end inline asm
	// begin inline asm
	{	
.reg .f64 data;
	ld.global.ca.f64 data, [%rd32772];
	}
	// end inline asm
	// begin inline asm
	bar.sync 0;
	// end inline asm
	// begin inline asm
	{	
.reg .f64 data;
	ld.global.ca.f64 data, [%rd32772];
	}
	// end inline asm
	// begin inline asm
	bar.sync 0;
	// end inline asm
	// begin inline asm
	{	
.reg .f64 data;
	ld.global.ca.f64 data, [%rd32772];
	}
	// end inline asm
	// begin inline asm
	bar.sync 0;
	// end inline asm
	// begin inline asm
	{	
.reg .f64 data;
	ld.global.ca.f64 data, [%rd32772];
	}
	// end inline asm
	// begin inline asm
	bar.sync 0;
	// end inline asm
	// begin inline asm
	{	
.reg .f64 data;
	ld.global.ca.f64 data, [%rd32772];
	}
	// end inline asm
	// begin inline asm
	bar.sync 0;
	// end inline asm
	// begin inline asm
	{	
.reg .f64 data;
	ld.global.ca.f64 data, [%rd32772];
	}
	// end inline asm
	// begin inline asm
	bar.sync 0;
	// end inline asm
	// begin inline asm
	{	
.reg .f64 data;
	ld.global.ca.f64 data, [%rd32772];
	}
	// end inline asm
	// begin inline asm
	bar.sync 0;
	// end inline asm
	// begin inline asm
	{	
.reg .f64 data;
	ld.global.ca.f64 data, [%rd32772];
	}
	// end inline asm
	// begin inline asm
	bar.sync 0;
	// end inline asm
	// begin inline asm
	{	
.reg .f64 data;
	ld.global.ca.f64 data, [%rd32772];
	}
	// end inline asm
	// begin inline asm
	bar.sync 0;
	// end inline asm
	// begin inline asm
	{	
.reg .f64 data;
	ld.global.ca.f64 data, [%rd32772];
	}
	// end inline asm
	// begin inline asm
	bar.sync 0;
	// end inline asm
	// begin inline asm
	{	
.reg .f64 data;
	ld.global.ca.f64 data, [%rd32772];
	}
	// end inline asm
	// begin inline asm
	bar.sync 0;
	// end inline asm
	// begin inline asm
	{	
.reg .f64 data;
	ld.global.ca.f64 data, [%rd32772];
	}
	// end inline asm
	// begin inline asm
	bar.sync 0;
	// end inline asm
	// begin inline asm
	{	
.reg .f64 data;
	ld.global.ca.f64 data, [%rd32772];
	}
	// end inline asm
	// begin inline asm
	bar.sync 0;
	// end inline asm
	// begin inline asm
	{	
.reg .f64 data;
	ld.global.ca.f64 data, [%rd32772];
	}
	// end inline asm
	// begin inline asm
	bar.sync 0;
	// end inline asm
	// begin inline asm
	{	
.reg .f64 data;
	ld.global.ca.f64 data, [%rd32772];
	}
	// end inline asm
	// begin inline asm
	bar.sync 0;
	// end inline asm
	// begin inline asm
	{	
.reg .f64 data;
	ld.global.ca.f64 data, [%rd32772];
	}
	// end inline asm
	// begin inline asm
	bar.sync 0;
	// end inline asm
	// begin inline asm
	{	
.reg .f64 data;
	ld.global.ca.f64 data, [%rd32772];
	}
	// end inline asm
	// begin inline asm
	bar.sync 0;
	// end inline asm
	// begin inline asm
	{	
.reg .f64 data;
	ld.global.ca.f64 data, [%rd32772];
	}
	// end inline asm
	// begin inline asm
	bar.sync 0;
	// end inline asm
	// begin inline asm
	{	
.reg .f64 data;
	ld.global.ca.f64 data, [%rd32772];
	}
	// end inline asm
	// begin inline asm
	bar.sync 0;
	// end inline asm
	// begin inline asm
	{	
.reg .f64 data;
	ld.global.ca.f64 data, [%rd32772];
	}
	// end inline asm
	// begin inline asm
	bar.sync 0;
	// end inline asm
	// begin inline asm
	{	
.reg .f64 data;
	ld.global.ca.f64 data, [%rd32772];
	}
	// end inline asm
	// begin inline asm
	bar.sync 0;
	// end inline asm
	// begin inline asm
	{	
.reg .f64 data;
	ld.global.ca.f64 data, [%rd32772];
	}
	// end inline asm
	// begin inline asm
	bar.sync 0;
	// end inline asm
	// begin inline asm
	{	
.reg .f64 data;
	ld.global.ca.f64 data, [%rd32772];
	}
	// end inline asm
	// begin inline asm
	bar.sync 0;
	// end inline asm
	// begin inline asm
	{	
.reg .f64 data;
	ld.global.ca.f64 data, [%rd32772];
	}
	// end inline asm
	// begin inline asm
	bar.sync 0;
	// end inline asm
	// begin inline asm
	{	
.reg .f64 data;
	ld.global.ca.f64 data, [%rd32772];
	}
	// end inline asm
	// begin inline asm
	bar.sync 0;
	// end inline asm
	// begin inline asm
	{	
.reg .f64 data;
	ld.global.ca.f64 data, [%rd32772];
	}
	// end inline asm
	// begin inline asm
	bar.sync 0;
	// end inline asm
	// begin inline asm
	{	
.reg .f64 data;
	ld.global.ca.f64 data, [%rd32772];
	}
	// end inline asm
	// begin inline asm
	bar.sync 0;
	// end inline asm
	// begin inline asm
	{	
.reg .f64 data;
	ld.global.ca.f64 data, [%rd32772];
	}
	// end inline asm
	// begin inline asm
	bar.sync 0;
	// end inline asm
	// begin inline asm
	{	
.reg .f64 data;
	ld.global.ca.f64 data, [%rd32772];
	}
	// end inline asm
	// begin inline asm
	bar.sync 0;
	// end inline asm
	// begin inline asm
	{	
.reg .f64 data;
	ld.global.ca.f64 data, [%rd32772];
	}
	// end inline asm
	// begin inline asm
	bar.sync 0;
	// end inline asm
	// begin inline asm
	{	
.reg .f64 data;
	ld.global.ca.f64 data, [%rd32772];
	}
	// end inline asm
	// begin inline asm
	bar.sync 0;
	// end inline asm
	// begin inline asm
	{	
.reg .f64 data;
	ld.global.ca.f64 data, [%rd32772];
	}
	// end inline asm
	// begin inline asm
	bar.sync 0;
	// end inline asm
	// begin inline asm
	{	
.reg .f64 data;
	ld.global.ca.f64 data, [%rd32772];
	}
	// end inline asm
	// begin inline asm
	bar.sync 0;
	// end inline asm
	// begin inline asm
	{	
.reg .f64 data;
	ld.global.ca.f64 data, [%rd32772];
	}
	// end inline asm
	// begin inline asm
	bar.sync 0;
	// end inline asm
	// begin inline asm
	{	
.reg .f64 data;
	ld.global.ca.f64 data, [%rd32772];
	}
	// end inline asm
	// begin inline asm
	bar.sync 0;
	// end inline asm
	// begin inline asm
	{	
.reg .f64 data;
	ld.global.ca.f64 data, [%rd32772];
	}
	// end inline asm
	// begin inline asm
	bar.sync 0;
	// end inline asm
	// begin inline asm
	{	
.reg .f64 data;
	ld.global.ca.f64 data, [%rd32772];
	}
	// end inline asm
	// begin inline asm
	bar.sync 0;
	// end inline asm
	// begin inline asm
	{	
.reg .f64 data;
	ld.global.ca.f64 data, [%rd32772];
	}
	// end inline asm
	// begin inline asm
	bar.sync 0;
	// end inline asm
	// begin inline asm
	{	
.reg .f64 data;
	ld.global.ca.f64 data, [%rd32772];
	}
	// end inline asm
	// begin inline asm
	bar.sync 0;
	// end inline asm
	// begin inline asm
	{	
.reg .f64 data;
	ld.global.ca.f64 data, [%rd32772];
	}
	// end inline asm
	// begin inline asm
	bar.sync 0;
	// end inline asm
	// begin inline asm
	{	
.reg .f64 data;
	ld.global.ca.f64 data, [%rd32772];
	}
	// end inline asm
	// begin inline asm
	bar.sync 0;
	// end inline asm
	// begin inline asm
	{	
.reg .f64 data;
	ld.global.ca.f64 data, [%rd32772];
	}
	// end inline asm
	// begin inline asm
	bar.sync 0;
	// end inline asm
	// begin inline asm
	{	
.reg .f64 data;
	ld.global.ca.f64 data, [%rd32772];
	}
	// end inline asm
	// begin inline asm
	bar.sync 0;
	// end inline asm
	// begin inline asm
	{	
.reg .f64 data;
	ld.global.ca.f64 data, [%rd32772];
	}
	// end inline asm
	// begin inline asm
	bar.sync 0;
	// end inline asm
	// begin inline asm
	{	
.reg .f64 data;
	ld.global.ca.f64 data, [%rd32772];
	}
	// end inline asm
	// begin inline asm
	bar.sync 0;
	// end inline asm
	// begin inline asm
	{	
.reg .f64 data;
	ld.global.ca.f64 data, [%rd32772];
	}
	// end inline asm
	// begin inline asm
	bar.sync 0;
	// end inline asm
	// begin inline asm
	{	
.reg .f64 data;
	ld.global.ca.f64 data, [%rd32772];
	}
	// end inline asm
	// begin inline asm
	bar.sync 0;
	// end inline asm
	// begin inline asm
	{	
.reg .f64 data;
	ld.global.ca.f64 data, [%rd32772];
	}
	// end inline asm
	// begin inline asm
	bar.sync 0;
	// end inline asm
	// begin inline asm
	{	
.reg .f64 data;
	ld.global.ca.f64 data, [%rd32772];
	}
	// end inline asm
	// begin inline asm
	bar.sync 0;
	// end inline asm
	// begin inline asm
	{	
.reg .f64 data;
	ld.global.ca.f64 data, [%rd32772];
	}
	// end inline asm
	// begin inline asm
	bar.sync 0;
	// end inline asm
	// begin inline asm
	{	
.reg .f64 data;
	ld.global.ca.f64 data, [%rd32772];
	}
	// end inline asm
	// begin inline asm
	bar.sync 0;
	// end inline asm
	// begin inline asm
	{	
.reg .f64 data;
	ld.global.ca.f64 data, [%rd32772];
	}
	// end inline asm
	// begin inline asm
	bar.sync 0;
	// end inline asm
	// begin inline asm
	{	
.reg .f64 data;
	ld.global.ca.f64 data, [%rd32772];
	}
	// end inline asm
	// begin inline asm
	bar.sync 0;
	// end inline asm
	// begin inline asm
	{	
.reg .f64 data;
	ld.global.ca.f64 data, [%rd32772];
	}
	// end inline asm
	// begin inline asm
	bar.sync 0;
	// end inline asm
	// begin inline asm
	{	
.reg .f64 data;
	ld.global.ca.f64 data, [%rd32772];
	}
	// end inline asm
	// begin inline asm
	bar.sync 0;
	// end inline asm
	// begin inline asm
	{	
.reg .f64 data;
	ld.global.ca.f64 data, [%rd32772];
	}
	// end inline asm
	// begin inline asm
	bar.sync 0;
	// end inline asm
	// begin inline asm
	{	
.reg .f64 data;
	ld.global.ca.f64 data, [%rd32772];
	}
	// end inline asm
	// begin inline asm
	bar.sync 0;
	// end inline asm
	// begin inline asm
	{	
.reg .f64 data;
	ld.global.ca.f64 data, [%rd32772];
	}
	// end inline asm
	// begin inline asm
	bar.sync 0;
	// end inline asm
	// begin inline asm
	{	
.reg .f64 data;
	ld.global.ca.f64 data, [%rd32772];
	}
	// end inline asm
	// begin inline asm
	bar.sync 0;
	// end inline asm
	// begin inline asm
	{	
.reg .f64 data;
	ld.global.ca.f64 data, [%rd32772];
	}
	// end inline asm
	// begin inline asm
	bar.sync 0;
	// end inline asm
	// begin inline asm
	{	
.reg .f64 data;
	ld.global.ca.f64 data, [%rd32772];
	}
	// end inline asm
	// begin inline asm
	bar.sync 0;
	// end inline asm
	// begin inline asm
	{	
.reg .f64 data;
	ld.global.ca.f64 data, [%rd32772];
	}
	// end inline asm
	// begin inline asm
	bar.sync 0;
	// end inline asm
	// begin inline asm
	{	
.reg .f64 data;
	ld.global.ca.f64 data, [%rd32772];
	}
	// end inline asm
	// begin inline asm
	bar.sync 0;
	// end inline asm
	// begin inline asm
	{	
.reg .f64 data;
	ld.global.ca.f64 data, [%rd32772];
	}
	// end inline asm
	// begin inline asm
	bar.sync 0;
	// end inline asm
	// begin inline asm
	{	
.reg .f64 data;
	ld.global.ca.f64 data, [%rd32772];
	}
	// end inline asm
	// begin inline asm
	bar.sync 0;
	// end inline asm
	// begin inline asm
	{	
.reg .f64 data;
	ld.global.ca.f64 data, [%rd32772];
	}
	// end inline asm
	// begin inline asm
	bar.sync 0;
	// end inline asm
	// begin inline asm
	{	
.reg .f64 data;
	ld.global.ca.f64 data, [%rd32772];
	}
	// end inline asm
	// begin inline asm
	bar.sync 0;
	// end inline asm
	// begin inline asm
	{	
.reg .f64 data;
	ld.global.ca.f64 data, [%rd32772];
	}
	// end inline asm
	// begin inline asm
	bar.sync 0;
	// end inline asm
	// begin inline asm
	{	
.reg .f64 data;
	ld.global.ca.f64 data, [%rd32772];
	}
	// end inline asm
	// begin inline asm
	bar.sync 0;
	// end inline asm
	// begin inline asm
	{	
.reg .f64 data;
	ld.global.ca.f64 data, [%rd32772];
	}
	// end inline asm
	// begin inline asm
	bar.sync 0;
	// end inline asm
	// begin inline asm
	{	
.reg .f64 data;
	ld.global.ca.f64 data, [%rd32772];
	}
	// end inline asm
	// begin inline asm
	bar.sync 0;
	// end inline asm
	// begin inline asm
	{	
.reg .f64 data;
	ld.global.ca.f64 data, [%rd32772];
	}
	// end inline asm
	// begin inline asm
	bar.sync 0;
	// end inline asm
	// begin inline asm
	{	
.reg .f64 data;
	ld.global.ca.f64 data, [%rd32772];
	}
	// end inline asm
	// begin inline asm
	bar.sync 0;
	// end inline asm
	// begin inline asm
	{	
.reg .f64 data;
	ld.global.ca.f64 data, [%rd32772];
	}
	// end inline asm
	// begin inline asm
	bar.sync 0;
	// end inline asm
	// begin inline asm
	{	
.reg .f64 data;
	ld.global.ca.f64 data, [%rd32772];
	}
	// end inline asm
	// begin inline asm
	bar.sync 0;
	// end inline asm
	// begin inline asm
	{	
.reg .f64 data;
	ld.global.ca.f64 data, [%rd32772];
	}
	// end inline asm
	// begin inline asm
	bar.sync 0;
	// end inline asm
	// begin inline asm
	{	
.reg .f64 data;
	ld.global.ca.f64 data, [%rd32772];
	}
	// end inline asm
	// begin inline asm
	bar.sync 0;
	// end inline asm
	// begin inline asm
	{	
.reg .f64 data;
	ld.global.ca.f64 data, [%rd32772];
	}
	// end inline asm
	// begin inline asm
	bar.sync 0;
	// end inline asm
	// begin inline asm
	{	
.reg .f64 data;
	ld.global.ca.f64 data, [%rd32772];
	}
	// end inline asm
	// begin inline asm
	bar.sync 0;
	// end inline asm
	// begin inline asm
	{	
.reg .f64 data;
	ld.global.ca.f64 data, [%rd32772];
	}
	// end inline asm
	// begin inline asm
	bar.sync 0;
	// end inline asm
	// begin inline asm
	{	
.reg .f64 data;
	ld.global.ca.f64 data, [%rd32772];
	}
	// end inline asm
	// begin inline asm
	bar.sync 0;
	// end inline asm
	// begin inline asm
	{	
.reg .f64 data;
	ld.global.ca.f64 data, [%rd32772];
	}
	// end inline asm
	// begin inline asm
	bar.sync 0;
	// end inline asm
	// begin inline asm
	{	
.reg .f64 data;
	ld.global.ca.f64 data, [%rd32772];
	}
	// end inline asm
	// begin inline asm
	bar.sync 0;
	// end inline asm
	// begin inline asm
	{	
.reg .f64 data;
	ld.global.ca.f64 data, [%rd32772];
	}
	// end inline asm
	// begin inline asm
	bar.sync 0;
	// end inline asm
	// begin inline asm
	{	
.reg .f64 data;
	ld.global.ca.f64 data, [%rd32772];
	}
	// end inline asm
	// begin inline asm
	bar.sync 0;
	// end inline asm
	// begin inline asm
	{	
.reg .f64 data;
	ld.global.ca.f64 data, [%rd32772];
	}
	// end inline asm
	// begin inline asm
	bar.sync 0;
	// end inline asm
	// begin inline asm
	{	
.reg .f64 data;
	ld.global.ca.f64 data, [%rd32772];
	}
	// end inline asm
	// begin inline asm
	bar.sync 0;
	// end inline asm
	// begin inline asm
	{	
.reg .f64 data;
	ld.global.ca.f64 data, [%rd32772];
	}
	// end inline asm
	// begin inline asm
	bar.sync 0;
	// end inline asm
	// begin inline asm
	{	
.reg .f64 data;
	ld.global.ca.f64 data, [%rd32772];
	}
	// end inline asm
	// begin inline asm
	bar.sync 0;
	// end inline asm
	// begin inline asm
	{	
.reg .f64 data;
	ld.global.ca.f64 data, [%rd32772];
	}
	// end inline asm
	// begin inline asm
	bar.sync 0;
	// end inline asm
	// begin inline asm
	{	
.reg .f64 data;
	ld.global.ca.f64 data, [%rd32772];
	}
	// end inline asm
	// begin inline asm
	bar.sync 0;
	// end inline asm
	// begin inline asm
	{	
.reg .f64 data;
	ld.global.ca.f64 data, [%rd32772];
	}
	// end inline asm
	// begin inline asm
	bar.sync 0;
	// end inline asm
	// begin inline asm
	{	
.reg .f64 data;
	ld.global.ca.f64 data, [%rd32772];
	}
	// end inline asm
	// begin inline asm
	bar.sync 0;
	// end inline asm
	// begin inline asm
	{	
.reg .f64 data;
	ld.global.ca.f64 data, [%rd32772];
	}
	// end inline asm
	// begin inline asm
	bar.sync 0;
	// end inline asm
	// begin inline asm
	{	
.reg .f64 data;
	ld.global.ca.f64 data, [%rd32772];
	}
	// end inline asm
	// begin inline asm
	bar.sync 0;
	// end inline asm
	// begin inline asm
	{	
.reg .f64 data;
	ld.global.ca.f64 data, [%rd32772];
	}
	// end inline asm
	// begin inline asm
	bar.sync 0;
	// end inline asm
	// begin inline asm
	{	
.reg .f64 data;
	ld.global.ca.f64 data, [%rd32772];
	}
	// end inline asm
	// begin inline asm
	bar.sync 0;
	// end inline asm
	// begin inline asm
	{	
.reg .f64 data;
	ld.global.ca.f64 data, [%rd32772];
	}
	// end inline asm
	// begin inline asm
	bar.sync 0;
	// end inline asm
	// begin inline asm
	{	
.reg .f64 data;
	ld.global.ca.f64 data, [%rd32772];
	}
	// end inline asm
	// begin inline asm
	bar.sync 0;
	// end inline asm
	// begin inline asm
	{	
.reg .f64 data;
	ld.global.ca.f64 data, [%rd32772];
	}
	// end inline asm
	// begin inline asm
	bar.sync 0;
	// end inline asm
	// begin inline asm
	{	
.reg .f64 data;
	ld.global.ca.f64 data, [%rd32772];
	}
	// end inline asm
	// begin inline asm
	bar.sync 0;
	// end inline asm
	// begin inline asm
	{	
.reg .f64 data;
	ld.global.ca.f64 data, [%rd32772];
	}
	// end inline asm
	// begin inline asm
	bar.sync 0;
	// end inline asm
	// begin inline asm
	{	
.reg .f64 data;
	ld.global.ca.f64 data, [%rd32772];
	}
	// end inline asm
	// begin inline asm
	bar.sync 0;
	// end inline asm
	// begin inline asm
	{	
.reg .f64 data;
	ld.global.ca.f64 data, [%rd32772];
	}
	// end inline asm
	// begin inline asm
	bar.sync 0;
	// end inline asm
	// begin inline asm
	{	
.reg .f64 data;
	ld.global.ca.f64 data, [%rd32772];
	}
	// end inline asm
	// begin inline asm
	bar.sync 0;
	// end inline asm
	// begin inline asm
	{	
.reg .f64 data;
	ld.global.ca.f64 data, [%rd32772];
	}
	// end inline asm
	// begin inline asm
	bar.sync 0;
	// end inline asm
	// begin inline asm
	{	
.reg .f64 data;
	ld.global.ca.f64 data, [%rd32772];
	}
	// end inline asm
	// begin inline asm
	bar.sync 0;
	// end inline asm
	// begin inline asm
	{	
.reg .f64 data;
	ld.global.ca.f64 data, [%rd32772];
	}
	// end inline asm
	// begin inline asm
	bar.sync 0;
	// end inline asm
	// begin inline asm
	{	
.reg .f64 data;
	ld.global.ca.f64 data, [%rd32772];
	}
	// end inline asm
	// begin inline asm
	bar.sync 0;
	// end inline asm
	// begin inline asm
	{	
.reg .f64 data;
	ld.global.ca.f64 data, [%rd32772];
	}
	// end inline asm
	// begin inline asm
	bar.sync 0;
	// end inline asm
	// begin inline asm
	{	
.reg .f64 data;
	ld.global.ca.f64 data, [%rd32772];
	}
	// end inline asm
	// begin inline asm
	bar.sync 0;
	// end inline asm
	// begin inline asm
	{	
.reg .f64 data;
	ld.global.ca.f64 data, [%rd32772];
	}
	// end inline asm
	// begin inline asm
	bar.sync 0;
	// end inline asm
	// begin inline asm
	{	
.reg .f64 data;
	ld.global.ca.f64 data, [%rd32772];
	}
	// end inline asm
	// begin inline asm
	bar.sync 0;
	// end inline asm
	// begin inline asm
	{	
.reg .f64 data;
	ld.global.ca.f64 data, [%rd32772];
	}
	// end inline asm
	// begin inline asm
	bar.sync 0;
	// end inline asm
	// begin inline asm
	{	
.reg .f64 data;
	ld.global.ca.f64 data, [%rd32772];
	}
	// end inline asm
	// begin inline asm
	bar.sync 0;
	// end inline asm
	// begin inline asm
	{	
.reg .f64 data;
	ld.global.ca.f64 data, [%rd32772];
	}
	// end inline asm
	// begin inline asm
	bar.sync 0;
	// end inline asm
	// begin inline asm
	{	
.reg .f64 data;
	ld.global.ca.f64 data, [%rd32772];
	}
	// end inline asm
	// begin inline asm
	bar.sync 0;
	// end inline asm
	// begin inline asm
	{	
.reg .f64 data;
	ld.global.ca.f64 data, [%rd32772];
	}
	// end inline asm
	// begin inline asm
	bar.sync 0;
	// end inline asm
	// begin inline asm
	{	
.reg .f64 data;
	ld.global.ca.f64 data, [%rd32772];
	}
	// end inline asm
	// begin inline asm
	bar.sync 0;
	// end inline asm
	// begin inline asm
	{	
.reg .f64 data;
	ld.global.ca.f64 data, [%rd32772];
	}
	// end inline asm
	// begin inline asm
	bar.sync 0;
	// end inline asm
	// begin inline asm
	{	
.reg .f64 data;
	ld.global.ca.f64 data, [%rd32772];
	}
	// end inline asm
	// begin inline asm
	bar.sync 0;
	// end inline asm
	// begin inline asm
	{	
.reg .f64 data;
	ld.global.ca.f64 data, [%rd32772];
	}
	// end inline asm
	// begin inline asm
	bar.sync 0;
	// end inline asm
	// begin inline asm
	{	
.reg .f64 data;
	ld.global.ca.f64 data, [%rd32772];
	}
	// end inline asm
	// begin inline asm
	bar.sync 0;
	// end inline asm
	// begin inline asm
	{	
.reg .f64 data;
	ld.global.ca.f64 data, [%rd32772];
	}
	// end inline asm
	// begin inline asm
	bar.sync 0;
	// end inline asm
	// begin inline asm
	{	
.reg .f64 data;
	ld.global.ca.f64 data, [%rd32772];
	}
	// end inline asm
	// begin inline asm
	bar.sync 0;
	// end inline asm
	// begin inline asm
	{	
.reg .f64 data;
	ld.global.ca.f64 data, [%rd32772];
	}
	// end inline asm
	// begin inline asm
	bar.sync 0;
	// end inline asm
	// begin inline asm
	{	
.reg .f64 data;
	ld.global.ca.f64 data, [%rd32772];
	}
	// end inline asm
	// begin inline asm
	bar.sync 0;
	// end inline asm
	// begin inline asm
	{	
.reg .f64 data;
	ld.global.ca.f64 data, [%rd32772];
	}
	// end inline asm
	// begin inline asm
	bar.sync 0;
	// end inline asm
	// begin inline asm
	{	
.reg .f64 data;
	ld.global.ca.f64 data, [%rd32772];
	}
	// end inline asm
	// begin inline asm
	bar.sync 0;
	// end inline asm
	// begin inline asm
	{	
.reg .f64 data;
	ld.global.ca.f64 data, [%rd32772];
	}
	// end inline asm
	// begin inline asm
	bar.sync 0;
	// end inline asm
	// begin inline asm
	{	
.reg .f64 data;
	ld.global.ca.f64 data, [%rd32772];
	}
	// end inline asm
	// begin inline asm
	bar.sync 0;
	// end inline asm
	// begin inline asm
	{	
.reg .f64 data;
	ld.global.ca.f64 data, [%rd32772];
	}
	// end inline asm
	// begin inline asm
	bar.sync 0;
	// end inline asm
	// begin inline asm
	{	
.reg .f64 data;
	ld.global.ca.f64 data, [%rd32772];
	}
	// end inline asm
	// begin inline asm
	bar.sync 0;
	// end inline asm
	// begin inline asm
	{	
.reg .f64 data;
	ld.global.ca.f64 data, [%rd32772];
	}
	// end inline asm
	// begin inline asm
	bar.sync 0;
	// end inline asm
	// begin inline asm
	{	
.reg .f64 data;
	ld.global.ca.f64 data, [%rd32772];
	}
	// end inline asm
	// begin inline asm
	bar.sync 0;
	// end inline asm
	// begin inline asm
	{	
.reg .f64 data;
	ld.global.ca.f64 data, [%rd32772];
	}
	// end inline asm
	// begin inline asm
	bar.sync 0;
	// end inline asm
	// begin inline asm
	{	
.reg .f64 data;
	ld.global.ca.f64 data, [%rd32772];
	}
	// end inline asm
	// begin inline asm
	bar.sync 0;
	// end inline asm
	// begin inline asm
	{	
.reg .f64 data;
	ld.global.ca.f64 data, [%rd32772];
	}
	// end inline asm
	// begin inline asm
	bar.sync 0;
	// end inline asm
	// begin inline asm
	{	
.reg .f64 data;
	ld.global.ca.f64 data, [%rd32772];
	}
	// end inline asm
	// begin inline asm
	bar.sync 0;
	// end inline asm
	// begin inline asm
	{	
.reg .f64 data;
	ld.global.ca.f64 data, [%rd32772];
	}
	// end inline asm
	// begin inline asm
	bar.sync 0;
	// end inline asm
	// begin inline asm
	{	
.reg .f64 data;
	ld.global.ca.f64 data, [%rd32772];
	}
	// end inline asm
	// begin inline asm
	bar.sync 0;
	// end inline asm
	// begin inline asm
	{	
.reg .f64 data;
	ld.global.ca.f64 data, [%rd32772];
	}
	// end inline asm
	// begin inline asm
	bar.sync 0;
	// end inline asm
	// begin inline asm
	{	
.reg .f64 data;
	ld.global.ca.f64 data, [%rd32772];
	}
	// end inline asm
	// begin inline asm
	bar.sync 0;
	// end inline asm
	// begin inline asm
	{	
.reg .f64 data;
	ld.global.ca.f64 data, [%rd32772];
	}
	// end inline asm
	// begin inline asm
	bar.sync 0;
	// end inline asm
	// begin inline asm
	{	
.reg .f64 data;
	ld.global.ca.f64 data, [%rd32772];
	}
	// end inline asm
	// begin inline asm
	bar.sync 0;
	// end inline asm
	// begin inline asm
	{	
.reg .f64 data;
	ld.global.ca.f64 data, [%rd32772];
	}
	// end inline asm
	// begin inline asm
	bar.sync 0;
	// end inline asm
	// begin inline asm
	{	
.reg .f64 data;
	ld.global.ca.f64 data, [%rd32772];
	}
	// end inline asm
	// begin inline asm
	bar.sync 0;
	// end inline asm
	// begin inline asm
	{	
.reg .f64 data;
	ld.global.ca.f64 data, [%rd32772];
	}
	// end inline asm
	// begin inline asm
	bar.sync 0;
	// end inline asm
	// begin inline asm
	{	
.reg .f64 data;
	ld.global.ca.f64 data, [%rd32772];
	}
	// end inline asm
	// begin inline asm
	bar.sync 0;
	// end inline asm
	// begin inline asm
	{	
.reg .f64 data;
	ld.global.ca.f64 data, [%rd32772];
	}
	// end inline asm
	// begin inline asm
	bar.sync 0;
	// end inline asm
	// begin inline asm
	{	
.reg .f64 data;
	ld.global.ca.f64 data, [%rd32772];
	}
	// end inline asm
	// begin inline asm
	bar.sync 0;
	// end inline asm
	// begin inline asm
	{	
.reg .f64 data;
	ld.global.ca.f64 data, [%rd32772];
	}
	// end inline asm
	// begin inline asm
	bar.sync 0;
	// end inline asm
	// begin inline asm
	{	
.reg .f64 data;
	ld.global.ca.f64 data, [%rd32772];
	}
	// end inline asm
	// begin inline asm
	bar.sync 0;
	// end inline asm
	// begin inline asm
	{	
.reg .f64 data;
	ld.global.ca.f64 data, [%rd32772];
	}
	// end inline asm
	// begin inline asm
	bar.sync 0;
	// end inline asm
	// begin inline asm
	{	
.reg .f64 data;
	ld.global.ca.f64 data, [%rd32772];
	}
	// end inline asm
	// begin inline asm
	bar.sync 0;
	// end inline asm
	// begin inline asm
	{	
.reg .f64 data;
	ld.global.ca.f64 data, [%rd32772];
	}
	// end inline asm
	// begin inline asm
	bar.sync 0;
	// end inline asm
	// begin inline asm
	{	
.reg .f64 data;
	ld.global.ca.f64 data, [%rd32772];
	}
	// end inline asm
	// begin inline asm
	bar.sync 0;
	// end inline asm
	// begin inline asm
	{	
.reg .f64 data;
	ld.global.ca.f64 data, [%rd32772];
	}
	// end inline asm
	// begin inline asm
	bar.sync 0;
	// end inline asm
	// begin inline asm
	{	
.reg .f64 data;
	ld.global.ca.f64 data, [%rd32772];
	}
	// end inline asm
	// begin inline asm
	bar.sync 0;
	// end inline asm
	// begin inline asm
	{	
.reg .f64 data;
	ld.global.ca.f64 data, [%rd32772];
	}
	// end inline asm
	// begin inline asm
	bar.sync 0;
	// end inline asm
	// begin inline asm
	{	
.reg .f64 data;
	ld.global.ca.f64 data, [%rd32772];
	}
	// end inline asm
	// begin inline asm
	bar.sync 0;
	// end inline asm
	// begin inline asm
	{	
.reg .f64 data;
	ld.global.ca.f64 data, [%rd32772];
	}
	// end inline asm
	// begin inline asm
	bar.sync 0;
	// end inline asm
	// begin inline asm
	{	
.reg .f64 data;
	ld.global.ca.f64 data, [%rd32772];
	}
	// end inline asm
	// begin inline asm
	bar.sync 0;
	// end inline asm
	// begin inline asm
	{	
.reg .f64 data;
	ld.global.ca.f64 data, [%rd32772];
	}
	// end inline asm
	// begin inline asm
	bar.sync 0;
	// end inline asm
	// begin inline asm
	{	
.reg .f64 data;
	ld.global.ca.f64 data, [%rd32772];
	}
	// end inline asm
	// begin inline asm
	bar.sync 0;
	// end inline asm
	// begin inline asm
	{	
.reg .f64 data;
	ld.global.ca.f64 data, [%rd32772];
	}
	// end inline asm
	// begin inline asm
	bar.sync 0;
	// end inline asm
	// begin inline asm
	{	
.reg .f64 data;
	ld.global.ca.f64 data, [%rd32772];
	}
	// end inline asm
	// begin inline asm
	bar.sync 0;
	// end inline asm
	// begin inline asm
	{	
.reg .f64 data;
	ld.global.ca.f64 data, [%rd32772];
	}
	// end inline asm
	// begin inline asm
	bar.sync 0;
	// end inline asm
	// begin inline asm
	{	
.reg .f64 data;
	ld.global.ca.f64 data, [%rd32772];
	}
	// end inline asm
	// begin inline asm
	bar.sync 0;
	// end inline asm
	// begin inline asm
	{	
.reg .f64 data;
	ld.global.ca.f64 data, [%rd32772];
	}
	// end inline asm
	// begin inline asm
	bar.sync 0;
	// end inline asm
	// begin inline asm
	{	
.reg .f64 data;
	ld.global.ca.f64 data, [%rd32772];
	}
	// end inline asm
	// begin inline asm
	bar.sync 0;
	// end inline asm
	// begin inline asm
	{	
.reg .f64 data;
	ld.global.ca.f64 data, [%rd32772];
	}
	// end inline asm
	// begin inline asm
	bar.sync 0;
	// end inline asm
	// begin inline asm
	{	
.reg .f64 data;
	ld.global.ca.f64 data, [%rd32772];
	}
	// end inline asm
	// begin inline asm
	bar.sync 0;
	// end inline asm
	// begin inline asm
	{	
.reg .f64 data;
	ld.global.ca.f64 data, [%rd32772];
	}
	// end inline asm
	// begin inline asm
	bar.sync 0;
	// end inline asm
	// begin inline asm
	{	
.reg .f64 data;
	ld.global.ca.f64 data, [%rd32772];
	}
	// end inline asm
	// begin inline asm
	bar.sync 0;
	// end inline asm
	// begin inline asm
	{	
.reg .f64 data;
	ld.global.ca.f64 data, [%rd32772];
	}
	// end inline asm
	// begin inline asm
	bar.sync 0;
	// end inline asm
	// begin inline asm
	{	
.reg .f64 data;
	ld.global.ca.f64 data, [%rd32772];
	}
	// end inline asm
	// begin inline asm
	bar.sync 0;
	// end inline asm
	// begin inline asm
	{	
.reg .f64 data;
	ld.global.ca.f64 data, [%rd32772];
	}
	// end inline asm
	// begin inline asm
	bar.sync 0;
	// end inline asm
	// begin inline asm
	{	
.reg .f64 data;
	ld.global.ca.f64 data, [%rd32772];
	}
	// end inline asm
	// begin inline asm
	bar.sync 0;
	// end inline asm
	// begin inline asm
	{	
.reg .f64 data;
	ld.global.ca.f64 data, [%rd32772];
	}
	// end inline asm
	// begin inline asm
	bar.sync 0;
	// end inline asm
	// begin inline asm
	{	
.reg .f64 data;
	ld.global.ca.f64 data, [%rd32772];
	}
	// end inline asm
	// begin inline asm
	bar.sync 0;
	// end inline asm
	// begin inline asm
	{	
.reg .f64 data;
	ld.global.ca.f64 data, [%rd32772];
	}
	// end inline asm
	// begin inline asm
	bar.sync 0;
	// end inline asm
	// begin inline asm
	{	
.reg .f64 data;
	ld.global.ca.f64 data, [%rd32772];
	}
	// end inline asm
	// begin inline asm
	bar.sync 0;
	// end inline asm
	// begin inline asm
	{	
.reg .f64 data;
	ld.global.ca.f64 data, [%rd32772];
	}
	// end inline asm
	// begin inline asm
	bar.sync 0;
	// end inline asm
	// begin inline asm
	{	
.reg .f64 data;
	ld.global.ca.f64 data, [%rd32772];
	}
	// end inline asm
	// begin inline asm
	bar.sync 0;
	// end inline asm
	// begin inline asm
	{	
.reg .f64 data;
	ld.global.ca.f64 data, [%rd32772];
	}
	// end inline asm
	// begin inline asm
	bar.sync 0;
	// end inline asm
	// begin inline asm
	{	
.reg .f64 data;
	ld.global.ca.f64 data, [%rd32772];
	}
	// end inline asm
	// begin inline asm
	bar.sync 0;
	// end inline asm
	// begin inline asm
	{	
.reg .f64 data;
	ld.global.ca.f64 data, [%rd32772];
	}
	// end inline asm
	// begin inline asm
	bar.sync 0;
	// end inline asm
	// begin inline asm
	{	
.reg .f64 data;
	ld.global.ca.f64 data, [%rd32772];
	}
	// end inline asm
	// begin inline asm
	bar.sync 0;
	// end inline asm
	// begin inline asm
	{	
.reg .f64 data;
	ld.global.ca.f64 data, [%rd32772];
	}
	// end inline asm
	// begin inline asm
	bar.sync 0;
	// end inline asm
	// begin inline asm
	{	
.reg .f64 data;
	ld.global.ca.f64 data, [%rd32772];
	}
	// end inline asm
	// begin inline asm
	bar.sync 0;
	// end inline asm
	// begin inline asm
	{	
.reg .f64 data;
	ld.global.ca.f64 data, [%rd32772];
	}
	// end inline asm
	// begin inline asm
	bar.sync 0;
	// end inline asm
	// begin inline asm
	{	
.reg .f64 data;
	ld.global.ca.f64 data, [%rd32772];
	}
	// end inline asm
	// begin inline asm
	bar.sync 0;
	// end inline asm
	// begin inline asm
	{	
.reg .f64 data;
	ld.global.ca.f64 data, [%rd32772];
	}
	// end inline asm
	// begin inline asm
	bar.sync 0;
	// end inline asm
	// begin inline asm
	{	
.reg .f64 data;
	ld.global.ca.f64 data, [%rd32772];
	}
	// end inline asm
	// begin inline asm
	bar.sync 0;
	// end inline asm
	// begin inline asm
	{	
.reg .f64 data;
	ld.global.ca.f64 data, [%rd32772];
	}
	// end inline asm
	// begin inline asm
	bar.sync 0;
	// end inline asm
	// begin inline asm
	{	
.reg .f64 data;
	ld.global.ca.f64 data, [%rd32772];
	}
	// end inline asm
	// begin inline asm
	bar.sync 0;
	// end inline asm
	// begin inline asm
	{	
.reg .f64 data;
	ld.global.ca.f64 data, [%rd32772];
	}
	// end inline asm
	// begin inline asm
	bar.sync 0;
	// end inline asm
	// begin inline asm
	{	
.reg .f64 data;
	ld.global.ca.f64 data, [%rd32772];
	}
	// end inline asm
	// begin inline asm
	bar.sync 0;
	// end inline asm
	// begin inline asm
	{	
.reg .f64 data;
	ld.global.ca.f64 data, [%rd32772];
	}
	// end inline asm
	// begin inline asm
	bar.sync 0;
	// end inline asm
	// begin inline asm
	{	
.reg .f64 data;
	ld.global.ca.f64 data, [%rd32772];
	}
	// end inline asm
	// begin inline asm
	bar.sync 0;
	// end inline asm
	// begin inline asm
	{	
.reg .f64 data;
	ld.global.ca.f64 data, [%rd32772];
	}
	// end inline asm
	// begin inline asm
	bar.sync 0;
	// end inline asm
	// begin inline asm
	{	
.reg .f64 data;
	ld.global.ca.f64 data, [%rd32772];
	}
	// end inline asm
	// begin inline asm
	bar.sync 0;
	// end inline asm
	// begin inline asm
	{	
.reg .f64 data;
	ld.global.ca.f64 data, [%rd32772];
	}
	// end inline asm
	// begin inline asm
	bar.sync 0;
	// end inline asm
	// begin inline asm
	{	
.reg .f64 data;
	ld.global.ca.f64 data, [%rd32772];
	}
	// end inline asm
	// begin inline asm
	bar.sync 0;
	// end inline asm
	// begin inline asm
	{	
.reg .f64 data;
	ld.global.ca.f64 data, [%rd32772];
	}
	// end inline asm
	// begin inline asm
	bar.sync 0;
	// end inline asm
	// begin inline asm
	{	
.reg .f64 data;
	ld.global.ca.f64 data, [%rd32772];
	}
	// end inline asm
	// begin inline asm
	bar.sync 0;
	// end inline asm
	// begin inline asm
	{	
.reg .f64 data;
	ld.global.ca.f64 data, [%rd32772];
	}
	// end inline asm
	// begin inline asm
	bar.sync 0;
	// end inline asm
	// begin inline asm
	{	
.reg .f64 data;
	ld.global.ca.f64 data, [%rd32772];
	}
	// end inline asm
	// begin inline asm
	bar.sync 0;
	// end inline asm
	// begin inline asm
	{	
.reg .f64 data;
	ld.global.ca.f64 data, [%rd32772];
	}
	// end inline asm
	// begin inline asm
	bar.sync 0;
	// end inline asm
	// begin inline asm
	{	
.reg .f64 data;
	ld.global.ca.f64 data, [%rd32772];
	}
	// end inline asm
	// begin inline asm
	bar.sync 0;
	// end inline asm
	// begin inline asm
	{	
.reg .f64 data;
	ld.global.ca.f64 data, [%rd32772];
	}
	// end inline asm
	// begin inline asm
	bar.sync 0;
	// end inline asm
	// begin inline asm
	{	
.reg .f64 data;
	ld.global.ca.f64 data, [%rd32772];
	}
	// end inline asm
	// begin inline asm
	bar.sync 0;
	// end inline asm
	// begin inline asm
	{	
.reg .f64 data;
	ld.global.ca.f64 data, [%rd32772];
	}
	// end inline asm
	// begin inline asm
	bar.sync 0;
	// end inline asm
	// begin inline asm
	{	
.reg .f64 data;
	ld.global.ca.f64 data, [%rd32772];
	}
	// end inline asm
	// begin inline asm
	bar.sync 0;
	// end inline asm
	// begin inline asm
	{	
.reg .f64 data;
	ld.global.ca.f64 data, [%rd32772];
	}
	// end inline asm
	// begin inline asm
	bar.sync 0;
	// end inline asm
	// begin inline asm
	{	
.reg .f64 data;
	ld.global.ca.f64 data, [%rd32772];
	}
	// end inline asm
	// begin inline asm
	bar.sync 0;
	// end inline asm
	// begin inline asm
	{	
.reg .f64 data;
	ld.global.ca.f64 data, [%rd32772];
	}
	// end inline asm
	// begin inline asm
	bar.sync 0;
	// end inline asm
	// begin inline asm
	{	
.reg .f64 data;
	ld.global.ca.f64 data, [%rd32772];
	}
	// end inline asm
	// begin inline asm
	bar.sync 0;
	// end inline asm
	// begin inline asm
	{	
.reg .f64 data;
	ld.global.ca.f64 data, [%rd32772];
	}
	// end inline asm
	// begin inline asm
	bar.sync 0;
	// end inline asm
	// begin inline asm
	{	
.reg .f64 data;
	ld.global.ca.f64 data, [%rd32772];
	}
	// end inline asm
	// begin inline asm
	bar.sync 0;
	// end inline asm
	// begin inline asm
	{	
.reg .f64 data;
	ld.global.ca.f64 data, [%rd32772];
	}
	// end inline asm
	// begin inline asm
	bar.sync 0;
	// end inline asm
	// begin inline asm
	{	
.reg .f64 data;
	ld.global.ca.f64 data, [%rd32772];
	}
	// end inline asm
	// begin inline asm
	bar.sync 0;
	// end inline asm
	// begin inline asm
	{	
.reg .f64 data;
	ld.global.ca.f64 data, [%rd32772];
	}
	// end inline asm
	// begin inline asm
	bar.sync 0;
	// end inline asm
	// begin inline asm
	{	
.reg .f64 data;
	ld.global.ca.f64 data, [%rd32772];
	}
	// end inline asm
	// begin inline asm
	bar.sync 0;
	// end inline asm
	// begin inline asm
	{	
.reg .f64 data;
	ld.global.ca.f64 data, [%rd32772];
	}
	// end inline asm
	// begin inline asm
	bar.sync 0;
	// end inline asm
	// begin inline asm
	{	
.reg .f64 data;
	ld.global.ca.f64 data, [%rd32772];
	}
	// end inline asm
	// begin inline asm
	bar.sync 0;
	// end inline asm
	// begin inline asm
	{	
.reg .f64 data;
	ld.global.ca.f64 data, [%rd32772];
	}
	// end inline asm
	// begin inline asm
	bar.sync 0;
	// end inline asm
	// begin inline asm
	{	
.reg .f64 data;
	ld.global.ca.f64 data, [%rd32772];
	}
	// end inline asm
	// begin inline asm
	bar.sync 0;
	// end inline asm
	// begin inline asm
	{	
.reg .f64 data;
	ld.global.ca.f64 data, [%rd32772];
	}
	// end inline asm
	// begin inline asm
	bar.sync 0;
	// end inline asm
	// begin inline asm
	{	
.reg .f64 data;
	ld.global.ca.f64 data, [%rd32772];
	}
	// end inline asm
	// begin inline asm
	bar.sync 0;
	// end inline asm
	// begin inline asm
	{	
.reg .f64 data;
	ld.global.ca.f64 data, [%rd32772];
	}
	// end inline asm
	// begin inline asm
	bar.sync 0;
	// end inline asm
	// begin inline asm
	{	
.reg .f64 data;
	ld.global.ca.f64 data, [%rd32772];
	}
	// end inline asm
	// begin inline asm
	bar.sync 0;
	// end inline asm
	// begin inline asm
	{	
.reg .f64 data;
	ld.global.ca.f64 data, [%rd32772];
	}
	// end inline asm
	// begin inline asm
	bar.sync 0;
	// end inline asm
	// begin inline asm
	{	
.reg .f64 data;
	ld.global.ca.f64 data, [%rd32772];
	}
	// end inline asm
	// begin inline asm
	bar.sync 0;
	// end inline asm
	// begin inline asm
	{	
.reg .f64 data;
	ld.global.ca.f64 data, [%rd32772];
	}
	// end inline asm
	// begin inline asm
	bar.sync 0;
	// end inline asm
	// begin inline asm
	{	
.reg .f64 data;
	ld.global.ca.f64 data, [%rd32772];
	}
	// end inline asm
	// begin inline asm
	bar.sync 0;
	// end inline asm
	// begin inline asm
	{	
.reg .f64 data;
	ld.global.ca.f64 data, [%rd32772];
	}
	// end inline asm
	// begin inline asm
	bar.sync 0;
	// end inline asm
	// begin inline asm
	{	
.reg .f64 data;
	ld.global.ca.f64 data, [%rd32772];
	}
	// end inline asm
	// begin inline asm
	bar.sync 0;
	// end inline asm
	// begin inline asm
	{	
.reg .f64 data;
	ld.global.ca.f64 data, [%rd32772];
	}
	// end inline asm
	// begin inline asm
	bar.sync 0;
	// end inline asm
	// begin inline asm
	{	
.reg .f64 data;
	ld.global.ca.f64 data, [%rd32772];
	}
	// end inline asm
	// begin inline asm
	bar.sync 0;
	// end inline asm
	// begin inline asm
	{	
.reg .f64 data;
	ld.global.ca.f64 data, [%rd32772];
	}
	// end inline asm
	// begin inline asm
	bar.sync 0;
	// end inline asm
	// begin inline asm
	{	
.reg .f64 data;
	ld.global.ca.f64 data, [%rd32772];
	}
	// end inline asm
	// begin inline asm
	bar.sync 0;
	// end inline asm
	// begin inline asm
	{	
.reg .f64 data;
	ld.global.ca.f64 data, [%rd32772];
	}
	// end inline asm
	// begin inline asm
	bar.sync 0;
	// end inline asm
	// begin inline asm
	{	
.reg .f64 data;
	ld.global.ca.f64 data, [%rd32772];
	}
	// end inline asm
	// begin inline asm
	bar.sync 0;
	// end inline asm
	// begin inline asm
	{	
.reg .f64 data;
	ld.global.ca.f64 data, [%rd32772];
	}
	// end inline asm
	// begin inline asm
	bar.sync 0;
	// end inline asm
	// begin inline asm
	{	
.reg .f64 data;
	ld.global.ca.f64 data, [%rd32772];
	}
	// end inline asm
	// begin inline asm
	bar.sync 0;
	// end inline asm
	// begin inline asm
	{	
.reg .f64 data;
	ld.global.ca.f64 data, [%rd32772];
	}
	// end inline asm
	// begin inline asm
	bar.sync 0;
	// end inline asm
	// begin inline asm
	{	
.reg .f64 data;
	ld.global.ca.f64 data, [%rd32772];
	}
	// end inline asm
	// begin inline asm
	bar.sync 0;
	// end inline asm
	// begin inline asm
	{	
.reg .f64 data;
	ld.global.ca.f64 data, [%rd32772];
	}
	// end inline asm
	// begin inline asm
	bar.sync 0;
	// end inline asm
	// begin inline asm
	{	
.reg .f64 data;
	ld.global.ca.f64 data, [%rd32772];
	}
	// end inline asm
	// begin inline asm
	bar.sync 0;
	// end inline asm
	// begin inline asm
	{	
.reg .f64 data;
	ld.global.ca.f64 data, [%rd32772];
	}
	// end inline asm
	// begin inline asm
	bar.sync 0;
	// end inline asm
	// begin inline asm
	{	
.reg .f64 data;
	ld.global.ca.f64 data, [%rd32772];
	}
	// end inline asm
	// begin inline asm
	bar.sync 0;
	// end inline asm
	// begin inline asm
	{	
.reg .f64 data;
	ld.global.ca.f64 data, [%rd32772];
	}
	// end inline asm
	// begin inline asm
	bar.sync 0;
	// end inline asm
	// begin inline asm
	{	
.reg .f64 data;
	ld.global.ca.f64 data, [%rd32772];
	}
	// end inline asm
	// begin inline asm
	bar.sync 0;
	// end inline asm
	// begin inline asm
	{	
.reg .f64 data;
	ld.global.ca.f64 data, [%rd32772];
	}
	// end inline asm
	// begin inline asm
	bar.sync 0;
	// end inline asm
	// begin inline asm
	{	
.reg .f64 data;
	ld.global.ca.f64 data, [%rd32772];
	}
	// end inline asm
	// begin inline asm
	bar.sync 0;
	// end inline asm
	// begin inline asm
	{	
.reg .f64 data;
	ld.global.ca.f64 data, [%rd32772];
	}
	// end inline asm
	// begin inline asm
	bar.sync 0;
	// end inline asm
	// begin inline asm
	{	
.reg .f64 data;
	ld.global.ca.f64 data, [%rd32772];
	}
	// end inline asm
	// begin inline asm
	bar.sync 0;
	// end inline asm
	// begin inline asm
	{	
.reg .f64 data;
	ld.global.ca.f64 data, [%rd32772];
	}
	// end inline asm
	// begin inline asm
	bar.sync 0;
	// end inline asm
	// begin inline asm
	{	
.reg .f64 data;
	ld.global.ca.f64 data, [%rd32772];
	}
	// end inline asm
	// begin inline asm
	bar.sync 0;
	// end inline asm
	// begin inline asm
	{	
.reg .f64 data;
	ld.global.ca.f64 data, [%rd32772];
	}
	// end inline asm
	// begin inline asm
	bar.sync 0;
	// end inline asm
	// begin inline asm
	{	
.reg .f64 data;
	ld.global.ca.f64 data, [%rd32772];
	}
	// end inline asm
	// begin inline asm
	bar.sync 0;
	// end inline asm
	// begin inline asm
	{	
.reg .f64 data;
	ld.global.ca.f64 data, [%rd32772];
	}
	// end inline asm
	// begin inline asm
	bar.sync 0;
	// end inline asm
	// begin inline asm
	{	
.reg .f64 data;
	ld.global.ca.f64 data, [%rd32772];
	}
	// end inline asm
	// begin inline asm
	bar.sync 0;
	// end inline asm
	// begin inline asm
	{	
.reg .f64 data;
	ld.global.ca.f64 data, [%rd32772];
	}
	// end inline asm
	// begin inline asm
	bar.sync 0;
	// end inline asm
	// begin inline asm
	{	
.reg .f64 data;
	ld.global.ca.f64 data, [%rd32772];
	}
	// end inline asm
	// begin inline asm
	bar.sync 0;
	// end inline asm
	// begin inline asm
	{	
.reg .f64 data;
	ld.global.ca.f64 data, [%rd32772];
	}
	// end inline asm
	// begin inline asm
	bar.sync 0;
	// end inline asm
	// begin inline asm
	{	
.reg .f64 data;
	ld.global.ca.f64 data, [%rd32772];
	}
	// end inline asm
	// begin inline asm
	bar.sync 0;
	// end inline asm
	// begin inline asm
	{	
.reg .f64 data;
	ld.global.ca.f64 data, [%rd32772];
	}
	// end inline asm
	// begin inline asm
	bar.sync 0;
	// end inline asm
	// begin inline asm
	{	
.reg .f64 data;
	ld.global.ca.f64 data, [%rd32772];
	}
	// end inline asm
	// begin inline asm
	bar.sync 0;
	// end inline asm
	// begin inline asm
	{	
.reg .f64 data;
	ld.global.ca.f64 data, [%rd32772];
	}
	// end inline asm
	// begin inline asm
	bar.sync 0;
	// end inline asm
	// begin inline asm
	{	
.reg .f64 data;
	ld.global.ca.f64 data, [%rd32772];
	}
	// end inline asm
	// begin inline asm
	bar.sync 0;
	// end inline asm
	// begin inline asm
	{	
.reg .f64 data;
	ld.global.ca.f64 data, [%rd32772];
	}
	// end inline asm
	// begin inline asm
	bar.sync 0;
	// end inline asm
	// begin inline asm
	{	
.reg .f64 data;
	ld.global.ca.f64 data, [%rd32772];
	}
	// end inline asm
	// begin inline asm
	bar.sync 0;
	// end inline asm
	// begin inline asm
	{	
.reg .f64 data;
	ld.global.ca.f64 data, [%rd32772];
	}
	// end inline asm
	// begin inline asm
	bar.sync 0;
	// end inline asm
	// begin inline asm
	{	
.reg .f64 data;
	ld.global.ca.f64 data, [%rd32772];
	}
	// end inline asm
	// begin inline asm
	bar.sync 0;
	// end inline asm
	// begin inline asm
	{	
.reg .f64 data;
	ld.global.ca.f64 data, [%rd32772];
	}
	// end inline asm
	// begin inline asm
	bar.sync 0;
	// end inline asm
	// begin inline asm
	{	
.reg .f64 data;
	ld.global.ca.f64 data, [%rd32772];
	}
	// end inline asm
	// begin inline asm
	bar.sync 0;
	// end inline asm
	// begin inline asm
	{	
.reg .f64 data;
	ld.global.ca.f64 data, [%rd32772];
	}
	// end inline asm
	// begin inline asm
	bar.sync 0;
	// end inline asm
	// begin inline asm
	{	
.reg .f64 data;
	ld.global.ca.f64 data, [%rd32772];
	}
	// end inline asm
	// begin inline asm
	bar.sync 0;
	// end inline asm
	// begin inline asm
	{	
.reg .f64 data;
	ld.global.ca.f64 data, [%rd32772];
	}
	// end inline asm
	// begin inline asm
	bar.sync 0;
	// end inline asm
	// begin inline asm
	{	
.reg .f64 data;
	ld.global.ca.f64 data, [%rd32772];
	}
	// end inline asm
	// begin inline asm
	bar.sync 0;
	// end inline asm
	// begin inline asm
	{	
.reg .f64 data;
	ld.global.ca.f64 data, [%rd32772];
	}
	// end inline asm
	// begin inline asm
	bar.sync 0;
	// end inline asm
	// begin inline asm
	{	
.reg .f64 data;
	ld.global.ca.f64 data, [%rd32772];
	}
	// end inline asm
	// begin inline asm
	bar.sync 0;
	// end inline asm
	// begin inline asm
	{	
.reg .f64 data;
	ld.global.ca.f64 data, [%rd32772];
	}
	// end inline asm
	// begin inline asm
	bar.sync 0;
	// end inline asm
	// begin inline asm
	{	
.reg .f64 data;
	ld.global.ca.f64 data, [%rd32772];
	}
	// end inline asm
	// begin inline asm
	bar.sync 0;
	// end inline asm
	// begin inline asm
	{	
.reg .f64 data;
	ld.global.ca.f64 data, [%rd32772];
	}
	// end inline asm
	// begin inline asm
	bar.sync 0;
	// end inline asm
	// begin inline asm
	{	
.reg .f64 data;
	ld.global.ca.f64 data, [%rd32772];
	}
	// end inline asm
	// begin inline asm
	bar.sync 0;
	// end inline asm
	// begin inline asm
	{	
.reg .f64 data;
	ld.global.ca.f64 data, [%rd32772];
	}
	// end inline asm
	// begin inline asm
	bar.sync 0;
	// end inline asm
	// begin inline asm
	{	
.reg .f64 data;
	ld.global.ca.f64 data, [%rd32772];
	}
	// end inline asm
	// begin inline asm
	bar.sync 0;
	// end inline asm
	// begin inline asm
	{	
.reg .f64 data;
	ld.global.ca.f64 data, [%rd32772];
	}
	// end inline asm
	// begin inline asm
	bar.sync 0;
	// end inline asm
	// begin inline asm
	{	
.reg .f64 data;
	ld.global.ca.f64 data, [%rd32772];
	}
	// end inline asm
	// begin inline asm
	bar.sync 0;
	// end inline asm
	// begin inline asm
	{	
.reg .f64 data;
	ld.global.ca.f64 data, [%rd32772];
	}
	// end inline asm
	// begin inline asm
	bar.sync 0;
	// end inline asm
	// begin inline asm
	{	
.reg .f64 data;
	ld.global.ca.f64 data, [%rd32772];
	}
	// end inline asm
	// begin inline asm
	bar.sync 0;
	// end inline asm
	// begin inline asm
	{	
.reg .f64 data;
	ld.global.ca.f64 data, [%rd32772];
	}
	// end inline asm
	// begin inline asm
	bar.sync 0;
	// end inline asm
	// begin inline asm
	{	
.reg .f64 data;
	ld.global.ca.f64 data, [%rd32772];
	}
	// end inline asm
	// begin inline asm
	bar.sync 0;
	// end inline asm
	// begin inline asm
	{	
.reg .f64 data;
	ld.global.ca.f64 data, [%rd32772];
	}
	// end inline asm
	// begin inline asm
	bar.sync 0;
	// end inline asm
	// begin inline asm
	{	
.reg .f64 data;
	ld.global.ca.f64 data, [%rd32772];
	}
	// end inline asm
	// begin inline asm
	bar.sync 0;
	// end inline asm
	// begin inline asm
	{	
.reg .f64 data;
	ld.global.ca.f64 data, [%rd32772];
	}
	// end inline asm
	// begin inline asm
	bar.sync 0;
	// end inline asm
	// begin inline asm
	{	
.reg .f64 data;
	ld.global.ca.f64 data, [%rd32772];
	}
	// end inline asm
	// begin inline asm
	bar.sync 0;
	// end inline asm
	// begin inline asm
	{	
.reg .f64 data;
	ld.global.ca.f64 data, [%rd32772];
	}
	// end inline asm
	// begin inline asm
	bar.sync 0;
	// end inline asm
	// begin inline asm
	{	
.reg .f64 data;
	ld.global.ca.f64 data, [%rd32772];
	}
	// end inline asm
	// begin inline asm
	bar.sync 0;
	// end inline asm
	// begin inline asm
	{	
.reg .f64 data;
	ld.global.ca.f64 data, [%rd32772];
	}
	// end inline asm
	// begin inline asm
	bar.sync 0;
	// end inline asm
	// begin inline asm
	{	
.reg .f64 data;
	ld.global.ca.f64 data, [%rd32772];
	}
	// end inline asm
	// begin inline asm
	bar.sync 0;
	// end inline asm
	// begin inline asm
	{	
.reg .f64 data;
	ld.global.ca.f64 data, [%rd32772];
	}
	// end inline asm
	// begin inline asm
	bar.sync 0;
	// end inline asm
	// begin inline asm
	{	
.reg .f64 data;
	ld.global.ca.f64 data, [%rd32772];
	}
	// end inline asm
	// begin inline asm
	bar.sync 0;
	// end inline asm
	// begin inline asm
	{	
.reg .f64 data;
	ld.global.ca.f64 data, [%rd32772];
	}
	// end inline asm
	// begin inline asm
	bar.sync 0;
	// end inline asm
	// begin inline asm
	{	
.reg .f64 data;
	ld.global.ca.f64 data, [%rd32772];
	}
	// end inline asm
	// begin inline asm
	bar.sync 0;
	// end inline asm
	// begin inline asm
	{	
.reg .f64 data;
	ld.global.ca.f64 data, [%rd32772];
	}
	// end inline asm
	// begin inline asm
	bar.sync 0;
	// end inline asm
	// begin inline asm
	{	
.reg .f64 data;
	ld.global.ca.f64 data, [%rd32772];
	}
	// end inline asm
	// begin inline asm
	bar.sync 0;
	// end inline asm
	// begin inline asm
	{	
.reg .f64 data;
	ld.global.ca.f64 data, [%rd32772];
	}
	// end inline asm
	// begin inline asm
	bar.sync 0;
	// end inline asm
	// begin inline asm
	{	
.reg .f64 data;
	ld.global.ca.f64 data, [%rd32772];
	}
	// end inline asm
	// begin inline asm
	bar.sync 0;
	// end inline asm
	// begin inline asm
	{	
.reg .f64 data;
	ld.global.ca.f64 data, [%rd32772];
	}
	// end inline asm
	// begin inline asm
	bar.sync 0;
	// end inline asm
	// begin inline asm
	{	
.reg .f64 data;
	ld.global.ca.f64 data, [%rd32772];
	}
	// end inline asm
	// begin inline asm
	bar.sync 0;
	// end inline asm
	// begin inline asm
	{	
.reg .f64 data;
	ld.global.ca.f64 data, [%rd32772];
	}
	// end inline asm
	// begin inline asm
	bar.sync 0;
	// end inline asm
	// begin inline asm
	{	
.reg .f64 data;
	ld.global.ca.f64 data, [%rd32772];
	}
	// end inline asm
	// begin inline asm
	bar.sync 0;
	// end inline asm
	// begin inline asm
	{	
.reg .f64 data;
	ld.global.ca.f64 data, [%rd32772];
	}
	// end inline asm
	// begin inline asm
	bar.sync 0;
	// end inline asm
	// begin inline asm
	{	
.reg .f64 data;
	ld.global.ca.f64 data, [%rd32772];
	}
	// end inline asm
	// begin inline asm
	bar.sync 0;
	// end inline asm
	// begin inline asm
	{	
.reg .f64 data;
	ld.global.ca.f64 data, [%rd32772];
	}
	// end inline asm
	// begin inline asm
	bar.sync 0;
	// end inline asm
	// begin inline asm
	{	
.reg .f64 data;
	ld.global.ca.f64 data, [%rd32772];
	}
	// end inline asm
	// begin inline asm
	bar.sync 0;
	// end inline asm
	// begin inline asm
	{	
.reg .f64 data;
	ld.global.ca.f64 data, [%rd32772];
	}
	// end inline asm
	// begin inline asm
	bar.sync 0;
	// end inline asm
	// begin inline asm
	{	
.reg .f64 data;
	ld.global.ca.f64 data, [%rd32772];
	}
	// end inline asm
	// begin inline asm
	bar.sync 0;
	// end inline asm
	// begin inline asm
	{	
.reg .f64 data;
	ld.global.ca.f64 data, [%rd32772];
	}
	// end inline asm
	// begin inline asm
	bar.sync 0;
	// end inline asm
	// begin inline asm
	{	
.reg .f64 data;
	ld.global.ca.f64 data, [%rd32772];
	}
	// end inline asm
	// begin inline asm
	bar.sync 0;
	// end inline asm
	// begin inline asm
	{	
.reg .f64 data;
	ld.global.ca.f64 data, [%rd32772];
	}
	// end inline asm
	// begin inline asm
	bar.sync 0;
	// end inline asm
	// begin inline asm
	{	
.reg .f64 data;
	ld.global.ca.f64 data, [%rd32772];
	}
	// end inline asm
	// begin inline asm
	bar.sync 0;
	// end inline asm
	// begin inline asm
	{	
.reg .f64 data;
	ld.global.ca.f64 data, [%rd32772];
	}
	// end inline asm
	// begin inline asm
	bar.sync 0;
	// end inline asm
	// begin inline asm
	{	
.reg .f64 data;
	ld.global.ca.f64 data, [%rd32772];
	}
	// end inline asm
	// begin inline asm
	bar.sync 0;
	// end inline asm
	// begin inline asm
	{	
.reg .f64 data;
	ld.global.ca.f64 data, [%rd32772];
	}
	// end inline asm
	// begin inline asm
	bar.sync 0;
	// end inline asm
	// begin inline asm
	{	
.reg .f64 data;
	ld.global.ca.f64 data, [%rd32772];
	}
	// end inline asm
	// begin inline asm
	bar.sync 0;
	// end inline asm
	// begin inline asm
	{	
.reg .f64 data;
	ld.global.ca.f64 data, [%rd32772];
	}
	// end inline asm
	// begin inline asm
	bar.sync 0;
	// end inline asm
	// begin inline asm
	{	
.reg .f64 data;
	ld.global.ca.f64 data, [%rd32772];
	}
	// end inline asm
	// begin inline asm
	bar.sync 0;
	// end inline asm
	// begin inline asm
	{	
.reg .f64 data;
	ld.global.ca.f64 data, [%rd32772];
	}
	// end inline asm
	// begin inline asm
	bar.sync 0;
	// end inline asm
	// begin inline asm
	{	
.reg .f64 data;
	ld.global.ca.f64 data, [%rd32772];
	}
	// end inline asm
	// begin inline asm
	bar.sync 0;
	// end inline asm
	// begin inline asm
	{	
.reg .f64 data;
	ld.global.ca.f64 data, [%rd32772];
	}
	// end inline asm
	// begin inline asm
	bar.sync 0;
	// end inline asm
	// begin inline asm
	{	
.reg .f64 data;
	ld.global.ca.f64 data, [%rd32772];
	}
	// end inline asm
	// begin inline asm
	bar.sync 0;
	// end inline asm
	// begin inline asm
	{	
.reg .f64 data;
	ld.global.ca.f64 data, [%rd32772];
	}
	// end inline asm
	// begin inline asm
	bar.sync 0;
	// end inline asm
	// begin inline asm
	{	
.reg .f64 data;
	ld.global.ca.f64 data, [%rd32772];
	}
	// end inline asm
	// begin inline asm
	bar.sync 0;
	// end inline asm
	// begin inline asm
	{	
.reg .f64 data;
	ld.global.ca.f64 data, [%rd32772];
	}
	// end inline asm
	// begin inline asm
	bar.sync 0;
	// end inline asm
	// begin inline asm
	{	
.reg .f64 data;
	ld.global.ca.f64 data, [%rd32772];
	}
	// end inline asm
	// begin inline asm
	bar.sync 0;
	// end inline asm
	// begin inline asm
	{	
.reg .f64 data;
	ld.global.ca.f64 data, [%rd32772];
	}
	// end inline asm
	// begin inline asm
	bar.sync 0;
	// end inline asm
	// begin inline asm
	{	
.reg .f64 data;
	ld.global.ca.f64 data, [%rd32772];
	}
	// end inline asm
	// begin inline asm
	bar.sync 0;
	// end inline asm
	// begin inline asm
	{	
.reg .f64 data;
	ld.global.ca.f64 data, [%rd32772];
	}
	// end inline asm
	// begin inline asm
	bar.sync 0;
	// end inline asm
	// begin inline asm
	{	
.reg .f64 data;
	ld.global.ca.f64 data, [%rd32772];
	}
	// end inline asm
	// begin inline asm
	bar.sync 0;
	// end inline asm
	// begin inline asm
	{	
.reg .f64 data;
	ld.global.ca.f64 data, [%rd32772];
	}
	// end inline asm
	// begin inline asm
	bar.sync 0;
	// end inline asm
	// begin inline asm
	{	
.reg .f64 data;
	ld.global.ca.f64 data, [%rd32772];
	}
	// end inline asm
	// begin inline asm
	bar.sync 0;
	// end inline asm
	// begin inline asm
	{	
.reg .f64 data;
	ld.global.ca.f64 data, [%rd32772];
	}
	// end inline asm
	// begin inline asm
	bar.sync 0;
	// end inline asm
	// begin inline asm
	{	
.reg .f64 data;
	ld.global.ca.f64 data, [%rd32772];
	}
	// end inline asm
	// begin inline asm
	bar.sync 0;
	// end inline asm
	// begin inline asm
	{	
.reg .f64 data;
	ld.global.ca.f64 data, [%rd32772];
	}
	// end inline asm
	// begin inline asm
	bar.sync 0;
	// end inline asm
	// begin inline asm
	{	
.reg .f64 data;
	ld.global.ca.f64 data, [%rd32772];
	}
	// end inline asm
	// begin inline asm
	bar.sync 0;
	// end inline asm
	// begin inline asm
	{	
.reg .f64 data;
	ld.global.ca.f64 data, [%rd32772];
	}
	// end inline asm
	// begin inline asm
	bar.sync 0;
	// end inline asm
	// begin inline asm
	{	
.reg .f64 data;
	ld.global.ca.f64 data, [%rd32772];
	}
	// end inline asm
	// begin inline asm
	bar.sync 0;
	// end inline asm
	// begin inline asm
	{	
.reg .f64 data;
	ld.global.ca.f64 data, [%rd32772];
	}
	// end inline asm
	// begin inline asm
	bar.sync 0;
	// end inline asm
	// begin inline asm
	{	
.reg .f64 data;
	ld.global.ca.f64 data, [%rd32772];
	}
	// end inline asm
	// begin inline asm
	bar.sync 0;
	// end inline asm
	// begin inline asm
	{	
.reg .f64 data;
	ld.global.ca.f64 data, [%rd32772];
	}
	// end inline asm
	// begin inline asm
	bar.sync 0;
	// end inline asm
	// begin inline asm
	{	
.reg .f64 data;
	ld.global.ca.f64 data, [%rd32772];
	}
	// end inline asm
	// begin inline asm
	bar.sync 0;
	// end inline asm
	// begin inline asm
	{	
.reg .f64 data;
	ld.global.ca.f64 data, [%rd32772];
	}
	// end inline asm
	// begin inline asm
	bar.sync 0;
	// end inline asm
	// begin inline asm
	{	
.reg .f64 data;
	ld.global.ca.f64 data, [%rd32772];
	}
	// end inline asm
	// begin inline asm
	bar.sync 0;
	// end inline asm
	// begin inline asm
	{	
.reg .f64 data;
	ld.global.ca.f64 data, [%rd32772];
	}
	// end inline asm
	// begin inline asm
	bar.sync 0;
	// end inline asm
	// begin inline asm
	{	
.reg .f64 data;
	ld.global.ca.f64 data, [%rd32772];
	}
	// end inline asm
	// begin inline asm
	bar.sync 0;
	// end inline asm
	// begin inline asm
	{	
.reg .f64 data;
	ld.global.ca.f64 data, [%rd32772];
	}
	// end inline asm
	// begin inline asm
	bar.sync 0;
	// end inline asm
	// begin inline asm
	{	
.reg .f64 data;
	ld.global.ca.f64 data, [%rd32772];
	}
	// end inline asm
	// begin inline asm
	bar.sync 0;
	// end inline asm
	// begin inline asm
	{	
.reg .f64 data;
	ld.global.ca.f64 data, [%rd32772];
	}
	// end inline asm
	// begin inline asm
	bar.sync 0;
	// end inline asm
	// begin inline asm
	{	
.reg .f64 data;
	ld.global.ca.f64 data, [%rd32772];
	}
	// end inline asm
	// begin inline asm
	bar.sync 0;
	// end inline asm
	// begin inline asm
	{	
.reg .f64 data;
	ld.global.ca.f64 data, [%rd32772];
	}
	// end inline asm
	// begin inline asm
	bar.sync 0;
	// end inline asm
	// begin inline asm
	{	
.reg .f64 data;
	ld.global.ca.f64 data, [%rd32772];
	}
	// end inline asm
	// begin inline asm
	bar.sync 0;
	// end inline asm
	// begin inline asm
	{	
.reg .f64 data;
	ld.global.ca.f64 data, [%rd32772];
	}
	// end inline asm
	// begin inline asm
	bar.sync 0;
	// end inline asm
	// begin inline asm
	{	
.reg .f64 data;
	ld.global.ca.f64 data, [%rd32772];
	}
	// end inline asm
	// begin inline asm
	bar.sync 0;
	// end inline asm
	// begin inline asm
	{	
.reg .f64 data;
	ld.global.ca.f64 data, [%rd32772];
	}
	// end inline asm
	// begin inline asm
	bar.sync 0;
	// end inline asm
	// begin inline asm
	{	
.reg .f64 data;
	ld.global.ca.f64 data, [%rd32772];
	}
	// end inline asm
	// begin inline asm
	bar.sync 0;
	// end inline asm
	// begin inline asm
	{	
.reg .f64 data;
	ld.global.ca.f64 data, [%rd32772];
	}
	// end inline asm
	// begin inline asm
	bar.sync 0;
	// end inline asm
	// begin inline asm
	{	
.reg .f64 data;
	ld.global.ca.f64 data, [%rd32772];
	}
	// end inline asm
	// begin inline asm
	bar.sync 0;
	// end inline asm
	// begin inline asm
	{	
.reg .f64 data;
	ld.global.ca.f64 data, [%rd32772];
	}
	// end inline asm
	// begin inline asm
	bar.sync 0;
	// end inline asm
	// begin inline asm
	{	
.reg .f64 data;
	ld.global.ca.f64 data, [%rd32772];
	}
	// end inline asm
	// begin inline asm
	bar.sync 0;
	// end inline asm
	// begin inline asm
	{	
.reg .f64 data;
	ld.global.ca.f64 data, [%rd32772];
	}
	// end inline asm
	// begin inline asm
	bar.sync 0;
	// end inline asm
	// begin inline asm
	{	
.reg .f64 data;
	ld.global.ca.f64 data, [%rd32772];
	}
	// end inline asm
	// begin inline asm
	bar.sync 0;
	// end inline asm
	// begin inline asm
	{	
.reg .f64 data;
	ld.global.ca.f64 data, [%rd32772];
	}
	// end inline asm
	// begin inline asm
	bar.sync 0;
	// end inline asm
	// begin inline asm
	{	
.reg .f64 data;
	ld.global.ca.f64 data, [%rd32772];
	}
	// end inline asm
	// begin inline asm
	bar.sync 0;
	// end inline asm
	// begin inline asm
	{	
.reg .f64 data;
	ld.global.ca.f64 data, [%rd32772];
	}
	// end inline asm
	// begin inline asm
	bar.sync 0;
	// end inline asm
	// begin inline asm
	{	
.reg .f64 data;
	ld.global.ca.f64 data, [%rd32772];
	}
	// end inline asm
	// begin inline asm
	bar.sync 0;
	// end inline asm
	// begin inline asm
	{	
.reg .f64 data;
	ld.global.ca.f64 data, [%rd32772];
	}
	// end inline asm
	// begin inline asm
	bar.sync 0;
	// end inline asm
	// begin inline asm
	{	
.reg .f64 data;
	ld.global.ca.f64 data, [%rd32772];
	}
	// end inline asm
	// begin inline asm
	bar.sync 0;
	// end inline asm
	// begin inline asm
	{	
.reg .f64 data;
	ld.global.ca.f64 data, [%rd32772];
	}
	// end inline asm
	// begin inline asm
	bar.sync 0;
	// end inline asm
	// begin inline asm
	{	
.reg .f64 data;
	ld.global.ca.f64 data, [%rd32772];
	}
	// end inline asm
	// begin inline asm
	bar.sync 0;
	// end inline asm
	// begin inline asm
	{	
.reg .f64 data;
	ld.global.ca.f64 data, [%rd32772];
	}
	// end inline asm
	// begin inline asm
	bar.sync 0;
	// end inline asm
	// begin inline asm
	{	
.reg .f64 data;
	ld.global.ca.f64 data, [%rd32772];
	}
	// end inline asm
	// begin inline asm
	bar.sync 0;
	// end inline asm
	// begin inline asm
	{	
.reg .f64 data;
	ld.global.ca.f64 data, [%rd32772];
	}
	// end inline asm
	// begin inline asm
	bar.sync 0;
	// end inline asm
	// begin inline asm
	{	
.reg .f64 data;
	ld.global.ca.f64 data, [%rd32772];
	}
	// end inline asm
	// begin inline asm
	bar.sync 0;
	// end inline asm
	// begin inline asm
	{	
.reg .f64 data;
	ld.global.ca.f64 data, [%rd32772];
	}
	// end inline asm
	// begin inline asm
	bar.sync 0;
	// end inline asm
	// begin inline asm
	{	
.reg .f64 data;
	ld.global.ca.f64 data, [%rd32772];
	}
	// end inline asm
	// begin inline asm
	bar.sync 0;
	// end inline asm
	// begin inline asm
	{	
.reg .f64 data;
	ld.global.ca.f64 data, [%rd32772];
	}
	// end inline asm
	// begin inline asm
	bar.sync 0;
	// end inline asm
	// begin inline asm
	{	
.reg .f64 data;
	ld.global.ca.f64 data, [%rd32772];
	}
	// end inline asm
	// begin inline asm
	bar.sync 0;
	// end inline asm
	// begin inline asm
	{	
.reg .f64 data;
	ld.global.ca.f64 data, [%rd32772];
	}
	// end inline asm
	// begin inline asm
	bar.sync 0;
	// end inline asm
	// begin inline asm
	{	
.reg .f64 data;
	ld.global.ca.f64 data, [%rd32772];
	}
	// end inline asm
	// begin inline asm
	bar.sync 0;
	// end inline asm
	// begin inline asm
	{	
.reg .f64 data;
	ld.global.ca.f64 data, [%rd32772];
	}
	// end inline asm
	// begin inline asm
	bar.sync 0;
	// end inline asm
	// begin inline asm
	{	
.reg .f64 data;
	ld.global.ca.f64 data, [%rd32772];
	}
	// end inline asm
	// begin inline asm
	bar.sync 0;
	// end inline asm
	// begin inline asm
	{	
.reg .f64 data;
	ld.global.ca.f64 data, [%rd32772];
	}
	// end inline asm
	// begin inline asm
	bar.sync 0;
	// end inline asm
	// begin inline asm
	{	
.reg .f64 data;
	ld.global.ca.f64 data, [%rd32772];
	}
	// end inline asm
	// begin inline asm
	bar.sync 0;
	// end inline asm
	// begin inline asm
	{	
.reg .f64 data;
	ld.global.ca.f64 data, [%rd32772];
	}
	// end inline asm
	// begin inline asm
	bar.sync 0;
	// end inline asm
	// begin inline asm
	{	
.reg .f64 data;
	ld.global.ca.f64 data, [%rd32772];
	}
	// end inline asm
	// begin inline asm
	bar.sync 0;
	// end inline asm
	// begin inline asm
	{	
.reg .f64 data;
	ld.global.ca.f64 data, [%rd32772];
	}
	// end inline asm
	// begin inline asm
	bar.sync 0;
	// end inline asm
	// begin inline asm
	{	
.reg .f64 data;
	ld.global.ca.f64 data, [%rd32772];
	}
	// end inline asm
	// begin inline asm
	bar.sync 0;
	// end inline asm
	// begin inline asm
	{	
.reg .f64 data;
	ld.global.ca.f64 data, [%rd32772];
	}
	// end inline asm
	// begin inline asm
	bar.sync 0;
	// end inline asm
	// begin inline asm
	{	
.reg .f64 data;
	ld.global.ca.f64 data, [%rd32772];
	}
	// end inline asm
	// begin inline asm
	bar.sync 0;
	// end inline asm
	// begin inline asm
	{	
.reg .f64 data;
	ld.global.ca.f64 data, [%rd32772];
	}
	// end inline asm
	// begin inline asm
	bar.sync 0;
	// end inline asm
	// begin inline asm
	{	
.reg .f64 data;
	ld.global.ca.f64 data, [%rd32772];
	}
	// end inline asm
	// begin inline asm
	bar.sync 0;
	// end inline asm
	// begin inline asm
	{	
.reg .f64 data;
	ld.global.ca.f64 data, [%rd32772];
	}
	// end inline asm
	// begin inline asm
	bar.sync 0;
	// end inline asm
	// begin inline asm
	{	
.reg .f64 data;
	ld.global.ca.f64 data, [%rd32772];
	}
	// end inline asm
	// begin inline asm
	bar.sync 0;
	// end inline asm
	// begin inline asm
	{	
.reg .f64 data;
	ld.global.ca.f64 data, [%rd32772];
	}
	// end inline asm
	// begin inline asm
	bar.sync 0;
	// end inline asm
	// begin inline asm
	{	
.reg .f64 data;
	ld.global.ca.f64 data, [%rd32772];
	}
	// end inline asm
	// begin inline asm
	bar.sync 0;
	// end inline asm
	// begin inline asm
	{	
.reg .f64 data;
	ld.global.ca.f64 data, [%rd32772];
	}
	// end inline asm
	// begin inline asm
	bar.sync 0;
	// end inline asm
	// begin inline asm
	{	
.reg .f64 data;
	ld.global.ca.f64 data, [%rd32772];
	}
	// end inline asm
	// begin inline asm
	bar.sync 0;
	// end inline asm
	// begin inline asm
	{	
.reg .f64 data;
	ld.global.ca.f64 data, [%rd32772];
	}
	// end inline asm
	// begin inline asm
	bar.sync 0;
	// end inline asm
	// begin inline asm
	{	
.reg .f64 data;
	ld.global.ca.f64 data, [%rd32772];
	}
	// end inline asm
	// begin inline asm
	bar.sync 0;
	// end inline asm
	// begin inline asm
	{	
.reg .f64 data;
	ld.global.ca.f64 data, [%rd32772];
	}
	// end inline asm
	// begin inline asm
	bar.sync 0;
	// end inline asm
	// begin inline asm
	{	
.reg .f64 data;
	ld.global.ca.f64 data, [%rd32772];
	}
	// end inline asm
	// begin inline asm
	bar.sync 0;
	// end inline asm
	// begin inline asm
	{	
.reg .f64 data;
	ld.global.ca.f64 data, [%rd32772];
	}
	// end inline asm
	// begin inline asm
	bar.sync 0;
	// end inline asm
	// begin inline asm
	{	
.reg .f64 data;
	ld.global.ca.f64 data, [%rd32772];
	}
	// end inline asm
	// begin inline asm
	bar.sync 0;
	// end inline asm
	// begin inline asm
	{	
.reg .f64 data;
	ld.global.ca.f64 data, [%rd32772];
	}
	// end inline asm
	// begin inline asm
	bar.sync 0;
	// end inline asm
	// begin inline asm
	{	
.reg .f64 data;
	ld.global.ca.f64 data, [%rd32772];
	}
	// end inline asm
	// begin inline asm
	bar.sync 0;
	// end inline asm
	// begin inline asm
	{	
.reg .f64 data;
	ld.global.ca.f64 data, [%rd32772];
	}
	// end inline asm
	// begin inline asm
	bar.sync 0;
	// end inline asm
	// begin inline asm
	{	
.reg .f64 data;
	ld.global.ca.f64 data, [%rd32772];
	}
	// end inline asm
	// begin inline asm
	bar.sync 0;
	// end inline asm
	// begin inline asm
	{	
.reg .f64 data;
	ld.global.ca.f64 data, [%rd32772];
	}
	// end inline asm
	// begin inline asm
	bar.sync 0;
	// end inline asm
	// begin inline asm
	{	
.reg .f64 data;
	ld.global.ca.f64 data, [%rd32772];
	}
	// end inline asm
	// begin inline asm
	bar.sync 0;
	// end inline asm
	// begin inline asm
	{	
.reg .f64 data;
	ld.global.ca.f64 data, [%rd32772];
	}
	// end inline asm
	// begin inline asm
	bar.sync 0;
	// end inline asm
	// begin inline asm
	{	
.reg .f64 data;
	ld.global.ca.f64 data, [%rd32772];
	}
	// end inline asm
	// begin inline asm
	bar.sync 0;
	// end inline asm
	// begin inline asm
	{	
.reg .f64 data;
	ld.global.ca.f64 data, [%rd32772];
	}
	// end inline asm
	// begin inline asm
	bar.sync 0;
	// end inline asm
	// begin inline asm
	{	
.reg .f64 data;
	ld.global.ca.f64 data, [%rd32772];
	}
	// end inline asm
	// begin inline asm
	bar.sync 0;
	// end inline asm
	// begin inline asm
	{	
.reg .f64 data;
	ld.global.ca.f64 data, [%rd32772];
	}
	// end inline asm
	// begin inline asm
	bar.sync 0;
	// end inline asm
	// begin inline asm
	{	
.reg .f64 data;
	ld.global.ca.f64 data, [%rd32772];
	}
	// end inline asm
	// begin inline asm
	bar.sync 0;
	// end inline asm
	// begin inline asm
	{	
.reg .f64 data;
	ld.global.ca.f64 data, [%rd32772];
	}
	// end inline asm
	// begin inline asm
	bar.sync 0;
	// end inline asm
	// begin inline asm
	{	
.reg .f64 data;
	ld.global.ca.f64 data, [%rd32772];
	}
	// end inline asm
	// begin inline asm
	bar.sync 0;
	// end inline asm
	// begin inline asm
	{	
.reg .f64 data;
	ld.global.ca.f64 data, [%rd32772];
	}
	// end inline asm
	// begin inline asm
	bar.sync 0;
	// end inline asm
	// begin inline asm
	{	
.reg .f64 data;
	ld.global.ca.f64 data, [%rd32772];
	}
	// end inline asm
	// begin inline asm
	bar.sync 0;
	// end inline asm
	// begin inline asm
	{	
.reg .f64 data;
	ld.global.ca.f64 data, [%rd32772];
	}
	// end inline asm
	// begin inline asm
	bar.sync 0;
	// end inline asm
	// begin inline asm
	{	
.reg .f64 data;
	ld.global.ca.f64 data, [%rd32772];
	}
	// end inline asm
	// begin inline asm
	bar.sync 0;
	// end inline asm
	// begin inline asm
	{	
.reg .f64 data;
	ld.global.ca.f64 data, [%rd32772];
	}
	// end inline asm
	// begin inline asm
	bar.sync 0;
	// end inline asm
	// begin inline asm
	{	
.reg .f64 data;
	ld.global.ca.f64 data, [%rd32772];
	}
	// end inline asm
	// begin inline asm
	bar.sync 0;
	// end inline asm
	// begin inline asm
	{	
.reg .f64 data;
	ld.global.ca.f64 data, [%rd32772];
	}
	// end inline asm
	// begin inline asm
	bar.sync 0;
	// end inline asm
	// begin inline asm
	{	
.reg .f64 data;
	ld.global.ca.f64 data, [%rd32772];
	}
	// end inline asm
	// begin inline asm
	bar.sync 0;
	// end inline asm
	// begin inline asm
	{	
.reg .f64 data;
	ld.global.ca.f64 data, [%rd32772];
	}
	// end inline asm
	// begin inline asm
	bar.sync 0;
	// end inline asm
	// begin inline asm
	{	
.reg .f64 data;
	ld.global.ca.f64 data, [%rd32772];
	}
	// end inline asm
	// begin inline asm
	bar.sync 0;
	// end inline asm
	// begin inline asm
	{	
.reg .f64 data;
	ld.global.ca.f64 data, [%rd32772];
	}
	// end inline asm
	// begin inline asm
	bar.sync 0;
	// end inline asm
	// begin inline asm
	{	
.reg .f64 data;
	ld.global.ca.f64 data, [%rd32772];
	}
	// end inline asm
	// begin inline asm
	bar.sync 0;
	// end inline asm
	// begin inline asm
	{	
.reg .f64 data;
	ld.global.ca.f64 data, [%rd32772];
	}
	// end inline asm
	// begin inline asm
	bar.sync 0;
	// end inline asm
	// begin inline asm
	{	
.reg .f64 data;
	ld.global.ca.f64 data, [%rd32772];
	}
	// end inline asm
	// begin inline asm
	bar.sync 0;
	// end inline asm
	// begin inline asm
	{	
.reg .f64 data;
	ld.global.ca.f64 data, [%rd32772];
	}
	// end inline asm
	// begin inline asm
	bar.sync 0;
	// end inline asm
	// begin inline asm
	{	
.reg .f64 data;
	ld.global.ca.f64 data, [%rd32772];
	}
	// end inline asm
	// begin inline asm
	bar.sync 0;
	// end inline asm
	// begin inline asm
	{	
.reg .f64 data;
	ld.global.ca.f64 data, [%rd32772];
	}
	// end inline asm
	// begin inline asm
	bar.sync 0;
	// end inline asm
	// begin inline asm
	{	
.reg .f64 data;
	ld.global.ca.f64 data, [%rd32772];
	}
	// end inline asm
	// begin inline asm
	bar.sync 0;
	// end inline asm
	// begin inline asm
	{	
.reg .f64 data;
	ld.global.ca.f64 data, [%rd32772];
	}
	// end inline asm
	// begin inline asm
	bar.sync 0;
	// end inline asm
	// begin inline asm
	{	
.reg .f64 data;
	ld.global.ca.f64 data, [%rd32772];
	}
	// end inline asm
	// begin inline asm
	bar.sync 0;
	// end inline asm
	// begin inline asm
	{	
.reg .f64 data;
	ld.global.ca.f64 data, [%rd32772];
	}
	// end inline asm
	// begin inline asm
	bar.sync 0;
	// end inline asm
	// begin inline asm
	{	
.reg .f64 data;
	ld.global.ca.f64 data, [%rd32772];
	}
	// end inline asm
	// begin inline asm
	bar.sync 0;
	// end inline asm
	// begin inline asm
	{	
.reg .f64 data;
	ld.global.ca.f64 data, [%rd32772];
	}
	// end inline asm
	// begin inline asm
	bar.sync 0;
	// end inline asm
	// begin inline asm
	{	
.reg .f64 data;
	ld.global.ca.f64 data, [%rd32772];
	}
	// end inline asm
	// begin inline asm
	bar.sync 0;
	// end inline asm
	// begin inline asm
	{	
.reg .f64 data;
	ld.global.ca.f64 data, [%rd32772];
	}
	// end inline asm
	// begin inline asm
	bar.sync 0;
	// end inline asm
	// begin inline asm
	{	
.reg .f64 data;
	ld.global.ca.f64 data, [%rd32772];
	}
	// end inline asm
	// begin inline asm
	bar.sync 0;
	// end inline asm
	// begin inline asm
	{	
.reg .f64 data;
	ld.global.ca.f64 data, [%rd32772];
	}
	// end inline asm
	// begin inline asm
	bar.sync 0;
	// end inline asm
	// begin inline asm
	{	
.reg .f64 data;
	ld.global.ca.f64 data, [%rd32772];
	}
	// end inline asm
	// begin inline asm
	bar.sync 0;
	// end inline asm
	// begin inline asm
	{	
.reg .f64 data;
	ld.global.ca.f64 data, [%rd32772];
	}
	// end inline asm
	// begin inline asm
	bar.sync 0;
	// end inline asm
	// begin inline asm
	{	
.reg .f64 data;
	ld.global.ca.f64 data, [%rd32772];
	}
	// end inline asm
	// begin inline asm
	bar.sync 0;
	// end inline asm
	// begin inline asm
	{	
.reg .f64 data;
	ld.global.ca.f64 data, [%rd32772];
	}
	// end inline asm
	// begin inline asm
	bar.sync 0;
	// end inline asm
	// begin inline asm
	{	
.reg .f64 data;
	ld.global.ca.f64 data, [%rd32772];
	}
	// end inline asm
	// begin inline asm
	bar.sync 0;
	// end inline asm
	// begin inline asm
	{	
.reg .f64 data;
	ld.global.ca.f64 data, [%rd32772];
	}
	// end inline asm
	// begin inline asm
	bar.sync 0;
	// end inline asm
	// begin inline asm
	{	
.reg .f64 data;
	ld.global.ca.f64 data, [%rd32772];
	}
	// end inline asm
	// begin inline asm
	bar.sync 0;
	// end inline asm
	// begin inline asm
	{	
.reg .f64 data;
	ld.global.ca.f64 data, [%rd32772];
	}
	// end inline asm
	// begin inline asm
	bar.sync 0;
	// end inline asm
	// begin inline asm
	{	
.reg .f64 data;
	ld.global.ca.f64 data, [%rd32772];
	}
	// end inline asm
	// begin inline asm
	bar.sync 0;
	// end inline asm
	// begin inline asm
	{	
.reg .f64 data;
	ld.global.ca.f64 data, [%rd32772];
	}
	// end inline asm
	// begin inline asm
	bar.sync 0;
	// end inline asm
	// begin inline asm
	{	
.reg .f64 data;
	ld.global.ca.f64 data, [%rd32772];
	}
	// end inline asm
	// begin inline asm
	bar.sync 0;
	// end inline asm
	// begin inline asm
	{	
.reg .f64 data;
	ld.global.ca.f64 data, [%rd32772];
	}
	// end inline asm
	// begin inline asm
	bar.sync 0;
	// end inline asm
	// begin inline asm
	{	
.reg .f64 data;
	ld.global.ca.f64 data, [%rd32772];
	}
	// end inline asm
	// begin inline asm
	bar.sync 0;
	// end inline asm
	// begin inline asm
	{	
.reg .f64 data;
	ld.global.ca.f64 data, [%rd32772];
	}
	// end inline asm
	// begin inline asm
	bar.sync 0;
	// end inline asm
	// begin inline asm
	{	
.reg .f64 data;
	ld.global.ca.f64 data, [%rd32772];
	}
	// end inline asm
	// begin inline asm
	bar.sync 0;
	// end inline asm
	// begin inline asm
	{	
.reg .f64 data;
	ld.global.ca.f64 data, [%rd32772];
	}
	// end inline asm
	// begin inline asm
	bar.sync 0;
	// end inline asm
	// begin inline asm
	{	
.reg .f64 data;
	ld.global.ca.f64 data, [%rd32772];
	}
	// end inline asm
	// begin inline asm
	bar.sync 0;
	// end inline asm
	// begin inline asm
	{	
.reg .f64 data;
	ld.global.ca.f64 data, [%rd32772];
	}
	// end inline asm
	// begin inline asm
	bar.sync 0;
	// end inline asm
	// begin inline asm
	{	
.reg .f64 data;
	ld.global.ca.f64 data, [%rd32772];
	}
	// end inline asm
	// begin inline asm
	bar.sync 0;
	// end inline asm
	// begin inline asm
	{	
.reg .f64 data;
	ld.global.ca.f64 data, [%rd32772];
	}
	// end inline asm
	// begin inline asm
	bar.sync 0;
	// end inline asm
	// begin inline asm
	{	
.reg .f64 data;
	ld.global.ca.f64 data, [%rd32772];
	}
	// end inline asm
	// begin inline asm
	bar.sync 0;
	// end inline asm
	// begin inline asm
	{	
.reg .f64 data;
	ld.global.ca.f64 data, [%rd32772];
	}
	// end inline asm
	// begin inline asm
	bar.sync 0;
	// end inline asm
	// begin inline asm
	{	
.reg .f64 data;
	ld.global.ca.f64 data, [%rd32772];
	}
	// end inline asm
	// begin inline asm
	bar.sync 0;
	// end inline asm
	// begin inline asm
	{	
.reg .f64 data;
	ld.global.ca.f64 data, [%rd32772];
	}
	// end inline asm
	// begin inline asm
	bar.sync 0;
	// end inline asm
	// begin inline asm
	{	
.reg .f64 data;
	ld.global.ca.f64 data, [%rd32772];
	}
	// end inline asm
	// begin inline asm
	bar.sync 0;
	// end inline asm
	// begin inline asm
	{	
.reg .f64 data;
	ld.global.ca.f64 data, [%rd32772];
	}
	// end inline asm
	// begin inline asm
	bar.sync 0;
	// end inline asm
	// begin inline asm
	{	
.reg .f64 data;
	ld.global.ca.f64 data, [%rd32772];
	}
	// end inline asm
	// begin inline asm
	bar.sync 0;
	// end inline asm
	// begin inline asm
	{	
.reg .f64 data;
	ld.global.ca.f64 data, [%rd32772];
	}
	// end inline asm
	// begin inline asm
	bar.sync 0;
	// end inline asm
	// begin inline asm
	{	
.reg .f64 data;
	ld.global.ca.f64 data, [%rd32772];
	}
	// end inline asm
	// begin inline asm
	bar.sync 0;
	// end inline asm
	// begin inline asm
	{	
.reg .f64 data;
	ld.global.ca.f64 data, [%rd32772];
	}
	// end inline asm
	// begin inline asm
	bar.sync 0;
	// end inline asm
	// begin inline asm
	{	
.reg .f64 data;
	ld.global.ca.f64 data, [%rd32772];
	}
	// end inline asm
	// begin inline asm
	bar.sync 0;
	// end inline asm
	// begin inline asm
	{	
.reg .f64 data;
	ld.global.ca.f64 data, [%rd32772];
	}
	// end inline asm
	// begin inline asm
	bar.sync 0;
	// end inline asm
	// begin inline asm
	{	
.reg .f64 data;
	ld.global.ca.f64 data, [%rd32772];
	}
	// end inline asm
	// begin inline asm
	bar.sync 0;
	// end inline asm
	// begin inline asm
	{	
.reg .f64 data;
	ld.global.ca.f64 data, [%rd32772];
	}
	// end inline asm
	// begin inline asm
	bar.sync 0;
	// end inline asm
	// begin inline asm
	{	
.reg .f64 data;
	ld.global.ca.f64 data, [%rd32772];
	}
	// end inline asm
	// begin inline asm
	bar.sync 0;
	// end inline asm
	// begin inline asm
	{	
.reg .f64 data;
	ld.global.ca.f64 data, [%rd32772];
	}
	// end inline asm
	// begin inline asm
	bar.sync 0;
	// end inline asm
	// begin inline asm
	{	
.reg .f64 data;
	ld.global.ca.f64 data, [%rd32772];
	}
	// end inline asm
	// begin inline asm
	bar.sync 0;
	// end inline asm
	// begin inline asm
	{	
.reg .f64 data;
	ld.global.ca.f64 data, [%rd32772];
	}
	// end inline asm
	// begin inline asm
	bar.sync 0;
	// end inline asm
	// begin inline asm
	{	
.reg .f64 data;
	ld.global.ca.f64 data, [%rd32772];
	}
	// end inline asm
	// begin inline asm
	bar.sync 0;
	// end inline asm
	// begin inline asm
	{	
.reg .f64 data;
	ld.global.ca.f64 data, [%rd32772];
	}
	// end inline asm
	// begin inline asm
	bar.sync 0;
	// end inline asm
	// begin inline asm
	{	
.reg .f64 data;
	ld.global.ca.f64 data, [%rd32772];
	}
	// end inline asm
	// begin inline asm
	bar.sync 0;
	// end inline asm
	// begin inline asm
	{	
.reg .f64 data;
	ld.global.ca.f64 data, [%rd32772];
	}
	// end inline asm
	// begin inline asm
	bar.sync 0;
	// end inline asm
	// begin inline asm
	{	
.reg .f64 data;
	ld.global.ca.f64 data, [%rd32772];
	}
	// end inline asm
	// begin inline asm
	bar.sync 0;
	// end inline asm
	// begin inline asm
	{	
.reg .f64 data;
	ld.global.ca.f64 data, [%rd32772];
	}
	// end inline asm
	// begin inline asm
	bar.sync 0;
	// end inline asm
	// begin inline asm
	{	
.reg .f64 data;
	ld.global.ca.f64 data, [%rd32772];
	}
	// end inline asm
	// begin inline asm
	bar.sync 0;
	// end inline asm
	// begin inline asm
	{	
.reg .f64 data;
	ld.global.ca.f64 data, [%rd32772];
	}
	// end inline asm
	// begin inline asm
	bar.sync 0;
	// end inline asm
	// begin inline asm
	{	
.reg .f64 data;
	ld.global.ca.f64 data, [%rd32772];
	}
	// end inline asm
	// begin inline asm
	bar.sync 0;
	// end inline asm
	// begin inline asm
	{	
.reg .f64 data;
	ld.global.ca.f64 data, [%rd32772];
	}
	// end inline asm
	// begin inline asm
	bar.sync 0;
	// end inline asm
	// begin inline asm
	{	
.reg .f64 data;
	ld.global.ca.f64 data, [%rd32772];
	}
	// end inline asm
	// begin inline asm
	bar.sync 0;
	// end inline asm
	// begin inline asm
	{	
.reg .f64 data;
	ld.global.ca.f64 data, [%rd32772];
	}
	// end inline asm
	// begin inline asm
	bar.sync 0;
	// end inline asm
	// begin inline asm
	{	
.reg .f64 data;
	ld.global.ca.f64 data, [%rd32772];
	}
	// end inline asm
	// begin inline asm
	bar.sync 0;
	// end inline asm
	// begin inline asm
	{	
.reg .f64 data;
	ld.global.ca.f64 data, [%rd32772];
	}
	// end inline asm
	// begin inline asm
	bar.sync 0;
	// end inline asm
	// begin inline asm
	{	
.reg .f64 data;
	ld.global.ca.f64 data, [%rd32772];
	}
	// end inline asm
	// begin inline asm
	bar.sync 0;
	// end inline asm
	// begin inline asm
	{	
.reg .f64 data;
	ld.global.ca.f64 data, [%rd32772];
	}
	// end inline asm
	// begin inline asm
	bar.sync 0;
	// end inline asm
	// begin inline asm
	{	
.reg .f64 data;
	ld.global.ca.f64 data, [%rd32772];
	}
	// end inline asm
	// begin inline asm
	bar.sync 0;
	// end inline asm
	// begin inline asm
	{	
.reg .f64 data;
	ld.global.ca.f64 data, [%rd32772];
	}
	// end inline asm
	// begin inline asm
	bar.sync 0;
	// end inline asm
	// begin inline asm
	{	
.reg .f64 data;
	ld.global.ca.f64 data, [%rd32772];
	}
	// end inline asm
	// begin inline asm
	bar.sync 0;
	// end inline asm
	// begin inline asm
	{	
.reg .f64 data;
	ld.global.ca.f64 data, [%rd32772];
	}
	// end inline asm
	// begin inline asm
	bar.sync 0;
	// end inline asm
	// begin inline asm
	{	
.reg .f64 data;
	ld.global.ca.f64 data, [%rd32772];
	}
	// end inline asm
	// begin inline asm
	bar.sync 0;
	// end inline asm
	// begin inline asm
	{	
.reg .f64 data;
	ld.global.ca.f64 data, [%rd32772];
	}
	// end inline asm
	// begin inline asm
	bar.sync 0;
	// end inline asm
	// begin inline asm
	{	
.reg .f64 data;
	ld.global.ca.f64 data, [%rd32772];
	}
	// end inline asm
	// begin inline asm
	bar.sync 0;
	// end inline asm
	// begin inline asm
	{	
.reg .f64 data;
	ld.global.ca.f64 data, [%rd32772];
	}
	// end inline asm
	// begin inline asm
	bar.sync 0;
	// end inline asm
	// begin inline asm
	{	
.reg .f64 data;
	ld.global.ca.f64 data, [%rd32772];
	}
	// end inline asm
	// begin inline asm
	bar.sync 0;
	// end inline asm
	// begin inline asm
	{	
.reg .f64 data;
	ld.global.ca.f64 data, [%rd32772];
	}
	// end inline asm
	// begin inline asm
	bar.sync 0;
	// end inline asm
	// begin inline asm
	{	
.reg .f64 data;
	ld.global.ca.f64 data, [%rd32772];
	}
	// end inline asm
	// begin inline asm
	bar.sync 0;
	// end inline asm
	// begin inline asm
	{	
.reg .f64 data;
	ld.global.ca.f64 data, [%rd32772];
	}
	// end inline asm
	// begin inline asm
	bar.sync 0;
	// end inline asm
	// begin inline asm
	{	
.reg .f64 data;
	ld.global.ca.f64 data, [%rd32772];
	}
	// end inline asm
	// begin inline asm
	bar.sync 0;
	// end inline asm
	// begin inline asm
	{	
.reg .f64 data;
	ld.global.ca.f64 data, [%rd32772];
	}
	// end inline asm
	// begin inline asm
	bar.sync 0;
	// end inline asm
	// begin inline asm
	{	
.reg .f64 data;
	ld.global.ca.f64 data, [%rd32772];
	}
	// end inline asm
	// begin inline asm
	bar.sync 0;
	// end inline asm
	// begin inline asm
	{	
.reg .f64 data;
	ld.global.ca.f64 data, [%rd32772];
	}
	// end inline asm
	// begin inline asm
	bar.sync 0;
	// end inline asm
	// begin inline asm
	{	
.reg .f64 data;
	ld.global.ca.f64 data, [%rd32772];
	}
	// end inline asm
	// begin inline asm
	bar.sync 0;
	// end inline asm
	// begin inline asm
	{	
.reg .f64 data;
	ld.global.ca.f64 data, [%rd32772];
	}
	// end inline asm
	// begin inline asm
	bar.sync 0;
	// end inline asm
	// begin inline asm
	{	
.reg .f64 data;
	ld.global.ca.f64 data, [%rd32772];
	}
	// end inline asm
	// begin inline asm
	bar.sync 0;
	// end inline asm
	// begin inline asm
	{	
.reg .f64 data;
	ld.global.ca.f64 data, [%rd32772];
	}
	// end inline asm
	// begin inline asm
	bar.sync 0;
	// end inline asm
	// begin inline asm
	{	
.reg .f64 data;
	ld.global.ca.f64 data, [%rd32772];
	}
	// end inline asm
	// begin inline asm
	bar.sync 0;
	// end inline asm
	// begin inline asm
	{	
.reg .f64 data;
	ld.global.ca.f64 data, [%rd32772];
	}
	// end inline asm
	// begin inline asm
	bar.sync 0;
	// end inline asm
	// begin inline asm
	{	
.reg .f64 data;
	ld.global.ca.f64 data, [%rd32772];
	}
	// end inline asm
	// begin inline asm
	bar.sync 0;
	// end inline asm
	// begin inline asm
	{	
.reg .f64 data;
	ld.global.ca.f64 data, [%rd32772];
	}
	// end inline asm
	// begin inline asm
	bar.sync 0;
	// end inline asm
	// begin inline asm
	{	
.reg .f64 data;
	ld.global.ca.f64 data, [%rd32772];
	}
	// end inline asm
	// begin inline asm
	bar.sync 0;
	// end inline asm
	// begin inline asm
	{	
.reg .f64 data;
	ld.global.ca.f64 data, [%rd32772];
	}
	// end inline asm
	// begin inline asm
	bar.sync 0;
	// end inline asm
	// begin inline asm
	{	
.reg .f64 data;
	ld.global.ca.f64 data, [%rd32772];
	}
	// end inline asm
	// begin inline asm
	bar.sync 0;
	// end inline asm
	// begin inline asm
	{	
.reg .f64 data;
	ld.global.ca.f64 data, [%rd32772];
	}
	// end inline asm
	// begin inline asm
	bar.sync 0;
	// end inline asm
	// begin inline asm
	{	
.reg .f64 data;
	ld.global.ca.f64 data, [%rd32772];
	}
	// end inline asm
	// begin inline asm
	bar.sync 0;
	// end inline asm
	// begin inline asm
	{	
.reg .f64 data;
	ld.global.ca.f64 data, [%rd32772];
	}
	// end inline asm
	// begin inline asm
	bar.sync 0;
	// end inline asm
	// begin inline asm
	{	
.reg .f64 data;
	ld.global.ca.f64 data, [%rd32772];
	}
	// end inline asm
	// begin inline asm
	bar.sync 0;
	// end inline asm
	// begin inline asm
	{	
.reg .f64 data;
	ld.global.ca.f64 data, [%rd32772];
	}
	// end inline asm
	// begin inline asm
	bar.sync 0;
	// end inline asm
	// begin inline asm
	{	
.reg .f64 data;
	ld.global.ca.f64 data, [%rd32772];
	}
	// end inline asm
	// begin inline asm
	bar.sync 0;
	// end inline asm
	// begin inline asm
	{	
.reg .f64 data;
	ld.global.ca.f64 data, [%rd32772];
	}
	// end inline asm
	// begin inline asm
	bar.sync 0;
	// end inline asm
	// begin inline asm
	{	
.reg .f64 data;
	ld.global.ca.f64 data, [%rd32772];
	}
	// end inline asm
	// begin inline asm
	bar.sync 0;
	// end inline asm
	// begin inline asm
	{	
.reg .f64 data;
	ld.global.ca.f64 data, [%rd32772];
	}
	// end inline asm
	// begin inline asm
	bar.sync 0;
	// end inline asm
	// begin inline asm
	{	
.reg .f64 data;
	ld.global.ca.f64 data, [%rd32772];
	}
	// end inline asm
	// begin inline asm
	bar.sync 0;
	// end inline asm
	// begin inline asm
	{	
.reg .f64 data;
	ld.global.ca.f64 data, [%rd32772];
	}
	// end inline asm
	// begin inline asm
	bar.sync 0;
	// end inline asm
	// begin inline asm
	{	
.reg .f64 data;
	ld.global.ca.f64 data, [%rd32772];
	}
	// end inline asm
	// begin inline asm
	bar.sync 0;
	// end inline asm
	// begin inline asm
	{	
.reg .f64 data;
	ld.global.ca.f64 data, [%rd32772];
	}
	// end inline asm
	// begin inline asm
	bar.sync 0;
	// end inline asm
	// begin inline asm
	{	
.reg .f64 data;
	ld.global.ca.f64 data, [%rd32772];
	}
	// end inline asm
	// begin inline asm
	bar.sync 0;
	// end inline asm
	// begin inline asm
	{	
.reg .f64 data;
	ld.global.ca.f64 data, [%rd32772];
	}
	// end inline asm
	// begin inline asm
	bar.sync 0;
	// end inline asm
	// begin inline asm
	{	
.reg .f64 data;
	ld.global.ca.f64 data, [%rd32772];
	}
	// end inline asm
	// begin inline asm
	bar.sync 0;
	// end inline asm
	// begin inline asm
	{	
.reg .f64 data;
	ld.global.ca.f64 data, [%rd32772];
	}
	// end inline asm
	// begin inline asm
	bar.sync 0;
	// end inline asm
	// begin inline asm
	{	
.reg .f64 data;
	ld.global.ca.f64 data, [%rd32772];
	}
	// end inline asm
	// begin inline asm
	bar.sync 0;
	// end inline asm
	// begin inline asm
	{	
.reg .f64 data;
	ld.global.ca.f64 data, [%rd32772];
	}
	// end inline asm
	// begin inline asm
	bar.sync 0;
	// end inline asm
	// begin inline asm
	{	
.reg .f64 data;
	ld.global.ca.f64 data, [%rd32772];
	}
	// end inline asm
	// begin inline asm
	bar.sync 0;
	// end inline asm
	// begin inline asm
	{	
.reg .f64 data;
	ld.global.ca.f64 data, [%rd32772];
	}
	// end inline asm
	// begin inline asm
	bar.sync 0;
	// end inline asm
	// begin inline asm
	{	
.reg .f64 data;
	ld.global.ca.f64 data, [%rd32772];
	}
	// end inline asm
	// begin inline asm
	bar.sync 0;
	// end inline asm
	// begin inline asm
	{	
.reg .f64 data;
	ld.global.ca.f64 data, [%rd32772];
	}
	// end inline asm
	// begin inline asm
	bar.sync 0;
	// end inline asm
	// begin inline asm
	{	
.reg .f64 data;
	ld.global.ca.f64 data, [%rd32772];
	}
	// end inline asm
	// begin inline asm
	bar.sync 0;
	// end inline asm
	// begin inline asm
	{	
.reg .f64 data;
	ld.global.ca.f64 data, [%rd32772];
	}
	// end inline asm
	// begin inline asm
	bar.sync 0;
	// end inline asm
	// begin inline asm
	{	
.reg .f64 data;
	ld.global.ca.f64 data, [%rd32772];
	}
	// end inline asm
	// begin inline asm
	bar.sync 0;
	// end inline asm
	// begin inline asm
	{	
.reg .f64 data;
	ld.global.ca.f64 data, [%rd32772];
	}
	// end inline asm
	// begin inline asm
	bar.sync 0;
	// end inline asm
	// begin inline asm
	{	
.reg .f64 data;
	ld.global.ca.f64 data, [%rd32772];
	}
	// end inline asm
	// begin inline asm
	bar.sync 0;
	// end inline asm
	// begin inline asm
	{	
.reg .f64 data;
	ld.global.ca.f64 data, [%rd32772];
	}
	// end inline asm
	// begin inline asm
	bar.sync 0;
	// end inline asm
	// begin inline asm
	{	
.reg .f64 data;
	ld.global.ca.f64 data, [%rd32772];
	}
	// end inline asm
	// begin inline asm
	bar.sync 0;
	// end inline asm
	// begin inline asm
	{	
.reg .f64 data;
	ld.global.ca.f64 data, [%rd32772];
	}
	// end inline asm
	// begin inline asm
	bar.sync 0;
	// end inline asm
	// begin inline asm
	{	
.reg .f64 data;
	ld.global.ca.f64 data, [%rd32772];
	}
	// end inline asm
	// begin inline asm
	bar.sync 0;
	// end inline asm
	// begin inline asm
	{	
.reg .f64 data;
	ld.global.ca.f64 data, [%rd32772];
	}
	// end inline asm
	// begin inline asm
	bar.sync 0;
	// end inline asm
	// begin inline asm
	{	
.reg .f64 data;
	ld.global.ca.f64 data, [%rd32772];
	}
	// end inline asm
	// begin inline asm
	bar.sync 0;
	// end inline asm
	// begin inline asm
	{	
.reg .f64 data;
	ld.global.ca.f64 data, [%rd32772];
	}
	// end inline asm
	// begin inline asm
	bar.sync 0;
	// end inline asm
	// begin inline asm
	{	
.reg .f64 data;
	ld.global.ca.f64 data, [%rd32772];
	}
	// end inline asm
	// begin inline asm
	bar.sync 0;
	// end inline asm
	// begin inline asm
	{	
.reg .f64 data;
	ld.global.ca.f64 data, [%rd32772];
	}
	// end inline asm
	// begin inline asm
	bar.sync 0;
	// end inline asm
	// begin inline asm
	{	
.reg .f64 data;
	ld.global.ca.f64 data, [%rd32772];
	}
	// end inline asm
	// begin inline asm
	bar.sync 0;
	// end inline asm
	// begin inline asm
	{	
.reg .f64 data;
	ld.global.ca.f64 data, [%rd32772];
	}
	// end inline asm
	// begin inline asm
	bar.sync 0;
	// end inline asm
	// begin inline asm
	{	
.reg .f64 data;
	ld.global.ca.f64 data, [%rd32772];
	}
	// end inline asm
	// begin inline asm
	bar.sync 0;
	// end inline asm
	// begin inline asm
	{	
.reg .f64 data;
	ld.global.ca.f64 data, [%rd32772];
	}
	// end inline asm
	// begin inline asm
	bar.sync 0;
	// end inline asm
	// begin inline asm
	{	
.reg .f64 data;
	ld.global.ca.f64 data, [%rd32772];
	}
	// end inline asm
	// begin inline asm
	bar.sync 0;
	// end inline asm
	// begin inline asm
	{	
.reg .f64 data;
	ld.global.ca.f64 data, [%rd32772];
	}
	// end inline asm
	// begin inline asm
	bar.sync 0;
	// end inline asm
	// begin inline asm
	{	
.reg .f64 data;
	ld.global.ca.f64 data, [%rd32772];
	}
	// end inline asm
	// begin inline asm
	bar.sync 0;
	// end inline asm
	// begin inline asm
	{	
.reg .f64 data;
	ld.global.ca.f64 data, [%rd32772];
	}
	// end inline asm
	// begin inline asm
	bar.sync 0;
	// end inline asm
	// begin inline asm
	{	
.reg .f64 data;
	ld.global.ca.f64 data, [%rd32772];
	}
	// end inline asm
	// begin inline asm
	bar.sync 0;
	// end inline asm
	// begin inline asm
	{	
.reg .f64 data;
	ld.global.ca.f64 data, [%rd32772];
	}
	// end inline asm
	// begin inline asm
	bar.sync 0;
	// end inline asm
	// begin inline asm
	{	
.reg .f64 data;
	ld.global.ca.f64 data, [%rd32772];
	}
	// end inline asm
	// begin inline asm
	bar.sync 0;
	// end inline asm
	// begin inline asm
	{	
.reg .f64 data;
	ld.global.ca.f64 data, [%rd32772];
	}
	// end inline asm
	// begin inline asm
	bar.sync 0;
	// end inline asm
	// begin inline asm
	{	
.reg .f64 data;
	ld.global.ca.f64 data, [%rd32772];
	}
	// end inline asm
	// begin inline asm
	bar.sync 0;
	// end inline asm
	// begin inline asm
	{	
.reg .f64 data;
	ld.global.ca.f64 data, [%rd32772];
	}
	// end inline asm
	// begin inline asm
	bar.sync 0;
	// end inline asm
	// begin inline asm
	{	
.reg .f64 data;
	ld.global.ca.f64 data, [%rd32772];
	}
	// end inline asm
	// begin inline asm
	bar.sync 0;
	// end inline asm
	// begin inline asm
	{	
.reg .f64 data;
	ld.global.ca.f64 data, [%rd32772];
	}
	// end inline asm
	// begin inline asm
	bar.sync 0;
	// end inline asm
	// begin inline asm
	{	
.reg .f64 data;
	ld.global.ca.f64 data, [%rd32772];
	}
	// end inline asm
	// begin inline asm
	bar.sync 0;
	// end inline asm
	// begin inline asm
	{	
.reg .f64 data;
	ld.global.ca.f64 data, [%rd32772];
	}
	// end inline asm
	// begin inline asm
	bar.sync 0;
	// end inline asm
	// begin inline asm
	{	
.reg .f64 data;
	ld.global.ca.f64 data, [%rd32772];
	}
	// end inline asm
	// begin inline asm
	bar.sync 0;
	// end inline asm
	// begin inline asm
	{	
.reg .f64 data;
	ld.global.ca.f64 data, [%rd32772];
	}
	// end inline asm
	// begin inline asm
	bar.sync 0;
	// end inline asm
	// begin inline asm
	{	
.reg .f64 data;
	ld.global.ca.f64 data, [%rd32772];
	}
	// end inline asm
	// begin inline asm
	bar.sync 0;
	// end inline asm
	// begin inline asm
	{	
.reg .f64 data;
	ld.global.ca.f64 data, [%rd32772];
	}
	// end inline asm
	// begin inline asm
	bar.sync 0;
	// end inline asm
	// begin inline asm
	{	
.reg .f64 data;
	ld.global.ca.f64 data, [%rd32772];
	}
	// end inline asm
	// begin inline asm
	bar.sync 0;
	// end inline asm
	// begin inline asm
	{	
.reg .f64 data;
	ld.global.ca.f64 data, [%rd32772];
	}
	// end inline asm
	// begin inline asm
	bar.sync 0;
	// end inline asm
	// begin inline asm
	{	
.reg .f64 data;
	ld.global.ca.f64 data, [%rd32772];
	}
	// end inline asm
	// begin inline asm
	bar.sync 0;
	// end inline asm
	// begin inline asm
	{	
.reg .f64 data;
	ld.global.ca.f64 data, [%rd32772];
	}
	// end inline asm
	// begin inline asm
	bar.sync 0;
	// end inline asm
	// begin inline asm
	{	
.reg .f64 data;
	ld.global.ca.f64 data, [%rd32772];
	}
	// end inline asm
	// begin inline asm
	bar.sync 0;
	// end inline asm
	// begin inline asm
	{	
.reg .f64 data;
	ld.global.ca.f64 data, [%rd32772];
	}
	// end inline asm
	// begin inline asm
	bar.sync 0;
	// end inline asm
	// begin inline asm
	{	
.reg .f64 data;
	ld.global.ca.f64 data, [%rd32772];
	}
	// end inline asm
	// begin inline asm
	bar.sync 0;
	// end inline asm
	// begin inline asm
	{	
.reg .f64 data;
	ld.global.ca.f64 data, [%rd32772];
	}
	// end inline asm
	// begin inline asm
	bar.sync 0;
	// end inline asm
	// begin inline asm
	{	
.reg .f64 data;
	ld.global.ca.f64 data, [%rd32772];
	}
	// end inline asm
	// begin inline asm
	bar.sync 0;
	// end inline asm
	// begin inline asm
	{	
.reg .f64 data;
	ld.global.ca.f64 data, [%rd32772];
	}
	// end inline asm
	// begin inline asm
	bar.sync 0;
	// end inline asm
	// begin inline asm
	{	
.reg .f64 data;
	ld.global.ca.f64 data, [%rd32772];
	}
	// end inline asm
	// begin inline asm
	bar.sync 0;
	// end inline asm
	// begin inline asm
	{	
.reg .f64 data;
	ld.global.ca.f64 data, [%rd32772];
	}
	// end inline asm
	// begin inline asm
	bar.sync 0;
	// end inline asm
	// begin inline asm
	{	
.reg .f64 data;
	ld.global.ca.f64 data, [%rd32772];
	}
	// end inline asm
	// begin inline asm
	bar.sync 0;
	// end inline asm
	// begin inline asm
	{	
.reg .f64 data;
	ld.global.ca.f64 data, [%rd32772];
	}
	// end inline asm
	// begin inline asm
	bar.sync 0;
	// end inline asm
	// begin inline asm
	{	
.reg .f64 data;
	ld.global.ca.f64 data, [%rd32772];
	}
	// end inline asm
	// begin inline asm
	bar.sync 0;
	// end inline asm
	// begin inline asm
	{	
.reg .f64 data;
	ld.global.ca.f64 data, [%rd32772];
	}
	// end inline asm
	// begin inline asm
	bar.sync 0;
	// end inline asm
	// begin inline asm
	{	
.reg .f64 data;
	ld.global.ca.f64 data, [%rd32772];
	}
	// end inline asm
	// begin inline asm
	bar.sync 0;
	// end inline asm
	// begin inline asm
	{	
.reg .f64 data;
	ld.global.ca.f64 data, [%rd32772];
	}
	// end inline asm
	// begin inline asm
	bar.sync 0;
	// end inline asm
	// begin inline asm
	{	
.reg .f64 data;
	ld.global.ca.f64 data, [%rd32772];
	}
	// end inline asm
	// begin inline asm
	bar.sync 0;
	// end inline asm
	// begin inline asm
	{	
.reg .f64 data;
	ld.global.ca.f64 data, [%rd32772];
	}
	// end inline asm
	// begin inline asm
	bar.sync 0;
	// end inline asm
	// begin inline asm
	{	
.reg .f64 data;
	ld.global.ca.f64 data, [%rd32772];
	}
	// end inline asm
	// begin inline asm
	bar.sync 0;
	// end inline asm
	// begin inline asm
	{	
.reg .f64 data;
	ld.global.ca.f64 data, [%rd32772];
	}
	// end inline asm
	// begin inline asm
	bar.sync 0;
	// end inline asm
	// begin inline asm
	{	
.reg .f64 data;
	ld.global.ca.f64 data, [%rd32772];
	}
	// end inline asm
	// begin inline asm
	bar.sync 0;
	// end inline asm
	// begin inline asm
	{	
.reg .f64 data;
	ld.global.ca.f64 data, [%rd32772];
	}
	// end inline asm
	// begin inline asm
	bar.sync 0;
	// end inline asm
	// begin inline asm
	{	
.reg .f64 data;
	ld.global.ca.f64 data, [%rd32772];
	}
	// end inline asm
	// begin inline asm
	bar.sync 0;
	// end inline asm
	// begin inline asm
	{	
.reg .f64 data;
	ld.global.ca.f64 data, [%rd32772];
	}
	// end inline asm
	// begin inline asm
	bar.sync 0;
	// end inline asm
	// begin inline asm
	{	
.reg .f64 data;
	ld.global.ca.f64 data, [%rd32772];
	}
	// end inline asm
	// begin inline asm
	bar.sync 0;
	// end inline asm
	// begin inline asm
	{	
.reg .f64 data;
	ld.global.ca.f64 data, [%rd32772];
	}
	// end inline asm
	// begin inline asm
	bar.sync 0;
	// end inline asm
	// begin inline asm
	{	
.reg .f64 data;
	ld.global.ca.f64 data, [%rd32772];
	}
	// end inline asm
	// begin inline asm
	bar.sync 0;
	// end inline asm
	// begin inline asm
	{	
.reg .f64 data;
	ld.global.ca.f64 data, [%rd32772];
	}
	// end inline asm
	// begin inline asm
	bar.sync 0;
	// end inline asm
	// begin inline asm
	{	
.reg .f64 data;
	ld.global.ca.f64 data, [%rd32772];
	}
	// end inline asm
	// begin inline asm
	bar.sync 0;
	// end inline asm
	// begin inline asm
	{	
.reg .f64 data;
	ld.global.ca.f64 data, [%rd32772];
	}
	// end inline asm
	// begin inline asm
	bar.sync 0;
	// end inline asm
	// begin inline asm
	{	
.reg .f64 data;
	ld.global.ca.f64 data, [%rd32772];
	}
	// end inline asm
	// begin inline asm
	bar.sync 0;
	// end inline asm
	// begin inline asm
	{	
.reg .f64 data;
	ld.global.ca.f64 data, [%rd32772];
	}
	// end inline asm
	// begin inline asm
	bar.sync 0;
	// end inline asm
	// begin inline asm
	{	
.reg .f64 data;
	ld.global.ca.f64 data, [%rd32772];
	}
	// end inline asm
	// begin inline asm
	bar.sync 0;
	// end inline asm
	// begin inline asm
	{	
.reg .f64 data;
	ld.global.ca.f64 data, [%rd32772];
	}
	// end inline asm
	// begin inline asm
	bar.sync 0;
	// end inline asm
	// begin inline asm
	{	
.reg .f64 data;
	ld.global.ca.f64 data, [%rd32772];
	}
	// end inline asm
	// begin inline asm
	bar.sync 0;
	// end inline asm
	// begin inline asm
	{	
.reg .f64 data;
	ld.global.ca.f64 data, [%rd32772];
	}
	// end inline asm
	// begin inline asm
	bar.sync 0;
	// end inline asm
	// begin inline asm
	{	
.reg .f64 data;
	ld.global.ca.f64 data, [%rd32772];
	}
	// end inline asm
	// begin inline asm
	bar.sync 0;
	// end inline asm
	// begin inline asm
	{	
.reg .f64 data;
	ld.global.ca.f64 data, [%rd32772];
	}
	// end inline asm
	// begin inline asm
	bar.sync 0;
	// end inline asm
	// begin inline asm
	{	
.reg .f64 data;
	ld.global.ca.f64 data, [%rd32772];
	}
	// end inline asm
	// begin inline asm
	bar.sync 0;
	// end inline asm
	// begin inline asm
	{	
.reg .f64 data;
	ld.global.ca.f64 data, [%rd32772];
	}
	// end inline asm
	// begin inline asm
	bar.sync 0;
	// end inline asm
	// begin inline asm
	{	
.reg .f64 data;
	ld.global.ca.f64 data, [%rd32772];
	}
	// end inline asm
	// begin inline asm
	bar.sync 0;
	// end inline asm
	// begin inline asm
	{	
.reg .f64 data;
	ld.global.ca.f64 data, [%rd32772];
	}
	// end inline asm
	// begin inline asm
	bar.sync 0;
	// end inline asm
	// begin inline asm
	{	
.reg .f64 data;
	ld.global.ca.f64 data, [%rd32772];
	}
	// end inline asm
	// begin inline asm
	bar.sync 0;
	// end inline asm
	// begin inline asm
	{	
.reg .f64 data;
	ld.global.ca.f64 data, [%rd32772];
	}
	// end inline asm
	// begin inline asm
	bar.sync 0;
	// end inline asm
	// begin inline asm
	{	
.reg .f64 data;
	ld.global.ca.f64 data, [%rd32772];
	}
	// end inline asm
	// begin inline asm
	bar.sync 0;
	// end inline asm
	// begin inline asm
	{	
.reg .f64 data;
	ld.global.ca.f64 data, [%rd32772];
	}
	// end inline asm
	// begin inline asm
	bar.sync 0;
	// end inline asm
	// begin inline asm
	{	
.reg .f64 data;
	ld.global.ca.f64 data, [%rd32772];
	}
	// end inline asm
	// begin inline asm
	bar.sync 0;
	// end inline asm
	// begin inline asm
	{	
.reg .f64 data;
	ld.global.ca.f64 data, [%rd32772];
	}
	// end inline asm
	// begin inline asm
	bar.sync 0;
	// end inline asm
	// begin inline asm
	{	
.reg .f64 data;
	ld.global.ca.f64 data, [%rd32772];
	}
	// end inline asm
	// begin inline asm
	bar.sync 0;
	// end inline asm
	// begin inline asm
	{	
.reg .f64 data;
	ld.global.ca.f64 data, [%rd32772];
	}
	// end inline asm
	// begin inline asm
	bar.sync 0;
	// end inline asm
	// begin inline asm
	{	
.reg .f64 data;
	ld.global.ca.f64 data, [%rd32772];
	}
	// end inline asm
	// begin inline asm
	bar.sync 0;
	// end inline asm
	// begin inline asm
	{	
.reg .f64 data;
	ld.global.ca.f64 data, [%rd32772];
	}
	// end inline asm
	// begin inline asm
	bar.sync 0;
	// end inline asm
	// begin inline asm
	{	
.reg .f64 data;
	ld.global.ca.f64 data, [%rd32772];
	}
	// end inline asm
	// begin inline asm
	bar.sync 0;
	// end inline asm
	// begin inline asm
	{	
.reg .f64 data;
	ld.global.ca.f64 data, [%rd32772];
	}
	// end inline asm
	// begin inline asm
	bar.sync 0;
	// end inline asm
	// begin inline asm
	{	
.reg .f64 data;
	ld.global.ca.f64 data, [%rd32772];
	}
	// end inline asm
	// begin inline asm
	bar.sync 0;
	// end inline asm
	// begin inline asm
	{	
.reg .f64 data;
	ld.global.ca.f64 data, [%rd32772];
	}
	// end inline asm
	// begin inline asm
	bar.sync 0;
	// end inline asm
	// begin inline asm
	{	
.reg .f64 data;
	ld.global.ca.f64 data, [%rd32772];
	}
	// end inline asm
	// begin inline asm
	bar.sync 0;
	// end inline asm
	// begin inline asm
	{	
.reg .f64 data;
	ld.global.ca.f64 data, [%rd32772];
	}
	// end inline asm
	// begin inline asm
	bar.sync 0;
	// end inline asm
	// begin inline asm
	{	
.reg .f64 data;
	ld.global.ca.f64 data, [%rd32772];
	}
	// end inline asm
	// begin inline asm
	bar.sync 0;
	// end inline asm
	// begin inline asm
	{	
.reg .f64 data;
	ld.global.ca.f64 data, [%rd32772];
	}
	// end inline asm
	// begin inline asm
	bar.sync 0;
	// end inline asm
	// begin inline asm
	{	
.reg .f64 data;
	ld.global.ca.f64 data, [%rd32772];
	}
	// end inline asm
	// begin inline asm
	bar.sync 0;
	// end inline asm
	// begin inline asm
	{	
.reg .f64 data;
	ld.global.ca.f64 data, [%rd32772];
	}
	// end inline asm
	// begin inline asm
	bar.sync 0;
	// end inline asm
	// begin inline asm
	{	
.reg .f64 data;
	ld.global.ca.f64 data, [%rd32772];
	}
	// end inline asm
	// begin inline asm
	bar.sync 0;
	// end inline asm
	// begin inline asm
	{	
.reg .f64 data;
	ld.global.ca.f64 data, [%rd32772];
	}
	// end inline asm
	// begin inline asm
	bar.sync 0;
	// end inline asm
	// begin inline asm
	{	
.reg .f64 data;
	ld.global.ca.f64 data, [%rd32772];
	}
	// end inline asm
	// begin inline asm
	bar.sync 0;
	// end inline asm
	// begin inline asm
	{	
.reg .f64 data;
	ld.global.ca.f64 data, [%rd32772];
	}
	// end inline asm
	// begin inline asm
	bar.sync 0;
	// end inline asm
	// begin inline asm
	{	
.reg .f64 data;
	ld.global.ca.f64 data, [%rd32772];
	}
	// end inline asm
	// begin inline asm
	bar.sync 0;
	// end inline asm
	// begin inline asm
	{	
.reg .f64 data;
	ld.global.ca.f64 data, [%rd32772];
	}
	// end inline asm
	// begin inline asm
	bar.sync 0;
	// end inline asm
	// begin inline asm
	{	
.reg .f64 data;
	ld.global.ca.f64 data, [%rd32772];
	}
	// end inline asm
	// begin inline asm
	bar.sync 0;
	// end inline asm
	// begin inline asm
	{	
.reg .f64 data;
	ld.global.ca.f64 data, [%rd32772];
	}
	// end inline asm
	// begin inline asm
	bar.sync 0;
	// end inline asm
	// begin inline asm
	{	
.reg .f64 data;
	ld.global.ca.f64 data, [%rd32772];
	}
	// end inline asm
	// begin inline asm
	bar.sync 0;
	// end inline asm
	// begin inline asm
	{	
.reg .f64 data;
	ld.global.ca.f64 data, [%rd32772];
	}
	// end inline asm
	// begin inline asm
	bar.sync 0;
	// end inline asm
	// begin inline asm
	{	
.reg .f64 data;
	ld.global.ca.f64 data, [%rd32772];
	}
	// end inline asm
	// begin inline asm
	bar.sync 0;
	// end inline asm
	// begin inline asm
	{	
.reg .f64 data;
	ld.global.ca.f64 data, [%rd32772];
	}
	// end inline asm
	// begin inline asm
	bar.sync 0;
	// end inline asm
	// begin inline asm
	{	
.reg .f64 data;
	ld.global.ca.f64 data, [%rd32772];
	}
	// end inline asm
	// begin inline asm
	bar.sync 0;
	// end inline asm
	// begin inline asm
	{	
.reg .f64 data;
	ld.global.ca.f64 data, [%rd32772];
	}
	// end inline asm
	// begin inline asm
	bar.sync 0;
	// end inline asm
	// begin inline asm
	{	
.reg .f64 data;
	ld.global.ca.f64 data, [%rd32772];
	}
	// end inline asm
	// begin inline asm
	bar.sync 0;
	// end inline asm
	// begin inline asm
	{	
.reg .f64 data;
	ld.global.ca.f64 data, [%rd32772];
	}
	// end inline asm
	// begin inline asm
	bar.sync 0;
	// end inline asm
	// begin inline asm
	{	
.reg .f64 data;
	ld.global.ca.f64 data, [%rd32772];
	}
	// end inline asm
	// begin inline asm
	bar.sync 0;
	// end inline asm
	// begin inline asm
	{	
.reg .f64 data;
	ld.global.ca.f64 data, [%rd32772];
	}
	// end inline asm
	// begin inline asm
	bar.sync 0;
	// end inline asm
	// begin inline asm
	{	
.reg .f64 data;
	ld.global.ca.f64 data, [%rd32772];
	}
	// end inline asm
	// begin inline asm
	bar.sync 0;
	// end inline asm
	// begin inline asm
	{	
.reg .f64 data;
	ld.global.ca.f64 data, [%rd32772];
	}
	// end inline asm
	// begin inline asm
	bar.sync 0;
	// end inline asm
	// begin inline asm
	{	
.reg .f64 data;
	ld.global.ca.f64 data, [%rd32772];
	}
	// end inline asm
	// begin inline asm
	bar.sync 0;
	// end inline asm
	// begin inline asm
	{	
.reg .f64 data;
	ld.global.ca.f64 data, [%rd32772];
	}
	// end inline asm
	// begin inline asm
	bar.sync 0;
	// end inline asm
	// begin inline asm
	{	
.reg .f64 data;
	ld.global.ca.f64 data, [%rd32772];
	}
	// end inline asm
	// begin inline asm
	bar.sync 0;
	// end inline asm
	// begin inline asm
	{	
.reg .f64 data;
	ld.global.ca.f64 data, [%rd32772];
	}
	// end inline asm
	// begin inline asm
	bar.sync 0;
	// end inline asm
	// begin inline asm
	{	
.reg .f64 data;
	ld.global.ca.f64 data, [%rd32772];
	}
	// end inline asm
	// begin inline asm
	bar.sync 0;
	// end inline asm
	// begin inline asm
	{	
.reg .f64 data;
	ld.global.ca.f64 data, [%rd32772];
	}
	// end inline asm
	// begin inline asm
	bar.sync 0;
	// end inline asm
	// begin inline asm
	{	
.reg .f64 data;
	ld.global.ca.f64 data, [%rd32772];
	}
	// end inline asm
	// begin inline asm
	bar.sync 0;
	// end inline asm
	// begin inline asm
	{	
.reg .f64 data;
	ld.global.ca.f64 data, [%rd32772];
	}
	// end inline asm
	// begin inline asm
	bar.sync 0;
	// end inline asm
	// begin inline asm
	{	
.reg .f64 data;
	ld.global.ca.f64 data, [%rd32772];
	}
	// end inline asm
	// begin inline asm
	bar.sync 0;
	// end inline asm
	// begin inline asm
	{	
.reg .f64 data;
	ld.global.ca.f64 data, [%rd32772];
	}
	// end inline asm
	// begin inline asm
	bar.sync 0;
	// end inline asm
	// begin inline asm
	{	
.reg .f64 data;
	ld.global.ca.f64 data, [%rd32772];
	}
	// end inline asm
	// begin inline asm
	bar.sync 0;
	// end inline asm
	// begin inline asm
	{	
.reg .f64 data;
	ld.global.ca.f64 data, [%rd32772];
	}
	// end inline asm
	// begin inline asm
	bar.sync 0;
	// end inline asm
	// begin inline asm
	{	
.reg .f64 data;
	ld.global.ca.f64 data, [%rd32772];
	}
	// end inline asm
	// begin inline asm
	bar.sync 0;
	// end inline asm
	// begin inline asm
	{	
.reg .f64 data;
	ld.global.ca.f64 data, [%rd32772];
	}
	// end inline asm
	// begin inline asm
	bar.sync 0;
	// end inline asm
	// begin inline asm
	{	
.reg .f64 data;
	ld.global.ca.f64 data, [%rd32772];
	}
	// end inline asm
	// begin inline asm
	bar.sync 0;
	// end inline asm
	// begin inline asm
	{	
.reg .f64 data;
	ld.global.ca.f64 data, [%rd32772];
	}
	// end inline asm
	// begin inline asm
	bar.sync 0;
	// end inline asm
	// begin inline asm
	{	
.reg .f64 data;
	ld.global.ca.f64 data, [%rd32772];
	}
	// end inline asm
	// begin inline asm
	bar.sync 0;
	// end inline asm
	// begin inline asm
	{	
.reg .f64 data;
	ld.global.ca.f64 data, [%rd32772];
	}
	// end inline asm
	// begin inline asm
	bar.sync 0;
	// end inline asm
	// begin inline asm
	{	
.reg .f64 data;
	ld.global.ca.f64 data, [%rd32772];
	}
	// end inline asm
	// begin inline asm
	bar.sync 0;
	// end inline asm
	// begin inline asm
	{	
.reg .f64 data;
	ld.global.ca.f64 data, [%rd32772];
	}
	// end inline asm
	// begin inline asm
	bar.sync 0;
	// end inline asm
	// begin inline asm
	{	
.reg .f64 data;
	ld.global.ca.f64 data, [%rd32772];
	}
	// end inline asm
	// begin inline asm
	bar.sync 0;
	// end inline asm
	// begin inline asm
	{	
.reg .f64 data;
	ld.global.ca.f64 data, [%rd32772];
	}
	// end inline asm
	// begin inline asm
	bar.sync 0;
	// end inline asm
	// begin inline asm
	{	
.reg .f64 data;
	ld.global.ca.f64 data, [%rd32772];
	}
	// end inline asm
	// begin inline asm
	bar.sync 0;
	// end inline asm
	// begin inline asm
	{	
.reg .f64 data;
	ld.global.ca.f64 data, [%rd32772];
	}
	// end inline asm
	// begin inline asm
	bar.sync 0;
	// end inline asm
	// begin inline asm
	{	
.reg .f64 data;
	ld.global.ca.f64 data, [%rd32772];
	}
	// end inline asm
	// begin inline asm
	bar.sync 0;
	// end inline asm
	// begin inline asm
	{	
.reg .f64 data;
	ld.global.ca.f64 data, [%rd32772];
	}
	// end inline asm
	// begin inline asm
	bar.sync 0;
	// end inline asm
	// begin inline asm
	{	
.reg .f64 data;
	ld.global.ca.f64 data, [%rd32772];
	}
	// end inline asm
	// begin inline asm
	bar.sync 0;
	// end inline asm
	// begin inline asm
	{	
.reg .f64 data;
	ld.global.ca.f64 data, [%rd32772];
	}
	// end inline asm
	// begin inline asm
	bar.sync 0;
	// end inline asm
	// begin inline asm
	{	
.reg .f64 data;
	ld.global.ca.f64 data, [%rd32772];
	}
	// end inline asm
	// begin inline asm
	bar.sync 0;
	// end inline asm
	// begin inline asm
	{	
.reg .f64 data;
	ld.global.ca.f64 data, [%rd32772];
	}
	// end inline asm
	// begin inline asm
	bar.sync 0;
	// end inline asm
	// begin inline asm
	{	
.reg .f64 data;
	ld.global.ca.f64 data, [%rd32772];
	}
	// end inline asm
	// begin inline asm
	bar.sync 0;
	// end inline asm
	// begin inline asm
	{	
.reg .f64 data;
	ld.global.ca.f64 data, [%rd32772];
	}
	// end inline asm
	// begin inline asm
	bar.sync 0;
	// end inline asm
	// begin inline asm
	{	
.reg .f64 data;
	ld.global.ca.f64 data, [%rd32772];
	}
	// end inline asm
	// begin inline asm
	bar.sync 0;
	// end inline asm
	// begin inline asm
	{	
.reg .f64 data;
	ld.global.ca.f64 data, [%rd32772];
	}
	// end inline asm
	// begin inline asm
	bar.sync 0;
	// end inline asm
	// begin inline asm
	{	
.reg .f64 data;
	ld.global.ca.f64 data, [%rd32772];
	}
	// end inline asm
	// begin inline asm
	bar.sync 0;
	// end inline asm
	// begin inline asm
	{	
.reg .f64 data;
	ld.global.ca.f64 data, [%rd32772];
	}
	// end inline asm
	// begin inline asm
	bar.sync 0;
	// end inline asm
	// begin inline asm
	{	
.reg .f64 data;
	ld.global.ca.f64 data, [%rd32772];
	}
	// end inline asm
	// begin inline asm
	bar.sync 0;
	// end inline asm
	// begin inline asm
	{	
.reg .f64 data;
	ld.global.ca.f64 data, [%rd32772];
	}
	// end inline asm
	// begin inline asm
	bar.sync 0;
	// end inline asm
	// begin inline asm
	{	
.reg .f64 data;
	ld.global.ca.f64 data, [%rd32772];
	}
	// end inline asm
	// begin inline asm
	bar.sync 0;
	// end inline asm
	// begin inline asm
	{	
.reg .f64 data;
	ld.global.ca.f64 data, [%rd32772];
	}
	// end inline asm
	// begin inline asm
	bar.sync 0;
	// end inline asm
	// begin inline asm
	{	
.reg .f64 data;
	ld.global.ca.f64 data, [%rd32772];
	}
	// end inline asm
	// begin inline asm
	bar.sync 0;
	// end inline asm
	// begin inline asm
	{	
.reg .f64 data;
	ld.global.ca.f64 data, [%rd32772];
	}
	// end inline asm
	// begin inline asm
	bar.sync 0;
	// end inline asm
	// begin inline asm
	{	
.reg .f64 data;
	ld.global.ca.f64 data, [%rd32772];
	}
	// end inline asm
	// begin inline asm
	bar.sync 0;
	// end inline asm
	// begin inline asm
	{	
.reg .f64 data;
	ld.global.ca.f64 data, [%rd32772];
	}
	// end inline asm
	// begin inline asm
	bar.sync 0;
	// end inline asm
	// begin inline asm
	{	
.reg .f64 data;
	ld.global.ca.f64 data, [%rd32772];
	}
	// end inline asm
	// begin inline asm
	bar.sync 0;
	// end inline asm
	// begin inline asm
	{	
.reg .f64 data;
	ld.global.ca.f64 data, [%rd32772];
	}
	// end inline asm
	// begin inline asm
	bar.sync 0;
	// end inline asm
	// begin inline asm
	{	
.reg .f64 data;
	ld.global.ca.f64 data, [%rd32772];
	}
	// end inline asm
	// begin inline asm
	bar.sync 0;
	// end inline asm
	// begin inline asm
	{	
.reg .f64 data;
	ld.global.ca.f64 data, [%rd32772];
	}
	// end inline asm
	// begin inline asm
	bar.sync 0;
	// end inline asm
	// begin inline asm
	{	
.reg .f64 data;
	ld.global.ca.f64 data, [%rd32772];
	}
	// end inline asm
	// begin inline asm
	bar.sync 0;
	// end inline asm
	// begin inline asm
	{	
.reg .f64 data;
	ld.global.ca.f64 data, [%rd32772];
	}
	// end inline asm
	// begin inline asm
	bar.sync 0;
	// end inline asm
	// begin inline asm
	{	
.reg .f64 data;
	ld.global.ca.f64 data, [%rd32772];
	}
	// end inline asm
	// begin inline asm
	bar.sync 0;
	// end inline asm
	// begin inline asm
	{	
.reg .f64 data;
	ld.global.ca.f64 data, [%rd32772];
	}
	// end inline asm
	// begin inline asm
	bar.sync 0;
	// end inline asm
	// begin inline asm
	{	
.reg .f64 data;
	ld.global.ca.f64 data, [%rd32772];
	}
	// end inline asm
	// begin inline asm
	bar.sync 0;
	// end inline asm
	// begin inline asm
	{	
.reg .f64 data;
	ld.global.ca.f64 data, [%rd32772];
	}
	// end inline asm
	// begin inline asm
	bar.sync 0;
	// end inline asm
	// begin inline asm
	{	
.reg .f64 data;
	ld.global.ca.f64 data, [%rd32772];
	}
	// end inline asm
	// begin inline asm
	bar.sync 0;
	// end inline asm
	// begin inline asm
	{	
.reg .f64 data;
	ld.global.ca.f64 data, [%rd32772];
	}
	// end inline asm
	// begin inline asm
	bar.sync 0;
	// end inline asm
	// begin inline asm
	{	
.reg .f64 data;
	ld.global.ca.f64 data, [%rd32772];
	}
	// end inline asm
	// begin inline asm
	bar.sync 0;
	// end inline asm
	// begin inline asm
	{	
.reg .f64 data;
	ld.global.ca.f64 data, [%rd32772];
	}
	// end inline asm
	// begin inline asm
	bar.sync 0;
	// end inline asm
	// begin inline asm
	{	
.reg .f64 data;
	ld.global.ca.f64 data, [%rd32772];
	}
	// end inline asm
	// begin inline asm
	bar.sync 0;
	// end inline asm
	// begin inline asm
	{	
.reg .f64 data;
	ld.global.ca.f64 data, [%rd32772];
	}
	// end inline asm
	// begin inline asm
	bar.sync 0;
	// end inline asm
	// begin inline asm
	{	
.reg .f64 data;
	ld.global.ca.f64 data, [%rd32772];
	}
	// end inline asm
	// begin inline asm
	bar.sync 0;
	// end inline asm
	// begin inline asm
	{	
.reg .f64 data;
	ld.global.ca.f64 data, [%rd32772];
	}
	// end inline asm
	// begin inline asm
	bar.sync 0;
	// end inline asm
	// begin inline asm
	{	
.reg .f64 data;
	ld.global.ca.f64 data, [%rd32772];
	}
	// end inline asm
	// begin inline asm
	bar.sync 0;
	// end inline asm
	// begin inline asm
	{	
.reg .f64 data;
	ld.global.ca.f64 data, [%rd32772];
	}
	// end inline asm
	// begin inline asm
	bar.sync 0;
	// end inline asm
	// begin inline asm
	{	
.reg .f64 data;
	ld.global.ca.f64 data, [%rd32772];
	}
	// end inline asm
	// begin inline asm
	bar.sync 0;
	// end inline asm
	// begin inline asm
	{	
.reg .f64 data;
	ld.global.ca.f64 data, [%rd32772];
	}
	// end inline asm
	// begin inline asm
	bar.sync 0;
	// end inline asm
	// begin inline asm
	{	
.reg .f64 data;
	ld.global.ca.f64 data, [%rd32772];
	}
	// end inline asm
	// begin inline asm
	bar.sync 0;
	// end inline asm
	// begin inline asm
	{	
.reg .f64 data;
	ld.global.ca.f64 data, [%rd32772];
	}
	// end inline asm
	// begin inline asm
	bar.sync 0;
	// end inline asm
	// begin inline asm
	{	
.reg .f64 data;
	ld.global.ca.f64 data, [%rd32772];
	}
	// end inline asm
	// begin inline asm
	bar.sync 0;
	// end inline asm
	// begin inline asm
	{	
.reg .f64 data;
	ld.global.ca.f64 data, [%rd32772];
	}
	// end inline asm
	// begin inline asm
	bar.sync 0;
	// end inline asm
	// begin inline asm
	{	
.reg .f64 data;
	ld.global.ca.f64 data, [%rd32772];
	}
	// end inline asm
	// begin inline asm
	bar.sync 0;
	// end inline asm
	// begin inline asm
	{	
.reg .f64 data;
	ld.global.ca.f64 data, [%rd32772];
	}
	// end inline asm
	// begin inline asm
	bar.sync 0;
	// end inline asm
	// begin inline asm
	{	
.reg .f64 data;
	ld.global.ca.f64 data, [%rd32772];
	}
	// end inline asm
	// begin inline asm
	bar.sync 0;
	// end inline asm
	// begin inline asm
	{	
.reg .f64 data;
	ld.global.ca.f64 data, [%rd32772];
	}
	// end inline asm
	// begin inline asm
	bar.sync 0;
	// end inline asm
	// begin inline asm
	{	
.reg .f64 data;
	ld.global.ca.f64 data, [%rd32772];
	}
	// end inline asm
	// begin inline asm
	bar.sync 0;
	// end inline asm
	// begin inline asm
	{	
.reg .f64 data;
	ld.global.ca.f64 data, [%rd32772];
	}
	// end inline asm
	// begin inline asm
	bar.sync 0;
	// end inline asm
	// begin inline asm
	{	
.reg .f64 data;
	ld.global.ca.f64 data, [%rd32772];
	}
	// end inline asm
	// begin inline asm
	bar.sync 0;
	// end inline asm
	// begin inline asm
	{	
.reg .f64 data;
	ld.global.ca.f64 data, [%rd32772];
	}
	// end inline asm
	// begin inline asm
	bar.sync 0;
	// end inline asm
	// begin inline asm
	{	
.reg .f64 data;
	ld.global.ca.f64 data, [%rd32772];
	}
	// end inline asm
	// begin inline asm
	bar.sync 0;
	// end inline asm
	// begin inline asm
	{	
.reg .f64 data;
	ld.global.ca.f64 data, [%rd32772];
	}
	// end inline asm
	// begin inline asm
	bar.sync 0;
	// end inline asm
	// begin inline asm
	{	
.reg .f64 data;
	ld.global.ca.f64 data, [%rd32772];
	}
	// end inline asm
	// begin inline asm
	bar.sync 0;
	// end inline asm
	// begin inline asm
	{	
.reg .f64 data;
	ld.global.ca.f64 data, [%rd32772];
	}
	// end inline asm
	// begin inline asm
	bar.sync 0;
	// end inline asm
	// begin inline asm
	{	
.reg .f64 data;
	ld.global.ca.f64 data, [%rd32772];
	}
	// end inline asm
	// begin inline asm
	bar.sync 0;
	// end inline asm
	// begin inline asm
	{	
.reg .f64 data;
	ld.global.ca.f64 data, [%rd32772];
	}
	// end inline asm
	// begin inline asm
	bar.sync 0;
	// end inline asm
	// begin inline asm
	{	
.reg .f64 data;
	ld.global.ca.f64 data, [%rd32772];
	}
	// end inline asm
	// begin inline asm
	bar.sync 0;
	// end inline asm
	// begin inline asm
	{	
.reg .f64 data;
	ld.global.ca.f64 data, [%rd32772];
	}
	// end inline asm
	// begin inline asm
	bar.sync 0;
	// end inline asm
	// begin inline asm
	{	
.reg .f64 data;
	ld.global.ca.f64 data, [%rd32772];
	}
	// end inline asm
	// begin inline asm
	bar.sync 0;
	// end inline asm
	// begin inline asm
	{	
.reg .f64 data;
	ld.global.ca.f64 data, [%rd32772];
	}
	// end inline asm
	// begin inline asm
	bar.sync 0;
	// end inline asm
	// begin inline asm
	{	
.reg .f64 data;
	ld.global.ca.f64 data, [%rd32772];
	}
	// end inline asm
	// begin inline asm
	bar.sync 0;
	// end inline asm
	// begin inline asm
	{	
.reg .f64 data;
	ld.global.ca.f64 data, [%rd32772];
	}
	// end inline asm
	// begin inline asm
	bar.sync 0;
	// end inline asm
	// begin inline asm
	{	
.reg .f64 data;
	ld.global.ca.f64 data, [%rd32772];
	}
	// end inline asm
	// begin inline asm
	bar.sync 0;
	// end inline asm
	// begin inline asm
	{	
.reg .f64 data;
	ld.global.ca.f64 data, [%rd32772];
	}
	// end inline asm
	// begin inline asm
	bar.sync 0;
	// end inline asm
	// begin inline asm
	{	
.reg .f64 data;
	ld.global.ca.f64 data, [%rd32772];
	}
	// end inline asm
	// begin inline asm
	bar.sync 0;
	// end inline asm
	// begin inline asm
	{	
.reg .f64 data;
	ld.global.ca.f64 data, [%rd32772];
	}
	// end inline asm
	// begin inline asm
	bar.sync 0;
	// end inline asm
	// begin inline asm
	{	
.reg .f64 data;
	ld.global.ca.f64 data, [%rd32772];
	}
	// end inline asm
	// begin inline asm
	bar.sync 0;
	// end inline asm
	// begin inline asm
	{	
.reg .f64 data;
	ld.global.ca.f64 data, [%rd32772];
	}
	// end inline asm
	// begin inline asm
	bar.sync 0;
	// end inline asm
	// begin inline asm
	{	
.reg .f64 data;
	ld.global.ca.f64 data, [%rd32772];
	}
	// end inline asm
	// begin inline asm
	bar.sync 0;
	// end inline asm
	// begin inline asm
	{	
.reg .f64 data;
	ld.global.ca.f64 data, [%rd32772];
	}
	// end inline asm
	// begin inline asm
	bar.sync 0;
	// end inline asm
	// begin inline asm
	{	
.reg .f64 data;
	ld.global.ca.f64 data, [%rd32772];
	}
	// end inline asm
	// begin inline asm
	bar.sync 0;
	// end inline asm
	// begin inline asm
	{	
.reg .f64 data;
	ld.global.ca.f64 data, [%rd32772];
	}
	// end inline asm
	// begin inline asm
	bar.sync 0;
	// end inline asm
	// begin inline asm
	{	
.reg .f64 data;
	ld.global.ca.f64 data, [%rd32772];
	}
	// end inline asm
	// begin inline asm
	bar.sync 0;
	// end inline asm
	// begin inline asm
	{	
.reg .f64 data;
	ld.global.ca.f64 data, [%rd32772];
	}
	// end inline asm
	// begin inline asm
	bar.sync 0;
	// end inline asm
	// begin inline asm
	{	
.reg .f64 data;
	ld.global.ca.f64 data, [%rd32772];
	}
	// end inline asm
	// begin inline asm
	bar.sync 0;
	// end inline asm
	// begin inline asm
	{	
.reg .f64 data;
	ld.global.ca.f64 data, [%rd32772];
	}
	// end inline asm
	// begin inline asm
	bar.sync 0;
	// end inline asm
	// begin inline asm
	{	
.reg .f64 data;
	ld.global.ca.f64 data, [%rd32772];
	}
	// end inline asm
	// begin inline asm
	bar.sync 0;
	// end inline asm
	// begin inline asm
	{	
.reg .f64 data;
	ld.global.ca.f64 data, [%rd32772];
	}
	// end inline asm
	// begin inline asm
	bar.sync 0;
	// end inline asm
	// begin inline asm
	{	
.reg .f64 data;
	ld.global.ca.f64 data, [%rd32772];
	}
	// end inline asm
	// begin inline asm
	bar.sync 0;
	// end inline asm
	// begin inline asm
	{	
.reg .f64 data;
	ld.global.ca.f64 data, [%rd32772];
	}
	// end inline asm
	// begin inline asm
	bar.sync 0;
	// end inline asm
	// begin inline asm
	{	
.reg .f64 data;
	ld.global.ca.f64 data, [%rd32772];
	}
	// end inline asm
	// begin inline asm
	bar.sync 0;
	// end inline asm
	// begin inline asm
	{	
.reg .f64 data;
	ld.global.ca.f64 data, [%rd32772];
	}
	// end inline asm
	// begin inline asm
	bar.sync 0;
	// end inline asm
	// begin inline asm
	{	
.reg .f64 data;
	ld.global.ca.f64 data, [%rd32772];
	}
	// end inline asm
	// begin inline asm
	bar.sync 0;
	// end inline asm
	// begin inline asm
	{	
.reg .f64 data;
	ld.global.ca.f64 data, [%rd32772];
	}
	// end inline asm
	// begin inline asm
	bar.sync 0;
	// end inline asm
	// begin inline asm
	{	
.reg .f64 data;
	ld.global.ca.f64 data, [%rd32772];
	}
	// end inline asm
	// begin inline asm
	bar.sync 0;
	// end inline asm
	// begin inline asm
	{	
.reg .f64 data;
	ld.global.ca.f64 data, [%rd32772];
	}
	// end inline asm
	// begin inline asm
	bar.sync 0;
	// end inline asm
	// begin inline asm
	{	
.reg .f64 data;
	ld.global.ca.f64 data, [%rd32772];
	}
	// end inline asm
	// begin inline asm
	bar.sync 0;
	// end inline asm
	// begin inline asm
	{	
.reg .f64 data;
	ld.global.ca.f64 data, [%rd32772];
	}
	// end inline asm
	// begin inline asm
	bar.sync 0;
	// end inline asm
	// begin inline asm
	{	
.reg .f64 data;
	ld.global.ca.f64 data, [%rd32772];
	}
	// end inline asm
	// begin inline asm
	bar.sync 0;
	// end inline asm
	// begin inline asm
	{	
.reg .f64 data;
	ld.global.ca.f64 data, [%rd32772];
	}
	// end inline asm
	// begin inline asm
	bar.sync 0;
	// end inline asm
	// begin inline asm
	{	
.reg .f64 data;
	ld.global.ca.f64 data, [%rd32772];
	}
	// end inline asm
	// begin inline asm
	bar.sync 0;
	// end inline asm
	// begin inline asm
	{	
.reg .f64 data;
	ld.global.ca.f64 data, [%rd32772];
	}
	// end inline asm
	// begin inline asm
	bar.sync 0;
	// end inline asm
	// begin inline asm
	{	
.reg .f64 data;
	ld.global.ca.f64 data, [%rd32772];
	}
	// end inline asm
	// begin inline asm
	bar.sync 0;
	// end inline asm
	// begin inline asm
	{	
.reg .f64 data;
	ld.global.ca.f64 data, [%rd32772];
	}
	// end inline asm
	// begin inline asm
	bar.sync 0;
	// end inline asm
	// begin inline asm
	{	
.reg .f64 data;
	ld.global.ca.f64 data, [%rd32772];
	}
	// end inline asm
	// begin inline asm
	bar.sync 0;
	// end inline asm
	// begin inline asm
	{	
.reg .f64 data;
	ld.global.ca.f64 data, [%rd32772];
	}
	// end inline asm
	// begin inline asm
	bar.sync 0;
	// end inline asm
	// begin inline asm
	{	
.reg .f64 data;
	ld.global.ca.f64 data, [%rd32772];
	}
	// end inline asm
	// begin inline asm
	bar.sync 0;
	// end inline asm
	// begin inline asm
	{	
.reg .f64 data;
	ld.global.ca.f64 data, [%rd32772];
	}
	// end inline asm
	// begin inline asm
	bar.sync 0;
	// end inline asm
	// begin inline asm
	{	
.reg .f64 data;
	ld.global.ca.f64 data, [%rd32772];
	}
	// end inline asm
	// begin inline asm
	bar.sync 0;
	// end inline asm
	// begin inline asm
	{	
.reg .f64 data;
	ld.global.ca.f64 data, [%rd32772];
	}
	// end inline asm
	// begin inline asm
	bar.sync 0;
	// end inline asm
	// begin inline asm
	{	
.reg .f64 data;
	ld.global.ca.f64 data, [%rd32772];
	}
	// end inline asm
	// begin inline asm
	bar.sync 0;
	// end inline asm
	// begin inline asm
	{	
.reg .f64 data;
	ld.global.ca.f64 data, [%rd32772];
	}
	// end inline asm
	// begin inline asm
	bar.sync 0;
	// end inline asm
	// begin inline asm
	{	
.reg .f64 data;
	ld.global.ca.f64 data, [%rd32772];
	}
	// end inline asm
	// begin inline asm
	bar.sync 0;
	// end inline asm
	// begin inline asm
	{	
.reg .f64 data;
	ld.global.ca.f64 data, [%rd32772];
	}
	// end inline asm
	// begin inline asm
	bar.sync 0;
	// end inline asm
	// begin inline asm
	{	
.reg .f64 data;
	ld.global.ca.f64 data, [%rd32772];
	}
	// end inline asm
	// begin inline asm
	bar.sync 0;
	// end inline asm
	// begin inline asm
	{	
.reg .f64 data;
	ld.global.ca.f64 data, [%rd32772];
	}
	// end inline asm
	// begin inline asm
	bar.sync 0;
	// end inline asm
	// begin inline asm
	{	
.reg .f64 data;
	ld.global.ca.f64 data, [%rd32772];
	}
	// end inline asm
	// begin inline asm
	bar.sync 0;
	// end inline asm
	// begin inline asm
	{	
.reg .f64 data;
	ld.global.ca.f64 data, [%rd32772];
	}
	// end inline asm
	// begin inline asm
	bar.sync 0;
	// end inline asm
	// begin inline asm
	{	
.reg .f64 data;
	ld.global.ca.f64 data, [%rd32772];
	}
	// end inline asm
	// begin inline asm
	bar.sync 0;
	// end inline asm
	// begin inline asm
	{	
.reg .f64 data;
	ld.global.ca.f64 data, [%rd32772];
	}
	// end inline asm
	// begin inline asm
	bar.sync 0;
	// end inline asm
	// begin inline asm
	{	
.reg .f64 data;
	ld.global.ca.f64 data, [%rd32772];
	}
	// end inline asm
	// begin inline asm
	bar.sync 0;
	// end inline asm
	// begin inline asm
	{	
.reg .f64 data;
	ld.global.ca.f64 data, [%rd32772];
	}
	// end inline asm
	// begin inline asm
	bar.sync 0;
	// end inline asm
	// begin inline asm
	{	
.reg .f64 data;
	ld.global.ca.f64 data, [%rd32772];
	}
	// end inline asm
	// begin inline asm
	bar.sync 0;
	// end inline asm
	// begin inline asm
	{	
.reg .f64 data;
	ld.global.ca.f64 data, [%rd32772];
	}
	// end inline asm
	// begin inline asm
	bar.sync 0;
	// end inline asm
	// begin inline asm
	{	
.reg .f64 data;
	ld.global.ca.f64 data, [%rd32772];
	}
	// end inline asm
	// begin inline asm
	bar.sync 0;
	// end inline asm
	// begin inline asm
	{	
.reg .f64 data;
	ld.global.ca.f64 data, [%rd32772];
	}
	// end inline asm
	// begin inline asm
	bar.sync 0;
	// end inline asm
	// begin inline asm
	{	
.reg .f64 data;
	ld.global.ca.f64 data, [%rd32772];
	}
	// end inline asm
	// begin inline asm
	bar.sync 0;
	// end inline asm
	// begin inline asm
	{	
.reg .f64 data;
	ld.global.ca.f64 data, [%rd32772];
	}
	// end inline asm
	// begin inline asm
	bar.sync 0;
	// end inline asm
	// begin inline asm
	{	
.reg .f64 data;
	ld.global.ca.f64 data, [%rd32772];
	}
	// end inline asm
	// begin inline asm
	bar.sync 0;
	// end inline asm
	// begin inline asm
	{	
.reg .f64 data;
	ld.global.ca.f64 data, [%rd32772];
	}
	// end inline asm
	// begin inline asm
	bar.sync 0;
	// end inline asm
	// begin inline asm
	{	
.reg .f64 data;
	ld.global.ca.f64 data, [%rd32772];
	}
	// end inline asm
	// begin inline asm
	bar.sync 0;
	// end inline asm
	// begin inline asm
	{	
.reg .f64 data;
	ld.global.ca.f64 data, [%rd32772];
	}
	// end inline asm
	// begin inline asm
	bar.sync 0;
	// end inline asm
	// begin inline asm
	{	
.reg .f64 data;
	ld.global.ca.f64 data, [%rd32772];
	}
	// end inline asm
	// begin inline asm
	bar.sync 0;
	// end inline asm
	// begin inline asm
	{	
.reg .f64 data;
	ld.global.ca.f64 data, [%rd32772];
	}
	// end inline asm
	// begin inline asm
	bar.sync 0;
	// end inline asm
	// begin inline asm
	{	
.reg .f64 data;
	ld.global.ca.f64 data, [%rd32772];
	}
	// end inline asm
	// begin inline asm
	bar.sync 0;
	// end inline asm
	// begin inline asm
	{	
.reg .f64 data;
	ld.global.ca.f64 data, [%rd32772];
	}
	// end inline asm
	// begin inline asm
	bar.sync 0;
	// end inline asm
	// begin inline asm
	{	
.reg .f64 data;
	ld.global.ca.f64 data, [%rd32772];
	}
	// end inline asm
	// begin inline asm
	bar.sync 0;
	// end inline asm
	// begin inline asm
	{	
.reg .f64 data;
	ld.global.ca.f64 data, [%rd32772];
	}
	// end inline asm
	// begin inline asm
	bar.sync 0;
	// end inline asm
	// begin inline asm
	{	
.reg .f64 data;
	ld.global.ca.f64 data, [%rd32772];
	}
	// end inline asm
	// begin inline asm
	bar.sync 0;
	// end inline asm
	// begin inline asm
	{	
.reg .f64 data;
	ld.global.ca.f64 data, [%rd32772];
	}
	// end inline asm
	// begin inline asm
	bar.sync 0;
	// end inline asm
	// begin inline asm
	{	
.reg .f64 data;
	ld.global.ca.f64 data, [%rd32772];
	}
	// end inline asm
	// begin inline asm
	bar.sync 0;
	// end inline asm
	// begin inline asm
	{	
.reg .f64 data;
	ld.global.ca.f64 data, [%rd32772];
	}
	// end inline asm
	// begin inline asm
	bar.sync 0;
	// end inline asm
	// begin inline asm
	{	
.reg .f64 data;
	ld.global.ca.f64 data, [%rd32772];
	}
	// end inline asm
	// begin inline asm
	bar.sync 0;
	// end inline asm
	// begin inline asm
	{	
.reg .f64 data;
	ld.global.ca.f64 data, [%rd32772];
	}
	// end inline asm
	// begin inline asm
	bar.sync 0;
	// end inline asm
	// begin inline asm
	{	
.reg .f64 data;
	ld.global.ca.f64 data, [%rd32772];
	}
	// end inline asm
	// begin inline asm
	bar.sync 0;
	// end inline asm
	// begin inline asm
	{	
.reg .f64 data;
	ld.global.ca.f64 data, [%rd32772];
	}
	// end inline asm
	// begin inline asm
	bar.sync 0;
	// end inline asm
	// begin inline asm
	{	
.reg .f64 data;
	ld.global.ca.f64 data, [%rd32772];
	}
	// end inline asm
	// begin inline asm
	bar.sync 0;
	// end inline asm
	// begin inline asm
	{	
.reg .f64 data;
	ld.global.ca.f64 data, [%rd32772];
	}
	// end inline asm
	// begin inline asm
	bar.sync 0;
	// end inline asm
	// begin inline asm
	{	
.reg .f64 data;
	ld.global.ca.f64 data, [%rd32772];
	}
	// end inline asm
	// begin inline asm
	bar.sync 0;
	// end inline asm
	// begin inline asm
	{	
.reg .f64 data;
	ld.global.ca.f64 data, [%rd32772];
	}
	// end inline asm
	// begin inline asm
	bar.sync 0;
	// end inline asm
	// begin inline asm
	{	
.reg .f64 data;
	ld.global.ca.f64 data, [%rd32772];
	}
	// end inline asm
	// begin inline asm
	bar.sync 0;
	// end inline asm
	// begin inline asm
	{	
.reg .f64 data;
	ld.global.ca.f64 data, [%rd32772];
	}
	// end inline asm
	// begin inline asm
	bar.sync 0;
	// end inline asm
	// begin inline asm
	{	
.reg .f64 data;
	ld.global.ca.f64 data, [%rd32772];
	}
	// end inline asm
	// begin inline asm
	bar.sync 0;
	// end inline asm
	// begin inline asm
	{	
.reg .f64 data;
	ld.global.ca.f64 data, [%rd32772];
	}
	// end inline asm
	// begin inline asm
	bar.sync 0;
	// end inline asm
	// begin inline asm
	{	
.reg .f64 data;
	ld.global.ca.f64 data, [%rd32772];
	}
	// end inline asm
	// begin inline asm
	bar.sync 0;
	// end inline asm
	// begin inline asm
	{	
.reg .f64 data;
	ld.global.ca.f64 data, [%rd32772];
	}
	// end inline asm
	// begin inline asm
	bar.sync 0;
	// end inline asm
	// begin inline asm
	{	
.reg .f64 data;
	ld.global.ca.f64 data, [%rd32772];
	}
	// end inline asm
	// begin inline asm
	bar.sync 0;
	// end inline asm
	// begin inline asm
	{	
.reg .f64 data;
	ld.global.ca.f64 data, [%rd32772];
	}
	// end inline asm
	// begin inline asm
	bar.sync 0;
	// end inline asm
	// begin inline asm
	{	
.reg .f64 data;
	ld.global.ca.f64 data, [%rd32772];
	}
	// end inline asm
	// begin inline asm
	bar.sync 0;
	// end inline asm
	// begin inline asm
	{	
.reg .f64 data;
	ld.global.ca.f64 data, [%rd32772];
	}
	// end inline asm
	// begin inline asm
	bar.sync 0;
	// end inline asm
	// begin inline asm
	{	
.reg .f64 data;
	ld.global.ca.f64 data, [%rd32772];
	}
	// end inline asm
	// begin inline asm
	bar.sync 0;
	// end inline asm
	// begin inline asm
	{	
.reg .f64 data;
	ld.global.ca.f64 data, [%rd32772];
	}
	// end inline asm
	// begin inline asm
	bar.sync 0;
	// end inline asm
	// begin inline asm
	{	
.reg .f64 data;
	ld.global.ca.f64 data, [%rd32772];
	}
	// end inline asm
	// begin inline asm
	bar.sync 0;
	// end inline asm
	// begin inline asm
	{	
.reg .f64 data;
	ld.global.ca.f64 data, [%rd32772];
	}
	// end inline asm
	// begin inline asm
	bar.sync 0;
	// end inline asm
	// begin inline asm
	{	
.reg .f64 data;
	ld.global.ca.f64 data, [%rd32772];
	}
	// end inline asm
	// begin inline asm
	bar.sync 0;
	// end inline asm
	// begin inline asm
	{	
.reg .f64 data;
	ld.global.ca.f64 data, [%rd32772];
	}
	// end inline asm
	// begin inline asm
	bar.sync 0;
	// end inline asm
	// begin inline asm
	{	
.reg .f64 data;
	ld.global.ca.f64 data, [%rd32772];
	}
	// end inline asm
	// begin inline asm
	bar.sync 0;
	// end inline asm
	// begin inline asm
	{	
.reg .f64 data;
	ld.global.ca.f64 data, [%rd32772];
	}
	// end inline asm
	// begin inline asm
	bar.sync 0;
	// end inline asm
	// begin inline asm
	{	
.reg .f64 data;
	ld.global.ca.f64 data, [%rd32772];
	}
	// end inline asm
	// begin inline asm
	bar.sync 0;
	// end inline asm
	// begin inline asm
	{	
.reg .f64 data;
	ld.global.ca.f64 data, [%rd32772];
	}
	// end inline asm
	// begin inline asm
	bar.sync 0;
	// end inline asm
	// begin inline asm
	{	
.reg .f64 data;
	ld.global.ca.f64 data, [%rd32772];
	}
	// end inline asm
	// begin inline asm
	bar.sync 0;
	// end inline asm
	// begin inline asm
	{	
.reg .f64 data;
	ld.global.ca.f64 data, [%rd32772];
	}
	// end inline asm
	// begin inline asm
	bar.sync 0;
	// end inline asm
	// begin inline asm
	{	
.reg .f64 data;
	ld.global.ca.f64 data, [%rd32772];
	}
	// end inline asm
	// begin inline asm
	bar.sync 0;
	// end inline asm
	// begin inline asm
	{	
.reg .f64 data;
	ld.global.ca.f64 data, [%rd32772];
	}
	// end inline asm
	// begin inline asm
	bar.sync 0;
	// end inline asm
	// begin inline asm
	{	
.reg .f64 data;
	ld.global.ca.f64 data, [%rd32772];
	}
	// end inline asm
	// begin inline asm
	bar.sync 0;
	// end inline asm
	// begin inline asm
	{	
.reg .f64 data;
	ld.global.ca.f64 data, [%rd32772];
	}
	// end inline asm
	// begin inline asm
	bar.sync 0;
	// end inline asm
	// begin inline asm
	{	
.reg .f64 data;
	ld.global.ca.f64 data, [%rd32772];
	}
	// end inline asm
	// begin inline asm
	bar.sync 0;
	// end inline asm
	// begin inline asm
	{	
.reg .f64 data;
	ld.global.ca.f64 data, [%rd32772];
	}
	// end inline asm
	// begin inline asm
	bar.sync 0;
	// end inline asm
	// begin inline asm
	{	
.reg .f64 data;
	ld.global.ca.f64 data, [%rd32772];
	}
	// end inline asm
	// begin inline asm
	bar.sync 0;
	// end inline asm
	// begin inline asm
	{	
.reg .f64 data;
	ld.global.ca.f64 data, [%rd32772];
	}
	// end inline asm
	// begin inline asm
	bar.sync 0;
	// end inline asm
	// begin inline asm
	{	
.reg .f64 data;
	ld.global.ca.f64 data, [%rd32772];
	}
	// end inline asm
	// begin inline asm
	bar.sync 0;
	// end inline asm
	// begin inline asm
	{	
.reg .f64 data;
	ld.global.ca.f64 data, [%rd32772];
	}
	// end inline asm
	// begin inline asm
	bar.sync 0;
	// end inline asm
	// begin inline asm
	{	
.reg .f64 data;
	ld.global.ca.f64 data, [%rd32772];
	}
	// end inline asm
	// begin inline asm
	bar.sync 0;
	// end inline asm
	// begin inline asm
	{	
.reg .f64 data;
	ld.global.ca.f64 data, [%rd32772];
	}
	// end inline asm
	// begin inline asm
	bar.sync 0;
	// end inline asm
	// begin inline asm
	{	
.reg .f64 data;
	ld.global.ca.f64 data, [%rd32772];
	}
	// end inline asm
	// begin inline asm
	bar.sync 0;
	// end inline asm
	// begin inline asm
	{	
.reg .f64 data;
	ld.global.ca.f64 data, [%rd32772];
	}
	// end inline asm
	// begin inline asm
	bar.sync 0;
	// end inline asm
	// begin inline asm
	{	
.reg .f64 data;
	ld.global.ca.f64 data, [%rd32772];
	}
	// end inline asm
	// begin inline asm
	bar.sync 0;
	// end inline asm
	// begin inline asm
	{	
.reg .f64 data;
	ld.global.ca.f64 data, [%rd32772];
	}
	// end inline asm
	// begin inline asm
	bar.sync 0;
	// end inline asm
	// begin inline asm
	{	
.reg .f64 data;
	ld.global.ca.f64 data, [%rd32772];
	}
	// end inline asm
	// begin inline asm
	bar.sync 0;
	// end inline asm
	// begin inline asm
	{	
.reg .f64 data;
	ld.global.ca.f64 data, [%rd32772];
	}
	// end inline asm
	// begin inline asm
	bar.sync 0;
	// end inline asm
	// begin inline asm
	{	
.reg .f64 data;
	ld.global.ca.f64 data, [%rd32772];
	}
	// end inline asm
	// begin inline asm
	bar.sync 0;
	// end inline asm
	// begin inline asm
	{	
.reg .f64 data;
	ld.global.ca.f64 data, [%rd32772];
	}
	// end inline asm
	// begin inline asm
	bar.sync 0;
	// end inline asm
	// begin inline asm
	{	
.reg .f64 data;
	ld.global.ca.f64 data, [%rd32772];
	}
	// end inline asm
	// begin inline asm
	bar.sync 0;
	// end inline asm
	// begin inline asm
	{	
.reg .f64 data;
	ld.global.ca.f64 data, [%rd32772];
	}
	// end inline asm
	// begin inline asm
	bar.sync 0;
	// end inline asm
	// begin inline asm
	{	
.reg .f64 data;
	ld.global.ca.f64 data, [%rd32772];
	}
	// end inline asm
	// begin inline asm
	bar.sync 0;
	// end inline asm
	// begin inline asm
	{	
.reg .f64 data;
	ld.global.ca.f64 data, [%rd32772];
	}
	// end inline asm
	// begin inline asm
	bar.sync 0;
	// end inline asm
	// begin inline asm
	{	
.reg .f64 data;
	ld.global.ca.f64 data, [%rd32772];
	}
	// end inline asm
	// begin inline asm
	bar.sync 0;
	// end inline asm
	// begin inline asm
	{	
.reg .f64 data;
	ld.global.ca.f64 data, [%rd32772];
	}
	// end inline asm
	// begin inline asm
	bar.sync 0;
	// end inline asm
	// begin inline asm
	{	
.reg .f64 data;
	ld.global.ca.f64 data, [%rd32772];
	}
	// end inline asm
	// begin inline asm
	bar.sync 0;
	// end inline asm
	// begin inline asm
	{	
.reg .f64 data;
	ld.global.ca.f64 data, [%rd32772];
	}
	// end inline asm
	// begin inline asm
	bar.sync 0;
	// end inline asm
	// begin inline asm
	{	
.reg .f64 data;
	ld.global.ca.f64 data, [%rd32772];
	}
	// end inline asm
	// begin inline asm
	bar.sync 0;
	// end inline asm
	// begin inline asm
	{	
.reg .f64 data;
	ld.global.ca.f64 data, [%rd32772];
	}
	// end inline asm
	// begin inline asm
	bar.sync 0;
	// end inline asm
	// begin inline asm
	{	
.reg .f64 data;
	ld.global.ca.f64 data, [%rd32772];
	}
	// end inline asm
	// begin inline asm
	bar.sync 0;
	// end inline asm
	// begin inline asm
	{	
.reg .f64 data;
	ld.global.ca.f64 data, [%rd32772];
	}
	// end inline asm
	// begin inline asm
	bar.sync 0;
	// end inline asm
	// begin inline asm
	{	
.reg .f64 data;
	ld.global.ca.f64 data, [%rd32772];
	}
	// end inline asm
	// begin inline asm
	bar.sync 0;
	// end inline asm
	// begin inline asm
	{	
.reg .f64 data;
	ld.global.ca.f64 data, [%rd32772];
	}
	// end inline asm
	// begin inline asm
	bar.sync 0;
	// end inline asm
	// begin inline asm
	{	
.reg .f64 data;
	ld.global.ca.f64 data, [%rd32772];
	}
	// end inline asm
	// begin inline asm
	bar.sync 0;
	// end inline asm
	// begin inline asm
	{	
.reg .f64 data;
	ld.global.ca.f64 data, [%rd32772];
	}
	// end inline asm
	// begin inline asm
	bar.sync 0;
	// end inline asm
	// begin inline asm
	{	
.reg .f64 data;
	ld.global.ca.f64 data, [%rd32772];
	}
	// end inline asm
	// begin inline asm
	bar.sync 0;
	// end inline asm
	// begin inline asm
	{	
.reg .f64 data;
	ld.global.ca.f64 data, [%rd32772];
	}
	// end inline asm
	// begin inline asm
	bar.sync 0;
	// end inline asm
	// begin inline asm
	{	
.reg .f64 data;
	ld.global.ca.f64 data, [%rd32772];
	}
	// end inline asm
	// begin inline asm
	bar.sync 0;
	// end inline asm
	// begin inline asm
	{	
.reg .f64 data;
	ld.global.ca.f64 data, [%rd32772];
	}
	// end inline asm
	// begin inline asm
	bar.sync 0;
	// end inline asm
	// begin inline asm
	{	
.reg .f64 data;
	ld.global.ca.f64 data, [%rd32772];
	}
	// end inline asm
	// begin inline asm
	bar.sync 0;
	// end inline asm
	// begin inline asm
	{	
.reg .f64 data;
	ld.global.ca.f64 data, [%rd32772];
	}
	// end inline asm
	// begin inline asm
	bar.sync 0;
	// end inline asm
	// begin inline asm
	{	
.reg .f64 data;
	ld.global.ca.f64 data, [%rd32772];
	}
	// end inline asm
	// begin inline asm
	bar.sync 0;
	// end inline asm
	// begin inline asm
	{	
.reg .f64 data;
	ld.global.ca.f64 data, [%rd32772];
	}
	// end inline asm
	// begin inline asm
	bar.sync 0;
	// end inline asm
	// begin inline asm
	{	
.reg .f64 data;
	ld.global.ca.f64 data, [%rd32772];
	}
	// end inline asm
	// begin inline asm
	bar.sync 0;
	// end inline asm
	// begin inline asm
	{	
.reg .f64 data;
	ld.global.ca.f64 data, [%rd32772];
	}
	// end inline asm
	// begin inline asm
	bar.sync 0;
	// end inline asm
	// begin inline asm
	{	
.reg .f64 data;
	ld.global.ca.f64 data, [%rd32772];
	}
	// end inline asm
	// begin inline asm
	bar.sync 0;
	// end inline asm
	// begin inline asm
	{	
.reg .f64 data;
	ld.global.ca.f64 data, [%rd32772];
	}
	// end inline asm
	// begin inline asm
	bar.sync 0;
	// end inline asm
	// begin inline asm
	{	
.reg .f64 data;
	ld.global.ca.f64 data, [%rd32772];
	}
	// end inline asm
	// begin inline asm
	bar.sync 0;
	// end inline asm
	// begin inline asm
	{	
.reg .f64 data;
	ld.global.ca.f64 data, [%rd32772];
	}
	// end inline asm
	// begin inline asm
	bar.sync 0;
	// end inline asm
	// begin inline asm
	{	
.reg .f64 data;
	ld.global.ca.f64 data, [%rd32772];
	}
	// end inline asm
	// begin inline asm
	bar.sync 0;
	// end inline asm
	// begin inline asm
	{	
.reg .f64 data;
	ld.global.ca.f64 data, [%rd32772];
	}
	// end inline asm
	// begin inline asm
	bar.sync 0;
	// end inline asm
	// begin inline asm
	{	
.reg .f64 data;
	ld.global.ca.f64 data, [%rd32772];
	}
	// end inline asm
	// begin inline asm
	bar.sync 0;
	// end inline asm
	// begin inline asm
	{	
.reg .f64 data;
	ld.global.ca.f64 data, [%rd32772];
	}
	// end inline asm
	// begin inline asm
	bar.sync 0;
	// end inline asm
	// begin inline asm
	{	
.reg .f64 data;
	ld.global.ca.f64 data, [%rd32772];
	}
	// end inline asm
	// begin inline asm
	bar.sync 0;
	// end inline asm
	// begin inline asm
	{	
.reg .f64 data;
	ld.global.ca.f64 data, [%rd32772];
	}
	// end inline asm
	// begin inline asm
	bar.sync 0;
	// end inline asm
	// begin inline asm
	{	
.reg .f64 data;
	ld.global.ca.f64 data, [%rd32772];
	}
	// end inline asm
	// begin inline asm
	bar.sync 0;
	// end inline asm
	// begin inline asm
	{	
.reg .f64 data;
	ld.global.ca.f64 data, [%rd32772];
	}
	// end inline asm
	// begin inline asm
	bar.sync 0;
	// end inline asm
	// begin inline asm
	{	
.reg .f64 data;
	ld.global.ca.f64 data, [%rd32772];
	}
	// end inline asm
	// begin inline asm
	bar.sync 0;
	// end inline asm
	// begin inline asm
	{	
.reg .f64 data;
	ld.global.ca.f64 data, [%rd32772];
	}
	// end inline asm
	// begin inline asm
	bar.sync 0;
	// end inline asm
	// begin inline asm
	{	
.reg .f64 data;
	ld.global.ca.f64 data, [%rd32772];
	}
	// end inline asm
	// begin inline asm
	bar.sync 0;
	// end inline asm
	// begin inline asm
	{	
.reg .f64 data;
	ld.global.ca.f64 data, [%rd32772];
	}
	// end inline asm
	// begin inline asm
	bar.sync 0;
	// end inline asm
	// begin inline asm
	{	
.reg .f64 data;
	ld.global.ca.f64 data, [%rd32772];
	}
	// end inline asm
	// begin inline asm
	bar.sync 0;
	// end inline asm
	// begin inline asm
	{	
.reg .f64 data;
	ld.global.ca.f64 data, [%rd32772];
	}
	// end inline asm
	// begin inline asm
	bar.sync 0;
	// end inline asm
	// begin inline asm
	{	
.reg .f64 data;
	ld.global.ca.f64 data, [%rd32772];
	}
	// end inline asm
	// begin inline asm
	bar.sync 0;
	// end inline asm
	// begin inline asm
	{	
.reg .f64 data;
	ld.global.ca.f64 data, [%rd32772];
	}
	// end inline asm
	// begin inline asm
	bar.sync 0;
	// end inline asm
	// begin inline asm
	{	
.reg .f64 data;
	ld.global.ca.f64 data, [%rd32772];
	}
	// end inline asm
	// begin inline asm
	bar.sync 0;
	// end inline asm
	// begin inline asm
	{	
.reg .f64 data;
	ld.global.ca.f64 data, [%rd32772];
	}
	// end inline asm
	// begin inline asm
	bar.sync 0;
	// end inline asm
	// begin inline asm
	{	
.reg .f64 data;
	ld.global.ca.f64 data, [%rd32772];
	}
	// end inline asm
	// begin inline asm
	bar.sync 0;
	// end inline asm
	// begin inline asm
	{	
.reg .f64 data;
	ld.global.ca.f64 data, [%rd32772];
	}
	// end inline asm
	// begin inline asm
	bar.sync 0;
	// end inline asm
	// begin inline asm
	{	
.reg .f64 data;
	ld.global.ca.f64 data, [%rd32772];
	}
	// end inline asm
	// begin inline asm
	bar.sync 0;
	// end inline asm
	// begin inline asm
	{	
.reg .f64 data;
	ld.global.ca.f64 data, [%rd32772];
	}
	// end inline asm
	// begin inline asm
	bar.sync 0;
	// end inline asm
	// begin inline asm
	{	
.reg .f64 data;
	ld.global.ca.f64 data, [%rd32772];
	}
	// end inline asm
	// begin inline asm
	bar.sync 0;
	// end inline asm
	// begin inline asm
	{	
.reg .f64 data;
	ld.global.ca.f64 data, [%rd32772];
	}
	// end inline asm
	// begin inline asm
	bar.sync 0;
	// end inline asm
	// begin inline asm
	{	
.reg .f64 data;
	ld.global.ca.f64 data, [%rd32772];
	}
	// end inline asm
	// begin inline asm
	bar.sync 0;
	// end inline asm
	// begin inline asm
	{	
.reg .f64 data;
	ld.global.ca.f64 data, [%rd32772];
	}
	// end inline asm
	// begin inline asm
	bar.sync 0;
	// end inline asm
	// begin inline asm
	{	
.reg .f64 data;
	ld.global.ca.f64 data, [%rd32772];
	}
	// end inline asm
	// begin inline asm
	bar.sync 0;
	// end inline asm
	// begin inline asm
	{	
.reg .f64 data;
	ld.global.ca.f64 data, [%rd32772];
	}
	// end inline asm
	// begin inline asm
	bar.sync 0;
	// end inline asm
	// begin inline asm
	{	
.reg .f64 data;
	ld.global.ca.f64 data, [%rd32772];
	}
	// end inline asm
	// begin inline asm
	bar.sync 0;
	// end inline asm
	// begin inline asm
	{	
.reg .f64 data;
	ld.global.ca.f64 data, [%rd32772];
	}
	// end inline asm
	// begin inline asm
	bar.sync 0;
	// end inline asm
	// begin inline asm
	{	
.reg .f64 data;
	ld.global.ca.f64 data, [%rd32772];
	}
	// end inline asm
	// begin inline asm
	bar.sync 0;
	// end inline asm
	// begin inline asm
	{	
.reg .f64 data;
	ld.global.ca.f64 data, [%rd32772];
	}
	// end inline asm
	// begin inline asm
	bar.sync 0;
	// end inline asm
	// begin inline asm
	{	
.reg .f64 data;
	ld.global.ca.f64 data, [%rd32772];
	}
	// end inline asm
	// begin inline asm
	bar.sync 0;
	// end inline asm
	// begin inline asm
	{	
.reg .f64 data;
	ld.global.ca.f64 data, [%rd32772];
	}
	// end inline asm
	// begin inline asm
	bar.sync 0;
	// end inline asm
	// begin inline asm
	{	
.reg .f64 data;
	ld.global.ca.f64 data, [%rd32772];
	}
	// end inline asm
	// begin inline asm
	bar.sync 0;
	// end inline asm
	// begin inline asm
	{	
.reg .f64 data;
	ld.global.ca.f64 data, [%rd32772];
	}
	// end inline asm
	// begin inline asm
	bar.sync 0;
	// end inline asm
	// begin inline asm
	{	
.reg .f64 data;
	ld.global.ca.f64 data, [%rd32772];
	}
	// end inline asm
	// begin inline asm
	bar.sync 0;
	// end inline asm
	// begin inline asm
	{	
.reg .f64 data;
	ld.global.ca.f64 data, [%rd32772];
	}
	// end inline asm
	// begin inline asm
	bar.sync 0;
	// end inline asm
	// begin inline asm
	{	
.reg .f64 data;
	ld.global.ca.f64 data, [%rd32772];
	}
	// end inline asm
	// begin inline asm
	bar.sync 0;
	// end inline asm
	// begin inline asm
	{	
.reg .f64 data;
	ld.global.ca.f64 data, [%rd32772];
	}
	// end inline asm
	// begin inline asm
	bar.sync 0;
	// end inline asm
	// begin inline asm
	{	
.reg .f64 data;
	ld.global.ca.f64 data, [%rd32772];
	}
	// end inline asm
	// begin inline asm
	bar.sync 0;
	// end inline asm
	// begin inline asm
	{	
.reg .f64 data;
	ld.global.ca.f64 data, [%rd32772];
	}
	// end inline asm
	// begin inline asm
	bar.sync 0;
	// end inline asm
	// begin inline asm
	{	
.reg .f64 data;
	ld.global.ca.f64 data, [%rd32772];
	}
	// end inline asm
	// begin inline asm
	bar.sync 0;
	// end inline asm
	// begin inline asm
	{	
.reg .f64 data;
	ld.global.ca.f64 data, [%rd32772];
	}
	// end inline asm
	// begin inline asm
	bar.sync 0;
	// end inline asm
	// begin inline asm
	{	
.reg .f64 data;
	ld.global.ca.f64 data, [%rd32772];
	}
	// end inline asm
	// begin inline asm
	bar.sync 0;
	// end inline asm
	// begin inline asm
	{	
.reg .f64 data;
	ld.global.ca.f64 data, [%rd32772];
	}
	// end inline asm
	// begin inline asm
	bar.sync 0;
	// end inline asm
	// begin inline asm
	{	
.reg .f64 data;
	ld.global.ca.f64 data, [%rd32772];
	}
	// end inline asm
	// begin inline asm
	bar.sync 0;
	// end inline asm
	// begin inline asm
	{	
.reg .f64 data;
	ld.global.ca.f64 data, [%rd32772];
	}
	// end inline asm
	// begin inline asm
	bar.sync 0;
	// end inline asm
	// begin inline asm
	{	
.reg .f64 data;
	ld.global.ca.f64 data, [%rd32772];
	}
	// end inline asm
	// begin inline asm
	bar.sync 0;
	// end inline asm
	// begin inline asm
	{	
.reg .f64 data;
	ld.global.ca.f64 data, [%rd32772];
	}
	// end inline asm
	// begin inline asm
	bar.sync 0;
	// end inline asm
	// begin inline asm
	{	
.reg .f64 data;
	ld.global.ca.f64 data, [%rd32772];
	}
	// end inline asm
	// begin inline asm
	bar.sync 0;
	// end inline asm
	// begin inline asm
	{	
.reg .f64 data;
	ld.global.ca.f64 data, [%rd32772];
	}
	// end inline asm
	// begin inline asm
	bar.sync 0;
	// end inline asm
	// begin inline asm
	{	
.reg .f64 data;
	ld.global.ca.f64 data, [%rd32772];
	}
	// end inline asm
	// begin inline asm
	bar.sync 0;
	// end inline asm
	// begin inline asm
	{	
.reg .f64 data;
	ld.global.ca.f64 data, [%rd32772];
	}
	// end inline asm
	// begin inline asm
	bar.sync 0;
	// end inline asm
	// begin inline asm
	{	
.reg .f64 data;
	ld.global.ca.f64 data, [%rd32772];
	}
	// end inline asm
	// begin inline asm
	bar.sync 0;
	// end inline asm
	// begin inline asm
	{	
.reg .f64 data;
	ld.global.ca.f64 data, [%rd32772];
	}
	// end inline asm
	// begin inline asm
	bar.sync 0;
	// end inline asm
	// begin inline asm
	{	
.reg .f64 data;
	ld.global.ca.f64 data, [%rd32772];
	}
	// end inline asm
	// begin inline asm
	bar.sync 0;
	// end inline asm
	// begin inline asm
	{	
.reg .f64 data;
	ld.global.ca.f64 data, [%rd32772];
	}
	// end inline asm
	// begin inline asm
	bar.sync 0;
	// end inline asm
	// begin inline asm
	{	
.reg .f64 data;
	ld.global.ca.f64 data, [%rd32772];
	}
	// end inline asm
	// begin inline asm
	bar.sync 0;
	// end inline asm
	// begin inline asm
	{	
.reg .f64 data;
	ld.global.ca.f64 data, [%rd32772];
	}
	// end inline asm
	// begin inline asm
	bar.sync 0;
	// end inline asm
	// begin inline asm
	{	
.reg .f64 data;
	ld.global.ca.f64 data, [%rd32772];
	}
	// end inline asm
	// begin inline asm
	bar.sync 0;
	// end inline asm
	// begin inline asm
	{	
.reg .f64 data;
	ld.global.ca.f64 data, [%rd32772];
	}
	// end inline asm
	// begin inline asm
	bar.sync 0;
	// end inline asm
	// begin inline asm
	{	
.reg .f64 data;
	ld.global.ca.f64 data, [%rd32772];
	}
	// end inline asm
	// begin inline asm
	bar.sync 0;
	// end inline asm
	// begin inline asm
	{	
.reg .f64 data;
	ld.global.ca.f64 data, [%rd32772];
	}
	// end inline asm
	// begin inline asm
	bar.sync 0;
	// end inline asm
	// begin inline asm
	{	
.reg .f64 data;
	ld.global.ca.f64 data, [%rd32772];
	}
	// end inline asm
	// begin inline asm
	bar.sync 0;
	// end inline asm
	// begin inline asm
	{	
.reg .f64 data;
	ld.global.ca.f64 data, [%rd32772];
	}
	// end inline asm
	// begin inline asm
	bar.sync 0;
	// end inline asm
	// begin inline asm
	{	
.reg .f64 data;
	ld.global.ca.f64 data, [%rd32772];
	}
	// end inline asm
	// begin inline asm
	bar.sync 0;
	// end inline asm
	// begin inline asm
	{	
.reg .f64 data;
	ld.global.ca.f64 data, [%rd32772];
	}
	// end inline asm
	// begin inline asm
	bar.sync 0;
	// end inline asm
	// begin inline asm
	{	
.reg .f64 data;
	ld.global.ca.f64 data, [%rd32772];
	}
	// end inline asm
	// begin inline asm
	bar.sync 0;
	// end inline asm
	// begin inline asm
	{	
.reg .f64 data;
	ld.global.ca.f64 data, [%rd32772];
	}
	// end inline asm
	// begin inline asm
	bar.sync 0;
	// end inline asm
	// begin inline asm
	{	
.reg .f64 data;
	ld.global.ca.f64 data, [%rd32772];
	}
	// end inline asm
	// begin inline asm
	bar.sync 0;
	// end inline asm
	// begin inline asm
	{	
.reg .f64 data;
	ld.global.ca.f64 data, [%rd32772];
	}
	// end inline asm
	// begin inline asm
	bar.sync 0;
	// end inline asm
	// begin inline asm
	{	
.reg .f64 data;
	ld.global.ca.f64 data, [%rd32772];
	}
	// end inline asm
	// begin inline asm
	bar.sync 0;
	// end inline asm
	// begin inline asm
	{	
.reg .f64 data;
	ld.global.ca.f64 data, [%rd32772];
	}
	// end inline asm
	// begin inline asm
	bar.sync 0;
	// end inline asm
	// begin inline asm
	{	
.reg .f64 data;
	ld.global.ca.f64 data, [%rd32772];
	}
	// end inline asm
	// begin inline asm
	bar.sync 0;
	// end inline asm
	// begin inline asm
	{	
.reg .f64 data;
	ld.global.ca.f64 data, [%rd32772];
	}
	// end inline asm
	// begin inline asm
	bar.sync 0;
	// end inline asm
	// begin inline asm
	{	
.reg .f64 data;
	ld.global.ca.f64 data, [%rd32772];
	}
	// end inline asm
	// begin inline asm
	bar.sync 0;
	// end inline asm
	// begin inline asm
	{	
.reg .f64 data;
	ld.global.ca.f64 data, [%rd32772];
	}
	// end inline asm
	// begin inline asm
	bar.sync 0;
	// end inline asm
	// begin inline asm
	{	
.reg .f64 data;
	ld.global.ca.f64 data, [%rd32772];
	}
	// end inline asm
	// begin inline asm
	bar.sync 0;
	// end inline asm
	// begin inline asm
	{	
.reg .f64 data;
	ld.global.ca.f64 data, [%rd32772];
	}
	// end inline asm
	// begin inline asm
	bar.sync 0;
	// end inline asm
	// begin inline asm
	{	
.reg .f64 data;
	ld.global.ca.f64 data, [%rd32772];
	}
	// end inline asm
	// begin inline asm
	bar.sync 0;
	// end inline asm
	// begin inline asm
	{	
.reg .f64 data;
	ld.global.ca.f64 data, [%rd32772];
	}
	// end inline asm
	// begin inline asm
	bar.sync 0;
	// end inline asm
	// begin inline asm
	{	
.reg .f64 data;
	ld.global.ca.f64 data, [%rd32772];
	}
	// end inline asm
	// begin inline asm
	bar.sync 0;
	// end inline asm
	// begin inline asm
	{	
.reg .f64 data;
	ld.global.ca.f64 data, [%rd32772];
	}
	// end inline asm
	// begin inline asm
	bar.sync 0;
	// end inline asm
	// begin inline asm
	{	
.reg .f64 data;
	ld.global.ca.f64 data, [%rd32772];
	}
	// end inline asm
	// begin inline asm
	bar.sync 0;
	// end inline asm
	// begin inline asm
	{	
.reg .f64 data;
	ld.global.ca.f64 data, [%rd32772];
	}
	// end inline asm
	// begin inline asm
	bar.sync 0;
	// end inline asm
	// begin inline asm
	{	
.reg .f64 data;
	ld.global.ca.f64 data, [%rd32772];
	}
	// end inline asm
	// begin inline asm
	bar.sync 0;
	// end inline asm
	// begin inline asm
	{	
.reg .f64 data;
	ld.global.ca.f64 data, [%rd32772];
	}
	// end inline asm
	// begin inline asm
	bar.sync 0;
	// end inline asm
	// begin inline asm
	{	
.reg .f64 data;
	ld.global.ca.f64 data, [%rd32772];
	}
	// end inline asm
	// begin inline asm
	bar.sync 0;
	// end inline asm
	// begin inline asm
	{	
.reg .f64 data;
	ld.global.ca.f64 data, [%rd32772];
	}
	// end inline asm
	// begin inline asm
	bar.sync 0;
	// end inline asm
	// begin inline asm
	{	
.reg .f64 data;
	ld.global.ca.f64 data, [%rd32772];
	}
	// end inline asm
	// begin inline asm
	bar.sync 0;
	// end inline asm
	// begin inline asm
	{	
.reg .f64 data;
	ld.global.ca.f64 data, [%rd32772];
	}
	// end inline asm
	// begin inline asm
	bar.sync 0;
	// end inline asm
	// begin inline asm
	{	
.reg .f64 data;
	ld.global.ca.f64 data, [%rd32772];
	}
	// end inline asm
	// begin inline asm
	bar.sync 0;
	// end inline asm
	// begin inline asm
	{	
.reg .f64 data;
	ld.global.ca.f64 data, [%rd32772];
	}
	// end inline asm
	// begin inline asm
	bar.sync 0;
	// end inline asm
	// begin inline asm
	{	
.reg .f64 data;
	ld.global.ca.f64 data, [%rd32772];
	}
	// end inline asm
	// begin inline asm
	bar.sync 0;
	// end inline asm
	// begin inline asm
	{	
.reg .f64 data;
	ld.global.ca.f64 data, [%rd32772];
	}
	// end inline asm
	// begin inline asm
	bar.sync 0;
	// end inline asm
	// begin inline asm
	{	
.reg .f64 data;
	ld.global.ca.f64 data, [%rd32772];
	}
	// end inline asm
	// begin inline asm
	bar.sync 0;
	// end inline asm
	// begin inline asm
	{	
.reg .f64 data;
	ld.global.ca.f64 data, [%rd32772];
	}
	// end inline asm
	// begin inline asm
	bar.sync 0;
	// end inline asm
	// begin inline asm
	{	
.reg .f64 data;
	ld.global.ca.f64 data, [%rd32772];
	}
	// end inline asm
	// begin inline asm
	bar.sync 0;
	// end inline asm
	// begin inline asm
	{	
.reg .f64 data;
	ld.global.ca.f64 data, [%rd32772];
	}
	// end inline asm
	// begin inline asm
	bar.sync 0;
	// end inline asm
	// begin inline asm
	{	
.reg .f64 data;
	ld.global.ca.f64 data, [%rd32772];
	}
	// end inline asm
	// begin inline asm
	bar.sync 0;
	// end inline asm
	// begin inline asm
	{	
.reg .f64 data;
	ld.global.ca.f64 data, [%rd32772];
	}
	// end inline asm
	// begin inline asm
	bar.sync 0;
	// end inline asm
	// begin inline asm
	{	
.reg .f64 data;
	ld.global.ca.f64 data, [%rd32772];
	}
	// end inline asm
	// begin inline asm
	bar.sync 0;
	// end inline asm
	// begin inline asm
	{	
.reg .f64 data;
	ld.global.ca.f64 data, [%rd32772];
	}
	// end inline asm
	// begin inline asm
	bar.sync 0;
	// end inline asm
	// begin inline asm
	{	
.reg .f64 data;
	ld.global.ca.f64 data, [%rd32772];
	}
	// end inline asm
	// begin inline asm
	bar.sync 0;
	// end inline asm
	// begin inline asm
	{	
.reg .f64 data;
	ld.global.ca.f64 data, [%rd32772];
	}
	// end inline asm
	// begin inline asm
	bar.sync 0;
	// end inline asm
	// begin inline asm
	{	
.reg .f64 data;
	ld.global.ca.f64 data, [%rd32772];
	}
	// end inline asm
	// begin inline asm
	bar.sync 0;
	// end inline asm
	// begin inline asm
	{	
.reg .f64 data;
	ld.global.ca.f64 data, [%rd32772];
	}
	// end inline asm
	// begin inline asm
	bar.sync 0;
	// end inline asm
	// begin inline asm
	{	
.reg .f64 data;
	ld.global.ca.f64 data, [%rd32772];
	}
	// end inline asm
	// begin inline asm
	bar.sync 0;
	// end inline asm
	// begin inline asm
	{	
.reg .f64 data;
	ld.global.ca.f64 data, [%rd32772];
	}
	// end inline asm
	// begin inline asm
	bar.sync 0;
	// end inline asm
	// begin inline asm
	{	
.reg .f64 data;
	ld.global.ca.f64 data, [%rd32772];
	}
	// end inline asm
	// begin inline asm
	bar.sync 0;
	// end inline asm
	// begin inline asm
	{	
.reg .f64 data;
	ld.global.ca.f64 data, [%rd32772];
	}
	// end inline asm
	// begin inline asm
	bar.sync 0;
	// end inline asm
	// begin inline asm
	{	
.reg .f64 data;
	ld.global.ca.f64 data, [%rd32772];
	}
	// end inline asm
	// begin inline asm
	bar.sync 0;
	// end inline asm
	// begin inline asm
	{	
.reg .f64 data;
	ld.global.ca.f64 data, [%rd32772];
	}
	// end inline asm
	// begin inline asm
	bar.sync 0;
	// end inline asm
	// begin inline asm
	{	
.reg .f64 data;
	ld.global.ca.f64 data, [%rd32772];
	}
	// end inline asm
	// begin inline asm
	bar.sync 0;
	// end inline asm
	// begin inline asm
	{	
.reg .f64 data;
	ld.global.ca.f64 data, [%rd32772];
	}
	// end inline asm
	// begin inline asm
	bar.sync 0;
	// end inline asm
	// begin inline asm
	{	
.reg .f64 data;
	ld.global.ca.f64 data, [%rd32772];
	}
	// end inline asm
	// begin inline asm
	bar.sync 0;
	// end inline asm
	// begin inline asm
	{	
.reg .f64 data;
	ld.global.ca.f64 data, [%rd32772];
	}
	// end inline asm
	// begin inline asm
	bar.sync 0;
	// end inline asm
	// begin inline asm
	{	
.reg .f64 data;
	ld.global.ca.f64 data, [%rd32772];
	}
	// end inline asm
	// begin inline asm
	bar.sync 0;
	// end inline asm
	// begin inline asm
	{	
.reg .f64 data;
	ld.global.ca.f64 data, [%rd32772];
	}
	// end inline asm
	// begin inline asm
	bar.sync 0;
	// end inline asm
	// begin inline asm
	{	
.reg .f64 data;
	ld.global.ca.f64 data, [%rd32772];
	}
	// end inline asm
	// begin inline asm
	bar.sync 0;
	// end inline asm
	// begin inline asm
	{	
.reg .f64 data;
	ld.global.ca.f64 data, [%rd32772];
	}
	// end inline asm
	// begin inline asm
	bar.sync 0;
	// end inline asm
	// begin inline asm
	{	
.reg .f64 data;
	ld.global.ca.f64 data, [%rd32772];
	}
	// end inline asm
	// begin inline asm
	bar.sync 0;
	// end inline asm
	// begin inline asm
	{	
.reg .f64 data;
	ld.global.ca.f64 data, [%rd32772];
	}
	// end inline asm
	// begin inline asm
	bar.sync 0;
	// end inline asm
	// begin inline asm
	{	
.reg .f64 data;
	ld.global.ca.f64 data, [%rd32772];
	}
	// end inline asm
	// begin inline asm
	bar.sync 0;
	// end inline asm
	// begin inline asm
	{	
.reg .f64 data;
	ld.global.ca.f64 data, [%rd32772];
	}
	// end inline asm
	// begin inline asm
	bar.sync 0;
	// end inline asm
	// begin inline asm
	{	
.reg .f64 data;
	ld.global.ca.f64 data, [%rd32772];
	}
	// end inline asm
	// begin inline asm
	bar.sync 0;
	// end inline asm
	// begin inline asm
	{	
.reg .f64 data;
	ld.global.ca.f64 data, [%rd32772];
	}
	// end inline asm
	// begin inline asm
	bar.sync 0;
	// end inline asm
	// begin inline asm
	{	
.reg .f64 data;
	ld.global.ca.f64 data, [%rd32772];
	}
	// end inline asm
	// begin inline asm
	bar.sync 0;
	// end inline asm
	// begin inline asm
	{	
.reg .f64 data;
	ld.global.ca.f64 data, [%rd32772];
	}
	// end inline asm
	// begin inline asm
	bar.sync 0;
	// end inline asm
	// begin inline asm
	{	
.reg .f64 data;
	ld.global.ca.f64 data, [%rd32772];
	}
	// end inline asm
	// begin inline asm
	bar.sync 0;
	// end inline asm
	// begin inline asm
	{	
.reg .f64 data;
	ld.global.ca.f64 data, [%rd32772];
	}
	// end inline asm
	// begin inline asm
	bar.sync 0;
	// end inline asm
	// begin inline asm
	{	
.reg .f64 data;
	ld.global.ca.f64 data, [%rd32772];
	}
	// end inline asm
	// begin inline asm
	bar.sync 0;
	// end inline asm
	// begin inline asm
	{	
.reg .f64 data;
	ld.global.ca.f64 data, [%rd32772];
	}
	// end inline asm
	// begin inline asm
	bar.sync 0;
	// end inline asm
	// begin inline asm
	{	
.reg .f64 data;
	ld.global.ca.f64 data, [%rd32772];
	}
	// end inline asm
	// begin inline asm
	bar.sync 0;
	// end inline asm
	// begin inline asm
	{	
.reg .f64 data;
	ld.global.ca.f64 data, [%rd32772];
	}
	// end inline asm
	// begin inline asm
	bar.sync 0;
	// end inline asm
	// begin inline asm
	{	
.reg .f64 data;
	ld.global.ca.f64 data, [%rd32772];
	}
	// end inline asm
	// begin inline asm
	bar.sync 0;
	// end inline asm
	// begin inline asm
	{	
.reg .f64 data;
	ld.global.ca.f64 data, [%rd32772];
	}
	// end inline asm
	// begin inline asm
	bar.sync 0;
	// end inline asm
	// begin inline asm
	{	
.reg .f64 data;
	ld.global.ca.f64 data, [%rd32772];
	}
	// end inline asm
	// begin inline asm
	bar.sync 0;
	// end inline asm
	// begin inline asm
	{	
.reg .f64 data;
	ld.global.ca.f64 data, [%rd32772];
	}
	// end inline asm
	// begin inline asm
	bar.sync 0;
	// end inline asm
	// begin inline asm
	{	
.reg .f64 data;
	ld.global.ca.f64 data, [%rd32772];
	}
	// end inline asm
	// begin inline asm
	bar.sync 0;
	// end inline asm
	// begin inline asm
	{	
.reg .f64 data;
	ld.global.ca.f64 data, [%rd32772];
	}
	// end inline asm
	// begin inline asm
	bar.sync 0;
	// end inline asm
	// begin inline asm
	{	
.reg .f64 data;
	ld.global.ca.f64 data, [%rd32772];
	}
	// end inline asm
	// begin inline asm
	bar.sync 0;
	// end inline asm
	// begin inline asm
	{	
.reg .f64 data;
	ld.global.ca.f64 data, [%rd32772];
	}
	// end inline asm
	// begin inline asm
	bar.sync 0;
	// end inline asm
	// begin inline asm
	{	
.reg .f64 data;
	ld.global.ca.f64 data, [%rd32772];
	}
	// end inline asm
	// begin inline asm
	bar.sync 0;
	// end inline asm
	// begin inline asm
	{	
.reg .f64 data;
	ld.global.ca.f64 data, [%rd32772];
	}
	// end inline asm
	// begin inline asm
	bar.sync 0;
	// end inline asm
	// begin inline asm
	{	
.reg .f64 data;
	ld.global.ca.f64 data, [%rd32772];
	}
	// end inline asm
	// begin inline asm
	bar.sync 0;
	// end inline asm
	// begin inline asm
	{	
.reg .f64 data;
	ld.global.ca.f64 data, [%rd32772];
	}
	// end inline asm
	// begin inline asm
	bar.sync 0;
	// end inline asm
	// begin inline asm
	{	
.reg .f64 data;
	ld.global.ca.f64 data, [%rd32772];
	}
	// end inline asm
	// begin inline asm
	bar.sync 0;
	// end inline asm
	// begin inline asm
	{	
.reg .f64 data;
	ld.global.ca.f64 data, [%rd32772];
	}
	// end inline asm
	// begin inline asm
	bar.sync 0;
	// end inline asm
	// begin inline asm
	{	
.reg .f64 data;
	ld.global.ca.f64 data, [%rd32772];
	}
	// end inline asm
	// begin inline asm
	bar.sync 0;
	// end inline asm
	// begin inline asm
	{	
.reg .f64 data;
	ld.global.ca.f64 data, [%rd32772];
	}
	// end inline asm
	// begin inline asm
	bar.sync 0;
	// end inline asm
	// begin inline asm
	{	
.reg .f64 data;
	ld.global.ca.f64 data, [%rd32772];
	}
	// end inline asm
	// begin inline asm
	bar.sync 0;
	// end inline asm
	// begin inline asm
	{	
.reg .f64 data;
	ld.global.ca.f64 data, [%rd32772];
	}
	// end inline asm
	// begin inline asm
	bar.sync 0;
	// end inline asm
	// begin inline asm
	{	
.reg .f64 data;
	ld.global.ca.f64 data, [%rd32772];
	}
	// end inline asm
	// begin inline asm
	bar.sync 0;
	// end inline asm
	// begin inline asm
	{	
.reg .f64 data;
	ld.global.ca.f64 data, [%rd32772];
	}
	// end inline asm
	// begin inline asm
	bar.sync 0;
	// end inline asm
	// begin inline asm
	{	
.reg .f64 data;
	ld.global.ca.f64 data, [%rd32772];
	}
	// end inline asm
	// begin inline asm
	bar.sync 0;
	// end inline asm
	// begin inline asm
	{	
.reg .f64 data;
	ld.global.ca.f64 data, [%rd32772];
	}
	// end inline asm
	// begin inline asm
	bar.sync 0;
	// end inline asm
	// begin inline asm
	{	
.reg .f64 data;
	ld.global.ca.f64 data, [%rd32772];
	}
	// end inline asm
	// begin inline asm
	bar.sync 0;
	// end inline asm
	// begin inline asm
	{	
.reg .f64 data;
	ld.global.ca.f64 data, [%rd32772];
	}
	// end inline asm
	// begin inline asm
	bar.sync 0;
	// end inline asm
	// begin inline asm
	{	
.reg .f64 data;
	ld.global.ca.f64 data, [%rd32772];
	}
	// end inline asm
	// begin inline asm
	bar.sync 0;
	// end inline asm
	// begin inline asm
	{	
.reg .f64 data;
	ld.global.ca.f64 data, [%rd32772];
	}
	// end inline asm
	// begin inline asm
	bar.sync 0;
	// end inline asm
	// begin inline asm
	{	
.reg .f64 data;
	ld.global.ca.f64 data, [%rd32772];
	}
	// end inline asm
	// begin inline asm
	bar.sync 0;
	// end inline asm
	// begin inline asm
	{	
.reg .f64 data;
	ld.global.ca.f64 data, [%rd32772];
	}
	// end inline asm
	// begin inline asm
	bar.sync 0;
	// end inline asm
	// begin inline asm
	{	
.reg .f64 data;
	ld.global.ca.f64 data, [%rd32772];
	}
	// end inline asm
	// begin inline asm
	bar.sync 0;
	// end inline asm
	// begin inline asm
	{	
.reg .f64 data;
	ld.global.ca.f64 data, [%rd32772];
	}
	// end inline asm
	// begin inline asm
	bar.sync 0;
	// end inline asm
	// begin inline asm
	{	
.reg .f64 data;
	ld.global.ca.f64 data, [%rd32772];
	}
	// end inline asm
	// begin inline asm
	bar.sync 0;
	// end inline asm
	// begin inline asm
	{	
.reg .f64 data;
	ld.global.ca.f64 data, [%rd32772];
	}
	// end inline asm
	// begin inline asm
	bar.sync 0;
	// end inline asm
	// begin inline asm
	{	
.reg .f64 data;
	ld.global.ca.f64 data, [%rd32772];
	}
	// end inline asm
	// begin inline asm
	bar.sync 0;
	// end inline asm
	// begin inline asm
	{	
.reg .f64 data;
	ld.global.ca.f64 data, [%rd32772];
	}
	// end inline asm
	// begin inline asm
	bar.sync 0;
	// end inline asm
	// begin inline asm
	{	
.reg .f64 data;
	ld.global.ca.f64 data, [%rd32772];
	}
	// end inline asm
	// begin inline asm
	bar.sync 0;
	// end inline asm
	// begin inline asm
	{	
.reg .f64 data;
	ld.global.ca.f64 data, [%rd32772];
	}
	// end inline asm
	// begin inline asm
	bar.sync 0;
	// end inline asm
	// begin inline asm
	{	
.reg .f64 data;
	ld.global.ca.f64 data, [%rd32772];
	}
	// end inline asm
	// begin inline asm
	bar.sync 0;
	// end inline asm
	// begin inline asm
	{	
.reg .f64 data;
	ld.global.ca.f64 data, [%rd32772];
	}
	// end inline asm
	// begin inline asm
	bar.sync 0;
	// end inline asm
	// begin inline asm
	{	
.reg .f64 data;
	ld.global.ca.f64 data, [%rd32772];
	}
	// end inline asm
	// begin inline asm
	bar.sync 0;
	// end inline asm
	// begin inline asm
	{	
.reg .f64 data;
	ld.global.ca.f64 data, [%rd32772];
	}
	// end inline asm
	// begin inline asm
	bar.sync 0;
	// end inline asm
	// begin inline asm
	{	
.reg .f64 data;
	ld.global.ca.f64 data, [%rd32772];
	}
	// end inline asm
	// begin inline asm
	bar.sync 0;
	// end inline asm
	// begin inline asm
	{	
.reg .f64 data;
	ld.global.ca.f64 data, [%rd32772];
	}
	// end inline asm
	// begin inline asm
	bar.sync 0;
	// end inline asm
	// begin inline asm
	{	
.reg .f64 data;
	ld.global.ca.f64 data, [%rd32772];
	}
	// end inline asm
	// begin inline asm
	bar.sync 0;
	// end inline asm
	// begin inline asm
	{	
.reg .f64 data;
	ld.global.ca.f64 data, [%rd32772];
	}
	// end inline asm
	// begin inline asm
	bar.sync 0;
	// end inline asm
	// begin inline asm
	{	
.reg .f64 data;
	ld.global.ca.f64 data, [%rd32772];
	}
	// end inline asm
	// begin inline asm
	bar.sync 0;
	// end inline asm
	// begin inline asm
	{	
.reg .f64 data;
	ld.global.ca.f64 data, [%rd32772];
	}
	// end inline asm
	// begin inline asm
	bar.sync 0;
	// end inline asm
	// begin inline asm
	{	
.reg .f64 data;
	ld.global.ca.f64 data, [%rd32772];
	}
	// end inline asm
	// begin inline asm
	bar.sync 0;
	// end inline asm
	// begin inline asm
	{	
.reg .f64 data;
	ld.global.ca.f64 data, [%rd32772];
	}
	// end inline asm
	// begin inline asm
	bar.sync 0;
	// end inline asm
	// begin inline asm
	{	
.reg .f64 data;
	ld.global.ca.f64 data, [%rd32772];
	}
	// end inline asm
	// begin inline asm
	bar.sync 0;
	// end inline asm
	// begin inline asm
	{	
.reg .f64 data;
	ld.global.ca.f64 data, [%rd32772];
	}
	// end inline asm
	// begin inline asm
	bar.sync 0;
	// end inline asm
	// begin inline asm
	{	
.reg .f64 data;
	ld.global.ca.f64 data, [%rd32772];
	}
	// end inline asm
	// begin inline asm
	bar.sync 0;
	// end inline asm
	// begin inline asm
	{	
.reg .f64 data;
	ld.global.ca.f64 data, [%rd32772];
	}
	// end inline asm
	// begin inline asm
	bar.sync 0;
	// end inline asm
	// begin inline asm
	{	
.reg .f64 data;
	ld.global.ca.f64 data, [%rd32772];
	}
	// end inline asm
	// begin inline asm
	bar.sync 0;
	// end inline asm
	// begin inline asm
	{	
.reg .f64 data;
	ld.global.ca.f64 data, [%rd32772];
	}
	// end inline asm
	// begin inline asm
	bar.sync 0;
	// end inline asm
	// begin inline asm
	{	
.reg .f64 data;
	ld.global.ca.f64 data, [%rd32772];
	}
	// end inline asm
	// begin inline asm
	bar.sync 0;
	// end inline asm
	// begin inline asm
	{	
.reg .f64 data;
	ld.global.ca.f64 data, [%rd32772];
	}
	// end inline asm
	// begin inline asm
	bar.sync 0;
	// end inline asm
	// begin inline asm
	{	
.reg .f64 data;
	ld.global.ca.f64 data, [%rd32772];
	}
	// end inline asm
	// begin inline asm
	bar.sync 0;
	// end inline asm
	// begin inline asm
	{	
.reg .f64 data;
	ld.global.ca.f64 data, [%rd32772];
	}
	// end inline asm
	// begin inline asm
	bar.sync 0;
	// end inline asm
	// begin inline asm
	{	
.reg .f64 data;
	ld.global.ca.f64 data, [%rd32772];
	}
	// end inline asm
	// begin inline asm
	bar.sync 0;
	// end inline asm
	// begin inline asm
	{	
.reg .f64 data;
	ld.global.ca.f64 data, [%rd32772];
	}
	// end inline asm
	// begin inline asm
	bar.sync 0;
	// end inline asm
	// begin inline asm
	{	
.reg .f64 data;
	ld.global.ca.f64 data, [%rd32772];
	}
	// end inline asm
	// begin inline asm
	bar.sync 0;
	// end inline asm
	// begin inline asm
	{	
.reg .f64 data;
	ld.global.ca.f64 data, [%rd32772];
	}
	// end inline asm
	// begin inline asm
	bar.sync 0;
	// end inline asm
	// begin inline asm
	{	
.reg .f64 data;
	ld.global.ca.f64 data, [%rd32772];
	}
	// end inline asm
	// begin inline asm
	bar.sync 0;
	// end inline asm
	// begin inline asm
	{	
.reg .f64 data;
	ld.global.ca.f64 data, [%rd32772];
	}
	// end inline asm
	// begin inline asm
	bar.sync 0;
	// end inline asm
	// begin inline asm
	{	
.reg .f64 data;
	ld.global.ca.f64 data, [%rd32772];
	}
	// end inline asm
	// begin inline asm
	bar.sync 0;
	// end inline asm
	// begin inline asm
	{	
.reg .f64 data;
	ld.global.ca.f64 data, [%rd32772];
	}
	// end inline asm
	// begin inline asm
	bar.sync 0;
	// end inline asm
	// begin inline asm
	{	
.reg .f64 data;
	ld.global.ca.f64 data, [%rd32772];
	}
	// end inline asm
	// begin inline asm
	bar.sync 0;
	// end inline asm
	// begin inline asm
	{	
.reg .f64 data;
	ld.global.ca.f64 data, [%rd32772];
	}
	// end inline asm
	// begin inline asm
	bar.sync 0;
	// end inline asm
	// begin inline asm
	{	
.reg .f64 data;
	ld.global.ca.f64 data, [%rd32772];
	}
	// end inline asm
	// begin inline asm
	bar.sync 0;
	// end inline asm
	// begin inline asm
	{	
.reg .f64 data;
	ld.global.ca.f64 data, [%rd32772];
	}
	// end inline asm
	// begin inline asm
	bar.sync 0;
	// end inline asm
	// begin inline asm
	{	
.reg .f64 data;
	ld.global.ca.f64 data, [%rd32772];
	}
	// end inline asm
	// begin inline asm
	bar.sync 0;
	// end inline asm
	// begin inline asm
	{	
.reg .f64 data;
	ld.global.ca.f64 data, [%rd32772];
	}
	// end inline asm
	// begin inline asm
	bar.sync 0;
	// end inline asm
	// begin inline asm
	{	
.reg .f64 data;
	ld.global.ca.f64 data, [%rd32772];
	}
	// end inline asm
	// begin inline asm
	bar.sync 0;
	// end inline asm
	// begin inline asm
	{	
.reg .f64 data;
	ld.global.ca.f64 data, [%rd32772];
	}
	// end inline asm
	// begin inline asm
	bar.sync 0;
	// end inline asm
	// begin inline asm
	{	
.reg .f64 data;
	ld.global.ca.f64 data, [%rd32772];
	}
	// end inline asm
	// begin inline asm
	bar.sync 0;
	// end inline asm
	// begin inline asm
	{	
.reg .f64 data;
	ld.global.ca.f64 data, [%rd32772];
	}
	// end inline asm
	// begin inline asm
	bar.sync 0;
	// end inline asm
	// begin inline asm
	{	
.reg .f64 data;
	ld.global.ca.f64 data, [%rd32772];
	}
	// end inline asm
	// begin inline asm
	bar.sync 0;
	// end inline asm
	// begin inline asm
	{	
.reg .f64 data;
	ld.global.ca.f64 data, [%rd32772];
	}
	// end inline asm
	// begin inline asm
	bar.sync 0;
	// end inline asm
	// begin inline asm
	{	
.reg .f64 data;
	ld.global.ca.f64 data, [%rd32772];
	}
	// end inline asm
	// begin inline asm
	bar.sync 0;
	// end inline asm
	// begin inline asm
	{	
.reg .f64 data;
	ld.global.ca.f64 data, [%rd32772];
	}
	// end inline asm
	// begin inline asm
	bar.sync 0;
	// end inline asm
	// begin inline asm
	{	
.reg .f64 data;
	ld.global.ca.f64 data, [%rd32772];
	}
	// end inline asm
	// begin inline asm
	bar.sync 0;
	// end inline asm
	// begin inline asm
	{	
.reg .f64 data;
	ld.global.ca.f64 data, [%rd32772];
	}
	// end inline asm
	// begin inline asm
	bar.sync 0;
	// end inline asm
	// begin inline asm
	{	
.reg .f64 data;
	ld.global.ca.f64 data, [%rd32772];
	}
	// end inline asm
	// begin inline asm
	bar.sync 0;
	// end inline asm
	// begin inline asm
	{	
.reg .f64 data;
	ld.global.ca.f64 data, [%rd32772];
	}
	// end inline asm
	// begin inline asm
	bar.sync 0;
	// end inline asm
	// begin inline asm
	{	
.reg .f64 data;
	ld.global.ca.f64 data, [%rd32772];
	}
	// end inline asm
	// begin inline asm
	bar.sync 0;
	// end inline asm
	// begin inline asm
	{	
.reg .f64 data;
	ld.global.ca.f64 data, [%rd32772];
	}
	// end inline asm
	// begin inline asm
	bar.sync 0;
	// end inline asm
	// begin inline asm
	{	
.reg .f64 data;
	ld.global.ca.f64 data, [%rd32772];
	}
	// end inline asm
	// begin inline asm
	bar.sync 0;
	// end inline asm
	// begin inline asm
	{	
.reg .f64 data;
	ld.global.ca.f64 data, [%rd32772];
	}
	// end inline asm
	// begin inline asm
	bar.sync 0;
	// end inline asm
	// begin inline asm
	{	
.reg .f64 data;
	ld.global.ca.f64 data, [%rd32772];
	}
	// end inline asm
	// begin inline asm
	bar.sync 0;
	// end inline asm
	// begin inline asm
	{	
.reg .f64 data;
	ld.global.ca.f64 data, [%rd32772];
	}
	// end inline asm
	// begin inline asm
	bar.sync 0;
	// end inline asm
	// begin inline asm
	{	
.reg .f64 data;
	ld.global.ca.f64 data, [%rd32772];
	}
	// end inline asm
	// begin inline asm
	bar.sync 0;
	// end inline asm
	// begin inline asm
	{	
.reg .f64 data;
	ld.global.ca.f64 data, [%rd32772];
	}
	// end inline asm
	// begin inline asm
	bar.sync 0;
	// end inline asm
	// begin inline asm
	{	
.reg .f64 data;
	ld.global.ca.f64 data, [%rd32772];
	}
	// end inline asm
	// begin inline asm
	bar.sync 0;
	// end inline asm
	// begin inline asm
	{	
.reg .f64 data;
	ld.global.ca.f64 data, [%rd32772];
	}
	// end inline asm
	// begin inline asm
	bar.sync 0;
	// end inline asm
	// begin inline asm
	{	
.reg .f64 data;
	ld.global.ca.f64 data, [%rd32772];
	}
	// end inline asm
	// begin inline asm
	bar.sync 0;
	// end inline asm
	// begin inline asm
	{	
.reg .f64 data;
	ld.global.ca.f64 data, [%rd32772];
	}
	// end inline asm
	// begin inline asm
	bar.sync 0;
	// end inline asm
	// begin inline asm
	{	
.reg .f64 data;
	ld.global.ca.f64 data, [%rd32772];
	}
	// end inline asm
	// begin inline asm
	bar.sync 0;
	// end inline asm
	// begin inline asm
	{	
.reg .f64 data;
	ld.global.ca.f64 data, [%rd32772];
	}
	// end inline asm
	// begin inline asm
	bar.sync 0;
	// end inline asm
	// begin inline asm
	{	
.reg .f64 data;
	ld.global.ca.f64 data, [%rd32772];
	}
	// end inline asm
	// begin inline asm
	bar.sync 0;
	// end inline asm
	// begin inline asm
	{	
.reg .f64 data;
	ld.global.ca.f64 data, [%rd32772];
	}
	// end inline asm
	// begin inline asm
	bar.sync 0;
	// end inline asm
	// begin inline asm
	{	
.reg .f64 data;
	ld.global.ca.f64 data, [%rd32772];
	}
	// end inline asm
	// begin inline asm
	bar.sync 0;
	// end inline asm
	// begin inline asm
	{	
.reg .f64 data;
	ld.global.ca.f64 data, [%rd32772];
	}
	// end inline asm
	// begin inline asm
	bar.sync 0;
	// end inline asm
	// begin inline asm
	{	
.reg .f64 data;
	ld.global.ca.f64 data, [%rd32772];
	}
	// end inline asm
	// begin inline asm
	bar.sync 0;
	// end inline asm
	// begin inline asm
	{	
.reg .f64 data;
	ld.global.ca.f64 data, [%rd32772];
	}
	// end inline asm
	// begin inline asm
	bar.sync 0;
	// end inline asm
	// begin inline asm
	{	
.reg .f64 data;
	ld.global.ca.f64 data, [%rd32772];
	}
	// end inline asm
	// begin inline asm
	bar.sync 0;
	// end inline asm
	// begin inline asm
	{	
.reg .f64 data;
	ld.global.ca.f64 data, [%rd32772];
	}
	// end inline asm
	// begin inline asm
	bar.sync 0;
	// end inline asm
	// begin inline asm
	{	
.reg .f64 data;
	ld.global.ca.f64 data, [%rd32772];
	}
	// end inline asm
	// begin inline asm
	bar.sync 0;
	// end inline asm
	// begin inline asm
	{	
.reg .f64 data;
	ld.global.ca.f64 data, [%rd32772];
	}
	// end inline asm
	// begin inline asm
	bar.sync 0;
	// end inline asm
	// begin inline asm
	{	
.reg .f64 data;
	ld.global.ca.f64 data, [%rd32772];
	}
	// end inline asm
	// begin inline asm
	bar.sync 0;
	// end inline asm
	// begin inline asm
	{	
.reg .f64 data;
	ld.global.ca.f64 data, [%rd32772];
	}
	// end inline asm
	// begin inline asm
	bar.sync 0;
	// end inline asm
	// begin inline asm
	{	
.reg .f64 data;
	ld.global.ca.f64 data, [%rd32772];
	}
	// end inline asm
	// begin inline asm
	bar.sync 0;
	// end inline asm
	// begin inline asm
	{	
.reg .f64 data;
	ld.global.ca.f64 data, [%rd32772];
	}
	// end inline asm
	// begin inline asm
	bar.sync 0;
	// end inline asm
	// begin inline asm
	{	
.reg .f64 data;
	ld.global.ca.f64 data, [%rd32772];
	}
	// end inline asm
	// begin inline asm
	bar.sync 0;
	// end inline asm
	// begin inline asm
	{	
.reg .f64 data;
	ld.global.ca.f64 data, [%rd32772];
	}
	// end inline asm
	// begin inline asm
	bar.sync 0;
	// end inline asm
	// begin inline asm
	{	
.reg .f64 data;
	ld.global.ca.f64 data, [%rd32772];
	}
	// end inline asm
	// begin inline asm
	bar.sync 0;
	// end inline asm
	// begin inline asm
	{	
.reg .f64 data;
	ld.global.ca.f64 data, [%rd32772];
	}
	// end inline asm
	// begin inline asm
	bar.sync 0;
	// end inline asm
	// begin inline asm
	{	
.reg .f64 data;
	ld.global.ca.f64 data, [%rd32772];
	}
	// end inline asm
	// begin inline asm
	bar.sync 0;
	// end inline asm
	// begin inline asm
	{	
.reg .f64 data;
	ld.global.ca.f64 data, [%rd32772];
	}
	// end inline asm
	// begin inline asm
	bar.sync 0;
	// end inline asm
	// begin inline asm
	{	
.reg .f64 data;
	ld.global.ca.f64 data, [%rd32772];
	}
	// end inline asm
	// begin inline asm
	bar.sync 0;
	// end inline asm
	// begin inline asm
	{	
.reg .f64 data;
	ld.global.ca.f64 data, [%rd32772];
	}
	// end inline asm
	// begin inline asm
	bar.sync 0;
	// end inline asm
	// begin inline asm
	{	
.reg .f64 data;
	ld.global.ca.f64 data, [%rd32772];
	}
	// end inline asm
	// begin inline asm
	bar.sync 0;
	// end inline asm
	// begin inline asm
	{	
.reg .f64 data;
	ld.global.ca.f64 data, [%rd32772];
	}
	// end inline asm
	// begin inline asm
	bar.sync 0;
	// end inline asm
	// begin inline asm
	{	
.reg .f64 data;
	ld.global.ca.f64 data, [%rd32772];
	}
	// end inline asm
	// begin inline asm
	bar.sync 0;
	// end inline asm
	// begin inline asm
	{	
.reg .f64 data;
	ld.global.ca.f64 data, [%rd32772];
	}
	// end inline asm
	// begin inline asm
	bar.sync 0;
	// end inline asm
	// begin inline asm
	{	
.reg .f64 data;
	ld.global.ca.f64 data, [%rd32772];
	}
	// end inline asm
	// begin inline asm
	bar.sync 0;
	// end inline asm
	// begin inline asm
	{	
.reg .f64 data;
	ld.global.ca.f64 data, [%rd32772];
	}
	// end inline asm
	// begin inline asm
	bar.sync 0;
	// end inline asm
	// begin inline asm
	{	
.reg .f64 data;
	ld.global.ca.f64 data, [%rd32772];
	}
	// end inline asm
	// begin inline asm
	bar.sync 0;
	// end inline asm
	// begin inline asm
	{	
.reg .f64 data;
	ld.global.ca.f64 data, [%rd32772];
	}
	// end inline asm
	// begin inline asm
	bar.sync 0;
	// end inline asm
	// begin inline asm
	{	
.reg .f64 data;
	ld.global.ca.f64 data, [%rd32772];
	}
	// end inline asm
	// begin inline asm
	bar.sync 0;
	// end inline asm
	// begin inline asm
	{	
.reg .f64 data;
	ld.global.ca.f64 data, [%rd32772];
	}
	// end inline asm
	// begin inline asm
	bar.sync 0;
	// end inline asm
	// begin inline asm
	{	
.reg .f64 data;
	ld.global.ca.f64 data, [%rd32772];
	}
	// end inline asm
	// begin inline asm
	bar.sync 0;
	// end inline asm
	// begin inline asm
	{	
.reg .f64 data;
	ld.global.ca.f64 data, [%rd32772];
	}
	// end inline asm
	// begin inline asm
	bar.sync 0;
	// end inline asm
	// begin inline asm
	{	
.reg .f64 data;
	ld.global.ca.f64 data, [%rd32772];
	}
	// end inline asm
	// begin inline asm
	bar.sync 0;
	// end inline asm
	// begin inline asm
	{	
.reg .f64 data;
	ld.global.ca.f64 data, [%rd32772];
	}
	// end inline asm
	// begin inline asm
	bar.sync 0;
	// end inline asm
	// begin inline asm
	{	
.reg .f64 data;
	ld.global.ca.f64 data, [%rd32772];
	}
	// end inline asm
	// begin inline asm
	bar.sync 0;
	// end inline asm
	// begin inline asm
	{	
.reg .f64 data;
	ld.global.ca.f64 data, [%rd32772];
	}
	// end inline asm
	// begin inline asm
	bar.sync 0;
	// end inline asm
	// begin inline asm
	{	
.reg .f64 data;
	ld.global.ca.f64 data, [%rd32772];
	}
	// end inline asm
	// begin inline asm
	bar.sync 0;
	// end inline asm
	// begin inline asm
	{	
.reg .f64 data;
	ld.global.ca.f64 data, [%rd32772];
	}
	// end inline asm
	// begin inline asm
	bar.sync 0;
	// end inline asm
	// begin inline asm
	{	
.reg .f64 data;
	ld.global.ca.f64 data, [%rd32772];
	}
	// end inline asm
	// begin inline asm
	bar.sync 0;
	// end inline asm
	// begin inline asm
	{	
.reg .f64 data;
	ld.global.ca.f64 data, [%rd32772];
	}
	// end inline asm
	// begin inline asm
	bar.sync 0;
	// end inline asm
	// begin inline asm
	{	
.reg .f64 data;
	ld.global.ca.f64 data, [%rd32772];
	}
	// end inline asm
	// begin inline asm
	bar.sync 0;
	// end inline asm
	// begin inline asm
	{	
.reg .f64 data;
	ld.global.ca.f64 data, [%rd32772];
	}
	// end inline asm
	// begin inline asm
	bar.sync 0;
	// end inline asm
	// begin inline asm
	{	
.reg .f64 data;
	ld.global.ca.f64 data, [%rd32772];
	}
	// end inline asm
	// begin inline asm
	bar.sync 0;
	// end inline asm
	// begin inline asm
	{	
.reg .f64 data;
	ld.global.ca.f64 data, [%rd32772];
	}
	// end inline asm
	// begin inline asm
	bar.sync 0;
	// end inline asm
	// begin inline asm
	{	
.reg .f64 data;
	ld.global.ca.f64 data, [%rd32772];
	}
	// end inline asm
	// begin inline asm
	bar.sync 0;
	// end inline asm
	// begin inline asm
	{	
.reg .f64 data;
	ld.global.ca.f64 data, [%rd32772];
	}
	// end inline asm
	// begin inline asm
	bar.sync 0;
	// end inline asm
	// begin inline asm
	{	
.reg .f64 data;
	ld.global.ca.f64 data, [%rd32772];
	}
	// end inline asm
	// begin inline asm
	bar.sync 0;
	// end inline asm
	// begin inline asm
	{	
.reg .f64 data;
	ld.global.ca.f64 data, [%rd32772];
	}
	// end inline asm
	// begin inline asm
	bar.sync 0;
	// end inline asm
	// begin inline asm
	{	
.reg .f64 data;
	ld.global.ca.f64 data, [%rd32772];
	}
	// end inline asm
	// begin inline asm
	bar.sync 0;
	// end inline asm
	// begin inline asm
	{	
.reg .f64 data;
	ld.global.ca.f64 data, [%rd32772];
	}
	// end inline asm
	// begin inline asm
	bar.sync 0;
	// end inline asm
	// begin inline asm
	{	
.reg .f64 data;
	ld.global.ca.f64 data, [%rd32772];
	}
	// end inline asm
	// begin inline asm
	bar.sync 0;
	// end inline asm
	// begin inline asm
	{	
.reg .f64 data;
	ld.global.ca.f64 data, [%rd32772];
	}
	// end inline asm
	// begin inline asm
	bar.sync 0;
	// end inline asm
	// begin inline asm
	{	
.reg .f64 data;
	ld.global.ca.f64 data, [%rd32772];
	}
	// end inline asm
	// begin inline asm
	bar.sync 0;
	// end inline asm
	// begin inline asm
	{	
.reg .f64 data;
	ld.global.ca.f64 data, [%rd32772];
	}
	// end inline asm
	// begin inline asm
	bar.sync 0;
	// end inline asm
	// begin inline asm
	{	
.reg .f64 data;
	ld.global.ca.f64 data, [%rd32772];
	}
	// end inline asm
	// begin inline asm
	bar.sync 0;
	// end inline asm
	// begin inline asm
	{	
.reg .f64 data;
	ld.global.ca.f64 data, [%rd32772];
	}
	// end inline asm
	// begin inline asm
	bar.sync 0;
	// end inline asm
	// begin inline asm
	{	
.reg .f64 data;
	ld.global.ca.f64 data, [%rd32772];
	}
	// end inline asm
	// begin inline asm
	bar.sync 0;
	// end inline asm
	// begin inline asm
	{	
.reg .f64 data;
	ld.global.ca.f64 data, [%rd32772];
	}
	// end inline asm
	// begin inline asm
	bar.sync 0;
	// end inline asm
	// begin inline asm
	{	
.reg .f64 data;
	ld.global.ca.f64 data, [%rd32772];
	}
	// end inline asm
	// begin inline asm
	bar.sync 0;
	// end inline asm
	// begin inline asm
	{	
.reg .f64 data;
	ld.global.ca.f64 data, [%rd32772];
	}
	// end inline asm
	// begin inline asm
	bar.sync 0;
	// end inline asm
	// begin inline asm
	{	
.reg .f64 data;
	ld.global.ca.f64 data, [%rd32772];
	}
	// end inline asm
	// begin inline asm
	bar.sync 0;
	// end inline asm
	// begin inline asm
	{	
.reg .f64 data;
	ld.global.ca.f64 data, [%rd32772];
	}
	// end inline asm
	// begin inline asm
	bar.sync 0;
	// end inline asm
	// begin inline asm
	{	
.reg .f64 data;
	ld.global.ca.f64 data, [%rd32772];
	}
	// end inline asm
	// begin inline asm
	bar.sync 0;
	// end inline asm
	// begin inline asm
	{	
.reg .f64 data;
	ld.global.ca.f64 data, [%rd32772];
	}
	// end inline asm
	// begin inline asm
	bar.sync 0;
	// end inline asm
	// begin inline asm
	{	
.reg .f64 data;
	ld.global.ca.f64 data, [%rd32772];
	}
	// end inline asm
	// begin inline asm
	bar.sync 0;
	// end inline asm
	// begin inline asm
	{	
.reg .f64 data;
	ld.global.ca.f64 data, [%rd32772];
	}
	// end inline asm
	// begin inline asm
	bar.sync 0;
	// end inline asm
	// begin inline asm
	{	
.reg .f64 data;
	ld.global.ca.f64 data, [%rd32772];
	}
	// end inline asm
	// begin inline asm
	bar.sync 0;
	// end inline asm
	// begin inline asm
	{	
.reg .f64 data;
	ld.global.ca.f64 data, [%rd32772];
	}
	// end inline asm
	// begin inline asm
	bar.sync 0;
	// end inline asm
	// begin inline asm
	{	
.reg .f64 data;
	ld.global.ca.f64 data, [%rd32772];
	}
	// end inline asm
	// begin inline asm
	bar.sync 0;
	// end inline asm
	// begin inline asm
	{	
.reg .f64 data;
	ld.global.ca.f64 data, [%rd32772];
	}
	// end inline asm
	// begin inline asm
	bar.sync 0;
	// end inline asm
	// begin inline asm
	{	
.reg .f64 data;
	ld.global.ca.f64 data, [%rd32772];
	}
	// end inline asm
	// begin inline asm
	bar.sync 0;
	// end inline asm
	// begin inline asm
	{	
.reg .f64 data;
	ld.global.ca.f64 data, [%rd32772];
	}
	// end inline asm
	// begin inline asm
	bar.sync 0;
	// end inline asm
	// begin inline asm
	{	
.reg .f64 data;
	ld.global.ca.f64 data, [%rd32772];
	}
	// end inline asm
	// begin inline asm
	bar.sync 0;
	// end inline asm
	// begin inline asm
	{	
.reg .f64 data;
	ld.global.ca.f64 data, [%rd32772];
	}
	// end inline asm
	// begin inline asm
	bar.sync 0;
	// end inline asm
	// begin inline asm
	{	
.reg .f64 data;
	ld.global.ca.f64 data, [%rd32772];
	}
	// end inline asm
	// begin inline asm
	bar.sync 0;
	// end inline asm
	// begin inline asm
	{	
.reg .f64 data;
	ld.global.ca.f64 data, [%rd32772];
	}
	// end inline asm
	// begin inline asm
	bar.sync 0;
	// end inline asm
	// begin inline asm
	{	
.reg .f64 data;
	ld.global.ca.f64 data, [%rd32772];
	}
	// end inline asm
	// begin inline asm
	bar.sync 0;
	// end inline asm
	// begin inline asm
	{	
.reg .f64 data;
	ld.global.ca.f64 data, [%rd32772];
	}
	// end inline asm
	// begin inline asm
	bar.sync 0;
	// end inline asm
	// begin inline asm
	{	
.reg .f64 data;
	ld.global.ca.f64 data, [%rd32772];
	}
	// end inline asm
	// begin inline asm
	bar.sync 0;
	// end inline asm
	// begin inline asm
	{	
.reg .f64 data;
	ld.global.ca.f64 data, [%rd32772];
	}
	// end inline asm
	// begin inline asm
	bar.sync 0;
	// end inline asm
	// begin inline asm
	{	
.reg .f64 data;
	ld.global.ca.f64 data, [%rd32772];
	}
	// end inline asm
	// begin inline asm
	bar.sync 0;
	// end inline asm
	// begin inline asm
	{	
.reg .f64 data;
	ld.global.ca.f64 data, [%rd32772];
	}
	// end inline asm
	// begin inline asm
	bar.sync 0;
	// end inline asm
	// begin inline asm
	{	
.reg .f64 data;
	ld.global.ca.f64 data, [%rd32772];
	}
	// end inline asm
	// begin inline asm
	bar.sync 0;
	// end inline asm
	// begin inline asm
	{	
.reg .f64 data;
	ld.global.ca.f64 data, [%rd32772];
	}
	// end inline asm
	// begin inline asm
	bar.sync 0;
	// end inline asm
	// begin inline asm
	{	
.reg .f64 data;
	ld.global.ca.f64 data, [%rd32772];
	}
	// end inline asm
	// begin inline asm
	bar.sync 0;
	// end inline asm
	// begin inline asm
	{	
.reg .f64 data;
	ld.global.ca.f64 data, [%rd32772];
	}
	// end inline asm
	// begin inline asm
	bar.sync 0;
	// end inline asm
	// begin inline asm
	{	
.reg .f64 data;
	ld.global.ca.f64 data, [%rd32772];
	}
	// end inline asm
	// begin inline asm
	bar.sync 0;
	// end inline asm
	// begin inline asm
	{	
.reg .f64 data;
	ld.global.ca.f64 data, [%rd32772];
	}
	// end inline asm
	// begin inline asm
	bar.sync 0;
	// end inline asm
	// begin inline asm
	{	
.reg .f64 data;
	ld.global.ca.f64 data, [%rd32772];
	}
	// end inline asm
	// begin inline asm
	bar.sync 0;
	// end inline asm
	// begin inline asm
	{	
.reg .f64 data;
	ld.global.ca.f64 data, [%rd32772];
	}
	// end inline asm
	// begin inline asm
	bar.sync 0;
	// end inline asm
	// begin inline asm
	{	
.reg .f64 data;
	ld.global.ca.f64 data, [%rd32772];
	}
	// end inline asm
	// begin inline asm
	bar.sync 0;
	// end inline asm
	// begin inline asm
	{	
.reg .f64 data;
	ld.global.ca.f64 data, [%rd32772];
	}
	// end inline asm
	// begin inline asm
	bar.sync 0;
	// end inline asm
	// begin inline asm
	{	
.reg .f64 data;
	ld.global.ca.f64 data, [%rd32772];
	}
	// end inline asm
	// begin inline asm
	bar.sync 0;
	// end inline asm
	// begin inline asm
	{	
.reg .f64 data;
	ld.global.ca.f64 data, [%rd32772];
	}
	// end inline asm
	// begin inline asm
	bar.sync 0;
	// end inline asm
	// begin inline asm
	{	
.reg .f64 data;
	ld.global.ca.f64 data, [%rd32772];
	}
	// end inline asm
	// begin inline asm
	bar.sync 0;
	// end inline asm
	// begin inline asm
	{	
.reg .f64 data;
	ld.global.ca.f64 data, [%rd32772];
	}
	// end inline asm
	// begin inline asm
	bar.sync 0;
	// end inline asm
	// begin inline asm
	{	
.reg .f64 data;
	ld.global.ca.f64 data, [%rd32772];
	}
	// end inline asm
	// begin inline asm
	bar.sync 0;
	// end inline asm
	// begin inline asm
	{	
.reg .f64 data;
	ld.global.ca.f64 data, [%rd32772];
	}
	// end inline asm
	// begin inline asm
	bar.sync 0;
	// end inline asm
	// begin inline asm
	{	
.reg .f64 data;
	ld.global.ca.f64 data, [%rd32772];
	}
	// end inline asm
	// begin inline asm
	bar.sync 0;
	// end inline asm
	// begin inline asm
	{	
.reg .f64 data;
	ld.global.ca.f64 data, [%rd32772];
	}
	// end inline asm
	// begin inline asm
	bar.sync 0;
	// end inline asm
	// begin inline asm
	{	
.reg .f64 data;
	ld.global.ca.f64 data, [%rd32772];
	}
	// end inline asm
	// begin inline asm
	bar.sync 0;
	// end inline asm
	// begin inline asm
	{	
.reg .f64 data;
	ld.global.ca.f64 data, [%rd32772];
	}
	// end inline asm
	// begin inline asm
	bar.sync 0;
	// end inline asm
	// begin inline asm
	{	
.reg .f64 data;
	ld.global.ca.f64 data, [%rd32772];
	}
	// end inline asm
	// begin inline asm
	bar.sync 0;
	// end inline asm
	// begin inline asm
	{	
.reg .f64 data;
	ld.global.ca.f64 data, [%rd32772];
	}
	// end inline asm
	// begin inline asm
	bar.sync 0;
	// end inline asm
	// begin inline asm
	{	
.reg .f64 data;
	ld.global.ca.f64 data, [%rd32772];
	}
	// end inline asm
	// begin inline asm
	bar.sync 0;
	// end inline asm
	// begin inline asm
	{	
.reg .f64 data;
	ld.global.ca.f64 data, [%rd32772];
	}
	// end inline asm
	// begin inline asm
	bar.sync 0;
	// end inline asm
	// begin inline asm
	{	
.reg .f64 data;
	ld.global.ca.f64 data, [%rd32772];
	}
	// end inline asm
	// begin inline asm
	bar.sync 0;
	// end inline asm
	// begin inline asm
	{	
.reg .f64 data;
	ld.global.ca.f64 data, [%rd32772];
	}
	// end inline asm
	// begin inline asm
	bar.sync 0;
	// end inline asm
	// begin inline asm
	{	
.reg .f64 data;
	ld.global.ca.f64 data, [%rd32772];
	}
	// end inline asm
	// begin inline asm
	bar.sync 0;
	// end inline asm
	// begin inline asm
	{	
.reg .f64 data;
	ld.global.ca.f64 data, [%rd32772];
	}
	// end inline asm
	// begin inline asm
	bar.sync 0;
	// end inline asm
	// begin inline asm
	{	
.reg .f64 data;
	ld.global.ca.f64 data, [%rd32772];
	}
	// end inline asm
	// begin inline asm
	bar.sync 0;
	// end inline asm
	// begin inline asm
	{	
.reg .f64 data;
	ld.global.ca.f64 data, [%rd32772];
	}
	// end inline asm
	// begin inline asm
	bar.sync 0;
	// end inline asm
	// begin inline asm
	{	
.reg .f64 data;
	ld.global.ca.f64 data, [%rd32772];
	}
	// end inline asm
	// begin inline asm
	bar.sync 0;
	// end inline asm
	// begin inline asm
	{	
.reg .f64 data;
	ld.global.ca.f64 data, [%rd32772];
	}
	// end inline asm
	// begin inline asm
	bar.sync 0;
	// end inline asm
	// begin inline asm
	{	
.reg .f64 data;
	ld.global.ca.f64 data, [%rd32772];
	}
	// end inline asm
	// begin inline asm
	bar.sync 0;
	// end inline asm
	// begin inline asm
	{	
.reg .f64 data;
	ld.global.ca.f64 data, [%rd32772];
	}
	// end inline asm
	// begin inline asm
	bar.sync 0;
	// end inline asm
	// begin inline asm
	{	
.reg .f64 data;
	ld.global.ca.f64 data, [%rd32772];
	}
	// end inline asm
	// begin inline asm
	bar.sync 0;
	// end inline asm
	// begin inline asm
	{	
.reg .f64 data;
	ld.global.ca.f64 data, [%rd32772];
	}
	// end inline asm
	// begin inline asm
	bar.sync 0;
	// end inline asm
	// begin inline asm
	{	
.reg .f64 data;
	ld.global.ca.f64 data, [%rd32772];
	}
	// end inline asm
	// begin inline asm
	bar.sync 0;
	// end inline asm
	// begin inline asm
	{	
.reg .f64 data;
	ld.global.ca.f64 data, [%rd32772];
	}
	// end inline asm
	// begin inline asm
	bar.sync 0;
	// end inline asm
	// begin inline asm
	{	
.reg .f64 data;
	ld.global.ca.f64 data, [%rd32772];
	}
	// end inline asm
	// begin inline asm
	bar.sync 0;
	// end inline asm
	// begin inline asm
	{	
.reg .f64 data;
	ld.global.ca.f64 data, [%rd32772];
	}
	// end inline asm
	// begin inline asm
	bar.sync 0;
	// end inline asm
	// begin inline asm
	{	
.reg .f64 data;
	ld.global.ca.f64 data, [%rd32772];
	}
	// end inline asm
	// begin inline asm
	bar.sync 0;
	// end inline asm
	// begin inline asm
	{	
.reg .f64 data;
	ld.global.ca.f64 data, [%rd32772];
	}
	// end inline asm
	// begin inline asm
	bar.sync 0;
	// end inline asm
	// begin inline asm
	{	
.reg .f64 data;
	ld.global.ca.f64 data, [%rd32772];
	}
	// end inline asm
	// begin inline asm
	bar.sync 0;
	// end inline asm
	// begin inline asm
	{	
.reg .f64 data;
	ld.global.ca.f64 data, [%rd32772];
	}
	// end inline asm
	// begin inline asm
	bar.sync 0;
	// end inline asm
	// begin inline asm
	{	
.reg .f64 data;
	ld.global.ca.f64 data, [%rd32772];
	}
	// end inline asm
	// begin inline asm
	bar.sync 0;
	// end inline asm
	// begin inline asm
	{	
.reg .f64 data;
	ld.global.ca.f64 data, [%rd32772];
	}
	// end inline asm
	// begin inline asm
	bar.sync 0;
	// end inline asm
	// begin inline asm
	{	
.reg .f64 data;
	ld.global.ca.f64 data, [%rd32772];
	}
	// end inline asm
	// begin inline asm
	bar.sync 0;
	// end inline asm
	// begin inline asm
	{	
.reg .f64 data;
	ld.global.ca.f64 data, [%rd32772];
	}
	// end inline asm
	// begin inline asm
	bar.sync 0;
	// end inline asm
	// begin inline asm
	{	
.reg .f64 data;
	ld.global.ca.f64 data, [%rd32772];
	}
	// end inline asm
	// begin inline asm
	bar.sync 0;
	// end inline asm
	// begin inline asm
	{	
.reg .f64 data;
	ld.global.ca.f64 data, [%rd32772];
	}
	// end inline asm
	// begin inline asm
	bar.sync 0;
	// end inline asm
	// begin inline asm
	{	
.reg .f64 data;
	ld.global.ca.f64 data, [%rd32772];
	}
	// end inline asm
	// begin inline asm
	bar.sync 0;
	// end inline asm
	// begin inline asm
	{	
.reg .f64 data;
	ld.global.ca.f64 data, [%rd32772];
	}
	// end inline asm
	// begin inline asm
	bar.sync 0;
	// end inline asm
	// begin inline asm
	{	
.reg .f64 data;
	ld.global.ca.f64 data, [%rd32772];
	}
	// end inline asm
	// begin inline asm
	bar.sync 0;
	// end inline asm
	// begin inline asm
	{	
.reg .f64 data;
	ld.global.ca.f64 data, [%rd32772];
	}
	// end inline asm
	// begin inline asm
	bar.sync 0;
	// end inline asm
	// begin inline asm
	{	
.reg .f64 data;
	ld.global.ca.f64 data, [%rd32772];
	}
	// end inline asm
	// begin inline asm
	bar.sync 0;
	// end inline asm
	// begin inline asm
	{	
.reg .f64 data;
	ld.global.ca.f64 data, [%rd32772];
	}
	// end inline asm
	// begin inline asm
	bar.sync 0;
	// end inline asm
	// begin inline asm
	{	
.reg .f64 data;
	ld.global.ca.f64 data, [%rd32772];
	}
	// end inline asm
	// begin inline asm
	bar.sync 0;
	// end inline asm
	// begin inline asm
	{	
.reg .f64 data;
	ld.global.ca.f64 data, [%rd32772];
	}
	// end inline asm
	// begin inline asm
	bar.sync 0;
	// end inline asm
	// begin inline asm
	{	
.reg .f64 data;
	ld.global.ca.f64 data, [%rd32772];
	}
	// end inline asm
	// begin inline asm
	bar.sync 0;
	// end inline asm
	// begin inline asm
	{	
.reg .f64 data;
	ld.global.ca.f64 data, [%rd32772];
	}
	// end inline asm
	// begin inline asm
	bar.sync 0;
	// end inline asm
	// begin inline asm
	{	
.reg .f64 data;
	ld.global.ca.f64 data, [%rd32772];
	}
	// end inline asm
	// begin inline asm
	bar.sync 0;
	// end inline asm
	// begin inline asm
	{	
.reg .f64 data;
	ld.global.ca.f64 data, [%rd32772];
	}
	// end inline asm
	// begin inline asm
	bar.sync 0;
	// end inline asm
	// begin inline asm
	{	
.reg .f64 data;
	ld.global.ca.f64 data, [%rd32772];
	}
	// end inline asm
	// begin inline asm
	bar.sync 0;
	// end inline asm
	// begin inline asm
	{	
.reg .f64 data;
	ld.global.ca.f64 data, [%rd32772];
	}
	// end inline asm
	// begin inline asm
	bar.sync 0;
	// end inline asm
	// begin inline asm
	{	
.reg .f64 data;
	ld.global.ca.f64 data, [%rd32772];
	}
	// end inline asm
	// begin inline asm
	bar.sync 0;
	// end inline asm
	// begin inline asm
	{	
.reg .f64 data;
	ld.global.ca.f64 data, [%rd32772];
	}
	// end inline asm
	// begin inline asm
	bar.sync 0;
	// end inline asm
	// begin inline asm
	{	
.reg .f64 data;
	ld.global.ca.f64 data, [%rd32772];
	}
	// end inline asm
	// begin inline asm
	bar.sync 0;
	// end inline asm
	// begin inline asm
	{	
.reg .f64 data;
	ld.global.ca.f64 data, [%rd32772];
	}
	// end inline asm
	// begin inline asm
	bar.sync 0;
	// end inline asm
	// begin inline asm
	{	
.reg .f64 data;
	ld.global.ca.f64 data, [%rd32772];
	}
	// end inline asm
	// begin inline asm
	bar.sync 0;
	// end inline asm
	// begin inline asm
	{	
.reg .f64 data;
	ld.global.ca.f64 data, [%rd32772];
	}
	// end inline asm
	// begin inline asm
	bar.sync 0;
	// end inline asm
	// begin inline asm
	{	
.reg .f64 data;
	ld.global.ca.f64 data, [%rd32772];
	}
	// end inline asm
	// begin inline asm
	bar.sync 0;
	// end inline asm
	// begin inline asm
	{	
.reg .f64 data;
	ld.global.ca.f64 data, [%rd32772];
	}
	// end inline asm
	// begin inline asm
	bar.sync 0;
	// end inline asm
	// begin inline asm
	{	
.reg .f64 data;
	ld.global.ca.f64 data, [%rd32772];
	}
	// end inline asm
	// begin inline asm
	bar.sync 0;
	// end inline asm
	// begin inline asm
	{	
.reg .f64 data;
	ld.global.ca.f64 data, [%rd32772];
	}
	// end inline asm
	// begin inline asm
	bar.sync 0;
	// end inline asm
	// begin inline asm
	{	
.reg .f64 data;
	ld.global.ca.f64 data, [%rd32772];
	}
	// end inline asm
	// begin inline asm
	bar.sync 0;
	// end inline asm
	// begin inline asm
	{	
.reg .f64 data;
	ld.global.ca.f64 data, [%rd32772];
	}
	// end inline asm
	// begin inline asm
	bar.sync 0;
	// end inline asm
	// begin inline asm
	{	
.reg .f64 data;
	ld.global.ca.f64 data, [%rd32772];
	}
	// end inline asm
	// begin inline asm
	bar.sync 0;
	// end inline asm
	// begin inline asm
	{	
.reg .f64 data;
	ld.global.ca.f64 data, [%rd32772];
	}
	// end inline asm
	// begin inline asm
	bar.sync 0;
	// end inline asm
	// begin inline asm
	{	
.reg .f64 data;
	ld.global.ca.f64 data, [%rd32772];
	}
	// end inline asm
	// begin inline asm
	bar.sync 0;
	// end inline asm
	// begin inline asm
	{	
.reg .f64 data;
	ld.global.ca.f64 data, [%rd32772];
	}
	// end inline asm
	// begin inline asm
	bar.sync 0;
	// end inline asm
	// begin inline asm
	{	
.reg .f64 data;
	ld.global.ca.f64 data, [%rd32772];
	}
	// end inline asm
	// begin inline asm
	bar.sync 0;
	// end inline asm
	// begin inline asm
	{	
.reg .f64 data;
	ld.global.ca.f64 data, [%rd32772];
	}
	// end inline asm
	// begin inline asm
	bar.sync 0;
	// end inline asm
	// begin inline asm
	{	
.reg .f64 data;
	ld.global.ca.f64 data, [%rd32772];
	}
	// end inline asm
	// begin inline asm
	bar.sync 0;
	// end inline asm
	// begin inline asm
	{	
.reg .f64 data;
	ld.global.ca.f64 data, [%rd32772];
	}
	// end inline asm
	// begin inline asm
	bar.sync 0;
	// end inline asm
	// begin inline asm
	{	
.reg .f64 data;
	ld.global.ca.f64 data, [%rd32772];
	}
	// end inline asm
	// begin inline asm
	bar.sync 0;
	// end inline asm
	// begin inline asm
	{	
.reg .f64 data;
	ld.global.ca.f64 data, [%rd32772];
	}
	// end inline asm
	// begin inline asm
	bar.sync 0;
	// end inline asm
	// begin inline asm
	{	
.reg .f64 data;
	ld.global.ca.f64 data, [%rd32772];
	}
	// end inline asm
	// begin inline asm
	bar.sync 0;
	// end inline asm
	// begin inline asm
	{	
.reg .f64 data;
	ld.global.ca.f64 data, [%rd32772];
	}
	// end inline asm
	// begin inline asm
	bar.sync 0;
	// end inline asm
	// begin inline asm
	{	
.reg .f64 data;
	ld.global.ca.f64 data, [%rd32772];
	}
	// end inline asm
	// begin inline asm
	bar.sync 0;
	// end inline asm
	// begin inline asm
	{	
.reg .f64 data;
	ld.global.ca.f64 data, [%rd32772];
	}
	// end inline asm
	// begin inline asm
	bar.sync 0;
	// end inline asm
	// begin inline asm
	{	
.reg .f64 data;
	ld.global.ca.f64 data, [%rd32772];
	}
	// end inline asm
	// begin inline asm
	bar.sync 0;
	// end inline asm
	// begin inline asm
	{	
.reg .f64 data;
	ld.global.ca.f64 data, [%rd32772];
	}
	// end inline asm
	// begin inline asm
	bar.sync 0;
	// end inline asm
	// begin inline asm
	{	
.reg .f64 data;
	ld.global.ca.f64 data, [%rd32772];
	}
	// end inline asm
	// begin inline asm
	bar.sync 0;
	// end inline asm
	// begin inline asm
	{	
.reg .f64 data;
	ld.global.ca.f64 data, [%rd32772];
	}
	// end inline asm
	// begin inline asm
	bar.sync 0;
	// end inline asm
	// begin inline asm
	{	
.reg .f64 data;
	ld.global.ca.f64 data, [%rd32772];
	}
	// end inline asm
	// begin inline asm
	bar.sync 0;
	// end inline asm
	// begin inline asm
	{	
.reg .f64 data;
	ld.global.ca.f64 data, [%rd32772];
	}
	// end inline asm
	// begin inline asm
	bar.sync 0;
	// end inline asm
	// begin inline asm
	{	
.reg .f64 data;
	ld.global.ca.f64 data, [%rd32772];
	}
	// end inline asm
	// begin inline asm
	bar.sync 0;
	// end inline asm
	// begin inline asm
	{	
.reg .f64 data;
	ld.global.ca.f64 data, [%rd32772];
	}
	// end inline asm
	// begin inline asm
	bar.sync 0;
	// end inline asm
	// begin inline asm
	{	
.reg .f64 data;
	ld.global.ca.f64 data, [%rd32772];
	}
	// end inline asm
	// begin inline asm
	bar.sync 0;
	// end inline asm
	// begin inline asm
	{	
.reg .f64 data;
	ld.global.ca.f64 data, [%rd32772];
	}
	// end inline asm
	// begin inline asm
	bar.sync 0;
	// end inline asm
	// begin inline asm
	{	
.reg .f64 data;
	ld.global.ca.f64 data, [%rd32772];
	}
	// end inline asm
	// begin inline asm
	bar.sync 0;
	// end inline asm
	// begin inline asm
	{	
.reg .f64 data;
	ld.global.ca.f64 data, [%rd32772];
	}
	// end inline asm
	// begin inline asm
	bar.sync 0;
	// end inline asm
	// begin inline asm
	{	
.reg .f64 data;
	ld.global.ca.f64 data, [%rd32772];
	}
	// end inline asm
	// begin inline asm
	bar.sync 0;
	// end inline asm
	// begin inline asm
	{	
.reg .f64 data;
	ld.global.ca.f64 data, [%rd32772];
	}
	// end inline asm
	// begin inline asm
	bar.sync 0;
	// end inline asm
	// begin inline asm
	{	
.reg .f64 data;
	ld.global.ca.f64 data, [%rd32772];
	}
	// end inline asm
	// begin inline asm
	bar.sync 0;
	// end inline asm
	// begin inline asm
	{	
.reg .f64 data;
	ld.global.ca.f64 data, [%rd32772];
	}
	// end inline asm
	// begin inline asm
	bar.sync 0;
	// end inline asm
	// begin inline asm
	{	
.reg .f64 data;
	ld.global.ca.f64 data, [%rd32772];
	}
	// end inline asm
	// begin inline asm
	bar.sync 0;
	// end inline asm
	// begin inline asm
	{	
.reg .f64 data;
	ld.global.ca.f64 data, [%rd32772];
	}
	// end inline asm
	// begin inline asm
	bar.sync 0;
	// end inline asm
	// begin inline asm
	{	
.reg .f64 data;
	ld.global.ca.f64 data, [%rd32772];
	}
	// end inline asm
	// begin inline asm
	bar.sync 0;
	// end inline asm
	// begin inline asm
	{	
.reg .f64 data;
	ld.global.ca.f64 data, [%rd32772];
	}
	// end inline asm
	// begin inline asm
	bar.sync 0;
	// end inline asm
	// begin inline asm
	{	
.reg .f64 data;
	ld.global.ca.f64 data, [%rd32772];
	}
	// end inline asm
	// begin inline asm
	bar.sync 0;
	// end inline asm
	// begin inline asm
	{	
.reg .f64 data;
	ld.global.ca.f64 data, [%rd32772];
	}
	// end inline asm
	// begin inline asm
	bar.sync 0;
	// end inline asm
	// begin inline asm
	{	
.reg .f64 data;
	ld.global.ca.f64 data, [%rd32772];
	}
	// end inline asm
	// begin inline asm
	bar.sync 0;
	// end inline asm
	// begin inline asm
	{	
.reg .f64 data;
	ld.global.ca.f64 data, [%rd32772];
	}
	// end inline asm
	// begin inline asm
	bar.sync 0;
	// end inline asm
	// begin inline asm
	{	
.reg .f64 data;
	ld.global.ca.f64 data, [%rd32772];
	}
	// end inline asm
	// begin inline asm
	bar.sync 0;
	// end inline asm
	// begin inline asm
	{	
.reg .f64 data;
	ld.global.ca.f64 data, [%rd32772];
	}
	// end inline asm
	// begin inline asm
	bar.sync 0;
	// end inline asm
	// begin inline asm
	{	
.reg .f64 data;
	ld.global.ca.f64 data, [%rd32772];
	}
	// end inline asm
	// begin inline asm
	bar.sync 0;
	// end inline asm
	// begin inline asm
	{	
.reg .f64 data;
	ld.global.ca.f64 data, [%rd32772];
	}
	// end inline asm
	// begin inline asm
	bar.sync 0;
	// end inline asm
	// begin inline asm
	{	
.reg .f64 data;
	ld.global.ca.f64 data, [%rd32772];
	}
	// end inline asm
	// begin inline asm
	bar.sync 0;
	// end inline asm
	// begin inline asm
	{	
.reg .f64 data;
	ld.global.ca.f64 data, [%rd32772];
	}
	// end inline asm
	// begin inline asm
	bar.sync 0;
	// end inline asm
	// begin inline asm
	{	
.reg .f64 data;
	ld.global.ca.f64 data, [%rd32772];
	}
	// end inline asm
	// begin inline asm
	bar.sync 0;
	// end inline asm
	// begin inline asm
	{	
.reg .f64 data;
	ld.global.ca.f64 data, [%rd32772];
	}
	// end inline asm
	// begin inline asm
	bar.sync 0;
	// end inline asm
	// begin inline asm
	{	
.reg .f64 data;
	ld.global.ca.f64 data, [%rd32772];
	}
	// end inline asm
	// begin inline asm
	bar.sync 0;
	// end inline asm
	// begin inline asm
	{	
.reg .f64 data;
	ld.global.ca.f64 data, [%rd32772];
	}
	// end inline asm
	// begin inline asm
	bar.sync 0;
	// end inline asm
	// begin inline asm
	{	
.reg .f64 data;
	ld.global.ca.f64 data, [%rd32772];
	}
	// end inline asm
	// begin inline asm
	bar.sync 0;
	// end inline asm
	// begin inline asm
	{	
.reg .f64 data;
	ld.global.ca.f64 data, [%rd32772];
	}
	// end inline asm
	// begin inline asm
	bar.sync 0;
	// end inline asm
	// begin inline asm
	{	
.reg .f64 data;
	ld.global.ca.f64 data, [%rd32772];
	}
	// end inline asm
	// begin inline asm
	bar.sync 0;
	// end inline asm
	// begin inline asm
	{	
.reg .f64 data;
	ld.global.ca.f64 data, [%rd32772];
	}
	// end inline asm
	// begin inline asm
	bar.sync 0;
	// end inline asm
	// begin inline asm
	{	
.reg .f64 data;
	ld.global.ca.f64 data, [%rd32772];
	}
	// end inline asm
	// begin inline asm
	bar.sync 0;
	// end inline asm
	// begin inline asm
	{	
.reg .f64 data;
	ld.global.ca.f64 data, [%rd32772];
	}
	// end inline asm
	// begin inline asm
	bar.sync 0;
	// end inline asm
	// begin inline asm
	{	
.reg .f64 data;
	ld.global.ca.f64 data, [%rd32772];
	}
	// end inline asm
	// begin inline asm
	bar.sync 0;
	// end inline asm
	// begin inline asm
	{	
.reg .f64 data;
	ld.global.ca.f64 data, [%rd32772];
	}
	// end inline asm
	// begin inline asm
	bar.sync 0;
	// end inline asm
	// begin inline asm
	{	
.reg .f64 data;
	ld.global.ca.f64 data, [%rd32772];
	}
	// end inline asm
	// begin inline asm
	bar.sync 0;
	// end inline asm
	// begin inline asm
	{	
.reg .f64 data;
	ld.global.ca.f64 data, [%rd32772];
	}
	// end inline asm
	// begin inline asm
	bar.sync 0;
	// end inline asm
	// begin inline asm
	{	
.reg .f64 data;
	ld.global.ca.f64 data, [%rd32772];
	}
	// end inline asm
	// begin inline asm
	bar.sync 0;
	// end inline asm
	// begin inline asm
	{	
.reg .f64 data;
	ld.global.ca.f64 data, [%rd32772];
	}
	// end inline asm
	// begin inline asm
	bar.sync 0;
	// end inline asm
	// begin inline asm
	{	
.reg .f64 data;
	ld.global.ca.f64 data, [%rd32772];
	}
	// end inline asm
	// begin inline asm
	bar.sync 0;
	// end inline asm
	// begin inline asm
	{	
.reg .f64 data;
	ld.global.ca.f64 data, [%rd32772];
	}
	// end inline asm
	// begin inline asm
	bar.sync 0;
	// end inline asm
	// begin inline asm
	{	
.reg .f64 data;
	ld.global.ca.f64 data, [%rd32772];
	}
	// end inline asm
	// begin inline asm
	bar.sync 0;
	// end inline asm
	// begin inline asm
	{	
.reg .f64 data;
	ld.global.ca.f64 data, [%rd32772];
	}
	// end inline asm
	// begin inline asm
	bar.sync 0;
	// end inline asm
	// begin inline asm
	{	
.reg .f64 data;
	ld.global.ca.f64 data, [%rd32772];
	}
	// end inline asm
	// begin inline asm
	bar.sync 0;
	// end inline asm
	// begin inline asm
	{	
.reg .f64 data;
	ld.global.ca.f64 data, [%rd32772];
	}
	// end inline asm
	// begin inline asm
	bar.sync 0;
	// end inline asm
	// begin inline asm
	{	
.reg .f64 data;
	ld.global.ca.f64 data, [%rd32772];
	}
	// end inline asm
	// begin inline asm
	bar.sync 0;
	// end inline asm
	// begin inline asm
	{	
.reg .f64 data;
	ld.global.ca.f64 data, [%rd32772];
	}
	// end inline asm
	// begin inline asm
	bar.sync 0;
	// end inline asm
	// begin inline asm
	{	
.reg .f64 data;
	ld.global.ca.f64 data, [%rd32772];
	}
	// end inline asm
	// begin inline asm
	bar.sync 0;
	// end inline asm
	// begin inline asm
	{	
.reg .f64 data;
	ld.global.ca.f64 data, [%rd32772];
	}
	// end inline asm
	// begin inline asm
	bar.sync 0;
	// end inline asm
	// begin inline asm
	{	
.reg .f64 data;
	ld.global.ca.f64 data, [%rd32772];
	}
	// end inline asm
	// begin inline asm
	bar.sync 0;
	// end inline asm
	// begin inline asm
	{	
.reg .f64 data;
	ld.global.ca.f64 data, [%rd32772];
	}
	// end inline asm
	// begin inline asm
	bar.sync 0;
	// end inline asm
	// begin inline asm
	{	
.reg .f64 data;
	ld.global.ca.f64 data, [%rd32772];
	}
	// end inline asm
	// begin inline asm
	bar.sync 0;
	// end inline asm
	// begin inline asm
	{	
.reg .f64 data;
	ld.global.ca.f64 data, [%rd32772];
	}
	// end inline asm
	// begin inline asm
	bar.sync 0;
	// end inline asm
	// begin inline asm
	{	
.reg .f64 data;
	ld.global.ca.f64 data, [%rd32772];
	}
	// end inline asm
	// begin inline asm
	bar.sync 0;
	// end inline asm
	// begin inline asm
	{	
.reg .f64 data;
	ld.global.ca.f64 data, [%rd32772];
	}
	// end inline asm
	// begin inline asm
	bar.sync 0;
	// end inline asm
	// begin inline asm
	{	
.reg .f64 data;
	ld.global.ca.f64 data, [%rd32772];
	}
	// end inline asm
	// begin inline asm
	bar.sync 0;
	// end inline asm
	// begin inline asm
	{	
.reg .f64 data;
	ld.global.ca.f64 data, [%rd32772];
	}
	// end inline asm
	// begin inline asm
	bar.sync 0;
	// end inline asm
	// begin inline asm
	{	
.reg .f64 data;
	ld.global.ca.f64 data, [%rd32772];
	}
	// end inline asm
	// begin inline asm
	bar.sync 0;
	// end inline asm
	// begin inline asm
	{	
.reg .f64 data;
	ld.global.ca.f64 data, [%rd32772];
	}
	// end inline asm
	// begin inline asm
	bar.sync 0;
	// end inline asm
	// begin inline asm
	{	
.reg .f64 data;
	ld.global.ca.f64 data, [%rd32772];
	}
	// end inline asm
	// begin inline asm
	bar.sync 0;
	// end inline asm
	// begin inline asm
	{	
.reg .f64 data;
	ld.global.ca.f64 data, [%rd32772];
	}
	// end inline asm
	// begin inline asm
	bar.sync 0;
	// end inline asm
	// begin inline asm
	{	
.reg .f64 data;
	ld.global.ca.f64 data, [%rd32772];
	}
	// end inline asm
	// begin inline asm
	bar.sync 0;
	// end inline asm
	// begin inline asm
	{	
.reg .f64 data;
	ld.global.ca.f64 data, [%rd32772];
	}
	// end inline asm
	// begin inline asm
	bar.sync 0;
	// end inline asm
	// begin inline asm
	{	
.reg .f64 data;
	ld.global.ca.f64 data, [%rd32772];
	}
	// end inline asm
	// begin inline asm
	bar.sync 0;
	// end inline asm
	// begin inline asm
	{	
.reg .f64 data;
	ld.global.ca.f64 data, [%rd32772];
	}
	// end inline asm
	// begin inline asm
	bar.sync 0;
	// end inline asm
	// begin inline asm
	{	
.reg .f64 data;
	ld.global.ca.f64 data, [%rd32772];
	}
	// end inline asm
	// begin inline asm
	bar.sync 0;
	// end inline asm
	// begin inline asm
	{	
.reg .f64 data;
	ld.global.ca.f64 data, [%rd32772];
	}
	// end inline asm
	// begin inline asm
	bar.sync 0;
	// end inline asm
	// begin inline asm
	{	
.reg .f64 data;
	ld.global.ca.f64 data, [%rd32772];
	}
	// end inline asm
	// begin inline asm
	bar.sync 0;
	// end inline asm
	// begin inline asm
	{	
.reg .f64 data;
	ld.global.ca.f64 data, [%rd32772];
	}
	// end inline asm
	// begin inline asm
	bar.sync 0;
	// end inline asm
	// begin inline asm
	{	
.reg .f64 data;
	ld.global.ca.f64 data, [%rd32772];
	}
	// end inline asm
	// begin inline asm
	bar.sync 0;
	// end inline asm
	// begin inline asm
	{	
.reg .f64 data;
	ld.global.ca.f64 data, [%rd32772];
	}
	// end inline asm
	// begin inline asm
	bar.sync 0;
	// end inline asm
	// begin inline asm
	{	
.reg .f64 data;
	ld.global.ca.f64 data, [%rd32772];
	}
	// end inline asm
	// begin inline asm
	bar.sync 0;
	// end inline asm
	// begin inline asm
	{	
.reg .f64 data;
	ld.global.ca.f64 data, [%rd32772];
	}
	// end inline asm
	// begin inline asm
	bar.sync 0;
	// end inline asm
	// begin inline asm
	{	
.reg .f64 data;
	ld.global.ca.f64 data, [%rd32772];
	}
	// end inline asm
	// begin inline asm
	bar.sync 0;
	// end inline asm
	// begin inline asm
	{	
.reg .f64 data;
	ld.global.ca.f64 data, [%rd32772];
	}
	// end inline asm
	// begin inline asm
	bar.sync 0;
	// end inline asm
	// begin inline asm
	{	
.reg .f64 data;
	ld.global.ca.f64 data, [%rd32772];
	}
	// end inline asm
	// begin inline asm
	bar.sync 0;
	// end inline asm
	// begin inline asm
	{	
.reg .f64 data;
	ld.global.ca.f64 data, [%rd32772];
	}
	// end inline asm
	// begin inline asm
	bar.sync 0;
	// end inline asm
	// begin inline asm
	{	
.reg .f64 data;
	ld.global.ca.f64 data, [%rd32772];
	}
	// end inline asm
	// begin inline asm
	bar.sync 0;
	// end inline asm
	// begin inline asm
	{	
.reg .f64 data;
	ld.global.ca.f64 data, [%rd32772];
	}
	// end inline asm
	// begin inline asm
	bar.sync 0;
	// end inline asm
	// begin inline asm
	{	
.reg .f64 data;
	ld.global.ca.f64 data, [%rd32772];
	}
	// end inline asm
	// begin inline asm
	bar.sync 0;
	// end inline asm
	// begin inline asm
	{	
.reg .f64 data;
	ld.global.ca.f64 data, [%rd32772];
	}
	// end inline asm
	// begin inline asm
	bar.sync 0;
	// end inline asm
	// begin inline asm
	{	
.reg .f64 data;
	ld.global.ca.f64 data, [%rd32772];
	}
	// end inline asm
	// begin inline asm
	bar.sync 0;
	// end inline asm
	// begin inline asm
	{	
.reg .f64 data;
	ld.global.ca.f64 data, [%rd32772];
	}
	// end inline asm
	// begin inline asm
	bar.sync 0;
	// end inline asm
	// begin inline asm
	{	
.reg .f64 data;
	ld.global.ca.f64 data, [%rd32772];
	}
	// end inline asm
	// begin inline asm
	bar.sync 0;
	// end inline asm
	// begin inline asm
	{	
.reg .f64 data;
	ld.global.ca.f64 data, [%rd32772];
	}
	// end inline asm
	// begin inline asm
	bar.sync 0;
	// end inline asm
	// begin inline asm
	{	
.reg .f64 data;
	ld.global.ca.f64 data, [%rd32772];
	}
	// end inline asm
	// begin inline asm
	bar.sync 0;
	// end inline asm
	// begin inline asm
	{	
.reg .f64 data;
	ld.global.ca.f64 data, [%rd32772];
	}
	// end inline asm
	// begin inline asm
	bar.sync 0;
	// end inline asm
	// begin inline asm
	{	
.reg .f64 data;
	ld.global.ca.f64 data, [%rd32772];
	}
	// end inline asm
	// begin inline asm
	bar.sync 0;
	// end inline asm
	// begin inline asm
	{	
.reg .f64 data;
	ld.global.ca.f64 data, [%rd32772];
	}
	// end inline asm
	// begin inline asm
	bar.sync 0;
	// end inline asm
	// begin inline asm
	{	
.reg .f64 data;
	ld.global.ca.f64 data, [%rd32772];
	}
	// end inline asm
	// begin inline asm
	bar.sync 0;
	// end inline asm
	// begin inline asm
	{	
.reg .f64 data;
	ld.global.ca.f64 data, [%rd32772];
	}
	// end inline asm
	// begin inline asm
	bar.sync 0;
	// end inline asm
	// begin inline asm
	{	
.reg .f64 data;
	ld.global.ca.f64 data, [%rd32772];
	}
	// end inline asm
	// begin inline asm
	bar.sync 0;
	// end inline asm
	// begin inline asm
	{	
.reg .f64 data;
	ld.global.ca.f64 data, [%rd32772];
	}
	// end inline asm
	// begin inline asm
	bar.sync 0;
	// end inline asm
	// begin inline asm
	{	
.reg .f64 data;
	ld.global.ca.f64 data, [%rd32772];
	}
	// end inline asm
	// begin inline asm
	bar.sync 0;
	// end inline asm
	// begin inline asm
	{	
.reg .f64 data;
	ld.global.ca.f64 data, [%rd32772];
	}
	// end inline asm
	// begin inline asm
	bar.sync 0;
	// end inline asm
	// begin inline asm
	{	
.reg .f64 data;
	ld.global.ca.f64 data, [%rd32772];
	}
	// end inline asm
	// begin inline asm
	bar.sync 0;
	// end inline asm
	// begin inline asm
	{	
.reg .f64 data;
	ld.global.ca.f64 data, [%rd32772];
	}
	// end inline asm
	// begin inline asm
	bar.sync 0;
	// end inline asm
	// begin inline asm
	{	
.reg .f64 data;
	ld.global.ca.f64 data, [%rd32772];
	}
	// end inline asm
	// begin inline asm
	bar.sync 0;
	// end inline asm
	// begin inline asm
	{	
.reg .f64 data;
	ld.global.ca.f64 data, [%rd32772];
	}
	// end inline asm
	// begin inline asm
	bar.sync 0;
	// end inline asm
	// begin inline asm
	{	
.reg .f64 data;
	ld.global.ca.f64 data, [%rd32772];
	}
	// end inline asm
	// begin inline asm
	bar.sync 0;
	// end inline asm
	// begin inline asm
	{	
.reg .f64 data;
	ld.global.ca.f64 data, [%rd32772];
	}
	// end inline asm
	// begin inline asm
	bar.sync 0;
	// end inline asm
	// begin inline asm
	{	
.reg .f64 data;
	ld.global.ca.f64 data, [%rd32772];
	}
	// end inline asm
	// begin inline asm
	bar.sync 0;
	// end inline asm
	// begin inline asm
	{	
.reg .f64 data;
	ld.global.ca.f64 data, [%rd32772];
	}
	// end inline asm
	// begin inline asm
	bar.sync 0;
	// end inline asm
	// begin inline asm
	{	
.reg .f64 data;
	ld.global.ca.f64 data, [%rd32772];
	}
	// end inline asm
	// begin inline asm
	bar.sync 0;
	// end inline asm
	// begin inline asm
	{	
.reg .f64 data;
	ld.global.ca.f64 data, [%rd32772];
	}
	// end inline asm
	// begin inline asm
	bar.sync 0;
	// end inline asm
	// begin inline asm
	{	
.reg .f64 data;
	ld.global.ca.f64 data, [%rd32772];
	}
	// end inline asm
	// begin inline asm
	bar.sync 0;
	// end inline asm
	// begin inline asm
	{	
.reg .f64 data;
	ld.global.ca.f64 data, [%rd32772];
	}
	// end inline asm
	// begin inline asm
	bar.sync 0;
	// end inline asm
	// begin inline asm
	{	
.reg .f64 data;
	ld.global.ca.f64 data, [%rd32772];
	}
	// end inline asm
	// begin inline asm
	bar.sync 0;
	// end inline asm
	// begin inline asm
	{	
.reg .f64 data;
	ld.global.ca.f64 data, [%rd32772];
	}
	// end inline asm
	// begin inline asm
	bar.sync 0;
	// end inline asm
	// begin inline asm
	{	
.reg .f64 data;
	ld.global.ca.f64 data, [%rd32772];
	}
	// end inline asm
	// begin inline asm
	bar.sync 0;
	// end inline asm
	// begin inline asm
	{	
.reg .f64 data;
	ld.global.ca.f64 data, [%rd32772];
	}
	// end inline asm
	// begin inline asm
	bar.sync 0;
	// end inline asm
	// begin inline asm
	{	
.reg .f64 data;
	ld.global.ca.f64 data, [%rd32772];
	}
	// end inline asm
	// begin inline asm
	bar.sync 0;
	// end inline asm
	// begin inline asm
	{	
.reg .f64 data;
	ld.global.ca.f64 data, [%rd32772];
	}
	// end inline asm
	// begin inline asm
	bar.sync 0;
	// end inline asm
	// begin inline asm
	{	
.reg .f64 data;
	ld.global.ca.f64 data, [%rd32772];
	}
	// end inline asm
	// begin inline asm
	bar.sync 0;
	// end inline asm
	// begin inline asm
	{	
.reg .f64 data;
	ld.global.ca.f64 data, [%rd32772];
	}
	// end inline asm
	// begin inline asm
	bar.sync 0;
	// end inline asm
	// begin inline asm
	{	
.reg .f64 data;
	ld.global.ca.f64 data, [%rd32772];
	}
	// end inline asm
	// begin inline asm
	bar.sync 0;
	// end inline asm
	// begin inline asm
	{	
.reg .f64 data;
	ld.global.ca.f64 data, [%rd32772];
	}
	// end inline asm
	// begin inline asm
	bar.sync 0;
	// end inline asm
	// begin inline asm
	{	
.reg .f64 data;
	ld.global.ca.f64 data, [%rd32772];
	}
	// end inline asm
	// begin inline asm
	bar.sync 0;
	// end inline asm
	// begin inline asm
	{	
.reg .f64 data;
	ld.global.ca.f64 data, [%rd32772];
	}
	// end inline asm
	// begin inline asm
	bar.sync 0;
	// end inline asm
	// begin inline asm
	{	
.reg .f64 data;
	ld.global.ca.f64 data, [%rd32772];
	}
	// end inline asm
	// begin inline asm
	bar.sync 0;
	// end inline asm
	// begin inline asm
	{	
.reg .f64 data;
	ld.global.ca.f64 data, [%rd32772];
	}
	// end inline asm
	// begin inline asm
	bar.sync 0;
	// end inline asm
	// begin inline asm
	{	
.reg .f64 data;
	ld.global.ca.f64 data, [%rd32772];
	}
	// end inline asm
	// begin inline asm
	bar.sync 0;
	// end inline asm
	// begin inline asm
	{	
.reg .f64 data;
	ld.global.ca.f64 data, [%rd32772];
	}
	// end inline asm
	// begin inline asm
	bar.sync 0;
	// end inline asm
	// begin inline asm
	{	
.reg .f64 data;
	ld.global.ca.f64 data, [%rd32772];
	}
	// end inline asm
	// begin inline asm
	bar.sync 0;
	// end inline asm
	// begin inline asm
	{	
.reg .f64 data;
	ld.global.ca.f64 data, [%rd32772];
	}
	// end inline asm
	// begin inline asm
	bar.sync 0;
	// end inline asm
	// begin inline asm
	{	
.reg .f64 data;
	ld.global.ca.f64 data, [%rd32772];
	}
	// end inline asm
	// begin inline asm
	bar.sync 0;
	// end inline asm
	// begin inline asm
	{	
.reg .f64 data;
	ld.global.ca.f64 data, [%rd32772];
	}
	// end inline asm
	// begin inline asm
	bar.sync 0;
	// end inline asm
	// begin inline asm
	{	
.reg .f64 data;
	ld.global.ca.f64 data, [%rd32772];
	}
	// end inline asm
	// begin inline asm
	bar.sync 0;
	// end inline asm
	// begin inline asm
	{	
.reg .f64 data;
	ld.global.ca.f64 data, [%rd32772];
	}
	// end inline asm
	// begin inline asm
	bar.sync 0;
	// end inline asm
	// begin inline asm
	{	
.reg .f64 data;
	ld.global.ca.f64 data, [%rd32772];
	}
	// end inline asm
	// begin inline asm
	bar.sync 0;
	// end inline asm
	// begin inline asm
	{	
.reg .f64 data;
	ld.global.ca.f64 data, [%rd32772];
	}
	// end inline asm
	// begin inline asm
	bar.sync 0;
	// end inline asm
	// begin inline asm
	{	
.reg .f64 data;
	ld.global.ca.f64 data, [%rd32772];
	}
	// end inline asm
	// begin inline asm
	bar.sync 0;
	// end inline asm
	// begin inline asm
	{	
.reg .f64 data;
	ld.global.ca.f64 data, [%rd32772];
	}
	// end inline asm
	// begin inline asm
	bar.sync 0;
	// end inline asm
	// begin inline asm
	{	
.reg .f64 data;
	ld.global.ca.f64 data, [%rd32772];
	}
	// end inline asm
	// begin inline asm
	bar.sync 0;
	// end inline asm
	// begin inline asm
	{	
.reg .f64 data;
	ld.global.ca.f64 data, [%rd32772];
	}
	// end inline asm
	// begin inline asm
	bar.sync 0;
	// end inline asm
	// begin inline asm
	{	
.reg .f64 data;
	ld.global.ca.f64 data, [%rd32772];
	}
	// end inline asm
	// begin inline asm
	bar.sync 0;
	// end inline asm
	// begin inline asm
	{	
.reg .f64 data;
	ld.global.ca.f64 data, [%rd32772];
	}
	// end inline asm
	// begin inline asm
	bar.sync 0;
	// end inline asm
	// begin inline asm
	{	
.reg .f64 data;
	ld.global.ca.f64 data, [%rd32772];
	}
	// end inline asm
	// begin inline asm
	bar.sync 0;
	// end inline asm
	// begin inline asm
	{	
.reg .f64 data;
	ld.global.ca.f64 data, [%rd32772];
	}
	// end inline asm
	// begin inline asm
	bar.sync 0;
	// end inline asm
	// begin inline asm
	{	
.reg .f64 data;
	ld.global.ca.f64 data, [%rd32772];
	}
	// end inline asm
	// begin inline asm
	bar.sync 0;
	// end inline asm
	// begin inline asm
	{	
.reg .f64 data;
	ld.global.ca.f64 data, [%rd32772];
	}
	// end inline asm
	// begin inline asm
	bar.sync 0;
	// end inline asm
	// begin inline asm
	{	
.reg .f64 data;
	ld.global.ca.f64 data, [%rd32772];
	}
	// end inline asm
	// begin inline asm
	bar.sync 0;
	// end inline asm
	// begin inline asm
	{	
.reg .f64 data;
	ld.global.ca.f64 data, [%rd32772];
	}
	// end inline asm
	// begin inline asm
	bar.sync 0;
	// end inline asm
	// begin inline asm
	{	
.reg .f64 data;
	ld.global.ca.f64 data, [%rd32772];
	}
	// end inline asm
	// begin inline asm
	bar.sync 0;
	// end inline asm
	// begin inline asm
	{	
.reg .f64 data;
	ld.global.ca.f64 data, [%rd32772];
	}
	// end inline asm
	// begin inline asm
	bar.sync 0;
	// end inline asm
	// begin inline asm
	{	
.reg .f64 data;
	ld.global.ca.f64 data, [%rd32772];
	}
	// end inline asm
	// begin inline asm
	bar.sync 0;
	// end inline asm
	// begin inline asm
	{	
.reg .f64 data;
	ld.global.ca.f64 data, [%rd32772];
	}
	// end inline asm
	// begin inline asm
	bar.sync 0;
	// end inline asm
	// begin inline asm
	{	
.reg .f64 data;
	ld.global.ca.f64 data, [%rd32772];
	}
	// end inline asm
	// begin inline asm
	bar.sync 0;
	// end inline asm
	// begin inline asm
	{	
.reg .f64 data;
	ld.global.ca.f64 data, [%rd32772];
	}
	// end inline asm
	// begin inline asm
	bar.sync 0;
	// end inline asm
	// begin inline asm
	{	
.reg .f64 data;
	ld.global.ca.f64 data, [%rd32772];
	}
	// end inline asm
	// begin inline asm
	bar.sync 0;
	// end inline asm
	// begin inline asm
	{	
.reg .f64 data;
	ld.global.ca.f64 data, [%rd32772];
	}
	// end inline asm
	// begin inline asm
	bar.sync 0;
	// end inline asm
	// begin inline asm
	{	
.reg .f64 data;
	ld.global.ca.f64 data, [%rd32772];
	}
	// end inline asm
	// begin inline asm
	bar.sync 0;
	// end inline asm
	// begin inline asm
	{	
.reg .f64 data;
	ld.global.ca.f64 data, [%rd32772];
	}
	// end inline asm
	// begin inline asm
	bar.sync 0;
	// end inline asm
	// begin inline asm
	{	
.reg .f64 data;
	ld.global.ca.f64 data, [%rd32772];
	}
	// end inline asm
	// begin inline asm
	bar.sync 0;
	// end inline asm
	// begin inline asm
	{	
.reg .f64 data;
	ld.global.ca.f64 data, [%rd32772];
	}
	// end inline asm
	// begin inline asm
	bar.sync 0;
	// end inline asm
	// begin inline asm
	{	
.reg .f64 data;
	ld.global.ca.f64 data, [%rd32772];
	}
	// end inline asm
	// begin inline asm
	bar.sync 0;
	// end inline asm
	// begin inline asm
	{	
.reg .f64 data;
	ld.global.ca.f64 data, [%rd32772];
	}
	// end inline asm
	// begin inline asm
	bar.sync 0;
	// end inline asm
	// begin inline asm
	{	
.reg .f64 data;
	ld.global.ca.f64 data, [%rd32772];
	}
	// end inline asm
	// begin inline asm
	bar.sync 0;
	// end inline asm
	// begin inline asm
	{	
.reg .f64 data;
	ld.global.ca.f64 data, [%rd32772];
	}
	// end inline asm
	// begin inline asm
	bar.sync 0;
	// end inline asm
	// begin inline asm
	{	
.reg .f64 data;
	ld.global.ca.f64 data, [%rd32772];
	}
	// end inline asm
	// begin inline asm
	bar.sync 0;
	// end inline asm
	// begin inline asm
	{	
.reg .f64 data;
	ld.global.ca.f64 data, [%rd32772];
	}
	// end inline asm
	// begin inline asm
	bar.sync 0;
	// end inline asm
	// begin inline asm
	{	
.reg .f64 data;
	ld.global.ca.f64 data, [%rd32772];
	}
	// end inline asm
	// begin inline asm
	bar.sync 0;
	// end inline asm
	// begin inline asm
	{	
.reg .f64 data;
	ld.global.ca.f64 data, [%rd32772];
	}
	// end inline asm
	// begin inline asm
	bar.sync 0;
	// end inline asm
	// begin inline asm
	{	
.reg .f64 data;
	ld.global.ca.f64 data, [%rd32772];
	}
	// end inline asm
	// begin inline asm
	bar.sync 0;
	// end inline asm
	// begin inline asm
	{	
.reg .f64 data;
	ld.global.ca.f64 data, [%rd32772];
	}
	// end inline asm
	// begin inline asm
	bar.sync 0;
	// end inline asm
	// begin inline asm
	{	
.reg .f64 data;
	ld.global.ca.f64 data, [%rd32772];
	}
	// end inline asm
	// begin inline asm
	bar.sync 0;
	// end inline asm
	// begin inline asm
	{	
.reg .f64 data;
	ld.global.ca.f64 data, [%rd32772];
	}
	// end inline asm
	// begin inline asm
	bar.sync 0;
	// end inline asm
	// begin inline asm
	{	
.reg .f64 data;
	ld.global.ca.f64 data, [%rd32772];
	}
	// end inline asm
	// begin inline asm
	bar.sync 0;
	// end inline asm
	// begin inline asm
	{	
.reg .f64 data;
	ld.global.ca.f64 data, [%rd32772];
	}
	// end inline asm
	// begin inline asm
	bar.sync 0;
	// end inline asm
	// begin inline asm
	{	
.reg .f64 data;
	ld.global.ca.f64 data, [%rd32772];
	}
	// end inline asm
	// begin inline asm
	bar.sync 0;
	// end inline asm
	// begin inline asm
	{	
.reg .f64 data;
	ld.global.ca.f64 data, [%rd32772];
	}
	// end inline asm
	// begin inline asm
	bar.sync 0;
	// end inline asm
	// begin inline asm
	{	
.reg .f64 data;
	ld.global.ca.f64 data, [%rd32772];
	}
	// end inline asm
	// begin inline asm
	bar.sync 0;
	// end inline asm
	// begin inline asm
	{	
.reg .f64 data;
	ld.global.ca.f64 data, [%rd32772];
	}
	// end inline asm
	// begin inline asm
	bar.sync 0;
	// end inline asm
	// begin inline asm
	{	
.reg .f64 data;
	ld.global.ca.f64 data, [%rd32772];
	}
	// end inline asm
	// begin inline asm
	bar.sync 0;
	// end inline asm
	// begin inline asm
	{	
.reg .f64 data;
	ld.global.ca.f64 data, [%rd32772];
	}
	// end inline asm
	// begin inline asm
	bar.sync 0;
	// end inline asm
	// begin inline asm
	{	
.reg .f64 data;
	ld.global.ca.f64 data, [%rd32772];
	}
	// end inline asm
	// begin inline asm
	bar.sync 0;
	// end inline asm
	// begin inline asm
	{	
.reg .f64 data;
	ld.global.ca.f64 data, [%rd32772];
	}
	// end inline asm
	// begin inline asm
	bar.sync 0;
	// end inline asm
	// begin inline asm
	{	
.reg .f64 data;
	ld.global.ca.f64 data, [%rd32772];
	}
	// end inline asm
	// begin inline asm
	bar.sync 0;
	// end inline asm
	// begin inline asm
	{	
.reg .f64 data;
	ld.global.ca.f64 data, [%rd32772];
	}
	// end inline asm
	// begin inline asm
	bar.sync 0;
	// end inline asm
	// begin inline asm
	{	
.reg .f64 data;
	ld.global.ca.f64 data, [%rd32772];
	}
	// end inline asm
	// begin inline asm
	bar.sync 0;
	// end inline asm
	// begin inline asm
	{	
.reg .f64 data;
	ld.global.ca.f64 data, [%rd32772];
	}
	// end inline asm
	// begin inline asm
	bar.sync 0;
	// end inline asm
	// begin inline asm
	{	
.reg .f64 data;
	ld.global.ca.f64 data, [%rd32772];
	}
	// end inline asm
	// begin inline asm
	bar.sync 0;
	// end inline asm
	// begin inline asm
	{	
.reg .f64 data;
	ld.global.ca.f64 data, [%rd32772];
	}
	// end inline asm
	// begin inline asm
	bar.sync 0;
	// end inline asm
	// begin inline asm
	{	
.reg .f64 data;
	ld.global.ca.f64 data, [%rd32772];
	}
	// end inline asm
	// begin inline asm
	bar.sync 0;
	// end inline asm
	// begin inline asm
	{	
.reg .f64 data;
	ld.global.ca.f64 data, [%rd32772];
	}
	// end inline asm
	// begin inline asm
	bar.sync 0;
	// end inline asm
	// begin inline asm
	{	
.reg .f64 data;
	ld.global.ca.f64 data, [%rd32772];
	}
	// end inline asm
	// begin inline asm
	bar.sync 0;
	// end inline asm
	// begin inline asm
	{	
.reg .f64 data;
	ld.global.ca.f64 data, [%rd32772];
	}
	// end inline asm
	// begin inline asm
	bar.sync 0;
	// end inline asm
	// begin inline asm
	{	
.reg .f64 data;
	ld.global.ca.f64 data, [%rd32772];
	}
	// end inline asm
	// begin inline asm
	bar.sync 0;
	// end inline asm
	// begin inline asm
	{	
.reg .f64 data;
	ld.global.ca.f64 data, [%rd32772];
	}
	// end inline asm
	// begin inline asm
	bar.sync 0;
	// end inline asm
	// begin inline asm
	{	
.reg .f64 data;
	ld.global.ca.f64 data, [%rd32772];
	}
	// end inline asm
	// begin inline asm
	bar.sync 0;
	// end inline asm
	// begin inline asm
	{	
.reg .f64 data;
	ld.global.ca.f64 data, [%rd32772];
	}
	// end inline asm
	// begin inline asm
	bar.sync 0;
	// end inline asm
	// begin inline asm
	{	
.reg .f64 data;
	ld.global.ca.f64 data, [%rd32772];
	}
	// end inline asm
	// begin inline asm
	bar.sync 0;
	// end inline asm
	// begin inline asm
	{	
.reg .f64 data;
	ld.global.ca.f64 data, [%rd32772];
	}
	// end inline asm
	// begin inline asm
	bar.sync 0;
	// end inline asm
	// begin inline asm
	{	
.reg .f64 data;
	ld.global.ca.f64 data, [%rd32772];
	}
	// end inline asm
	// begin inline asm
	bar.sync 0;
	// end inline asm
	// begin inline asm
	{	
.reg .f64 data;
	ld.global.ca.f64 data, [%rd32772];
	}
	// end inline asm
	// begin inline asm
	bar.sync 0;
	// end inline asm
	// begin inline asm
	{	
.reg .f64 data;
	ld.global.ca.f64 data, [%rd32772];
	}
	// end inline asm
	// begin inline asm
	bar.sync 0;
	// end inline asm
	// begin inline asm
	{	
.reg .f64 data;
	ld.global.ca.f64 data, [%rd32772];
	}
	// end inline asm
	// begin inline asm
	bar.sync 0;
	// end inline asm
	// begin inline asm
	{	
.reg .f64 data;
	ld.global.ca.f64 data, [%rd32772];
	}
	// end inline asm
	// begin inline asm
	bar.sync 0;
	// end inline asm
	// begin inline asm
	{	
.reg .f64 data;
	ld.global.ca.f64 data, [%rd32772];
	}
	// end inline asm
	// begin inline asm
	bar.sync 0;
	// end inline asm
	// begin inline asm
	{	
.reg .f64 data;
	ld.global.ca.f64 data, [%rd32772];
	}
	// end inline asm
	// begin inline asm
	bar.sync 0;
	// end inline asm
	// begin inline asm
	{	
.reg .f64 data;
	ld.global.ca.f64 data, [%rd32772];
	}
	// end inline asm
	// begin inline asm
	bar.sync 0;
	// end inline asm
	// begin inline asm
	{	
.reg .f64 data;
	ld.global.ca.f64 data, [%rd32772];
	}
	// end inline asm
	// begin inline asm
	bar.sync 0;
	// end inline asm
	// begin inline asm
	{	
.reg .f64 data;
	ld.global.ca.f64 data, [%rd32772];
	}
	// end inline asm
	// begin inline asm
	bar.sync 0;
	// end inline asm
	// begin inline asm
	{	
.reg .f64 data;
	ld.global.ca.f64 data, [%rd32772];
	}
	// end inline asm
	// begin inline asm
	bar.sync 0;
	// end inline asm
	// begin inline asm
	{	
.reg .f64 data;
	ld.global.ca.f64 data, [%rd32772];
	}
	// end inline asm
	// begin inline asm
	bar.sync 0;
	// end inline asm
	// begin inline asm
	{	
.reg .f64 data;
	ld.global.ca.f64 data, [%rd32772];
	}
	// end inline asm
	// begin inline asm
	bar.sync 0;
	// end inline asm
	// begin inline asm
	{	
.reg .f64 data;
	ld.global.ca.f64 data, [%rd32772];
	}
	// end inline asm
	// begin inline asm
	bar.sync 0;
	// end inline asm
	// begin inline asm
	{	
.reg .f64 data;
	ld.global.ca.f64 data, [%rd32772];
	}
	// end inline asm
	// begin inline asm
	bar.sync 0;
	// end inline asm
	// begin inline asm
	{	
.reg .f64 data;
	ld.global.ca.f64 data, [%rd32772];
	}
	// end inline asm
	// begin inline asm
	bar.sync 0;
	// end inline asm
	// begin inline asm
	{	
.reg .f64 data;
	ld.global.ca.f64 data, [%rd32772];
	}
	// end inline asm
	// begin inline asm
	bar.sync 0;
	// end inline asm
	// begin inline asm
	{	
.reg .f64 data;
	ld.global.ca.f64 data, [%rd32772];
	}
	// end inline asm
	// begin inline asm
	bar.sync 0;
	// end inline asm
	// begin inline asm
	{	
.reg .f64 data;
	ld.global.ca.f64 data, [%rd32772];
	}
	// end inline asm
	// begin inline asm
	bar.sync 0;
	// end inline asm
	// begin inline asm
	{	
.reg .f64 data;
	ld.global.ca.f64 data, [%rd32772];
	}
	// end inline asm
	// begin inline asm
	bar.sync 0;
	// end inline asm
	// begin inline asm
	{	
.reg .f64 data;
	ld.global.ca.f64 data, [%rd32772];
	}
	// end inline asm
	// begin inline asm
	bar.sync 0;
	// end inline asm
	// begin inline asm
	{	
.reg .f64 data;
	ld.global.ca.f64 data, [%rd32772];
	}
	// end inline asm
	// begin inline asm
	bar.sync 0;
	// end inline asm
	// begin inline asm
	{	
.reg .f64 data;
	ld.global.ca.f64 data, [%rd32772];
	}
	// end inline asm
	// begin inline asm
	bar.sync 0;
	// end inline asm
	// begin inline asm
	{	
.reg .f64 data;
	ld.global.ca.f64 data, [%rd32772];
	}
	// end inline asm
	// begin inline asm
	bar.sync 0;
	// end inline asm
	// begin inline asm
	{	
.reg .f64 data;
	ld.global.ca.f64 data, [%rd32772];
	}
	// end inline asm
	// begin inline asm
	bar.sync 0;
	// end inline asm
	// begin inline asm
	{	
.reg .f64 data;
	ld.global.ca.f64 data, [%rd32772];
	}
	// end inline asm
	// begin inline asm
	bar.sync 0;
	// end inline asm
	// begin inline asm
	{	
.reg .f64 data;
	ld.global.ca.f64 data, [%rd32772];
	}
	// end inline asm
	// begin inline asm
	bar.sync 0;
	// end inline asm
	// begin inline asm
	{	
.reg .f64 data;
	ld.global.ca.f64 data, [%rd32772];
	}
	// end inline asm
	// begin inline asm
	bar.sync 0;
	// end inline asm
	// begin inline asm
	{	
.reg .f64 data;
	ld.global.ca.f64 data, [%rd32772];
	}
	// end inline asm
	// begin inline asm
	bar.sync 0;
	// end inline asm
	// begin inline asm
	{	
.reg .f64 data;
	ld.global.ca.f64 data, [%rd32772];
	}
	// end inline asm
	// begin inline asm
	bar.sync 0;
	// end inline asm
	// begin inline asm
	{	
.reg .f64 data;
	ld.global.ca.f64 data, [%rd32772];
	}
	// end inline asm
	// begin inline asm
	bar.sync 0;
	// end inline asm
	// begin inline asm
	{	
.reg .f64 data;
	ld.global.ca.f64 data, [%rd32772];
	}
	// end inline asm
	// begin inline asm
	bar.sync 0;
	// end inline asm
	// begin inline asm
	{	
.reg .f64 data;
	ld.global.ca.f64 data, [%rd32772];
	}
	// end inline asm
	// begin inline asm
	bar.sync 0;
	// end inline asm
	// begin inline asm
	{	
.reg .f64 data;
	ld.global.ca.f64 data, [%rd32772];
	}
	// end inline asm
	// begin inline asm
	bar.sync 0;
	// end inline asm
	// begin inline asm
	{	
.reg .f64 data;
	ld.global.ca.f64 data, [%rd32772];
	}
	// end inline asm
	// begin inline asm
	bar.sync 0;
	// end inline asm
	// begin inline asm
	{	
.reg .f64 data;
	ld.global.ca.f64 data, [%rd32772];
	}
	// end inline asm
	// begin inline asm
	bar.sync 0;
	// end inline asm
	// begin inline asm
	{	
.reg .f64 data;
	ld.global.ca.f64 data, [%rd32772];
	}
	// end inline asm
	// begin inline asm
	bar.sync 0;
	// end inline asm
	// begin inline asm
	{	
.reg .f64 data;
	ld.global.ca.f64 data, [%rd32772];
	}
	// end inline asm
	// begin inline asm
	bar.sync 0;
	// end inline asm
	// begin inline asm
	{	
.reg .f64 data;
	ld.global.ca.f64 data, [%rd32772];
	}
	// end inline asm
	// begin inline asm
	bar.sync 0;
	// end inline asm
	// begin inline asm
	{	
.reg .f64 data;
	ld.global.ca.f64 data, [%rd32772];
	}
	// end inline asm
	// begin inline asm
	bar.sync 0;
	// end inline asm
	// begin inline asm
	{	
.reg .f64 data;
	ld.global.ca.f64 data, [%rd32772];
	}
	// end inline asm
	// begin inline asm
	bar.sync 0;
	// end inline asm
	// begin inline asm
	{	
.reg .f64 data;
	ld.global.ca.f64 data, [%rd32772];
	}
	// end inline asm
	// begin inline asm
	bar.sync 0;
	// end inline asm
	// begin inline asm
	{	
.reg .f64 data;
	ld.global.ca.f64 data, [%rd32772];
	}
	// end inline asm
	// begin inline asm
	bar.sync 0;
	// end inline asm
	// begin inline asm
	{	
.reg .f64 data;
	ld.global.ca.f64 data, [%rd32772];
	}
	// end inline asm
	// begin inline asm
	bar.sync 0;
	// end inline asm
	// begin inline asm
	{	
.reg .f64 data;
	ld.global.ca.f64 data, [%rd32772];
	}
	// end inline asm
	// begin inline asm
	bar.sync 0;
	// end inline asm
	// begin inline asm
	{	
.reg .f64 data;
	ld.global.ca.f64 data, [%rd32772];
	}
	// end inline asm
	// begin inline asm
	bar.sync 0;
	// end inline asm
	// begin inline asm
	{	
.reg .f64 data;
	ld.global.ca.f64 data, [%rd32772];
	}
	// end inline asm
	// begin inline asm
	bar.sync 0;
	// end inline asm
	// begin inline asm
	{	
.reg .f64 data;
	ld.global.ca.f64 data, [%rd32772];
	}
	// end inline asm
	// begin inline asm
	bar.sync 0;
	// end inline asm
	// begin inline asm
	{	
.reg .f64 data;
	ld.global.ca.f64 data, [%rd32772];
	}
	// end inline asm
	// begin inline asm
	bar.sync 0;
	// end inline asm
	// begin inline asm
	{	
.reg .f64 data;
	ld.global.ca.f64 data, [%rd32772];
	}
	// end inline asm
	// begin inline asm
	bar.sync 0;
	// end inline asm
	// begin inline asm
	{	
.reg .f64 data;
	ld.global.ca.f64 data, [%rd32772];
	}
	// end inline asm
	// begin inline asm
	bar.sync 0;
	// end inline asm
	// begin inline asm
	{	
.reg .f64 data;
	ld.global.ca.f64 data, [%rd32772];
	}
	// end inline asm
	// begin inline asm
	bar.sync 0;
	// end inline asm
	// begin inline asm
	{	
.reg .f64 data;
	ld.global.ca.f64 data, [%rd32772];
	}
	// end inline asm
	// begin inline asm
	bar.sync 0;
	// end inline asm
	// begin inline asm
	{	
.reg .f64 data;
	ld.global.ca.f64 data, [%rd32772];
	}
	// end inline asm
	// begin inline asm
	bar.sync 0;
	// end inline asm
	// begin inline asm
	{	
.reg .f64 data;
	ld.global.ca.f64 data, [%rd32772];
	}
	// end inline asm
	// begin inline asm
	bar.sync 0;
	// end inline asm
	// begin inline asm
	{	
.reg .f64 data;
	ld.global.ca.f64 data, [%rd32772];
	}
	// end inline asm
	// begin inline asm
	bar.sync 0;
	// end inline asm
	// begin inline asm
	{	
.reg .f64 data;
	ld.global.ca.f64 data, [%rd32772];
	}
	// end inline asm
	// begin inline asm
	bar.sync 0;
	// end inline asm
	// begin inline asm
	{	
.reg .f64 data;
	ld.global.ca.f64 data, [%rd32772];
	}
	// end inline asm
	// begin inline asm
	bar.sync 0;
	// end inline asm
	// begin inline asm
	{	
.reg .f64 data;
	ld.global.ca.f64 data, [%rd32772];
	}
	// end inline asm
	// begin inline asm
	bar.sync 0;
	// end inline asm
	// begin inline asm
	{	
.reg .f64 data;
	ld.global.ca.f64 data, [%rd32772];
	}
	// end inline asm
	// begin inline asm
	bar.sync 0;
	// end inline asm
	// begin inline asm
	{	
.reg .f64 data;
	ld.global.ca.f64 data, [%rd32772];
	}
	// end inline asm
	// begin inline asm
	bar.sync 0;
	// end inline asm
	// begin inline asm
	{	
.reg .f64 data;
	ld.global.ca.f64 data, [%rd32772];
	}
	// end inline asm
	// begin inline asm
	bar.sync 0;
	// end inline asm
	// begin inline asm
	{	
.reg .f64 data;
	ld.global.ca.f64 data, [%rd32772];
	}
	// end inline asm
	// begin inline asm
	bar.sync 0;
	// end inline asm
	// begin inline asm
	{	
.reg .f64 data;
	ld.global.ca.f64 data, [%rd32772];
	}
	// end inline asm
	// begin inline asm
	bar.sync 0;
	// end inline asm
	// begin inline asm
	{	
.reg .f64 data;
	ld.global.ca.f64 data, [%rd32772];
	}
	// end inline asm
	// begin inline asm
	bar.sync 0;
	// end inline asm
	// begin inline asm
	{	
.reg .f64 data;
	ld.global.ca.f64 data, [%rd32772];
	}
	// end inline asm
	// begin inline asm
	bar.sync 0;
	// end inline asm
	// begin inline asm
	{	
.reg .f64 data;
	ld.global.ca.f64 data, [%rd32772];
	}
	// end inline asm
	// begin inline asm
	bar.sync 0;
	// end inline asm
	// begin inline asm
	{	
.reg .f64 data;
	ld.global.ca.f64 data, [%rd32772];
	}
	// end inline asm
	// begin inline asm
	bar.sync 0;
	// end inline asm
	// begin inline asm
	{	
.reg .f64 data;
	ld.global.ca.f64 data, [%rd32772];
	}
	// end inline asm
	// begin inline asm
	bar.sync 0;
	// end inline asm
	// begin inline asm
	{	
.reg .f64 data;
	ld.global.ca.f64 data, [%rd32772];
	}
	// end inline asm
	// begin inline asm
	bar.sync 0;
	// end inline asm
	// begin inline asm
	{	
.reg .f64 data;
	ld.global.ca.f64 data, [%rd32772];
	}
	// end inline asm
	// begin inline asm
	bar.sync 0;
	// end inline asm
	// begin inline asm
	{	
.reg .f64 data;
	ld.global.ca.f64 data, [%rd32772];
	}
	// end inline asm
	// begin inline asm
	bar.sync 0;
	// end inline asm
	// begin inline asm
	{	
.reg .f64 data;
	ld.global.ca.f64 data, [%rd32772];
	}
	// end inline asm
	// begin inline asm
	bar.sync 0;
	// end inline asm
	// begin inline asm
	{	
.reg .f64 data;
	ld.global.ca.f64 data, [%rd32772];
	}
	// end inline asm
	// begin inline asm
	bar.sync 0;
	// end inline asm
	// begin inline asm
	{	
.reg .f64 data;
	ld.global.ca.f64 data, [%rd32772];
	}
	// end inline asm
	// begin inline asm
	bar.sync 0;
	// end inline asm
	// begin inline asm
	{	
.reg .f64 data;
	ld.global.ca.f64 data, [%rd32772];
	}
	// end inline asm
	// begin inline asm
	bar.sync 0;
	// end inline asm
	// begin inline asm
	{	
.reg .f64 data;
	ld.global.ca.f64 data, [%rd32772];
	}
	// end inline asm
	// begin inline asm
	bar.sync 0;
	// end inline asm
	// begin inline asm
	{	
.reg .f64 data;
	ld.global.ca.f64 data, [%rd32772];
	}
	// end inline asm
	// begin inline asm
	bar.sync 0;
	// end inline asm
	// begin inline asm
	{	
.reg .f64 data;
	ld.global.ca.f64 data, [%rd32772];
	}
	// end inline asm
	// begin inline asm
	bar.sync 0;
	// end inline asm
	// begin inline asm
	{	
.reg .f64 data;
	ld.global.ca.f64 data, [%rd32772];
	}
	// end inline asm
	// begin inline asm
	bar.sync 0;
	// end inline asm
	// begin inline asm
	{	
.reg .f64 data;
	ld.global.ca.f64 data, [%rd32772];
	}
	// end inline asm
	// begin inline asm
	bar.sync 0;
	// end inline asm
	// begin inline asm
	{	
.reg .f64 data;
	ld.global.ca.f64 data, [%rd32772];
	}
	// end inline asm
	// begin inline asm
	bar.sync 0;
	// end inline asm
	// begin inline asm
	{	
.reg .f64 data;
	ld.global.ca.f64 data, [%rd32772];
	}
	// end inline asm
	// begin inline asm
	bar.sync 0;
	// end inline asm
	// begin inline asm
	{	
.reg .f64 data;
	ld.global.ca.f64 data, [%rd32772];
	}
	// end inline asm
	// begin inline asm
	bar.sync 0;
	// end inline asm
	// begin inline asm
	{	
.reg .f64 data;
	ld.global.ca.f64 data, [%rd32772];
	}
	// end inline asm
	// begin inline asm
	bar.sync 0;
	// end inline asm
	// begin inline asm
	{	
.reg .f64 data;
	ld.global.ca.f64 data, [%rd32772];
	}
	// end inline asm
	// begin inline asm
	bar.sync 0;
	// end inline asm
	// begin inline asm
	{	
.reg .f64 data;
	ld.global.ca.f64 data, [%rd32772];
	}
	// end inline asm
	// begin inline asm
	bar.sync 0;
	// end inline asm
	// begin inline asm
	{	
.reg .f64 data;
	ld.global.ca.f64 data, [%rd32772];
	}
	// end inline asm
	// begin inline asm
	bar.sync 0;
	// end inline asm
	// begin inline asm
	{	
.reg .f64 data;
	ld.global.ca.f64 data, [%rd32772];
	}
	// end inline asm
	// begin inline asm
	bar.sync 0;
	// end inline asm
	// begin inline asm
	{	
.reg .f64 data;
	ld.global.ca.f64 data, [%rd32772];
	}
	// end inline asm
	// begin inline asm
	bar.sync 0;
	// end inline asm
	// begin inline asm
	{	
.reg .f64 data;
	ld.global.ca.f64 data, [%rd32772];
	}
	// end inline asm
	// begin inline asm
	bar.sync 0;
	// end inline asm
	// begin inline asm
	{	
.reg .f64 data;
	ld.global.ca.f64 data, [%rd32772];
	}
	// end inline asm
	// begin inline asm
	bar.sync 0;
	// end inline asm
	// begin inline asm
	{	
.reg .f64 data;
	ld.global.ca.f64 data, [%rd32772];
	}
	// end inline asm
	// begin inline asm
	bar.sync 0;
	// end inline asm
	// begin inline asm
	{	
.reg .f64 data;
	ld.global.ca.f64 data, [%rd32772];
	}
	// end inline asm
	// begin inline asm
	bar.sync 0;
	// end inline asm
	// begin inline asm
	{	
.reg .f64 data;
	ld.global.ca.f64 data, [%rd32772];
	}
	// end inline asm
	// begin inline asm
	bar.sync 0;
	// end inline asm
	// begin inline asm
	{	
.reg .f64 data;
	ld.global.ca.f64 data, [%rd32772];
	}
	// end inline asm
	// begin inline asm
	bar.sync 0;
	// end inline asm
	// begin inline asm
	{	
.reg .f64 data;
	ld.global.ca.f64 data, [%rd32772];
	}
	// end inline asm
	// begin inline asm
	bar.sync 0;
	// end inline asm
	// begin inline asm
	{	
.reg .f64 data;
	ld.global.ca.f64 data, [%rd32772];
	}
	// end inline asm
	// begin inline asm
	bar.sync 0;
	// end inline asm
	// begin inline asm
	{	
.reg .f64 data;
	ld.global.ca.f64 data, [%rd32772];
	}
	// end inline asm
	// begin inline asm
	bar.sync 0;
	// end inline asm
	// begin inline asm
	{	
.reg .f64 data;
	ld.global.ca.f64 data, [%rd32772];
	}
	// end inline asm
	// begin inline asm
	bar.sync 0;
	// end inline asm
	// begin inline asm
	{	
.reg .f64 data;
	ld.global.ca.f64 data, [%rd32772];
	}
	// end inline asm
	// begin inline asm
	bar.sync 0;
	// end inline asm
	// begin inline asm
	{	
.reg .f64 data;
	ld.global.ca.f64 data, [%rd32772];
	}
	// end inline asm
	// begin inline asm
	bar.sync 0;
	// end inline asm
	// begin inline asm
	{	
.reg .f64 data;
	ld.global.ca.f64 data, [%rd32772];
	}
	// end inline asm
	// begin inline asm
	bar.sync 0;
	// end inline asm
	// begin inline asm
	{	
.reg .f64 data;
	ld.global.ca.f64 data, [%rd32772];
	}
	// end inline asm
	// begin inline asm
	bar.sync 0;
	// end inline asm
	// begin inline asm
	{	
.reg .f64 data;
	ld.global.ca.f64 data, [%rd32772];
	}
	// end inline asm
	// begin inline asm
	bar.sync 0;
	// end inline asm
	// begin inline asm
	{	
.reg .f64 data;
	ld.global.ca.f64 data, [%rd32772];
	}
	// end inline asm
	// begin inline asm
	bar.sync 0;
	// end inline asm
	// begin inline asm
	{	
.reg .f64 data;
	ld.global.ca.f64 data, [%rd32772];
	}
	// end inline asm
	// begin inline asm
	bar.sync 0;
	// end inline asm
	// begin inline asm
	{	
.reg .f64 data;
	ld.global.ca.f64 data, [%rd32772];
	}
	// end inline asm
	// begin inline asm
	bar.sync 0;
	// end inline asm
	// begin inline asm
	{	
.reg .f64 data;
	ld.global.ca.f64 data, [%rd32772];
	}
	// end inline asm
	// begin inline asm
	bar.sync 0;
	// end inline asm
	// begin inline asm
	{	
.reg .f64 data;
	ld.global.ca.f64 data, [%rd32772];
	}
	// end inline asm
	// begin inline asm
	bar.sync 0;
	// end inline asm
	// begin inline asm
	{	
.reg .f64 data;
	ld.global.ca.f64 data, [%rd32772];
	}
	// end inline asm
	// begin inline asm
	bar.sync 0;
	// end inline asm
	// begin inline asm
	{	
.reg .f64 data;
	ld.global.ca.f64 data, [%rd32772];
	}
	// end inline asm
	// begin inline asm
	bar.sync 0;
	// end inline asm
	// begin inline asm
	{	
.reg .f64 data;
	ld.global.ca.f64 data, [%rd32772];
	}
	// end inline asm
	// begin inline asm
	bar.sync 0;
	// end inline asm
	// begin inline asm
	{	
.reg .f64 data;
	ld.global.ca.f64 data, [%rd32772];
	}
	// end inline asm
	// begin inline asm
	bar.sync 0;
	// end inline asm
	// begin inline asm
	{	
.reg .f64 data;
	ld.global.ca.f64 data, [%rd32772];
	}
	// end inline asm
	// begin inline asm
	bar.sync 0;
	// end inline asm
	// begin inline asm
	{	
.reg .f64 data;
	ld.global.ca.f64 data, [%rd32772];
	}
	// end inline asm
	// begin inline asm
	bar.sync 0;
	// end inline asm
	// begin inline asm
	{	
.reg .f64 data;
	ld.global.ca.f64 data, [%rd32772];
	}
	// end inline asm
	// begin inline asm
	bar.sync 0;
	// end inline asm
	// begin inline asm
	{	
.reg .f64 data;
	ld.global.ca.f64 data, [%rd32772];
	}
	// end inline asm
	// begin inline asm
	bar.sync 0;
	// end inline asm
	// begin inline asm
	{	
.reg .f64 data;
	ld.global.ca.f64 data, [%rd32772];
	}
	// end inline asm
	// begin inline asm
	bar.sync 0;
	// end inline asm
	// begin inline asm
	{	
.reg .f64 data;
	ld.global.ca.f64 data, [%rd32772];
	}
	// end inline asm
	// begin inline asm
	bar.sync 0;
	// end inline asm
	// begin inline asm
	{	
.reg .f64 data;
	ld.global.ca.f64 data, [%rd32772];
	}
	// end inline asm
	// begin inline asm
	bar.sync 0;
	// end inline asm
	// begin inline asm
	{	
.reg .f64 data;
	ld.global.ca.f64 data, [%rd32772];
	}
	// end inline asm
	// begin inline asm
	bar.sync 0;
	// end inline asm
	// begin inline asm
	{	
.reg .f64 data;
	ld.global.ca.f64 data, [%rd32772];
	}
	// end inline asm
	// begin inline asm
	bar.sync 0;
	// end inline asm
	// begin inline asm
	{	
.reg .f64 data;
	ld.global.ca.f64 data, [%rd32772];
	}
	// end inline asm
	// begin inline asm
	bar.sync 0;
	// end inline asm
	// begin inline asm
	{	
.reg .f64 data;
	ld.global.ca.f64 data, [%rd32772];
	}
	// end inline asm
	// begin inline asm
	bar.sync 0;
	// end inline asm
	// begin inline asm
	{	
.reg .f64 data;
	ld.global.ca.f64 data, [%rd32772];
	}
	// end inline asm
	// begin inline asm
	bar.sync 0;
	// end inline asm
	// begin inline asm
	{	
.reg .f64 data;
	ld.global.ca.f64 data, [%rd32772];
	}
	// end inline asm
	// begin inline asm
	bar.sync 0;
	// end inline asm
	// begin inline asm
	{	
.reg .f64 data;
	ld.global.ca.f64 data, [%rd32772];
	}
	// end inline asm
	// begin inline asm
	bar.sync 0;
	// end inline asm
	// begin inline asm
	{	
.reg .f64 data;
	ld.global.ca.f64 data, [%rd32772];
	}
	// end inline asm
	// begin inline asm
	bar.sync 0;
	// end inline asm
	// begin inline asm
	{	
.reg .f64 data;
	ld.global.ca.f64 data, [%rd32772];
	}
	// end inline asm
	// begin inline asm
	bar.sync 0;
	// end inline asm
	// begin inline asm
	{	
.reg .f64 data;
	ld.global.ca.f64 data, [%rd32772];
	}
	// end inline asm
	// begin inline asm
	bar.sync 0;
	// end inline asm
	// begin inline asm
	{	
.reg .f64 data;
	ld.global.ca.f64 data, [%rd32772];
	}
	// end inline asm
	// begin inline asm
	bar.sync 0;
	// end inline asm
	// begin inline asm
	{	
.reg .f64 data;
	ld.global.ca.f64 data, [%rd32772];
	}
	// end inline asm
	// begin inline asm
	bar.sync 0;
	// end inline asm
	// begin inline asm
	{	
.reg .f64 data;
	ld.global.ca.f64 data, [%rd32772];
	}
	// end inline asm
	// begin inline asm
	bar.sync 0;
	// end inline asm
	// begin inline asm
	{	
.reg .f64 data;
	ld.global.ca.f64 data, [%rd32772];
	}
	// end inline asm
	// begin inline asm
	bar.sync 0;
	// end inline asm
	// begin inline asm
	{	
.reg .f64 data;
	ld.global.ca.f64 data, [%rd32772];
	}
	// end inline asm
	// begin inline asm
	bar.sync 0;
	// end inline asm
	// begin inline asm
	{	
.reg .f64 data;
	ld.global.ca.f64 data, [%rd32772];
	}
	// end inline asm
	// begin inline asm
	bar.sync 0;
	// end inline asm
	// begin inline asm
	{	
.reg .f64 data;
	ld.global.ca.f64 data, [%rd32772];
	}
	// end inline asm
	// begin inline asm
	bar.sync 0;
	// end inline asm
	// begin inline asm
	{	
.reg .f64 data;
	ld.global.ca.f64 data, [%rd32772];
	}
	// end inline asm
	// begin inline asm
	bar.sync 0;
	// end inline asm
	// begin inline asm
	{	
.reg .f64 data;
	ld.global.ca.f64 data, [%rd32772];
	}
	// end inline asm
	// begin inline asm
	bar.sync 0;
	// end inline asm
	// begin inline asm
	{	
.reg .f64 data;
	ld.global.ca.f64 data, [%rd32772];
	}
	// end inline asm
	// begin inline asm
	bar.sync 0;
	// end inline asm
	// begin inline asm
	{	
.reg .f64 data;
	ld.global.ca.f64 data, [%rd32772];
	}
	// end inline asm
	// begin inline asm
	bar.sync 0;
	// end inline asm
	// begin inline asm
	{	
.reg .f64 data;
	ld.global.ca.f64 data, [%rd32772];
	}
	// end inline asm
	// begin inline asm
	bar.sync 0;
	// end inline asm
	// begin inline asm
	{	
.reg .f64 data;
	ld.global.ca.f64 data, [%rd32772];
	}
	// end inline asm
	// begin inline asm
	bar.sync 0;
	// end inline asm
	// begin inline asm
	{	
.reg .f64 data;
	ld.global.ca.f64 data, [%rd32772];
	}
	// end inline asm
	// begin inline asm
	bar.sync 0;
	// end inline asm
	// begin inline asm
	{	
.reg .f64 data;
	ld.global.ca.f64 data, [%rd32772];
	}
	// end inline asm
	// begin inline asm
	bar.sync 0;
	// end inline asm
	// begin inline asm
	{	
.reg .f64 data;
	ld.global.ca.f64 data, [%rd32772];
	}
	// end inline asm
	// begin inline asm
	bar.sync 0;
	// end inline asm
	// begin inline asm
	{	
.reg .f64 data;
	ld.global.ca.f64 data, [%rd32772];
	}
	// end inline asm
	// begin inline asm
	bar.sync 0;
	// end inline asm
	// begin inline asm
	{	
.reg .f64 data;
	ld.global.ca.f64 data, [%rd32772];
	}
	// end inline asm
	// begin inline asm
	bar.sync 0;
	// end inline asm
	// begin inline asm
	{	
.reg .f64 data;
	ld.global.ca.f64 data, [%rd32772];
	}
	// end inline asm
	// begin inline asm
	bar.sync 0;
	// end inline asm
	// begin inline asm
	{	
.reg .f64 data;
	ld.global.ca.f64 data, [%rd32772];
	}
	// end inline asm
	// begin inline asm
	bar.sync 0;
	// end inline asm
	// begin inline asm
	{	
.reg .f64 data;
	ld.global.ca.f64 data, [%rd32772];
	}
	// end inline asm
	// begin inline asm
	bar.sync 0;
	// end inline asm
	// begin inline asm
	{	
.reg .f64 data;
	ld.global.ca.f64 data, [%rd32772];
	}
	// end inline asm
	// begin inline asm
	bar.sync 0;
	// end inline asm
	// begin inline asm
	{	
.reg .f64 data;
	ld.global.ca.f64 data, [%rd32772];
	}
	// end inline asm
	// begin inline asm
	bar.sync 0;
	// end inline asm
	// begin inline asm
	{	
.reg .f64 data;
	ld.global.ca.f64 data, [%rd32772];
	}
	// end inline asm
	// begin inline asm
	bar.sync 0;
	// end inline asm
	// begin inline asm
	{	
.reg .f64 data;
	ld.global.ca.f64 data, [%rd32772];
	}
	// end inline asm
	// begin inline asm
	bar.sync 0;
	// end inline asm
	// begin inline asm
	{	
.reg .f64 data;
	ld.global.ca.f64 data, [%rd32772];
	}
	// end inline asm
	// begin inline asm
	bar.sync 0;
	// end inline asm
	// begin inline asm
	{	
.reg .f64 data;
	ld.global.ca.f64 data, [%rd32772];
	}
	// end inline asm
	// begin inline asm
	bar.sync 0;
	// end inline asm
	// begin inline asm
	{	
.reg .f64 data;
	ld.global.ca.f64 data, [%rd32772];
	}
	// end inline asm
	// begin inline asm
	bar.sync 0;
	// end inline asm
	// begin inline asm
	{	
.reg .f64 data;
	ld.global.ca.f64 data, [%rd32772];
	}
	// end inline asm
	// begin inline asm
	bar.sync 0;
	// end inline asm
	// begin inline asm
	{	
.reg .f64 data;
	ld.global.ca.f64 data, [%rd32772];
	}
	// end inline asm
	// begin inline asm
	bar.sync 0;
	// end inline asm
	// begin inline asm
	{	
.reg .f64 data;
	ld.global.ca.f64 data, [%rd32772];
	}
	// end inline asm
	// begin inline asm
	bar.sync 0;
	// end inline asm
	// begin inline asm
	{	
.reg .f64 data;
	ld.global.ca.f64 data, [%rd32772];
	}
	// end inline asm
	// begin inline asm
	bar.sync 0;
	// end inline asm
	// begin inline asm
	{	
.reg .f64 data;
	ld.global.ca.f64 data, [%rd32772];
	}
	// end inline asm
	// begin inline asm
	bar.sync 0;
	// end inline asm
	// begin inline asm
	{	
.reg .f64 data;
	ld.global.ca.f64 data, [%rd32772];
	}
	// end inline asm
	// begin inline asm
	bar.sync 0;
	// end inline asm
	// begin inline asm
	{	
.reg .f64 data;
	ld.global.ca.f64 data, [%rd32772];
	}
	// end inline asm
	// begin inline asm
	bar.sync 0;
	// end inline asm
	// begin inline asm
	{	
.reg .f64 data;
	ld.global.ca.f64 data, [%rd32772];
	}
	// end inline asm
	// begin inline asm
	bar.sync 0;
	// end inline asm
	// begin inline asm
	{	
.reg .f64 data;
	ld.global.ca.f64 data, [%rd32772];
	}
	// end inline asm
	// begin inline asm
	bar.sync 0;
	// end inline asm
	// begin inline asm
	{	
.reg .f64 data;
	ld.global.ca.f64 data, [%rd32772];
	}
	// end inline asm
	// begin inline asm
	bar.sync 0;
	// end inline asm
	// begin inline asm
	{	
.reg .f64 data;
	ld.global.ca.f64 data, [%rd32772];
	}
	// end inline asm
	// begin inline asm
	bar.sync 0;
	// end inline asm
	// begin inline asm
	{	
.reg .f64 data;
	ld.global.ca.f64 data, [%rd32772];
	}
	// end inline asm
	// begin inline asm
	bar.sync 0;
	// end inline asm
	// begin inline asm
	{	
.reg .f64 data;
	ld.global.ca.f64 data, [%rd32772];
	}
	// end inline asm
	// begin inline asm
	bar.sync 0;
	// end inline asm
	// begin inline asm
	{	
.reg .f64 data;
	ld.global.ca.f64 data, [%rd32772];
	}
	// end inline asm
	// begin inline asm
	bar.sync 0;
	// end inline asm
	// begin inline asm
	{	
.reg .f64 data;
	ld.global.ca.f64 data, [%rd32772];
	}
	// end inline asm
	// begin inline asm
	bar.sync 0;
	// end inline asm
	// begin inline asm
	{	
.reg .f64 data;
	ld.global.ca.f64 data, [%rd32772];
	}
	// end inline asm
	// begin inline asm
	bar.sync 0;
	// end inline asm
	// begin inline asm
	{	
.reg .f64 data;
	ld.global.ca.f64 data, [%rd32772];
	}
	// end inline asm
	// begin inline asm
	bar.sync 0;
	// end inline asm
	// begin inline asm
	{	
.reg .f64 data;
	ld.global.ca.f64 data, [%rd32772];
	}
	// end inline asm
	// begin inline asm
	bar.sync 0;
	// end inline asm
	// begin inline asm
	{	
.reg .f64 data;
	ld.global.ca.f64 data, [%rd32772];
	}
	// end inline asm
	// begin inline asm
	bar.sync 0;
	// end inline asm
	// begin inline asm
	{	
.reg .f64 data;
	ld.global.ca.f64 data, [%rd32772];
	}
	// end inline asm
	// begin inline asm
	bar.sync 0;
	// end inline asm
	// begin inline asm
	{	
.reg .f64 data;
	ld.global.ca.f64 data, [%rd32772];
	}
	// end inline asm
	// begin inline asm
	bar.sync 0;
	// end inline asm
	// begin inline asm
	{	
.reg .f64 data;
	ld.global.ca.f64 data, [%rd32772];
	}
	// end inline asm
	// begin inline asm
	bar.sync 0;
	// end inline asm
	// begin inline asm
	{	
.reg .f64 data;
	ld.global.ca.f64 data, [%rd32772];
	}
	// end inline asm
	// begin inline asm
	bar.sync 0;
	// end inline asm
	// begin inline asm
	{	
.reg .f64 data;
	ld.global.ca.f64 data, [%rd32772];
	}
	// end inline asm
	// begin inline asm
	bar.sync 0;
	// end inline asm
	// begin inline asm
	{	
.reg .f64 data;
	ld.global.ca.f64 data, [%rd32772];
	}
	// end inline asm
	// begin inline asm
	bar.sync 0;
	// end inline asm
	// begin inline asm
	{	
.reg .f64 data;
	ld.global.ca.f64 data, [%rd32772];
	}
	// end inline asm
	// begin inline asm
	bar.sync 0;
	// end inline asm
	// begin inline asm
	{	
.reg .f64 data;
	ld.global.ca.f64 data, [%rd32772];
	}
	// end inline asm
	// begin inline asm
	bar.sync 0;
	// end inline asm
	// begin inline asm
	{	
.reg .f64 data;
	ld.global.ca.f64 data, [%rd32772];
	}
	// end inline asm
	// begin inline asm
	bar.sync 0;
	// end inline asm
	// begin inline asm
	{	
.reg .f64 data;
	ld.global.ca.f64 data, [%rd32772];
	}
	// end inline asm
	// begin inline asm
	bar.sync 0;
	// end inline asm
	// begin inline asm
	{	
.reg .f64 data;
	ld.global.ca.f64 data, [%rd32772];
	}
	// end inline asm
	// begin inline asm
	bar.sync 0;
	// end inline asm
	// begin inline asm
	{	
.reg .f64 data;
	ld.global.ca.f64 data, [%rd32772];
	}
	// end inline asm
	// begin inline asm
	bar.sync 0;
	// end inline asm
	// begin inline asm
	{	
.reg .f64 data;
	ld.global.ca.f64 data, [%rd32772];
	}
	// end inline asm
	// begin inline asm
	bar.sync 0;
	// end inline asm
	// begin inline asm
	{	
.reg .f64 data;
	ld.global.ca.f64 data, [%rd32772];
	}
	// end inline asm
	// begin inline asm
	bar.sync 0;
	// end inline asm
	// begin inline asm
	{	
.reg .f64 data;
	ld.global.ca.f64 data, [%rd32772];
	}
	// end inline asm
	// begin inline asm
	bar.sync 0;
	// end inline asm
	// begin inline asm
	{	
.reg .f64 data;
	ld.global.ca.f64 data, [%rd32772];
	}
	// end inline asm
	// begin inline asm
	bar.sync 0;
	// end inline asm
	// begin inline asm
	{	
.reg .f64 data;
	ld.global.ca.f64 data, [%rd32772];
	}
	// end inline asm
	// begin inline asm
	bar.sync 0;
	// end inline asm
	// begin inline asm
	{	
.reg .f64 data;
	ld.global.ca.f64 data, [%rd32772];
	}
	// end inline asm
	// begin inline asm
	bar.sync 0;
	// end inline asm
	// begin inline asm
	{	
.reg .f64 data;
	ld.global.ca.f64 data, [%rd32772];
	}
	// end inline asm
	// begin inline asm
	bar.sync 0;
	// end inline asm
	// begin inline asm
	{	
.reg .f64 data;
	ld.global.ca.f64 data, [%rd32772];
	}
	// end inline asm
	// begin inline asm
	bar.sync 0;
	// end inline asm
	// begin inline asm
	{	
.reg .f64 data;
	ld.global.ca.f64 data, [%rd32772];
	}
	// end inline asm
	// begin inline asm
	bar.sync 0;
	// end inline asm
	// begin inline asm
	{	
.reg .f64 data;
	ld.global.ca.f64 data, [%rd32772];
	}
	// end inline asm
	// begin inline asm
	bar.sync 0;
	// end inline asm
	// begin inline asm
	{	
.reg .f64 data;
	ld.global.ca.f64 data, [%rd32772];
	}
	// end inline asm
	// begin inline asm
	bar.sync 0;
	// end inline asm
	// begin inline asm
	{	
.reg .f64 data;
	ld.global.ca.f64 data, [%rd32772];
	}
	// end inline asm
	// begin inline asm
	bar.sync 0;
	// end inline asm
	// begin inline asm
	{	
.reg .f64 data;
	ld.global.ca.f64 data, [%rd32772];
	}
	// end inline asm
	// begin inline asm
	bar.sync 0;
	// end inline asm
	// begin inline asm
	{	
.reg .f64 data;
	ld.global.ca.f64 data, [%rd32772];
	}
	// end inline asm
	// begin inline asm
	bar.sync 0;
	// end inline asm
	// begin inline asm
	{	
.reg .f64 data;
	ld.global.ca.f64 data, [%rd32772];
	}
	// end inline asm
	// begin inline asm
	bar.sync 0;
	// end inline asm
	// begin inline asm
	{	
.reg .f64 data;
	ld.global.ca.f64 data, [%rd32772];
	}
	// end inline asm
	// begin inline asm
	bar.sync 0;
	// end inline asm
	// begin inline asm
	{	
.reg .f64 data;
	ld.global.ca.f64 data, [%rd32772];
	}
	// end inline asm
	// begin inline asm
	bar.sync 0;
	// end inline asm
	// begin inline asm
	{	
.reg .f64 data;
	ld.global.ca.f64 data, [%rd32772];
	}
	// end inline asm
	// begin inline asm
	bar.sync 0;
	// end inline asm
	// begin inline asm
	{	
.reg .f64 data;
	ld.global.ca.f64 data, [%rd32772];
	}
	// end inline asm
	// begin inline asm
	bar.sync 0;
	// end inline asm
	// begin inline asm
	{	
.reg .f64 data;
	ld.global.ca.f64 data, [%rd32772];
	}
	// end inline asm
	// begin inline asm
	bar.sync 0;
	// end inline asm
	// begin inline asm
	{	
.reg .f64 data;
	ld.global.ca.f64 data, [%rd32772];
	}
	// end inline asm
	// begin inline asm
	bar.sync 0;
	// end inline asm
	// begin inline asm
	{	
.reg .f64 data;
	ld.global.ca.f64 data, [%rd32772];
	}
	// end inline asm
	// begin inline asm
	bar.sync 0;
	// end inline asm
	// begin inline asm
	{	
.reg .f64 data;
	ld.global.ca.f64 data, [%rd32772];
	}
	// end inline asm
	// begin inline asm
	bar.sync 0;
	// end inline asm
	// begin inline asm
	{	
.reg .f64 data;
	ld.global.ca.f64 data, [%rd32772];
	}
	// end inline asm
	// begin inline asm
	bar.sync 0;
	// end inline asm
	// begin inline asm
	{	
.reg .f64 data;
	ld.global.ca.f64 data, [%rd32772];
	}
	// end inline asm
	// begin inline asm
	bar.sync 0;
	// end inline asm
	// begin inline asm
	{	
.reg .f64 data;
	ld.global.ca.f64 data, [%rd32772];
	}
	// end inline asm
	// begin inline asm
	bar.sync 0;
	// end inline asm
	// begin inline asm
	{	
.reg .f64 data;
	ld.global.ca.f64 data, [%rd32772];
	}
	// end inline asm
	// begin inline asm
	bar.sync 0;
	// end inline asm
	// begin inline asm
	{	
.reg .f64 data;
	ld.global.ca.f64 data, [%rd32772];
	}
	// end inline asm
	// begin inline asm
	bar.sync 0;
	// end inline asm
	// begin inline asm
	{	
.reg .f64 data;
	ld.global.ca.f64 data, [%rd32772];
	}
	// end inline asm
	// begin inline asm
	bar.sync 0;
	// end inline asm
	// begin inline asm
	{	
.reg .f64 data;
	ld.global.ca.f64 data, [%rd32772];
	}
	// end inline asm
	// begin inline asm
	bar.sync 0;
	// end inline asm
	// begin inline asm
	{	
.reg .f64 data;
	ld.global.ca.f64 data, [%rd32772];
	}
	// end inline asm
	// begin inline asm
	bar.sync 0;
	// end inline asm
	// begin inline asm
	{	
.reg .f64 data;
	ld.global.ca.f64 data, [%rd32772];
	}
	// end inline asm
	// begin inline asm
	bar.sync 0;
	// end inline asm
	// begin inline asm
	{	
.reg .f64 data;
	ld.global.ca.f64 data, [%rd32772];
	}
	// end inline asm
	// begin inline asm
	bar.sync 0;
	// end inline asm
	// begin inline asm
	{	
.reg .f64 data;
	ld.global.ca.f64 data, [%rd32772];
	}
	// end inline asm
	// begin inline asm
	bar.sync 0;
	// end inline asm
	// begin inline asm
	{	
.reg .f64 data;
	ld.global.ca.f64 data, [%rd32772];
	}
	// end inline asm
	// begin inline asm
	bar.sync 0;
	// end inline asm
	// begin inline asm
	{	
.reg .f64 data;
	ld.global.ca.f64 data, [%rd32772];
	}
	// end inline asm
	// begin inline asm
	bar.sync 0;
	// end inline asm
	// begin inline asm
	{	
.reg .f64 data;
	ld.global.ca.f64 data, [%rd32772];
	}
	// end inline asm
	// begin inline asm
	bar.sync 0;
	// end inline asm
	// begin inline asm
	{	
.reg .f64 data;
	ld.global.ca.f64 data, [%rd32772];
	}
	// end inline asm
	// begin inline asm
	bar.sync 0;
	// end inline asm
	// begin inline asm
	{	
.reg .f64 data;
	ld.global.ca.f64 data, [%rd32772];
	}
	// end inline asm
	// begin inline asm
	bar.sync 0;
	// end inline asm
	// begin inline asm
	{	
.reg .f64 data;
	ld.global.ca.f64 data, [%rd32772];
	}
	// end inline asm
	// begin inline asm
	bar.sync 0;
	// end inline asm
	// begin inline asm
	{	
.reg .f64 data;
	ld.global.ca.f64 data, [%rd32772];
	}
	// end inline asm
	// begin inline asm
	bar.sync 0;
	// end inline asm
	// begin inline asm
	{	
.reg .f64 data;
	ld.global.ca.f64 data, [%rd32772];
	}
	// end inline asm
	// begin inline asm
	bar.sync 0;
	// end inline asm
	// begin inline asm
	{	
.reg .f64 data;
	ld.global.ca.f64 data, [%rd32772];
	}
	// end inline asm
	// begin inline asm
	bar.sync 0;
	// end inline asm
	// begin inline asm
	{	
.reg .f64 data;
	ld.global.ca.f64 data, [%rd32772];
	}
	// end inline asm
	// begin inline asm
	bar.sync 0;
	// end inline asm
	// begin inline asm
	{	
.reg .f64 data;
	ld.global.ca.f64 data, [%rd32772];
	}
	// end inline asm
	// begin inline asm
	bar.sync 0;
	// end inline asm
	// begin inline asm
	{	
.reg .f64 data;
	ld.global.ca.f64 data, [%rd32772];
	}
	// end inline asm
	// begin inline asm
	bar.sync 0;
	// end inline asm
	// begin inline asm
	{	
.reg .f64 data;
	ld.global.ca.f64 data, [%rd32772];
	}
	// end inline asm
	// begin inline asm
	bar.sync 0;
	// end inline asm
	// begin inline asm
	{	
.reg .f64 data;
	ld.global.ca.f64 data, [%rd32772];
	}
	// end inline asm
	// begin inline asm
	bar.sync 0;
	// end inline asm
	// begin inline asm
	{	
.reg .f64 data;
	ld.global.ca.f64 data, [%rd32772];
	}
	// end inline asm
	// begin inline asm
	bar.sync 0;
	// end inline asm
	// begin inline asm
	{	
.reg .f64 data;
	ld.global.ca.f64 data, [%rd32772];
	}
	// end inline asm
	// begin inline asm
	bar.sync 0;
	// end inline asm
	// begin inline asm
	{	
.reg .f64 data;
	ld.global.ca.f64 data, [%rd32772];
	}
	// end inline asm
	// begin inline asm
	bar.sync 0;
	// end inline asm
	// begin inline asm
	{	
.reg .f64 data;
	ld.global.ca.f64 data, [%rd32772];
	}
	// end inline asm
	// begin inline asm
	bar.sync 0;
	// end inline asm
	// begin inline asm
	{	
.reg .f64 data;
	ld.global.ca.f64 data, [%rd32772];
	}
	// end inline asm
	// begin inline asm
	bar.sync 0;
	// end inline asm
	// begin inline asm
	{	
.reg .f64 data;
	ld.global.ca.f64 data, [%rd32772];
	}
	// end inline asm
	// begin inline asm
	bar.sync 0;
	// end inline asm
	// begin inline asm
	{	
.reg .f64 data;
	ld.global.ca.f64 data, [%rd32772];
	}
	// end inline asm
	// begin inline asm
	bar.sync 0;
	// end inline asm
	// begin inline asm
	{	
.reg .f64 data;
	ld.global.ca.f64 data, [%rd32772];
	}
	// end inline asm
	// begin inline asm
	bar.sync 0;
	// end inline asm
	// begin inline asm
	{	
.reg .f64 data;
	ld.global.ca.f64 data, [%rd32772];
	}
	// end inline asm
	// begin inline asm
	bar.sync 0;
	// end inline asm
	// begin inline asm
	{	
.reg .f64 data;
	ld.global.ca.f64 data, [%rd32772];
	}
	// end inline asm
	// begin inline asm
	bar.sync 0;
	// end inline asm
	// begin inline asm
	{	
.reg .f64 data;
	ld.global.ca.f64 data, [%rd32772];
	}
	// end inline asm
	// begin inline asm
	bar.sync 0;
	// end inline asm
	// begin inline asm
	{	
.reg .f64 data;
	ld.global.ca.f64 data, [%rd32772];
	}
	// end inline asm
	// begin inline asm
	bar.sync 0;
	// end inline asm
	// begin inline asm
	{	
.reg .f64 data;
	ld.global.ca.f64 data, [%rd32772];
	}
	// end inline asm
	// begin inline asm
	bar.sync 0;
	// end inline asm
	// begin inline asm
	{	
.reg .f64 data;
	ld.global.ca.f64 data, [%rd32772];
	}
	// end inline asm
	// begin inline asm
	bar.sync 0;
	// end inline asm
	// begin inline asm
	{	
.reg .f64 data;
	ld.global.ca.f64 data, [%rd32772];
	}
	// end inline asm
	// begin inline asm
	bar.sync 0;
	// end inline asm
	// begin inline asm
	{	
.reg .f64 data;
	ld.global.ca.f64 data, [%rd32772];
	}
	// end inline asm
	// begin inline asm
	bar.sync 0;
	// end inline asm
	// begin inline asm
	{	
.reg .f64 data;
	ld.global.ca.f64 data, [%rd32772];
	}
	// end inline asm
	// begin inline asm
	bar.sync 0;
	// end inline asm
	// begin inline asm
	{	
.reg .f64 data;
	ld.global.ca.f64 data, [%rd32772];
	}
	// end inline asm
	// begin inline asm
	bar.sync 0;
	// end inline asm
	// begin inline asm
	{	
.reg .f64 data;
	ld.global.ca.f64 data, [%rd32772];
	}
	// end inline asm
	// begin inline asm
	bar.sync 0;
	// end inline asm
	// begin inline asm
	{	
.reg .f64 data;
	ld.global.ca.f64 data, [%rd32772];
	}
	// end inline asm
	// begin inline asm
	bar.sync 0;
	// end inline asm
	// begin inline asm
	{	
.reg .f64 data;
	ld.global.ca.f64 data, [%rd32772];
	}
	// end inline asm
	// begin inline asm
	bar.sync 0;
	// end inline asm
	// begin inline asm
	{	
.reg .f64 data;
	ld.global.ca.f64 data, [%rd32772];
	}
	// end inline asm
	// begin inline asm
	bar.sync 0;
	// end inline asm
	// begin inline asm
	{	
.reg .f64 data;
	ld.global.ca.f64 data, [%rd32772];
	}
	// end inline asm
	// begin inline asm
	bar.sync 0;
	// end inline asm
	// begin inline asm
	{	
.reg .f64 data;
	ld.global.ca.f64 data, [%rd32772];
	}
	// end inline asm
	// begin inline asm
	bar.sync 0;
	// end inline asm
	// begin inline asm
	{	
.reg .f64 data;
	ld.global.ca.f64 data, [%rd32772];
	}
	// end inline asm
	// begin inline asm
	bar.sync 0;
	// end inline asm
	// begin inline asm
	{	
.reg .f64 data;
	ld.global.ca.f64 data, [%rd32772];
	}
	// end inline asm
	// begin inline asm
	bar.sync 0;
	// end inline asm
	// begin inline asm
	{	
.reg .f64 data;
	ld.global.ca.f64 data, [%rd32772];
	}
	// end inline asm
	// begin inline asm
	bar.sync 0;
	// end inline asm
	// begin inline asm
	{	
.reg .f64 data;
	ld.global.ca.f64 data, [%rd32772];
	}
	// end inline asm
	// begin inline asm
	bar.sync 0;
	// end inline asm
	// begin inline asm
	{	
.reg .f64 data;
	ld.global.ca.f64 data, [%rd32772];
	}
	// end inline asm
	// begin inline asm
	bar.sync 0;
	// end inline asm
	// begin inline asm
	{	
.reg .f64 data;
	ld.global.ca.f64 data, [%rd32772];
	}
	// end inline asm
	// begin inline asm
	bar.sync 0;
	// end inline asm
	// begin inline asm
	{	
.reg .f64 data;
	ld.global.ca.f64 data, [%rd32772];
	}
	// end inline asm
	// begin inline asm
	bar.sync 0;
	// end inline asm
	// begin inline asm
	{	
.reg .f64 data;
	ld.global.ca.f64 data, [%rd32772];
	}
	// end inline asm
	// begin inline asm
	bar.sync 0;
	// end inline asm
	// begin inline asm
	{	
.reg .f64 data;
	ld.global.ca.f64 data, [%rd32772];
	}
	// end inline asm
	// begin inline asm
	bar.sync 0;
	// end inline asm
	// begin inline asm
	{	
.reg .f64 data;
	ld.global.ca.f64 data, [%rd32772];
	}
	// end inline asm
	// begin inline asm
	bar.sync 0;
	// end inline asm
	// begin inline asm
	{	
.reg .f64 data;
	ld.global.ca.f64 data, [%rd32772];
	}
	// end inline asm
	// begin inline asm
	bar.sync 0;
	// end inline asm
	// begin inline asm
	{	
.reg .f64 data;
	ld.global.ca.f64 data, [%rd32772];
	}
	// end inline asm
	// begin inline asm
	bar.sync 0;
	// end inline asm
	// begin inline asm
	{	
.reg .f64 data;
	ld.global.ca.f64 data, [%rd32772];
	}
	// end inline asm
	// begin inline asm
	bar.sync 0;
	// end inline asm
	// begin inline asm
	{	
.reg .f64 data;
	ld.global.ca.f64 data, [%rd32772];
	}
	// end inline asm
	// begin inline asm
	bar.sync 0;
	// end inline asm
	// begin inline asm
	{	
.reg .f64 data;
	ld.global.ca.f64 data, [%rd32772];
	}
	// end inline asm
	// begin inline asm
	bar.sync 0;
	// end inline asm
	// begin inline asm
	{	
.reg .f64 data;
	ld.global.ca.f64 data, [%rd32772];
	}
	// end inline asm
	// begin inline asm
	bar.sync 0;
	// end inline asm
	// begin inline asm
	{	
.reg .f64 data;
	ld.global.ca.f64 data, [%rd32772];
	}
	// end inline asm
	// begin inline asm
	bar.sync 0;
	// end inline asm
	// begin inline asm
	{	
.reg .f64 data;
	ld.global.ca.f64 data, [%rd32772];
	}
	// end inline asm
	// begin inline asm
	bar.sync 0;
	// end inline asm
	// begin inline asm
	{	
.reg .f64 data;
	ld.global.ca.f64 data, [%rd32772];
	}
	// end inline asm
	// begin inline asm
	bar.sync 0;
	// end inline asm
	// begin inline asm
	{	
.reg .f64 data;
	ld.global.ca.f64 data, [%rd32772];
	}
	// end inline asm
	// begin inline asm
	bar.sync 0;
	// end inline asm
	// begin inline asm
	{	
.reg .f64 data;
	ld.global.ca.f64 data, [%rd32772];
	}
	// end inline asm
	// begin inline asm
	bar.sync 0;
	// end inline asm
	// begin inline asm
	{	
.reg .f64 data;
	ld.global.ca.f64 data, [%rd32772];
	}
	// end inline asm
	// begin inline asm
	bar.sync 0;
	// end inline asm
	// begin inline asm
	{	
.reg .f64 data;
	ld.global.ca.f64 data, [%rd32772];
	}
	// end inline asm
	// begin inline asm
	bar.sync 0;
	// end inline asm
	// begin inline asm
	{	
.reg .f64 data;
	ld.global.ca.f64 data, [%rd32772];
	}
	// end inline asm
	// begin inline asm
	bar.sync 0;
	// end inline asm
	// begin inline asm
	{	
.reg .f64 data;
	ld.global.ca.f64 data, [%rd32772];
	}
	// end inline asm
	// begin inline asm
	bar.sync 0;
	// end inline asm
	// begin inline asm
	{	
.reg .f64 data;
	ld.global.ca.f64 data, [%rd32772];
	}
	// end inline asm
	// begin inline asm
	bar.sync 0;
	// end inline asm
	// begin inline asm
	{	
.reg .f64 data;
	ld.global.ca.f64 data, [%rd32772];
	}
	// end inline asm
	// begin inline asm
	bar.sync 0;
	// end inline asm
	// begin inline asm
	{	
.reg .f64 data;
	ld.global.ca.f64 data, [%rd32772];
	}
	// end inline asm
	// begin inline asm
	bar.sync 0;
	// end inline asm
	// begin inline asm
	{	
.reg .f64 data;
	ld.global.ca.f64 data, [%rd32772];
	}
	// end inline asm
	// begin inline asm
	bar.sync 0;
	// end inline asm
	// begin inline asm
	{	
.reg .f64 data;
	ld.global.ca.f64 data, [%rd32772];
	}
	// end inline asm
	// begin inline asm
	bar.sync 0;
	// end inline asm
	// begin inline asm
	{	
.reg .f64 data;
	ld.global.ca.f64 data, [%rd32772];
	}
	// end inline asm
	// begin inline asm
	bar.sync 0;
	// end inline asm
	// begin inline asm
	{	
.reg .f64 data;
	ld.global.ca.f64 data, [%rd32772];
	}
	// end inline asm
	// begin inline asm
	bar.sync 0;
	// end inline asm
	// begin inline asm
	{	
.reg .f64 data;
	ld.global.ca.f64 data, [%rd32772];
	}
	// end inline asm
	// begin inline asm
	bar.sync 0;
	// end inline asm
	// begin inline asm
	{	
.reg .f64 data;
	ld.global.ca.f64 data, [%rd32772];
	}
	// end inline asm
	// begin inline asm
	bar.sync 0;
	// end inline asm
	// begin inline asm
	{	
.reg .f64 data;
	ld.global.ca.f64 data, [%rd32772];
	}
	// end inline asm
	// begin inline asm
	bar.sync 0;
	// end inline asm
	// begin inline asm
	{	
.reg .f64 data;
	ld.global.ca.f64 data, [%rd32772];
	}
	// end inline asm
	// begin inline asm
	bar.sync 0;
	// end inline asm
	// begin inline asm
	{	
.reg .f64 data;
	ld.global.ca.f64 data, [%rd32772];
	}
	// end inline asm
	// begin inline asm
	bar.sync 0;
	// end inline asm
	// begin inline asm
	{	
.reg .f64 data;
	ld.global.ca.f64 data, [%rd32772];
	}
	// end inline asm
	// begin inline asm
	bar.sync 0;
	// end inline asm
	// begin inline asm
	{	
.reg .f64 data;
	ld.global.ca.f64 data, [%rd32772];
	}
	// end inline asm
	// begin inline asm
	bar.sync 0;
	// end inline asm
	// begin inline asm
	{	
.reg .f64 data;
	ld.global.ca.f64 data, [%rd32772];
	}
	// end inline asm
	// begin inline asm
	bar.sync 0;
	// end inline asm
	// begin inline asm
	{	
.reg .f64 data;
	ld.global.ca.f64 data, [%rd32772];
	}
	// end inline asm
	// begin inline asm
	bar.sync 0;
	// end inline asm
	// begin inline asm
	{	
.reg .f64 data;
	ld.global.ca.f64 data, [%rd32772];
	}
	// end inline asm
	// begin inline asm
	bar.sync 0;
	// end inline asm
	// begin inline asm
	{	
.reg .f64 data;
	ld.global.ca.f64 data, [%rd32772];
	}
	// end inline asm
	// begin inline asm
	bar.sync 0;
	// end inline asm
	// begin inline asm
	{	
.reg .f64 data;
	ld.global.ca.f64 data, [%rd32772];
	}
	// end inline asm
	// begin inline asm
	bar.sync 0;
	// end inline asm
	// begin inline asm
	{	
.reg .f64 data;
	ld.global.ca.f64 data, [%rd32772];
	}
	// end inline asm
	// begin inline asm
	bar.sync 0;
	// end inline asm
	// begin inline asm
	{	
.reg .f64 data;
	ld.global.ca.f64 data, [%rd32772];
	}
	// end inline asm
	// begin inline asm
	bar.sync 0;
	// end inline asm
	// begin inline asm
	{	
.reg .f64 data;
	ld.global.ca.f64 data, [%rd32772];
	}
	// end inline asm
	// begin inline asm
	bar.sync 0;
	// end inline asm
	// begin inline asm
	{	
.reg .f64 data;
	ld.global.ca.f64 data, [%rd32772];
	}
	// end inline asm
	// begin inline asm
	bar.sync 0;
	// end inline asm
	// begin inline asm
	{	
.reg .f64 data;
	ld.global.ca.f64 data, [%rd32772];
	}
	// end inline asm
	// begin inline asm
	bar.sync 0;
	// end inline asm
	// begin inline asm
	{	
.reg .f64 data;
	ld.global.ca.f64 data, [%rd32772];
	}
	// end inline asm
	// begin inline asm
	bar.sync 0;
	// end inline asm
	// begin inline asm
	{	
.reg .f64 data;
	ld.global.ca.f64 data, [%rd32772];
	}
	// end inline asm
	// begin inline asm
	bar.sync 0;
	// end inline asm
	// begin inline asm
	{	
.reg .f64 data;
	ld.global.ca.f64 data, [%rd32772];
	}
	// end inline asm
	// begin inline asm
	bar.sync 0;
	// end inline asm
	// begin inline asm
	{	
.reg .f64 data;
	ld.global.ca.f64 data, [%rd32772];
	}
	// end inline asm
	// begin inline asm
	bar.sync 0;
	// end inline asm
	// begin inline asm
	{	
.reg .f64 data;
	ld.global.ca.f64 data, [%rd32772];
	}
	// end inline asm
	// begin inline asm
	bar.sync 0;
	// end inline asm
	// begin inline asm
	{	
.reg .f64 data;
	ld.global.ca.f64 data, [%rd32772];
	}
	// end inline asm
	// begin inline asm
	bar.sync 0;
	// end inline asm
	// begin inline asm
	{	
.reg .f64 data;
	ld.global.ca.f64 data, [%rd32772];
	}
	// end inline asm
	// begin inline asm
	bar.sync 0;
	// end inline asm
	// begin inline asm
	{	
.reg .f64 data;
	ld.global.ca.f64 data, [%rd32772];
	}
	// end inline asm
	// begin inline asm
	bar.sync 0;
	// end inline asm
	// begin inline asm
	{	
.reg .f64 data;
	ld.global.ca.f64 data, [%rd32772];
	}
	// end inline asm
	// begin inline asm
	bar.sync 0;
	// end inline asm
	// begin inline asm
	{	
.reg .f64 data;
	ld.global.ca.f64 data, [%rd32772];
	}
	// end inline asm
	// begin inline asm
	bar.sync 0;
	// end inline asm
	// begin inline asm
	{	
.reg .f64 data;
	ld.global.ca.f64 data, [%rd32772];
	}
	// end inline asm
	// begin inline asm
	bar.sync 0;
	// end inline asm
	// begin inline asm
	{	
.reg .f64 data;
	ld.global.ca.f64 data, [%rd32772];
	}
	// end inline asm
	// begin inline asm
	bar.sync 0;
	// end inline asm
	// begin inline asm
	{	
.reg .f64 data;
	ld.global.ca.f64 data, [%rd32772];
	}
	// end inline asm
	// begin inline asm
	bar.sync 0;
	// end inline asm
	// begin inline asm
	{	
.reg .f64 data;
	ld.global.ca.f64 data, [%rd32772];
	}
	// end inline asm
	// begin inline asm
	bar.sync 0;
	// end inline asm
	// begin inline asm
	{	
.reg .f64 data;
	ld.global.ca.f64 data, [%rd32772];
	}
	// end inline asm
	// begin inline asm
	bar.sync 0;
	// end inline asm
	// begin inline asm
	{	
.reg .f64 data;
	ld.global.ca.f64 data, [%rd32772];
	}
	// end inline asm
	// begin inline asm
	bar.sync 0;
	// end inline asm
	// begin inline asm
	{	
.reg .f64 data;
	ld.global.ca.f64 data, [%rd32772];
	}
	// end inline asm
	// begin inline asm
	bar.sync 0;
	// end inline asm
	// begin inline asm
	{	
.reg .f64 data;
	ld.global.ca.f64 data, [%rd32772];
	}
	// end inline asm
	// begin inline asm
	bar.sync 0;
	// end inline asm
	// begin inline asm
	{	
.reg .f64 data;
	ld.global.ca.f64 data, [%rd32772];
	}
	// end inline asm
	// begin inline asm
	bar.sync 0;
	// end inline asm
	// begin inline asm
	{	
.reg .f64 data;
	ld.global.ca.f64 data, [%rd32772];
	}
	// end inline asm
	// begin inline asm
	bar.sync 0;
	// end inline asm
	// begin inline asm
	{	
.reg .f64 data;
	ld.global.ca.f64 data, [%rd32772];
	}
	// end inline asm
	// begin inline asm
	bar.sync 0;
	// end inline asm
	// begin inline asm
	{	
.reg .f64 data;
	ld.global.ca.f64 data, [%rd32772];
	}
	// end inline asm
	// begin inline asm
	bar.sync 0;
	// end inline asm
	// begin inline asm
	{	
.reg .f64 data;
	ld.global.ca.f64 data, [%rd32772];
	}
	// end inline asm
	// begin inline asm
	bar.sync 0;
	// end inline asm
	// begin inline asm
	{	
.reg .f64 data;
	ld.global.ca.f64 data, [%rd32772];
	}
	// end inline asm
	// begin inline asm
	bar.sync 0;
	// end inline asm
	// begin inline asm
	{	
.reg .f64 data;
	ld.global.ca.f64 data, [%rd32772];
	}
	// end inline asm
	// begin inline asm
	bar.sync 0;
	// end inline asm
	// begin inline asm
	{	
.reg .f64 data;
	ld.global.ca.f64 data, [%rd32772];
	}
	// end inline asm
	// begin inline asm
	bar.sync 0;
	// end inline asm
	// begin inline asm
	{	
.reg .f64 data;
	ld.global.ca.f64 data, [%rd32772];
	}
	// end inline asm
	// begin inline asm
	bar.sync 0;
	// end inline asm
	// begin inline asm
	{	
.reg .f64 data;
	ld.global.ca.f64 data, [%rd32772];
	}
	// end inline asm
	// begin inline asm
	bar.sync 0;
	// end inline asm
	// begin inline asm
	{	
.reg .f64 data;
	ld.global.ca.f64 data, [%rd32772];
	}
	// end inline asm
	// begin inline asm
	bar.sync 0;
	// end inline asm
	// begin inline asm
	{	
.reg .f64 data;
	ld.global.ca.f64 data, [%rd32772];
	}
	// end inline asm
	// begin inline asm
	bar.sync 0;
	// end inline asm
	// begin inline asm
	{	
.reg .f64 data;
	ld.global.ca.f64 data, [%rd32772];
	}
	// end inline asm
	// begin inline asm
	bar.sync 0;
	// end inline asm
	// begin inline asm
	{	
.reg .f64 data;
	ld.global.ca.f64 data, [%rd32772];
	}
	// end inline asm
	// begin inline asm
	bar.sync 0;
	// end inline asm
	// begin inline asm
	{	
.reg .f64 data;
	ld.global.ca.f64 data, [%rd32772];
	}
	// end inline asm
	// begin inline asm
	bar.sync 0;
	// end inline asm
	// begin inline asm
	{	
.reg .f64 data;
	ld.global.ca.f64 data, [%rd32772];
	}
	// end inline asm
	// begin inline asm
	bar.sync 0;
	// end inline asm
	// begin inline asm
	{	
.reg .f64 data;
	ld.global.ca.f64 data, [%rd32772];
	}
	// end inline asm
	// begin inline asm
	bar.sync 0;
	// end inline asm
	// begin inline asm
	{	
.reg .f64 data;
	ld.global.ca.f64 data, [%rd32772];
	}
	// end inline asm
	// begin inline asm
	bar.sync 0;
	// end inline asm
	// begin inline asm
	{	
.reg .f64 data;
	ld.global.ca.f64 data, [%rd32772];
	}
	// end inline asm
	// begin inline asm
	bar.sync 0;
	// end inline asm
	// begin inline asm
	{	
.reg .f64 data;
	ld.global.ca.f64 data, [%rd32772];
	}
	// end inline asm
	// begin inline asm
	bar.sync 0;
	// end inline asm
	// begin inline asm
	{	
.reg .f64 data;
	ld.global.ca.f64 data, [%rd32772];
	}
	// end inline asm
	// begin inline asm
	bar.sync 0;
	// end inline asm
	// begin inline asm
	{	
.reg .f64 data;
	ld.global.ca.f64 data, [%rd32772];
	}
	// end inline asm
	// begin inline asm
	bar.sync 0;
	// end inline asm
	// begin inline asm
	{	
.reg .f64 data;
	ld.global.ca.f64 data, [%rd32772];
	}
	// end inline asm
	// begin inline asm
	bar.sync 0;
	// end inline asm
	// begin inline asm
	{	
.reg .f64 data;
	ld.global.ca.f64 data, [%rd32772];
	}
	// end inline asm
	// begin inline asm
	bar.sync 0;
	// end inline asm
	// begin inline asm
	{	
.reg .f64 data;
	ld.global.ca.f64 data, [%rd32772];
	}
	// end inline asm
	// begin inline asm
	bar.sync 0;
	// end inline asm
	// begin inline asm
	{	
.reg .f64 data;
	ld.global.ca.f64 data, [%rd32772];
	}
	// end inline asm
	// begin inline asm
	bar.sync 0;
	// end inline asm
	// begin inline asm
	{	
.reg .f64 data;
	ld.global.ca.f64 data, [%rd32772];
	}
	// end inline asm
	// begin inline asm
	bar.sync 0;
	// end inline asm
	// begin inline asm
	{	
.reg .f64 data;
	ld.global.ca.f64 data, [%rd32772];
	}
	// end inline asm
	// begin inline asm
	bar.sync 0;
	// end inline asm
	// begin inline asm
	{	
.reg .f64 data;
	ld.global.ca.f64 data, [%rd32772];
	}
	// end inline asm
	// begin inline asm
	bar.sync 0;
	// end inline asm
	// begin inline asm
	{	
.reg .f64 data;
	ld.global.ca.f64 data, [%rd32772];
	}
	// end inline asm
	// begin inline asm
	bar.sync 0;
	// end inline asm
	// begin inline asm
	{	
.reg .f64 data;
	ld.global.ca.f64 data, [%rd32772];
	}
	// end inline asm
	// begin inline asm
	bar.sync 0;
	// end inline asm
	// begin inline asm
	{	
.reg .f64 data;
	ld.global.ca.f64 data, [%rd32772];
	}
	// end inline asm
	// begin inline asm
	bar.sync 0;
	// end inline asm
	// begin inline asm
	{	
.reg .f64 data;
	ld.global.ca.f64 data, [%rd32772];
	}
	// end inline asm
	// begin inline asm
	bar.sync 0;
	// end inline asm
	// begin inline asm
	{	
.reg .f64 data;
	ld.global.ca.f64 data, [%rd32772];
	}
	// end inline asm
	// begin inline asm
	bar.sync 0;
	// end inline asm
	// begin inline asm
	{	
.reg .f64 data;
	ld.global.ca.f64 data, [%rd32772];
	}
	// end inline asm
	// begin inline asm
	bar.sync 0;
	// end inline asm
	// begin inline asm
	{	
.reg .f64 data;
	ld.global.ca.f64 data, [%rd32772];
	}
	// end inline asm
	// begin inline asm
	bar.sync 0;
	// end inline asm
	// begin inline asm
	{	
.reg .f64 data;
	ld.global.ca.f64 data, [%rd32772];
	}
	// end inline asm
	// begin inline asm
	bar.sync 0;
	// end inline asm
	// begin inline asm
	{	
.reg .f64 data;
	ld.global.ca.f64 data, [%rd32772];
	}
	// end inline asm
	// begin inline asm
	bar.sync 0;
	// end inline asm
	// begin inline asm
	{	
.reg .f64 data;
	ld.global.ca.f64 data, [%rd32772];
	}
	// end inline asm
	// begin inline asm
	bar.sync 0;
	// end inline asm
	// begin inline asm
	{	
.reg .f64 data;
	ld.global.ca.f64 data, [%rd32772];
	}
	// end inline asm
	// begin inline asm
	bar.sync 0;
	// end inline asm
	// begin inline asm
	{	
.reg .f64 data;
	ld.global.ca.f64 data, [%rd32772];
	}
	// end inline asm
	// begin inline asm
	bar.sync 0;
	// end inline asm
	// begin inline asm
	{	
.reg .f64 data;
	ld.global.ca.f64 data, [%rd32772];
	}
	// end inline asm
	// begin inline asm
	bar.sync 0;
	// end inline asm
	// begin inline asm
	{	
.reg .f64 data;
	ld.global.ca.f64 data, [%rd32772];
	}
	// end inline asm
	// begin inline asm
	bar.sync 0;
	// end inline asm
	// begin inline asm
	{	
.reg .f64 data;
	ld.global.ca.f64 data, [%rd32772];
	}
	// end inline asm
	// begin inline asm
	bar.sync 0;
	// end inline asm
	// begin inline asm
	{	
.reg .f64 data;
	ld.global.ca.f64 data, [%rd32772];
	}
	// end inline asm
	// begin inline asm
	bar.sync 0;
	// end inline asm
	// begin inline asm
	{	
.reg .f64 data;
	ld.global.ca.f64 data, [%rd32772];
	}
	// end inline asm
	// begin inline asm
	bar.sync 0;
	// end inline asm
	// begin inline asm
	{	
.reg .f64 data;
	ld.global.ca.f64 data, [%rd32772];
	}
	// end inline asm
	// begin inline asm
	bar.sync 0;
	// end inline asm
	// begin inline asm
	{	
.reg .f64 data;
	ld.global.ca.f64 data, [%rd32772];
	}
	// end inline asm
	// begin inline asm
	bar.sync 0;
	// end inline asm
	// begin inline asm
	{	
.reg .f64 data;
	ld.global.ca.f64 data, [%rd32772];
	}
	// end inline asm
	// begin inline asm
	bar.sync 0;
	// end inline asm
	// begin inline asm
	{	
.reg .f64 data;
	ld.global.ca.f64 data, [%rd32772];
	}
	// end inline asm
	// begin inline asm
	bar.sync 0;
	// end inline asm
	// begin inline asm
	{	
.reg .f64 data;
	ld.global.ca.f64 data, [%rd32772];
	}
	// end inline asm
	// begin inline asm
	bar.sync 0;
	// end inline asm
	// begin inline asm
	{	
.reg .f64 data;
	ld.global.ca.f64 data, [%rd32772];
	}
	// end inline asm
	// begin inline asm
	bar.sync 0;
	// end inline asm
	// begin inline asm
	{	
.reg .f64 data;
	ld.global.ca.f64 data, [%rd32772];
	}
	// end inline asm
	// begin inline asm
	bar.sync 0;
	// end inline asm
	// begin inline asm
	{	
.reg .f64 data;
	ld.global.ca.f64 data, [%rd32772];
	}
	// end inline asm
	// begin inline asm
	bar.sync 0;
	// end inline asm
	// begin inline asm
	{	
.reg .f64 data;
	ld.global.ca.f64 data, [%rd32772];
	}
	// end inline asm
	// begin inline asm
	bar.sync 0;
	// end inline asm
	// begin inline asm
	{	
.reg .f64 data;
	ld.global.ca.f64 data, [%rd32772];
	}
	// end inline asm
	// begin inline asm
	bar.sync 0;
	// end inline asm
	// begin inline asm
	{	
.reg .f64 data;
	ld.global.ca.f64 data, [%rd32772];
	}
	// end inline asm
	// begin inline asm
	bar.sync 0;
	// end inline asm
	// begin inline asm
	{	
.reg .f64 data;
	ld.global.ca.f64 data, [%rd32772];
	}
	// end inline asm
	// begin inline asm
	bar.sync 0;
	// end inline asm
	// begin inline asm
	{	
.reg .f64 data;
	ld.global.ca.f64 data, [%rd32772];
	}
	// end inline asm
	// begin inline asm
	bar.sync 0;
	// end inline asm
	// begin inline asm
	{	
.reg .f64 data;
	ld.global.ca.f64 data, [%rd32772];
	}
	// end inline asm
	// begin inline asm
	bar.sync 0;
	// end inline asm
	// begin inline asm
	{	
.reg .f64 data;
	ld.global.ca.f64 data, [%rd32772];
	}
	// end inline asm
	// begin inline asm
	bar.sync 0;
	// end inline asm
	// begin inline asm
	{	
.reg .f64 data;
	ld.global.ca.f64 data, [%rd32772];
	}
	// end inline asm
	// begin inline asm
	bar.sync 0;
	// end inline asm
	// begin inline asm
	{	
.reg .f64 data;
	ld.global.ca.f64 data, [%rd32772];
	}
	// end inline asm
	// begin inline asm
	bar.sync 0;
	// end inline asm
	// begin inline asm
	{	
.reg .f64 data;
	ld.global.ca.f64 data, [%rd32772];
	}
	// end inline asm
	// begin inline asm
	bar.sync 0;
	// end inline asm
	// begin inline asm
	{	
.reg .f64 data;
	ld.global.ca.f64 data, [%rd32772];
	}
	// end inline asm
	// begin inline asm
	bar.sync 0;
	// end inline asm
	// begin inline asm
	{	
.reg .f64 data;
	ld.global.ca.f64 data, [%rd32772];
	}
	// end inline asm
	// begin inline asm
	bar.sync 0;
	// end inline asm
	// begin inline asm
	{	
.reg .f64 data;
	ld.global.ca.f64 data, [%rd32772];
	}
	// end inline asm
	// begin inline asm
	bar.sync 0;
	// end inline asm
	// begin inline asm
	{	
.reg .f64 data;
	ld.global.ca.f64 data, [%rd32772];
	}
	// end inline asm
	// begin inline asm
	bar.sync 0;
	// end inline asm
	// begin inline asm
	{	
.reg .f64 data;
	ld.global.ca.f64 data, [%rd32772];
	}
	// end inline asm
	// begin inline asm
	bar.sync 0;
	// end inline asm
	// begin inline asm
	{	
.reg .f64 data;
	ld.global.ca.f64 data, [%rd32772];
	}
	// end inline asm
	// begin inline asm
	bar.sync 0;
	// end inline asm
	// begin inline asm
	{	
.reg .f64 data;
	ld.global.ca.f64 data, [%rd32772];
	}
	// end inline asm
	// begin inline asm
	bar.sync 0;
	// end inline asm
	// begin inline asm
	{	
.reg .f64 data;
	ld.global.ca.f64 data, [%rd32772];
	}
	// end inline asm
	// begin inline asm
	bar.sync 0;
	// end inline asm
	// begin inline asm
	{	
.reg .f64 data;
	ld.global.ca.f64 data, [%rd32772];
	}
	// end inline asm
	// begin inline asm
	bar.sync 0;
	// end inline asm
	// begin inline asm
	{	
.reg .f64 data;
	ld.global.ca.f64 data, [%rd32772];
	}
	// end inline asm
	// begin inline asm
	bar.sync 0;
	// end inline asm
	// begin inline asm
	{	
.reg .f64 data;
	ld.global.ca.f64 data, [%rd32772];
	}
	// end inline asm
	// begin inline asm
	bar.sync 0;
	// end inline asm
	// begin inline asm
	{	
.reg .f64 data;
	ld.global.ca.f64 data, [%rd32772];
	}
	// end inline asm
	// begin inline asm
	bar.sync 0;
	// end inline asm
	// begin inline asm
	{	
.reg .f64 data;
	ld.global.ca.f64 data, [%rd32772];
	}
	// end inline asm
	// begin inline asm
	bar.sync 0;
	// end inline asm
	// begin inline asm
	{	
.reg .f64 data;
	ld.global.ca.f64 data, [%rd32772];
	}
	// end inline asm
	// begin inline asm
	bar.sync 0;
	// end inline asm
	// begin inline asm
	{	
.reg .f64 data;
	ld.global.ca.f64 data, [%rd32772];
	}
	// end inline asm
	// begin inline asm
	bar.sync 0;
	// end inline asm
	// begin inline asm
	{	
.reg .f64 data;
	ld.global.ca.f64 data, [%rd32772];
	}
	// end inline asm
	// begin inline asm
	bar.sync 0;
	// end inline asm
	// begin inline asm
	{	
.reg .f64 data;
	ld.global.ca.f64 data, [%rd32772];
	}
	// end inline asm
	// begin inline asm
	bar.sync 0;
	// end inline asm
	// begin inline asm
	{	
.reg .f64 data;
	ld.global.ca.f64 data, [%rd32772];
	}
	// end inline asm
	// begin inline asm
	bar.sync 0;
	// end inline asm
	// begin inline asm
	{	
.reg .f64 data;
	ld.global.ca.f64 data, [%rd32772];
	}
	// end inline asm
	// begin inline asm
	bar.sync 0;
	// end inline asm
	// begin inline asm
	{	
.reg .f64 data;
	ld.global.ca.f64 data, [%rd32772];
	}
	// end inline asm
	// begin inline asm
	bar.sync 0;
	// end inline asm
	// begin inline asm
	{	
.reg .f64 data;
	ld.global.ca.f64 data, [%rd32772];
	}
	// end inline asm
	// begin inline asm
	bar.sync 0;
	// end inline asm
	// begin inline asm
	{	
.reg .f64 data;
	ld.global.ca.f64 data, [%rd32772];
	}
	// end inline asm
	// begin inline asm
	bar.sync 0;
	// end inline asm
	// begin inline asm
	{	
.reg .f64 data;
	ld.global.ca.f64 data, [%rd32772];
	}
	// end inline asm
	// begin inline asm
	bar.sync 0;
	// end inline asm
	// begin inline asm
	{	
.reg .f64 data;
	ld.global.ca.f64 data, [%rd32772];
	}
	// end inline asm
	// begin inline asm
	bar.sync 0;
	// end inline asm
	// begin inline asm
	{	
.reg .f64 data;
	ld.global.ca.f64 data, [%rd32772];
	}
	// end inline asm
	// begin inline asm
	bar.sync 0;
	// end inline asm
	// begin inline asm
	{	
.reg .f64 data;
	ld.global.ca.f64 data, [%rd32772];
	}
	// end inline asm
	// begin inline asm
	bar.sync 0;
	// end inline asm
	// begin inline asm
	{	
.reg .f64 data;
	ld.global.ca.f64 data, [%rd32772];
	}
	// end inline asm
	// begin inline asm
	bar.sync 0;
	// end inline asm
	// begin inline asm
	{	
.reg .f64 data;
	ld.global.ca.f64 data, [%rd32772];
	}
	// end inline asm
	// begin inline asm
	bar.sync 0;
	// end inline asm
	// begin inline asm
	{	
.reg .f64 data;
	ld.global.ca.f64 data, [%rd32772];
	}
	// end inline asm
	// begin inline asm
	bar.sync 0;
	// end inline asm
	// begin inline asm
	{	
.reg .f64 data;
	ld.global.ca.f64 data, [%rd32772];
	}
	// end inline asm
	// begin inline asm
	bar.sync 0;
	// end inline asm
	// begin inline asm
	{	
.reg .f64 data;
	ld.global.ca.f64 data, [%rd32772];
	}
	// end inline asm
	// begin inline asm
	bar.sync 0;
	// end inline asm
	// begin inline asm
	{	
.reg .f64 data;
	ld.global.ca.f64 data, [%rd32772];
	}
	// end inline asm
	// begin inline asm
	bar.sync 0;
	// end inline asm
	// begin inline asm
	{	
.reg .f64 data;
	ld.global.ca.f64 data, [%rd32772];
	}
	// end inline asm
	// begin inline asm
	bar.sync 0;
	// end inline asm
	// begin inline asm
	{	
.reg .f64 data;
	ld.global.ca.f64 data, [%rd32772];
	}
	// end inline asm
	// begin inline asm
	bar.sync 0;
	// end inline asm
	// begin inline asm
	{	
.reg .f64 data;
	ld.global.ca.f64 data, [%rd32772];
	}
	// end inline asm
	// begin inline asm
	bar.sync 0;
	// end inline asm
	// begin inline asm
	{	
.reg .f64 data;
	ld.global.ca.f64 data, [%rd32772];
	}
	// end inline asm
	// begin inline asm
	bar.sync 0;
	// end inline asm
	// begin inline asm
	{	
.reg .f64 data;
	ld.global.ca.f64 data, [%rd32772];
	}
	// end inline asm
	// begin inline asm
	bar.sync 0;
	// end inline asm
	// begin inline asm
	{	
.reg .f64 data;
	ld.global.ca.f64 data, [%rd32772];
	}
	// end inline asm
	// begin inline asm
	bar.sync 0;
	// end inline asm
	// begin inline asm
	{	
.reg .f64 data;
	ld.global.ca.f64 data, [%rd32772];
	}
	// end inline asm
	// begin inline asm
	bar.sync 0;
	// end inline asm
	// begin inline asm
	{	
.reg .f64 data;
	ld.global.ca.f64 data, [%rd32772];
	}
	// end inline asm
	// begin inline asm
	bar.sync 0;
	// end inline asm
	// begin inline asm
	{	
.reg .f64 data;
	ld.global.ca.f64 data, [%rd32772];
	}
	// end inline asm
	// begin inline asm
	bar.sync 0;
	// end inline asm
	// begin inline asm
	{	
.reg .f64 data;
	ld.global.ca.f64 data, [%rd32772];
	}
	// end inline asm
	// begin inline asm
	bar.sync 0;
	// end inline asm
	// begin inline asm
	{	
.reg .f64 data;
	ld.global.ca.f64 data, [%rd32772];
	}
	// end inline asm
	// begin inline asm
	bar.sync 0;
	// end inline asm
	// begin inline asm
	{	
.reg .f64 data;
	ld.global.ca.f64 data, [%rd32772];
	}
	// end inline asm
	// begin inline asm
	bar.sync 0;
	// end inline asm
	// begin inline asm
	{	
.reg .f64 data;
	ld.global.ca.f64 data, [%rd32772];
	}
	// end inline asm
	// begin inline asm
	bar.sync 0;
	// end inline asm
	// begin inline asm
	{	
.reg .f64 data;
	ld.global.ca.f64 data, [%rd32772];
	}
	// end inline asm
	// begin inline asm
	bar.sync 0;
	// end inline asm
	// begin inline asm
	{	
.reg .f64 data;
	ld.global.ca.f64 data, [%rd32772];
	}
	// end inline asm
	// begin inline asm
	bar.sync 0;
	// end inline asm
	// begin inline asm
	{	
.reg .f64 data;
	ld.global.ca.f64 data, [%rd32772];
	}
	// end inline asm
	// begin inline asm
	bar.sync 0;
	// end inline asm
	// begin inline asm
	{	
.reg .f64 data;
	ld.global.ca.f64 data, [%rd32772];
	}
	// end inline asm
	// begin inline asm
	bar.sync 0;
	// end inline asm
	// begin inline asm
	{	
.reg .f64 data;
	ld.global.ca.f64 data, [%rd32772];
	}
	// end inline asm
	// begin inline asm
	bar.sync 0;
	// end inline asm
	// begin inline asm
	{	
.reg .f64 data;
	ld.global.ca.f64 data, [%rd32772];
	}
	// end inline asm
	// begin inline asm
	bar.sync 0;
	// end inline asm
	// begin inline asm
	{	
.reg .f64 data;
	ld.global.ca.f64 data, [%rd32772];
	}
	// end inline asm
	// begin inline asm
	bar.sync 0;
	// end inline asm
	// begin inline asm
	{	
.reg .f64 data;
	ld.global.ca.f64 data, [%rd32772];
	}
	// end inline asm
	// begin inline asm
	bar.sync 0;
	// end inline asm
	// begin inline asm
	{	
.reg .f64 data;
	ld.global.ca.f64 data, [%rd32772];
	}
	// end inline asm
	// begin inline asm
	bar.sync 0;
	// end inline asm
	// begin inline asm
	{	
.reg .f64 data;
	ld.global.ca.f64 data, [%rd32772];
	}
	// end inline asm
	// begin inline asm
	bar.sync 0;
	// end inline asm
	// begin inline asm
	{	
.reg .f64 data;
	ld.global.ca.f64 data, [%rd32772];
	}
	// end inline asm
	// begin inline asm
	bar.sync 0;
	// end inline asm
	// begin inline asm
	{	
.reg .f64 data;
	ld.global.ca.f64 data, [%rd32772];
	}
	// end inline asm
	// begin inline asm
	bar.sync 0;
	// end inline asm
	// begin inline asm
	{	
.reg .f64 data;
	ld.global.ca.f64 data, [%rd32772];
	}
	// end inline asm
	// begin inline asm
	bar.sync 0;
	// end inline asm
	// begin inline asm
	{	
.reg .f64 data;
	ld.global.ca.f64 data, [%rd32772];
	}
	// end inline asm
	// begin inline asm
	bar.sync 0;
	// end inline asm
	// begin inline asm
	{	
.reg .f64 data;
	ld.global.ca.f64 data, [%rd32772];
	}
	// end inline asm
	// begin inline asm
	bar.sync 0;
	// end inline asm
	// begin inline asm
	{	
.reg .f64 data;
	ld.global.ca.f64 data, [%rd32772];
	}
	// end inline asm
	// begin inline asm
	bar.sync 0;
	// end inline asm
	// begin inline asm
	{	
.reg .f64 data;
	ld.global.ca.f64 data, [%rd32772];
	}
	// end inline asm
	// begin inline asm
	bar.sync 0;
	// end inline asm
	// begin inline asm
	{	
.reg .f64 data;
	ld.global.ca.f64 data, [%rd32772];
	}
	// end inline asm
	// begin inline asm
	bar.sync 0;
	// end inline asm
	// begin inline asm
	{	
.reg .f64 data;
	ld.global.ca.f64 data, [%rd32772];
	}
	// end inline asm
	// begin inline asm
	bar.sync 0;
	// end inline asm
	// begin inline asm
	{	
.reg .f64 data;
	ld.global.ca.f64 data, [%rd32772];
	}
	// end inline asm
	// begin inline asm
	bar.sync 0;
	// end inline asm
	// begin inline asm
	{	
.reg .f64 data;
	ld.global.ca.f64 data, [%rd32772];
	}
	// end inline asm
	// begin inline asm
	bar.sync 0;
	// end inline asm
	// begin inline asm
	{	
.reg .f64 data;
	ld.global.ca.f64 data, [%rd32772];
	}
	// end inline asm
	// begin inline asm
	bar.sync 0;
	// end inline asm
	// begin inline asm
	{	
.reg .f64 data;
	ld.global.ca.f64 data, [%rd32772];
	}
	// end inline asm
	// begin inline asm
	bar.sync 0;
	// end inline asm
	// begin inline asm
	{	
.reg .f64 data;
	ld.global.ca.f64 data, [%rd32772];
	}
	// end inline asm
	// begin inline asm
	bar.sync 0;
	// end inline asm
	// begin inline asm
	{	
.reg .f64 data;
	ld.global.ca.f64 data, [%rd32772];
	}
	// end inline asm
	// begin inline asm
	bar.sync 0;
	// end inline asm
	// begin inline asm
	{	
.reg .f64 data;
	ld.global.ca.f64 data, [%rd32772];
	}
	// end inline asm
	// begin inline asm
	bar.sync 0;
	// end inline asm
	// begin inline asm
	{	
.reg .f64 data;
	ld.global.ca.f64 data, [%rd32772];
	}
	// end inline asm
	// begin inline asm
	bar.sync 0;
	// end inline asm
	// begin inline asm
	{	
.reg .f64 data;
	ld.global.ca.f64 data, [%rd32772];
	}
	// end inline asm
	// begin inline asm
	bar.sync 0;
	// end inline asm
	// begin inline asm
	{	
.reg .f64 data;
	ld.global.ca.f64 data, [%rd32772];
	}
	// end inline asm
	// begin inline asm
	bar.sync 0;
	// end inline asm
	// begin inline asm
	{	
.reg .f64 data;
	ld.global.ca.f64 data, [%rd32772];
	}
	// end inline asm
	// begin inline asm
	bar.sync 0;
	// end inline asm
	// begin inline asm
	{	
.reg .f64 data;
	ld.global.ca.f64 data, [%rd32772];
	}
	// end inline asm
	// begin inline asm
	bar.sync 0;
	// end inline asm
	// begin inline asm
	{	
.reg .f64 data;
	ld.global.ca.f64 data, [%rd32772];
	}
	// end inline asm
	// begin inline asm
	bar.sync 0;
	// end inline asm
	// begin inline asm
	{	
.reg .f64 data;
	ld.global.ca.f64 data, [%rd32772];
	}
	// end inline asm
	// begin inline asm
	bar.sync 0;
	// end inline asm
	// begin inline asm
	{	
.reg .f64 data;
	ld.global.ca.f64 data, [%rd32772];
	}
	// end inline asm
	// begin inline asm
	bar.sync 0;
	// end inline asm
	// begin inline asm
	{	
.reg .f64 data;
	ld.global.ca.f64 data, [%rd32772];
	}
	// end inline asm
	// begin inline asm
	bar.sync 0;
	// end inline asm
	// begin inline asm
	{	
.reg .f64 data;
	ld.global.ca.f64 data, [%rd32772];
	}
	// end inline asm
	// begin inline asm
	bar.sync 0;
	// end inline asm
	// begin inline asm
	{	
.reg .f64 data;
	ld.global.ca.f64 data, [%rd32772];
	}
	// end inline asm
	// begin inline asm
	bar.sync 0;
	// end inline asm
	// begin inline asm
	{	
.reg .f64 data;
	ld.global.ca.f64 data, [%rd32772];
	}
	// end inline asm
	// begin inline asm
	bar.sync 0;
	// end inline asm
	// begin inline asm
	{	
.reg .f64 data;
	ld.global.ca.f64 data, [%rd32772];
	}
	// end inline asm
	// begin inline asm
	bar.sync 0;
	// end inline asm
	// begin inline asm
	{	
.reg .f64 data;
	ld.global.ca.f64 data, [%rd32772];
	}
	// end inline asm
	// begin inline asm
	bar.sync 0;
	// end inline asm
	// begin inline asm
	{	
.reg .f64 data;
	ld.global.ca.f64 data, [%rd32772];
	}
	// end inline asm
	// begin inline asm
	bar.sync 0;
	// end inline asm
	// begin inline asm
	{	
.reg .f64 data;
	ld.global.ca.f64 data, [%rd32772];
	}
	// end inline asm
	// begin inline asm
	bar.sync 0;
	// end inline asm
	// begin inline asm
	{	
.reg .f64 data;
	ld.global.ca.f64 data, [%rd32772];
	}
	// end inline asm
	// begin inline asm
	bar.sync 0;
	// end inline asm
	// begin inline asm
	{	
.reg .f64 data;
	ld.global.ca.f64 data, [%rd32772];
	}
	// end inline asm
	// begin inline asm
	bar.sync 0;
	// end inline asm
	// begin inline asm
	{	
.reg .f64 data;
	ld.global.ca.f64 data, [%rd32772];
	}
	// end inline asm
	// begin inline asm
	bar.sync 0;
	// end inline asm
	// begin inline asm
	{	
.reg .f64 data;
	ld.global.ca.f64 data, [%rd32772];
	}
	// end inline asm
	// begin inline asm
	bar.sync 0;
	// end inline asm
	// begin inline asm
	{	
.reg .f64 data;
	ld.global.ca.f64 data, [%rd32772];
	}
	// end inline asm
	// begin inline asm
	bar.sync 0;
	// end inline asm
	// begin inline asm
	{	
.reg .f64 data;
	ld.global.ca.f64 data, [%rd32772];
	}
	// end inline asm
	// begin inline asm
	bar.sync 0;
	// end inline asm
	// begin inline asm
	{	
.reg .f64 data;
	ld.global.ca.f64 data, [%rd32772];
	}
	// end inline asm
	// begin inline asm
	bar.sync 0;
	// end inline asm
	// begin inline asm
	{	
.reg .f64 data;
	ld.global.ca.f64 data, [%rd32772];
	}
	// end inline asm
	// begin inline asm
	bar.sync 0;
	// end inline asm
	// begin inline asm
	{	
.reg .f64 data;
	ld.global.ca.f64 data, [%rd32772];
	}
	// end inline asm
	// begin inline asm
	bar.sync 0;
	// end inline asm
	// begin inline asm
	{	
.reg .f64 data;
	ld.global.ca.f64 data, [%rd32772];
	}
	// end inline asm
	// begin inline asm
	bar.sync 0;
	// end inline asm
	// begin inline asm
	{	
.reg .f64 data;
	ld.global.ca.f64 data, [%rd32772];
	}
	// end inline asm
	// begin inline asm
	bar.sync 0;
	// end inline asm
	// begin inline asm
	{	
.reg .f64 data;
	ld.global.ca.f64 data, [%rd32772];
	}
	// end inline asm
	// begin inline asm
	bar.sync 0;
	// end inline asm
	// begin inline asm
	{	
.reg .f64 data;
	ld.global.ca.f64 data, [%rd32772];
	}
	// end inline asm
	// begin inline asm
	bar.sync 0;
	// end inline asm
	// begin inline asm
	{	
.reg .f64 data;
	ld.global.ca.f64 data, [%rd32772];
	}
	// end inline asm
	// begin inline asm
	bar.sync 0;
	// end inline asm
	// begin inline asm
	{	
.reg .f64 data;
	ld.global.ca.f64 data, [%rd32772];
	}
	// end inline asm
	// begin inline asm
	bar.sync 0;
	// end inline asm
	// begin inline asm
	{	
.reg .f64 data;
	ld.global.ca.f64 data, [%rd32772];
	}
	// end inline asm
	// begin inline asm
	bar.sync 0;
	// end inline asm
	// begin inline asm
	{	
.reg .f64 data;
	ld.global.ca.f64 data, [%rd32772];
	}
	// end inline asm
	// begin inline asm
	bar.sync 0;
	// end inline asm
	// begin inline asm
	{	
.reg .f64 data;
	ld.global.ca.f64 data, [%rd32772];
	}
	// end inline asm
	// begin inline asm
	bar.sync 0;
	// end inline asm
	// begin inline asm
	{	
.reg .f64 data;
	ld.global.ca.f64 data, [%rd32772];
	}
	// end inline asm
	// begin inline asm
	bar.sync 0;
	// end inline asm
	// begin inline asm
	{	
.reg .f64 data;
	ld.global.ca.f64 data, [%rd32772];
	}
	// end inline asm
	// begin inline asm
	bar.sync 0;
	// end inline asm
	// begin inline asm
	{	
.reg .f64 data;
	ld.global.ca.f64 data, [%rd32772];
	}
	// end inline asm
	// begin inline asm
	bar.sync 0;
	// end inline asm
	// begin inline asm
	{	
.reg .f64 data;
	ld.global.ca.f64 data, [%rd32772];
	}
	// end inline asm
	// begin inline asm
	bar.sync 0;
	// end inline asm
	// begin inline asm
	{	
.reg .f64 data;
	ld.global.ca.f64 data, [%rd32772];
	}
	// end inline asm
	// begin inline asm
	bar.sync 0;
	// end inline asm
	// begin inline asm
	{	
.reg .f64 data;
	ld.global.ca.f64 data, [%rd32772];
	}
	// end inline asm
	// begin inline asm
	bar.sync 0;
	// end inline asm
	// begin inline asm
	{	
.reg .f64 data;
	ld.global.ca.f64 data, [%rd32772];
	}
	// end inline asm
	// begin inline asm
	bar.sync 0;
	// end inline asm
	// begin inline asm
	{	
.reg .f64 data;
	ld.global.ca.f64 data, [%rd32772];
	}
	// end inline asm
	// begin inline asm
	bar.sync 0;
	// end inline asm
	// begin inline asm
	{	
.reg .f64 data;
	ld.global.ca.f64 data, [%rd32772];
	}
	// end inline asm
	// begin inline asm
	bar.sync 0;
	// end inline asm
	// begin inline asm
	{	
.reg .f64 data;
	ld.global.ca.f64 data, [%rd32772];
	}
	// end inline asm
	// begin inline asm
	bar.sync 0;
	// end inline asm
	// begin inline asm
	{	
.reg .f64 data;
	ld.global.ca.f64 data, [%rd32772];
	}
	// end inline asm
	// begin inline asm
	bar.sync 0;
	// end inline asm
	// begin inline asm
	{	
.reg .f64 data;
	ld.global.ca.f64 data, [%rd32772];
	}
	// end inline asm
	// begin inline asm
	bar.sync 0;
	// end inline asm
	// begin inline asm
	{	
.reg .f64 data;
	ld.global.ca.f64 data, [%rd32772];
	}
	// end inline asm
	// begin inline asm
	bar.sync 0;
	// end inline asm
	// begin inline asm
	{	
.reg .f64 data;
	ld.global.ca.f64 data, [%rd32772];
	}
	// end inline asm
	// begin inline asm
	bar.sync 0;
	// end inline asm
	// begin inline asm
	{	
.reg .f64 data;
	ld.global.ca.f64 data, [%rd32772];
	}
	// end inline asm
	// begin inline asm
	bar.sync 0;
	// end inline asm
	// begin inline asm
	{	
.reg .f64 data;
	ld.global.ca.f64 data, [%rd32772];
	}
	// end inline asm
	// begin inline asm
	bar.sync 0;
	// end inline asm
	// begin inline asm
	{	
.reg .f64 data;
	ld.global.ca.f64 data, [%rd32772];
	}
	// end inline asm
	// begin inline asm
	bar.sync 0;
	// end inline asm
	// begin inline asm
	{	
.reg .f64 data;
	ld.global.ca.f64 data, [%rd32772];
	}
	// end inline asm
	// begin inline asm
	bar.sync 0;
	// end inline asm
	// begin inline asm
	{	
.reg .f64 data;
	ld.global.ca.f64 data, [%rd32772];
	}
	// end inline asm
	// begin inline asm
	bar.sync 0;
	// end inline asm
	// begin inline asm
	{	
.reg .f64 data;
	ld.global.ca.f64 data, [%rd32772];
	}
	// end inline asm
	// begin inline asm
	bar.sync 0;
	// end inline asm
	// begin inline asm
	{	
.reg .f64 data;
	ld.global.ca.f64 data, [%rd32772];
	}
	// end inline asm
	// begin inline asm
	bar.sync 0;
	// end inline asm
	// begin inline asm
	{	
.reg .f64 data;
	ld.global.ca.f64 data, [%rd32772];
	}
	// end inline asm
	// begin inline asm
	bar.sync 0;
	// end inline asm
	// begin inline asm
	{	
.reg .f64 data;
	ld.global.ca.f64 data, [%rd32772];
	}
	// end inline asm
	// begin inline asm
	bar.sync 0;
	// end inline asm
	// begin inline asm
	{	
.reg .f64 data;
	ld.global.ca.f64 data, [%rd32772];
	}
	// end inline asm
	// begin inline asm
	bar.sync 0;
	// end inline asm
	// begin inline asm
	{	
.reg .f64 data;
	ld.global.ca.f64 data, [%rd32772];
	}
	// end inline asm
	// begin inline asm
	bar.sync 0;
	// end inline asm
	// begin inline asm
	{	
.reg .f64 data;
	ld.global.ca.f64 data, [%rd32772];
	}
	// end inline asm
	// begin inline asm
	bar.sync 0;
	// end inline asm
	// begin inline asm
	{	
.reg .f64 data;
	ld.global.ca.f64 data, [%rd32772];
	}
	// end inline asm
	// begin inline asm
	bar.sync 0;
	// end inline asm
	// begin inline asm
	{	
.reg .f64 data;
	ld.global.ca.f64 data, [%rd32772];
	}
	// end inline asm
	// begin inline asm
	bar.sync 0;
	// end inline asm
	// begin inline asm
	{	
.reg .f64 data;
	ld.global.ca.f64 data, [%rd32772];
	}
	// end inline asm
	// begin inline asm
	bar.sync 0;
	// end inline asm
	// begin inline asm
	{	
.reg .f64 data;
	ld.global.ca.f64 data, [%rd32772];
	}
	// end inline asm
	// begin inline asm
	bar.sync 0;
	// end inline asm
	// begin inline asm
	{	
.reg .f64 data;
	ld.global.ca.f64 data, [%rd32772];
	}
	// end inline asm
	// begin inline asm
	bar.sync 0;
	// end inline asm
	// begin inline asm
	{	
.reg .f64 data;
	ld.global.ca.f64 data, [%rd32772];
	}
	// end inline asm
	// begin inline asm
	bar.sync 0;
	// end inline asm
	// begin inline asm
	{	
.reg .f64 data;
	ld.global.ca.f64 data, [%rd32772];
	}
	// end inline asm
	// begin inline asm
	bar.sync 0;
	// end inline asm
	// begin inline asm
	{	
.reg .f64 data;
	ld.global.ca.f64 data, [%rd32772];
	}
	// end inline asm
	// begin inline asm
	bar.sync 0;
	// end inline asm
	// begin inline asm
	{	
.reg .f64 data;
	ld.global.ca.f64 data, [%rd32772];
	}
	// end inline asm
	// begin inline asm
	bar.sync 0;
	// end inline asm
	// begin inline asm
	{	
.reg .f64 data;
	ld.global.ca.f64 data, [%rd32772];
	}
	// end inline asm
	// begin inline asm
	bar.sync 0;
	// end inline asm
	// begin inline asm
	{	
.reg .f64 data;
	ld.global.ca.f64 data, [%rd32772];
	}
	// end inline asm
	// begin inline asm
	bar.sync 0;
	// end inline asm
	// begin inline asm
	{	
.reg .f64 data;
	ld.global.ca.f64 data, [%rd32772];
	}
	// end inline asm
	// begin inline asm
	bar.sync 0;
	// end inline asm
	// begin inline asm
	{	
.reg .f64 data;
	ld.global.ca.f64 data, [%rd32772];
	}
	// end inline asm
	// begin inline asm
	bar.sync 0;
	// end inline asm
	// begin inline asm
	{	
.reg .f64 data;
	ld.global.ca.f64 data, [%rd32772];
	}
	// end inline asm
	// begin inline asm
	bar.sync 0;
	// end inline asm
	// begin inline asm
	{	
.reg .f64 data;
	ld.global.ca.f64 data, [%rd32772];
	}
	// end inline asm
	// begin inline asm
	bar.sync 0;
	// end inline asm
	// begin inline asm
	{	
.reg .f64 data;
	ld.global.ca.f64 data, [%rd32772];
	}
	// end inline asm
	// begin inline asm
	bar.sync 0;
	// end inline asm
	// begin inline asm
	{	
.reg .f64 data;
	ld.global.ca.f64 data, [%rd32772];
	}
	// end inline asm
	// begin inline asm
	bar.sync 0;
	// end inline asm
	// begin inline asm
	{	
.reg .f64 data;
	ld.global.ca.f64 data, [%rd32772];
	}
	// end inline asm
	// begin inline asm
	bar.sync 0;
	// end inline asm
	// begin inline asm
	{	
.reg .f64 data;
	ld.global.ca.f64 data, [%rd32772];
	}
	// end inline asm
	// begin inline asm
	bar.sync 0;
	// end inline asm
	// begin inline asm
	{	
.reg .f64 data;
	ld.global.ca.f64 data, [%rd32772];
	}
	// end inline asm
	// begin inline asm
	bar.sync 0;
	// end inline asm
	// begin inline asm
	{	
.reg .f64 data;
	ld.global.ca.f64 data, [%rd32772];
	}
	// end inline asm
	// begin inline asm
	bar.sync 0;
	// end inline asm
	// begin inline asm
	{	
.reg .f64 data;
	ld.global.ca.f64 data, [%rd32772];
	}
	// end inline asm
	// begin inline asm
	bar.sync 0;
	// end inline asm
	// begin inline asm
	{	
.reg .f64 data;
	ld.global.ca.f64 data, [%rd32772];
	}
	// end inline asm
	// begin inline asm
	bar.sync 0;
	// end inline asm
	// begin inline asm
	{	
.reg .f64 data;
	ld.global.ca.f64 data, [%rd32772];
	}
	// end inline asm
	// begin inline asm
	bar.sync 0;
	// end inline asm
	// begin inline asm
	{	
.reg .f64 data;
	ld.global.ca.f64 data, [%rd32772];
	}
	// end inline asm
	// begin inline asm
	bar.sync 0;
	// end inline asm
	// begin inline asm
	{	
.reg .f64 data;
	ld.global.ca.f64 data, [%rd32772];
	}
	// end inline asm
	// begin inline asm
	bar.sync 0;
	// end inline asm
	// begin inline asm
	{	
.reg .f64 data;
	ld.global.ca.f64 data, [%rd32772];
	}
	// end inline asm
	// begin inline asm
	bar.sync 0;
	// end inline asm
	// begin inline asm
	{	
.reg .f64 data;
	ld.global.ca.f64 data, [%rd32772];
	}
	// end inline asm
	// begin inline asm
	bar.sync 0;
	// end inline asm
	// begin inline asm
	{	
.reg .f64 data;
	ld.global.ca.f64 data, [%rd32772];
	}
	// end inline asm
	// begin inline asm
	bar.sync 0;
	// end inline asm
	// begin inline asm
	{	
.reg .f64 data;
	ld.global.ca.f64 data, [%rd32772];
	}
	// end inline asm
	// begin inline asm
	bar.sync 0;
	// end inline asm
	// begin inline asm
	{	
.reg .f64 data;
	ld.global.ca.f64 data, [%rd32772];
	}
	// end inline asm
	// begin inline asm
	bar.sync 0;
	// end inline asm
	// begin inline asm
	{	
.reg .f64 data;
	ld.global.ca.f64 data, [%rd32772];
	}
	// end inline asm
	// begin inline asm
	bar.sync 0;
	// end inline asm
	// begin inline asm
	{	
.reg .f64 data;
	ld.global.ca.f64 data, [%rd32772];
	}
	// end inline asm
	// begin inline asm
	bar.sync 0;
	// end inline asm
	// begin inline asm
	{	
.reg .f64 data;
	ld.global.ca.f64 data, [%rd32772];
	}
	// end inline asm
	// begin inline asm
	bar.sync 0;
	// end inline asm
	// begin inline asm
	{	
.reg .f64 data;
	ld.global.ca.f64 data, [%rd32772];
	}
	// end inline asm
	// begin inline asm
	bar.sync 0;
	// end inline asm
	// begin inline asm
	{	
.reg .f64 data;
	ld.global.ca.f64 data, [%rd32772];
	}
	// end inline asm
	// begin inline asm
	bar.sync 0;
	// end inline asm
	// begin inline asm
	{	
.reg .f64 data;
	ld.global.ca.f64 data, [%rd32772];
	}
	// end inline asm
	// begin inline asm
	bar.sync 0;
	// end inline asm
	// begin inline asm
	{	
.reg .f64 data;
	ld.global.ca.f64 data, [%rd32772];
	}
	// end inline asm
	// begin inline asm
	bar.sync 0;
	// end inline asm
	// begin inline asm
	{	
.reg .f64 data;
	ld.global.ca.f64 data, [%rd32772];
	}
	// end inline asm
	// begin inline asm
	bar.sync 0;
	// end inline asm
	// begin inline asm
	{	
.reg .f64 data;
	ld.global.ca.f64 data, [%rd32772];
	}
	// end inline asm
	// begin inline asm
	bar.sync 0;
	// end inline asm
	// begin inline asm
	{	
.reg .f64 data;
	ld.global.ca.f64 data, [%rd32772];
	}
	// end inline asm
	// begin inline asm
	bar.sync 0;
	// end inline asm
	// begin inline asm
	{	
.reg .f64 data;
	ld.global.ca.f64 data, [%rd32772];
	}
	// end inline asm
	// begin inline asm
	bar.sync 0;
	// end inline asm
	// begin inline asm
	{	
.reg .f64 data;
	ld.global.ca.f64 data, [%rd32772];
	}
	// end inline asm
	// begin inline asm
	bar.sync 0;
	// end inline asm
	// begin inline asm
	{	
.reg .f64 data;
	ld.global.ca.f64 data, [%rd32772];
	}
	// end inline asm
	// begin inline asm
	bar.sync 0;
	// end inline asm
	// begin inline asm
	{	
.reg .f64 data;
	ld.global.ca.f64 data, [%rd32772];
	}
	// end inline asm
	// begin inline asm
	bar.sync 0;
	// end inline asm
	// begin inline asm
	{	
.reg .f64 data;
	ld.global.ca.f64 data, [%rd32772];
	}
	// end inline asm
	// begin inline asm
	bar.sync 0;
	// end inline asm
	// begin inline asm
	{	
.reg .f64 data;
	ld.global.ca.f64 data, [%rd32772];
	}
	// end inline asm
	// begin inline asm
	bar.sync 0;
	// end inline asm
	// begin inline asm
	{	
.reg .f64 data;
	ld.global.ca.f64 data, [%rd32772];
	}
	// end inline asm
	// begin inline asm
	bar.sync 0;
	// end inline asm
	// begin inline asm
	{	
.reg .f64 data;
	ld.global.ca.f64 data, [%rd32772];
	}
	// end inline asm
	// begin inline asm
	bar.sync 0;
	// end inline asm
	// begin inline asm
	{	
.reg .f64 data;
	ld.global.ca.f64 data, [%rd32772];
	}
	// end inline asm
	// begin inline asm
	bar.sync 0;
	// end inline asm
	// begin inline asm
	{	
.reg .f64 data;
	ld.global.ca.f64 data, [%rd32772];
	}
	// end inline asm
	// begin inline asm
	bar.sync 0;
	// end inline asm
	// begin inline asm
	{	
.reg .f64 data;
	ld.global.ca.f64 data, [%rd32772];
	}
	// end inline asm
	// begin inline asm
	bar.sync 0;
	// end inline asm
	// begin inline asm
	{	
.reg .f64 data;
	ld.global.ca.f64 data, [%rd32772];
	}
	// end inline asm
	// begin inline asm
	bar.sync 0;
	// end inline asm
	// begin inline asm
	{	
.reg .f64 data;
	ld.global.ca.f64 data, [%rd32772];
	}
	// end inline asm
	// begin inline asm
	bar.sync 0;
	// end inline asm
	// begin inline asm
	{	
.reg .f64 data;
	ld.global.ca.f64 data, [%rd32772];
	}
	// end inline asm
	// begin inline asm
	bar.sync 0;
	// end inline asm
	// begin inline asm
	{	
.reg .f64 data;
	ld.global.ca.f64 data, [%rd32772];
	}
	// end inline asm
	// begin inline asm
	bar.sync 0;
	// end inline asm
	// begin inline asm
	{	
.reg .f64 data;
	ld.global.ca.f64 data, [%rd32772];
	}
	// end inline asm
	// begin inline asm
	bar.sync 0;
	// end inline asm
	// begin inline asm
	{	
.reg .f64 data;
	ld.global.ca.f64 data, [%rd32772];
	}
	// end inline asm
	// begin inline asm
	bar.sync 0;
	// end inline asm
	// begin inline asm
	{	
.reg .f64 data;
	ld.global.ca.f64 data, [%rd32772];
	}
	// end inline asm
	// begin inline asm
	bar.sync 0;
	// end inline asm
	// begin inline asm
	{	
.reg .f64 data;
	ld.global.ca.f64 data, [%rd32772];
	}
	// end inline asm
	// begin inline asm
	bar.sync 0;
	// end inline asm
	// begin inline asm
	{	
.reg .f64 data;
	ld.global.ca.f64 data, [%rd32772];
	}
	// end inline asm
	// begin inline asm
	bar.sync 0;
	// end inline asm
	// begin inline asm
	{	
.reg .f64 data;
	ld.global.ca.f64 data, [%rd32772];
	}
	// end inline asm
	// begin inline asm
	bar.sync 0;
	// end inline asm
	// begin inline asm
	{	
.reg .f64 data;
	ld.global.ca.f64 data, [%rd32772];
	}
	// end inline asm
	// begin inline asm
	bar.sync 0;
	// end inline asm
	// begin inline asm
	{	
.reg .f64 data;
	ld.global.ca.f64 data, [%rd32772];
	}
	// end inline asm
	// begin inline asm
	bar.sync 0;
	// end inline asm
	// begin inline asm
	{	
.reg .f64 data;
	ld.global.ca.f64 data, [%rd32772];
	}
	// end inline asm
	// begin inline asm
	bar.sync 0;
	// end inline asm
	// begin inline asm
	{	
.reg .f64 data;
	ld.global.ca.f64 data, [%rd32772];
	}
	// end inline asm
	// begin inline asm
	bar.sync 0;
	// end inline asm
	// begin inline asm
	{	
.reg .f64 data;
	ld.global.ca.f64 data, [%rd32772];
	}
	// end inline asm
	// begin inline asm
	bar.sync 0;
	// end inline asm
	// begin inline asm
	{	
.reg .f64 data;
	ld.global.ca.f64 data, [%rd32772];
	}
	// end inline asm
	// begin inline asm
	bar.sync 0;
	// end inline asm
	// begin inline asm
	{	
.reg .f64 data;
	ld.global.ca.f64 data, [%rd32772];
	}
	// end inline asm
	// begin inline asm
	bar.sync 0;
	// end inline asm
	// begin inline asm
	{	
.reg .f64 data;
	ld.global.ca.f64 data, [%rd32772];
	}
	// end inline asm
	// begin inline asm
	bar.sync 0;
	// end inline asm
	// begin inline asm
	{	
.reg .f64 data;
	ld.global.ca.f64 data, [%rd32772];
	}
	// end inline asm
	// begin inline asm
	bar.sync 0;
	// end inline asm
	// begin inline asm
	{	
.reg .f64 data;
	ld.global.ca.f64 data, [%rd32772];
	}
	// end inline asm
	// begin inline asm
	bar.sync 0;
	// end inline asm
	// begin inline asm
	{	
.reg .f64 data;
	ld.global.ca.f64 data, [%rd32772];
	}
	// end inline asm
	// begin inline asm
	bar.sync 0;
	// end inline asm
	// begin inline asm
	{	
.reg .f64 data;
	ld.global.ca.f64 data, [%rd32772];
	}
	// end inline asm
	// begin inline asm
	bar.sync 0;
	// end inline asm
	// begin inline asm
	{	
.reg .f64 data;
	ld.global.ca.f64 data, [%rd32772];
	}
	// end inline asm
	// begin inline asm
	bar.sync 0;
	// end inline asm
	// begin inline asm
	{	
.reg .f64 data;
	ld.global.ca.f64 data, [%rd32772];
	}
	// end inline asm
	// begin inline asm
	bar.sync 0;
	// end inline asm
	// begin inline asm
	{	
.reg .f64 data;
	ld.global.ca.f64 data, [%rd32772];
	}
	// end inline asm
	// begin inline asm
	bar.sync 0;
	// end inline asm
	// begin inline asm
	{	
.reg .f64 data;
	ld.global.ca.f64 data, [%rd32772];
	}
	// end inline asm
	// begin inline asm
	bar.sync 0;
	// end inline asm
	// begin inline asm
	{	
.reg .f64 data;
	ld.global.ca.f64 data, [%rd32772];
	}
	// end inline asm
	// begin inline asm
	bar.sync 0;
	// end inline asm
	// begin inline asm
	{	
.reg .f64 data;
	ld.global.ca.f64 data, [%rd32772];
	}
	// end inline asm
	// begin inline asm
	bar.sync 0;
	// end inline asm
	// begin inline asm
	{	
.reg .f64 data;
	ld.global.ca.f64 data, [%rd32772];
	}
	// end inline asm
	// begin inline asm
	bar.sync 0;
	// end inline asm
	// begin inline asm
	{	
.reg .f64 data;
	ld.global.ca.f64 data, [%rd32772];
	}
	// end inline asm
	// begin inline asm
	bar.sync 0;
	// end inline asm
	// begin inline asm
	{	
.reg .f64 data;
	ld.global.ca.f64 data, [%rd32772];
	}
	// end inline asm
	// begin inline asm
	bar.sync 0;
	// end inline asm
	// begin inline asm
	{	
.reg .f64 data;
	ld.global.ca.f64 data, [%rd32772];
	}
	// end inline asm
	// begin inline asm
	bar.sync 0;
	// end inline asm
	// begin inline asm
	{	
.reg .f64 data;
	ld.global.ca.f64 data, [%rd32772];
	}
	// end inline asm
	// begin inline asm
	bar.sync 0;
	// end inline asm
	// begin inline asm
	{	
.reg .f64 data;
	ld.global.ca.f64 data, [%rd32772];
	}
	// end inline asm
	// begin inline asm
	bar.sync 0;
	// end inline asm
	// begin inline asm
	{	
.reg .f64 data;
	ld.global.ca.f64 data, [%rd32772];
	}
	// end inline asm
	// begin inline asm
	bar.sync 0;
	// end inline asm
	// begin inline asm
	{	
.reg .f64 data;
	ld.global.ca.f64 data, [%rd32772];
	}
	// end inline asm
	// begin inline asm
	bar.sync 0;
	// end inline asm
	// begin inline asm
	{	
.reg .f64 data;
	ld.global.ca.f64 data, [%rd32772];
	}
	// end inline asm
	// begin inline asm
	bar.sync 0;
	// end inline asm
	// begin inline asm
	{	
.reg .f64 data;
	ld.global.ca.f64 data, [%rd32772];
	}
	// end inline asm
	// begin inline asm
	bar.sync 0;
	// end inline asm
	// begin inline asm
	{	
.reg .f64 data;
	ld.global.ca.f64 data, [%rd32772];
	}
	// end inline asm
	// begin inline asm
	bar.sync 0;
	// end inline asm
	// begin inline asm
	{	
.reg .f64 data;
	ld.global.ca.f64 data, [%rd32772];
	}
	// end inline asm
	// begin inline asm
	bar.sync 0;
	// end inline asm
	// begin inline asm
	{	
.reg .f64 data;
	ld.global.ca.f64 data, [%rd32772];
	}
	// end inline asm
	// begin inline asm
	bar.sync 0;
	// end inline asm
	// begin inline asm
	{	
.reg .f64 data;
	ld.global.ca.f64 data, [%rd32772];
	}
	// end inline asm
	// begin inline asm
	bar.sync 0;
	// end inline asm
	// begin inline asm
	{	
.reg .f64 data;
	ld.global.ca.f64 data, [%rd32772];
	}
	// end inline asm
	// begin inline asm
	bar.sync 0;
	// end inline asm
	// begin inline asm
	{	
.reg .f64 data;
	ld.global.ca.f64 data, [%rd32772];
	}
	// end inline asm
	// begin inline asm
	bar.sync 0;
	// end inline asm
	// begin inline asm
	{	
.reg .f64 data;
	ld.global.ca.f64 data, [%rd32772];
	}
	// end inline asm
	// begin inline asm
	bar.sync 0;
	// end inline asm
	// begin inline asm
	{	
.reg .f64 data;
	ld.global.ca.f64 data, [%rd32772];
	}
	// end inline asm
	// begin inline asm
	bar.sync 0;
	// end inline asm
	// begin inline asm
	{	
.reg .f64 data;
	ld.global.ca.f64 data, [%rd32772];
	}
	// end inline asm
	// begin inline asm
	bar.sync 0;
	// end inline asm
	// begin inline asm
	{	
.reg .f64 data;
	ld.global.ca.f64 data, [%rd32772];
	}
	// end inline asm
	// begin inline asm
	bar.sync 0;
	// end inline asm
	// begin inline asm
	{	
.reg .f64 data;
	ld.global.ca.f64 data, [%rd32772];
	}
	// end inline asm
	// begin inline asm
	bar.sync 0;
	// end inline asm
	// begin inline asm
	{	
.reg .f64 data;
	ld.global.ca.f64 data, [%rd32772];
	}
	// end inline asm
	// begin inline asm
	bar.sync 0;
	// end inline asm
	// begin inline asm
	{	
.reg .f64 data;
	ld.global.ca.f64 data, [%rd32772];
	}
	// end inline asm
	// begin inline asm
	bar.sync 0;
	// end inline asm
	// begin inline asm
	{	
.reg .f64 data;
	ld.global.ca.f64 data, [%rd32772];
	}
	// end inline asm
	// begin inline asm
	bar.sync 0;
	// end inline asm
	// begin inline asm
	{	
.reg .f64 data;
	ld.global.ca.f64 data, [%rd32772];
	}
	// end inline asm
	// begin inline asm
	bar.sync 0;
	// end inline asm
	// begin inline asm
	{	
.reg .f64 data;
	ld.global.ca.f64 data, [%rd32772];
	}
	// end inline asm
	// begin inline asm
	bar.sync 0;
	// end inline asm
	// begin inline asm
	{	
.reg .f64 data;
	ld.global.ca.f64 data, [%rd32772];
	}
	// end inline asm
	// begin inline asm
	bar.sync 0;
	// end inline asm
	// begin inline asm
	{	
.reg .f64 data;
	ld.global.ca.f64 data, [%rd32772];
	}
	// end inline asm
	// begin inline asm
	bar.sync 0;
	// end inline asm
	// begin inline asm
	{	
.reg .f64 data;
	ld.global.ca.f64 data, [%rd32772];
	}
	// end inline asm
	// begin inline asm
	bar.sync 0;
	// end inline asm
	// begin inline asm
	{	
.reg .f64 data;
	ld.global.ca.f64 data, [%rd32772];
	}
	// end inline asm
	// begin inline asm
	bar.sync 0;
	// end inline asm
	// begin inline asm
	{	
.reg .f64 data;
	ld.global.ca.f64 data, [%rd32772];
	}
	// end inline asm
	// begin inline asm
	bar.sync 0;
	// end inline asm
	// begin inline asm
	{	
.reg .f64 data;
	ld.global.ca.f64 data, [%rd32772];
	}
	// end inline asm
	// begin inline asm
	bar.sync 0;
	// end inline asm
	// begin inline asm
	{	
.reg .f64 data;
	ld.global.ca.f64 data, [%rd32772];
	}
	// end inline asm
	// begin inline asm
	bar.sync 0;
	// end inline asm
	// begin inline asm
	{	
.reg .f64 data;
	ld.global.ca.f64 data, [%rd32772];
	}
	// end inline asm
	// begin inline asm
	bar.sync 0;
	// end inline asm
	// begin inline asm
	{	
.reg .f64 data;
	ld.global.ca.f64 data, [%rd32772];
	}
	// end inline asm
	// begin inline asm
	bar.sync 0;
	// end inline asm
	// begin inline asm
	{	
.reg .f64 data;
	ld.global.ca.f64 data, [%rd32772];
	}
	// end inline asm
	// begin inline asm
	bar.sync 0;
	// end inline asm
	// begin inline asm
	{	
.reg .f64 data;
	ld.global.ca.f64 data, [%rd32772];
	}
	// end inline asm
	// begin inline asm
	bar.sync 0;
	// end inline asm
	// begin inline asm
	{	
.reg .f64 data;
	ld.global.ca.f64 data, [%rd32772];
	}
	// end inline asm
	// begin inline asm
	bar.sync 0;
	// end inline asm
	// begin inline asm
	{	
.reg .f64 data;
	ld.global.ca.f64 data, [%rd32772];
	}
	// end inline asm
	// begin inline asm
	bar.sync 0;
	// end inline asm
	// begin inline asm
	{	
.reg .f64 data;
	ld.global.ca.f64 data, [%rd32772];
	}
	// end inline asm
	// begin inline asm
	bar.sync 0;
	// end inline asm
	// begin inline asm
	{	
.reg .f64 data;
	ld.global.ca.f64 data, [%rd32772];
	}
	// end inline asm
	// begin inline asm
	bar.sync 0;
	// end inline asm
	// begin inline asm
	{	
.reg .f64 data;
	ld.global.ca.f64 data, [%rd32772];
	}
	// end inline asm
	// begin inline asm
	bar.sync 0;
	// end inline asm
	// begin inline asm
	{	
.reg .f64 data;
	ld.global.ca.f64 data, [%rd32772];
	}
	// end inline asm
	// begin inline asm
	bar.sync 0;
	// end inline asm
	// begin inline asm
	{	
.reg .f64 data;
	ld.global.ca.f64 data, [%rd32772];
	}
	// end inline asm
	// begin inline asm
	bar.sync 0;
	// end inline asm
	// begin inline asm
	{	
.reg .f64 data;
	ld.global.ca.f64 data, [%rd32772];
	}
	// end inline asm
	// begin inline asm
	bar.sync 0;
	// end inline asm
	// begin inline asm
	{	
.reg .f64 data;
	ld.global.ca.f64 data, [%rd32772];
	}
	// end inline asm
	// begin inline asm
	bar.sync 0;
	// end inline asm
	// begin inline asm
	{	
.reg .f64 data;
	ld.global.ca.f64 data, [%rd32772];
	}
	// end inline asm
	// begin inline asm
	bar.sync 0;
	// end inline asm
	// begin inline asm
	{	
.reg .f64 data;
	ld.global.ca.f64 data, [%rd32772];
	}
	// end inline asm
	// begin inline asm
	bar.sync 0;
	// end inline asm
	// begin inline asm
	{	
.reg .f64 data;
	ld.global.ca.f64 data, [%rd32772];
	}
	// end inline asm
	// begin inline asm
	bar.sync 0;
	// end inline asm
	// begin inline asm
	{	
.reg .f64 data;
	ld.global.ca.f64 data, [%rd32772];
	}
	// end inline asm
	// begin inline asm
	bar.sync 0;
	// end inline asm
	// begin inline asm
	{	
.reg .f64 data;
	ld.global.ca.f64 data, [%rd32772];
	}
	// end inline asm
	// begin inline asm
	bar.sync 0;
	// end inline asm
	// begin inline asm
	{	
.reg .f64 data;
	ld.global.ca.f64 data, [%rd32772];
	}
	// end inline asm
	// begin inline asm
	bar.sync 0;
	// end inline asm
	// begin inline asm
	{	
.reg .f64 data;
	ld.global.ca.f64 data, [%rd32772];
	}
	// end inline asm
	// begin inline asm
	bar.sync 0;
	// end inline asm
	// begin inline asm
	{	
.reg .f64 data;
	ld.global.ca.f64 data, [%rd32772];
	}
	// end inline asm
	// begin inline asm
	bar.sync 0;
	// end inline asm
	// begin inline asm
	{	
.reg .f64 data;
	ld.global.ca.f64 data, [%rd32772];
	}
	// end inline asm
	// begin inline asm
	bar.sync 0;
	// end inline asm
	// begin inline asm
	{	
.reg .f64 data;
	ld.global.ca.f64 data, [%rd32772];
	}
	// end inline asm
	// begin inline asm
	bar.sync 0;
	// end inline asm
	// begin inline asm
	{	
.reg .f64 data;
	ld.global.ca.f64 data, [%rd32772];
	}
	// end inline asm
	// begin inline asm
	bar.sync 0;
	// end inline asm
	// begin inline asm
	{	
.reg .f64 data;
	ld.global.ca.f64 data, [%rd32772];
	}
	// end inline asm
	// begin inline asm
	bar.sync 0;
	// end inline asm
	// begin inline asm
	{	
.reg .f64 data;
	ld.global.ca.f64 data, [%rd32772];
	}
	// end inline asm
	// begin inline asm
	bar.sync 0;
	// end inline asm
	// begin inline asm
	{	
.reg .f64 data;
	ld.global.ca.f64 data, [%rd32772];
	}
	// end inline asm
	// begin inline asm
	bar.sync 0;
	// end inline asm
	// begin inline asm
	{	
.reg .f64 data;
	ld.global.ca.f64 data, [%rd32772];
	}
	// end inline asm
	// begin inline asm
	bar.sync 0;
	// end inline asm
	// begin inline asm
	{	
.reg .f64 data;
	ld.global.ca.f64 data, [%rd32772];
	}
	// end inline asm
	// begin inline asm
	bar.sync 0;
	// end inline asm
	// begin inline asm
	{	
.reg .f64 data;
	ld.global.ca.f64 data, [%rd32772];
	}
	// end inline asm
	// begin inline asm
	bar.sync 0;
	// end inline asm
	// begin inline asm
	{	
.reg .f64 data;
	ld.global.ca.f64 data, [%rd32772];
	}
	// end inline asm
	// begin inline asm
	bar.sync 0;
	// end inline asm
	// begin inline asm
	{	
.reg .f64 data;
	ld.global.ca.f64 data, [%rd32772];
	}
	// end inline asm
	// begin inline asm
	bar.sync 0;
	// end inline asm
	// begin inline asm
	{	
.reg .f64 data;
	ld.global.ca.f64 data, [%rd32772];
	}
	// end inline asm
	// begin inline asm
	bar.sync 0;
	// end inline asm
	// begin inline asm
	{	
.reg .f64 data;
	ld.global.ca.f64 data, [%rd32772];
	}
	// end inline asm
	// begin inline asm
	bar.sync 0;
	// end inline asm
	// begin inline asm
	{	
.reg .f64 data;
	ld.global.ca.f64 data, [%rd32772];
	}
	// end inline asm
	// begin inline asm
	bar.sync 0;
	// end inline asm
	// begin inline asm
	{	
.reg .f64 data;
	ld.global.ca.f64 data, [%rd32772];
	}
	// end inline asm
	// begin inline asm
	bar.sync 0;
	// end inline asm
	// begin inline asm
	{	
.reg .f64 data;
	ld.global.ca.f64 data, [%rd32772];
	}
	// end inline asm
	// begin inline asm
	bar.sync 0;
	// end inline asm
	// begin inline asm
	{	
.reg .f64 data;
	ld.global.ca.f64 data, [%rd32772];
	}
	// end inline asm
	// begin inline asm
	bar.sync 0;
	// end inline asm
	// begin inline asm
	{	
.reg .f64 data;
	ld.global.ca.f64 data, [%rd32772];
	}
	// end inline asm
	// begin inline asm
	bar.sync 0;
	// end inline asm
	// begin inline asm
	{	
.reg .f64 data;
	ld.global.ca.f64 data, [%rd32772];
	}
	// end inline asm
	// begin inline asm
	bar.sync 0;
	// end inline asm
	// begin inline asm
	{	
.reg .f64 data;
	ld.global.ca.f64 data, [%rd32772];
	}
	// end inline asm
	// begin inline asm
	bar.sync 0;
	// end inline asm
	// begin inline asm
	{	
.reg .f64 data;
	ld.global.ca.f64 data, [%rd32772];
	}
	// end inline asm
	// begin inline asm
	bar.sync 0;
	// end inline asm
	// begin inline asm
	{	
.reg .f64 data;
	ld.global.ca.f64 data, [%rd32772];
	}
	// end inline asm
	// begin inline asm
	bar.sync 0;
	// end inline asm
	// begin inline asm
	{	
.reg .f64 data;
	ld.global.ca.f64 data, [%rd32772];
	}
	// end inline asm
	// begin inline asm
	bar.sync 0;
	// end inline asm
	// begin inline asm
	{	
.reg .f64 data;
	ld.global.ca.f64 data, [%rd32772];
	}
	// end inline asm
	// begin inline asm
	bar.sync 0;
	// end inline asm
	// begin inline asm
	{	
.reg .f64 data;
	ld.global.ca.f64 data, [%rd32772];
	}
	// end inline asm
	// begin inline asm
	bar.sync 0;
	// end inline asm
	// begin inline asm
	{	
.reg .f64 data;
	ld.global.ca.f64 data, [%rd32772];
	}
	// end inline asm
	// begin inline asm
	bar.sync 0;
	// end inline asm
	// begin inline asm
	{	
.reg .f64 data;
	ld.global.ca.f64 data, [%rd32772];
	}
	// end inline asm
	// begin inline asm
	bar.sync 0;
	// end inline asm
	// begin inline asm
	{	
.reg .f64 data;
	ld.global.ca.f64 data, [%rd32772];
	}
	// end inline asm
	// begin inline asm
	bar.sync 0;
	// end inline asm
	// begin inline asm
	{	
.reg .f64 data;
	ld.global.ca.f64 data, [%rd32772];
	}
	// end inline asm
	// begin inline asm
	bar.sync 0;
	// end inline asm
	// begin inline asm
	{	
.reg .f64 data;
	ld.global.ca.f64 data, [%rd32772];
	}
	// end inline asm
	// begin inline asm
	bar.sync 0;
	// end inline asm
	// begin inline asm
	{	
.reg .f64 data;
	ld.global.ca.f64 data, [%rd32772];
	}
	// end inline asm
	// begin inline asm
	bar.sync 0;
	// end inline asm
	// begin inline asm
	{	
.reg .f64 data;
	ld.global.ca.f64 data, [%rd32772];
	}
	// end inline asm
	// begin inline asm
	bar.sync 0;
	// end inline asm
	// begin inline asm
	{	
.reg .f64 data;
	ld.global.ca.f64 data, [%rd32772];
	}
	// end inline asm
	// begin inline asm
	bar.sync 0;
	// end inline asm
	// begin inline asm
	{	
.reg .f64 data;
	ld.global.ca.f64 data, [%rd32772];
	}
	// end inline asm
	// begin inline asm
	bar.sync 0;
	// end inline asm
	// begin inline asm
	{	
.reg .f64 data;
	ld.global.ca.f64 data, [%rd32772];
	}
	// end inline asm
	// begin inline asm
	bar.sync 0;
	// end inline asm
	// begin inline asm
	{	
.reg .f64 data;
	ld.global.ca.f64 data, [%rd32772];
	}
	// end inline asm
	// begin inline asm
	bar.sync 0;
	// end inline asm
	// begin inline asm
	{	
.reg .f64 data;
	ld.global.ca.f64 data, [%rd32772];
	}
	// end inline asm
	// begin inline asm
	bar.sync 0;
	// end inline asm
	// begin inline asm
	{	
.reg .f64 data;
	ld.global.ca.f64 data, [%rd32772];
	}
	// end inline asm
	// begin inline asm
	bar.sync 0;
	// end inline asm
	// begin inline asm
	{	
.reg .f64 data;
	ld.global.ca.f64 data, [%rd32772];
	}
	// end inline asm
	// begin inline asm
	bar.sync 0;
	// end inline asm
	// begin inline asm
	{	
.reg .f64 data;
	ld.global.ca.f64 data, [%rd32772];
	}
	// end inline asm
	// begin inline asm
	bar.sync 0;
	// end inline asm
	// begin inline asm
	{	
.reg .f64 data;
	ld.global.ca.f64 data, [%rd32772];
	}
	// end inline asm
	// begin inline asm
	bar.sync 0;
	// end inline asm
	// begin inline asm
	{	
.reg .f64 data;
	ld.global.ca.f64 data, [%rd32772];
	}
	// end inline asm
	// begin inline asm
	bar.sync 0;
	// end inline asm
	// begin inline asm
	{	
.reg .f64 data;
	ld.global.ca.f64 data, [%rd32772];
	}
	// end inline asm
	// begin inline asm
	bar.sync 0;
	// end inline asm
	// begin inline asm
	{	
.reg .f64 data;
	ld.global.ca.f64 data, [%rd32772];
	}
	// end inline asm
	// begin inline asm
	bar.sync 0;
	// end inline asm
	// begin inline asm
	{	
.reg .f64 data;
	ld.global.ca.f64 data, [%rd32772];
	}
	// end inline asm
	// begin inline asm
	bar.sync 0;
	// end inline asm
	// begin inline asm
	{	
.reg .f64 data;
	ld.global.ca.f64 data, [%rd32772];
	}
	// end inline asm
	// begin inline asm
	bar.sync 0;
	// end inline asm
	// begin inline asm
	{	
.reg .f64 data;
	ld.global.ca.f64 data, [%rd32772];
	}
	// end inline asm
	// begin inline asm
	bar.sync 0;
	// end inline asm
	// begin inline asm
	{	
.reg .f64 data;
	ld.global.ca.f64 data, [%rd32772];
	}
	// end inline asm
	// begin inline asm
	bar.sync 0;
	// end inline asm
	// begin inline asm
	{	
.reg .f64 data;
	ld.global.ca.f64 data, [%rd32772];
	}
	// end inline asm
	// begin inline asm
	bar.sync 0;
	// end inline asm
	// begin inline asm
	{	
.reg .f64 data;
	ld.global.ca.f64 data, [%rd32772];
	}
	// end inline asm
	// begin inline asm
	bar.sync 0;
	// end inline asm
	// begin inline asm
	{	
.reg .f64 data;
	ld.global.ca.f64 data, [%rd32772];
	}
	// end inline asm
	// begin inline asm
	bar.sync 0;
	// end inline asm
	// begin inline asm
	{	
.reg .f64 data;
	ld.global.ca.f64 data, [%rd32772];
	}
	// end inline asm
	// begin inline asm
	bar.sync 0;
	// end inline asm
	// begin inline asm
	{	
.reg .f64 data;
	ld.global.ca.f64 data, [%rd32772];
	}
	// end inline asm
	// begin inline asm
	bar.sync 0;
	// end inline asm
	// begin inline asm
	{	
.reg .f64 data;
	ld.global.ca.f64 data, [%rd32772];
	}
	// end inline asm
	// begin inline asm
	bar.sync 0;
	// end inline asm
	// begin inline asm
	{	
.reg .f64 data;
	ld.global.ca.f64 data, [%rd32772];
	}
	// end inline asm
	// begin inline asm
	bar.sync 0;
	// end inline asm
	// begin inline asm
	{	
.reg .f64 data;
	ld.global.ca.f64 data, [%rd32772];
	}
	// end inline asm
	// begin inline asm
	bar.sync 0;
	// end inline asm
	// begin inline asm
	{	
.reg .f64 data;
	ld.global.ca.f64 data, [%rd32772];
	}
	// end inline asm
	// begin inline asm
	bar.sync 0;
	// end inline asm
	// begin inline asm
	{	
.reg .f64 data;
	ld.global.ca.f64 data, [%rd32772];
	}
	// end inline asm
	// begin inline asm
	bar.sync 0;
	// end inline asm
	// begin inline asm
	{	
.reg .f64 data;
	ld.global.ca.f64 data, [%rd32772];
	}
	// end inline asm
	// begin inline asm
	bar.sync 0;
	// end inline asm
	// begin inline asm
	{	
.reg .f64 data;
	ld.global.ca.f64 data, [%rd32772];
	}
	// end inline asm
	// begin inline asm
	bar.sync 0;
	// end inline asm
	// begin inline asm
	{	
.reg .f64 data;
	ld.global.ca.f64 data, [%rd32772];
	}
	// end inline asm
	// begin inline asm
	bar.sync 0;
	// end inline asm
	// begin inline asm
	{	
.reg .f64 data;
	ld.global.ca.f64 data, [%rd32772];
	}
	// end inline asm
	// begin inline asm
	bar.sync 0;
	// end inline asm
	// begin inline asm
	{	
.reg .f64 data;
	ld.global.ca.f64 data, [%rd32772];
	}
	// end inline asm
	// begin inline asm
	bar.sync 0;
	// end inline asm
	// begin inline asm
	{	
.reg .f64 data;
	ld.global.ca.f64 data, [%rd32772];
	}
	// end inline asm
	// begin inline asm
	bar.sync 0;
	// end inline asm
	// begin inline asm
	{	
.reg .f64 data;
	ld.global.ca.f64 data, [%rd32772];
	}
	// end inline asm
	// begin inline asm
	bar.sync 0;
	// end inline asm
	// begin inline asm
	{	
.reg .f64 data;
	ld.global.ca.f64 data, [%rd32772];
	}
	// end inline asm
	// begin inline asm
	bar.sync 0;
	// end inline asm
	// begin inline asm
	{	
.reg .f64 data;
	ld.global.ca.f64 data, [%rd32772];
	}
	// end inline asm
	// begin inline asm
	bar.sync 0;
	// end inline asm
	// begin inline asm
	{	
.reg .f64 data;
	ld.global.ca.f64 data, [%rd32772];
	}
	// end inline asm
	// begin inline asm
	bar.sync 0;
	// end inline asm
	// begin inline asm
	{	
.reg .f64 data;
	ld.global.ca.f64 data, [%rd32772];
	}
	// end inline asm
	// begin inline asm
	bar.sync 0;
	// end inline asm
	// begin inline asm
	{	
.reg .f64 data;
	ld.global.ca.f64 data, [%rd32772];
	}
	// end inline asm
	// begin inline asm
	bar.sync 0;
	// end inline asm
	// begin inline asm
	{	
.reg .f64 data;
	ld.global.ca.f64 data, [%rd32772];
	}
	// end inline asm
	// begin inline asm
	bar.sync 0;
	// end inline asm
	// begin inline asm
	{	
.reg .f64 data;
	ld.global.ca.f64 data, [%rd32772];
	}
	// end inline asm
	// begin inline asm
	bar.sync 0;
	// end inline asm
	// begin inline asm
	{	
.reg .f64 data;
	ld.global.ca.f64 data, [%rd32772];
	}
	// end inline asm
	// begin inline asm
	bar.sync 0;
	// end inline asm
	// begin inline asm
	{	
.reg .f64 data;
	ld.global.ca.f64 data, [%rd32772];
	}
	// end inline asm
	// begin inline asm
	bar.sync 0;
	// end inline asm
	// begin inline asm
	{	
.reg .f64 data;
	ld.global.ca.f64 data, [%rd32772];
	}
	// end inline asm
	// begin inline asm
	bar.sync 0;
	// end inline asm
	// begin inline asm
	{	
.reg .f64 data;
	ld.global.ca.f64 data, [%rd32772];
	}
	// end inline asm
	// begin inline asm
	bar.sync 0;
	// end inline asm
	// begin inline asm
	{	
.reg .f64 data;
	ld.global.ca.f64 data, [%rd32772];
	}
	// end inline asm
	// begin inline asm
	bar.sync 0;
	// end inline asm
	// begin inline asm
	{	
.reg .f64 data;
	ld.global.ca.f64 data, [%rd32772];
	}
	// end inline asm
	// begin inline asm
	bar.sync 0;
	// end inline asm
	// begin inline asm
	{	
.reg .f64 data;
	ld.global.ca.f64 data, [%rd32772];
	}
	// end inline asm
	// begin inline asm
	bar.sync 0;
	// end inline asm
	// begin inline asm
	{	
.reg .f64 data;
	ld.global.ca.f64 data, [%rd32772];
	}
	// end inline asm
	// begin inline asm
	bar.sync 0;
	// end inline asm
	// begin inline asm
	{	
.reg .f64 data;
	ld.global.ca.f64 data, [%rd32772];
	}
	// end inline asm
	// begin inline asm
	bar.sync 0;
	// end inline asm
	// begin inline asm
	{	
.reg .f64 data;
	ld.global.ca.f64 data, [%rd32772];
	}
	// end inline asm
	// begin inline asm
	bar.sync 0;
	// end inline asm
	// begin inline asm
	{	
.reg .f64 data;
	ld.global.ca.f64 data, [%rd32772];
	}
	// end inline asm
	// begin inline asm
	bar.sync 0;
	// end inline asm
	// begin inline asm
	{	
.reg .f64 data;
	ld.global.ca.f64 data, [%rd32772];
	}
	// end inline asm
	// begin inline asm
	bar.sync 0;
	// end inline asm
	// begin inline asm
	{	
.reg .f64 data;
	ld.global.ca.f64 data, [%rd32772];
	}
	// end inline asm
	// begin inline asm
	bar.sync 0;
	// end inline asm
	// begin inline asm
	{	
.reg .f64 data;
	ld.global.ca.f64 data, [%rd32772];
	}
	// end inline asm
	// begin inline asm
	bar.sync 0;
	// end inline asm
	// begin inline asm
	{	
.reg .f64 data;
	ld.global.ca.f64 data, [%rd32772];
	}
	// end inline asm
	// begin inline asm
	bar.sync 0;
	// end inline asm
	// begin inline asm
	{	
.reg .f64 data;
	ld.global.ca.f64 data, [%rd32772];
	}
	// end inline asm
	// begin inline asm
	bar.sync 0;
	// end inline asm
	// begin inline asm
	{	
.reg .f64 data;
	ld.global.ca.f64 data, [%rd32772];
	}
	// end inline asm
	// begin inline asm
	bar.sync 0;
	// end inline asm
	// begin inline asm
	{	
.reg .f64 data;
	ld.global.ca.f64 data, [%rd32772];
	}
	// end inline asm
	// begin inline asm
	bar.sync 0;
	// end inline asm
	// begin inline asm
	{	
.reg .f64 data;
	ld.global.ca.f64 data, [%rd32772];
	}
	// end inline asm
	// begin inline asm
	bar.sync 0;
	// end inline asm
	// begin inline asm
	{	
.reg .f64 data;
	ld.global.ca.f64 data, [%rd32772];
	}
	// end inline asm
	// begin inline asm
	bar.sync 0;
	// end inline asm
	// begin inline asm
	{	
.reg .f64 data;
	ld.global.ca.f64 data, [%rd32772];
	}
	// end inline asm
	// begin inline asm
	bar.sync 0;
	// end inline asm
	// begin inline asm
	{	
.reg .f64 data;
	ld.global.ca.f64 data, [%rd32772];
	}
	// end inline asm
	// begin inline asm
	bar.sync 0;
	// end inline asm
	// begin inline asm
	{	
.reg .f64 data;
	ld.global.ca.f64 data, [%rd32772];
	}
	// end inline asm
	// begin inline asm
	bar.sync 0;
	// end inline asm
	// begin inline asm
	{	
.reg .f64 data;
	ld.global.ca.f64 data, [%rd32772];
	}
	// end inline asm
	// begin inline asm
	bar.sync 0;
	// end inline asm
	// begin inline asm
	{	
.reg .f64 data;
	ld.global.ca.f64 data, [%rd32772];
	}
	// end inline asm
	// begin inline asm
	bar.sync 0;
	// end inline asm
	// begin inline asm
	{	
.reg .f64 data;
	ld.global.ca.f64 data, [%rd32772];
	}
	// end inline asm
	// begin inline asm
	bar.sync 0;
	// end inline asm
	// begin inline asm
	{	
.reg .f64 data;
	ld.global.ca.f64 data, [%rd32772];
	}
	// end inline asm
	// begin inline asm
	bar.sync 0;
	// end inline asm
	// begin inline asm
	{	
.reg .f64 data;
	ld.global.ca.f64 data, [%rd32772];
	}
	// end inline asm
	// begin inline asm
	bar.sync 0;
	// end inline asm
	// begin inline asm
	{	
.reg .f64 data;
	ld.global.ca.f64 data, [%rd32772];
	}
	// end inline asm
	// begin inline asm
	bar.sync 0;
	// end inline asm
	// begin inline asm
	{	
.reg .f64 data;
	ld.global.ca.f64 data, [%rd32772];
	}
	// end inline asm
	// begin inline asm
	bar.sync 0;
	// end inline asm
	// begin inline asm
	{	
.reg .f64 data;
	ld.global.ca.f64 data, [%rd32772];
	}
	// end inline asm
	// begin inline asm
	bar.sync 0;
	// end inline asm
	// begin inline asm
	{	
.reg .f64 data;
	ld.global.ca.f64 data, [%rd32772];
	}
	// end inline asm
	// begin inline asm
	bar.sync 0;
	// end inline asm
	// begin inline asm
	{	
.reg .f64 data;
	ld.global.ca.f64 data, [%rd32772];
	}
	// end inline asm
	// begin inline asm
	bar.sync 0;
	// end inline asm
	// begin inline asm
	{	
.reg .f64 data;
	ld.global.ca.f64 data, [%rd32772];
	}
	// end inline asm
	// begin inline asm
	bar.sync 0;
	// end inline asm
	// begin inline asm
	{	
.reg .f64 data;
	ld.global.ca.f64 data, [%rd32772];
	}
	// end inline asm
	// begin inline asm
	bar.sync 0;
	// end inline asm
	// begin inline asm
	{	
.reg .f64 data;
	ld.global.ca.f64 data, [%rd32772];
	}
	// end inline asm
	// begin inline asm
	bar.sync 0;
	// end inline asm
	// begin inline asm
	{	
.reg .f64 data;
	ld.global.ca.f64 data, [%rd32772];
	}
	// end inline asm
	// begin inline asm
	bar.sync 0;
	// end inline asm
	// begin inline asm
	{	
.reg .f64 data;
	ld.global.ca.f64 data, [%rd32772];
	}
	// end inline asm
	// begin inline asm
	bar.sync 0;
	// end inline asm
	// begin inline asm
	{	
.reg .f64 data;
	ld.global.ca.f64 data, [%rd32772];
	}
	// end inline asm
	// begin inline asm
	bar.sync 0;
	// end inline asm
	// begin inline asm
	{	
.reg .f64 data;
	ld.global.ca.f64 data, [%rd32772];
	}
	// end inline asm
	// begin inline asm
	bar.sync 0;
	// end inline asm
	// begin inline asm
	{	
.reg .f64 data;
	ld.global.ca.f64 data, [%rd32772];
	}
	// end inline asm
	// begin inline asm
	bar.sync 0;
	// end inline asm
	// begin inline asm
	{	
.reg .f64 data;
	ld.global.ca.f64 data, [%rd32772];
	}
	// end inline asm
	// begin inline asm
	bar.sync 0;
	// end inline asm
	// begin inline asm
	{	
.reg .f64 data;
	ld.global.ca.f64 data, [%rd32772];
	}
	// end inline asm
	// begin inline asm
	bar.sync 0;
	// end inline asm
	// begin inline asm
	{	
.reg .f64 data;
	ld.global.ca.f64 data, [%rd32772];
	}
	// end inline asm
	// begin inline asm
	bar.sync 0;
	// end inline asm
	// begin inline asm
	{	
.reg .f64 data;
	ld.global.ca.f64 data, [%rd32772];
	}
	// end inline asm
	// begin inline asm
	bar.sync 0;
	// end inline asm
	// begin inline asm
	{	
.reg .f64 data;
	ld.global.ca.f64 data, [%rd32772];
	}
	// end inline asm
	// begin inline asm
	bar.sync 0;
	// end inline asm
	// begin inline asm
	{	
.reg .f64 data;
	ld.global.ca.f64 data, [%rd32772];
	}
	// end inline asm
	// begin inline asm
	bar.sync 0;
	// end inline asm
	// begin inline asm
	{	
.reg .f64 data;
	ld.global.ca.f64 data, [%rd32772];
	}
	// end inline asm
	// begin inline asm
	bar.sync 0;
	// end inline asm
	// begin inline asm
	{	
.reg .f64 data;
	ld.global.ca.f64 data, [%rd32772];
	}
	// end inline asm
	// begin inline asm
	bar.sync 0;
	// end inline asm
	// begin inline asm
	{	
.reg .f64 data;
	ld.global.ca.f64 data, [%rd32772];
	}
	// end inline asm
	// begin inline asm
	bar.sync 0;
	// end inline asm
	// begin inline asm
	{	
.reg .f64 data;
	ld.global.ca.f64 data, [%rd32772];
	}
	// end inline asm
	// begin inline asm
	bar.sync 0;
	// end inline asm
	// begin inline asm
	{	
.reg .f64 data;
	ld.global.ca.f64 data, [%rd32772];
	}
	// end inline asm
	// begin inline asm
	bar.sync 0;
	// end inline asm
	// begin inline asm
	{	
.reg .f64 data;
	ld.global.ca.f64 data, [%rd32772];
	}
	// end inline asm
	// begin inline asm
	bar.sync 0;
	// end inline asm
	// begin inline asm
	{	
.reg .f64 data;
	ld.global.ca.f64 data, [%rd32772];
	}
	// end inline asm
	// begin inline asm
	bar.sync 0;
	// end inline asm
	// begin inline asm
	{	
.reg .f64 data;
	ld.global.ca.f64 data, [%rd32772];
	}
	// end inline asm
	// begin inline asm
	bar.sync 0;
	// end inline asm
	// begin inline asm
	{	
.reg .f64 data;
	ld.global.ca.f64 data, [%rd32772];
	}
	// end inline asm
	// begin inline asm
	bar.sync 0;
	// end inline asm
	// begin inline asm
	{	
.reg .f64 data;
	ld.global.ca.f64 data, [%rd32772];
	}
	// end inline asm
	// begin inline asm
	bar.sync 0;
	// end inline asm
	// begin inline asm
	{	
.reg .f64 data;
	ld.global.ca.f64 data, [%rd32772];
	}
	// end inline asm
	// begin inline asm
	bar.sync 0;
	// end inline asm
	// begin inline asm
	{	
.reg .f64 data;
	ld.global.ca.f64 data, [%rd32772];
	}
	// end inline asm
	// begin inline asm
	bar.sync 0;
	// end inline asm
	// begin inline asm
	{	
.reg .f64 data;
	ld.global.ca.f64 data, [%rd32772];
	}
	// end inline asm
	// begin inline asm
	bar.sync 0;
	// end inline asm
	// begin inline asm
	{	
.reg .f64 data;
	ld.global.ca.f64 data, [%rd32772];
	}
	// end inline asm
	// begin inline asm
	bar.sync 0;
	// end inline asm
	// begin inline asm
	{	
.reg .f64 data;
	ld.global.ca.f64 data, [%rd32772];
	}
	// end inline asm
	// begin inline asm
	bar.sync 0;
	// end inline asm
	// begin inline asm
	{	
.reg .f64 data;
	ld.global.ca.f64 data, [%rd32772];
	}
	// end inline asm
	// begin inline asm
	bar.sync 0;
	// end inline asm
	// begin inline asm
	{	
.reg .f64 data;
	ld.global.ca.f64 data, [%rd32772];
	}
	// end inline asm
	// begin inline asm
	bar.sync 0;
	// end inline asm
	// begin inline asm
	{	
.reg .f64 data;
	ld.global.ca.f64 data, [%rd32772];
	}
	// end inline asm
	// begin inline asm
	bar.sync 0;
	// end inline asm
	// begin inline asm
	{	
.reg .f64 data;
	ld.global.ca.f64 data, [%rd32772];
	}
	// end inline asm
	// begin inline asm
	bar.sync 0;
	// end inline asm
	// begin inline asm
	{	
.reg .f64 data;
	ld.global.ca.f64 data, [%rd32772];
	}
	// end inline asm
	// begin inline asm
	bar.sync 0;
	// end inline asm
	// begin inline asm
	{	
.reg .f64 data;
	ld.global.ca.f64 data, [%rd32772];
	}
	// end inline asm
	// begin inline asm
	bar.sync 0;
	// end inline asm
	// begin inline asm
	{	
.reg .f64 data;
	ld.global.ca.f64 data, [%rd32772];
	}
	// end inline asm
	// begin inline asm
	bar.sync 0;
	// end inline asm
	// begin inline asm
	{	
.reg .f64 data;
	ld.global.ca.f64 data, [%rd32772];
	}
	// end inline asm
	// begin inline asm
	bar.sync 0;
	// end inline asm
	// begin inline asm
	{	
.reg .f64 data;
	ld.global.ca.f64 data, [%rd32772];
	}
	// end inline asm
	// begin inline asm
	bar.sync 0;
	// end inline asm
	// begin inline asm
	{	
.reg .f64 data;
	ld.global.ca.f64 data, [%rd32772];
	}
	// end inline asm
	// begin inline asm
	bar.sync 0;
	// end inline asm
	// begin inline asm
	{	
.reg .f64 data;
	ld.global.ca.f64 data, [%rd32772];
	}
	// end inline asm
	// begin inline asm
	bar.sync 0;
	// end inline asm
	// begin inline asm
	{	
.reg .f64 data;
	ld.global.ca.f64 data, [%rd32772];
	}
	// end inline asm
	// begin inline asm
	bar.sync 0;
	// end inline asm
	// begin inline asm
	{	
.reg .f64 data;
	ld.global.ca.f64 data, [%rd32772];
	}
	// end inline asm
	// begin inline asm
	bar.sync 0;
	// end inline asm
	// begin inline asm
	{	
.reg .f64 data;
	ld.global.ca.f64 data, [%rd32772];
	}
	// end inline asm
	// begin inline asm
	bar.sync 0;
	// end inline asm
	// begin inline asm
	{	
.reg .f64 data;
	ld.global.ca.f64 data, [%rd32772];
	}
	// end inline asm
	// begin inline asm
	bar.sync 0;
	// end inline asm
	// begin inline asm
	{	
.reg .f64 data;
	ld.global.ca.f64 data, [%rd32772];
	}
	// end inline asm
	// begin inline asm
	bar.sync 0;
	// end inline asm
	// begin inline asm
	{	
.reg .f64 data;
	ld.global.ca.f64 data, [%rd32772];
	}
	// end inline asm
	// begin inline asm
	bar.sync 0;
	// end inline asm
	// begin inline asm
	{	
.reg .f64 data;
	ld.global.ca.f64 data, [%rd32772];
	}
	// end inline asm
	// begin inline asm
	bar.sync 0;
	// end inline asm
	// begin inline asm
	{	
.reg .f64 data;
	ld.global.ca.f64 data, [%rd32772];
	}
	// end inline asm
	// begin inline asm
	bar.sync 0;
	// end inline asm
	// begin inline asm
	{	
.reg .f64 data;
	ld.global.ca.f64 data, [%rd32772];
	}
	// end inline asm
	// begin inline asm
	bar.sync 0;
	// end inline asm
	// begin inline asm
	{	
.reg .f64 data;
	ld.global.ca.f64 data, [%rd32772];
	}
	// end inline asm
	// begin inline asm
	bar.sync 0;
	// end inline asm
	// begin inline asm
	{	
.reg .f64 data;
	ld.global.ca.f64 data, [%rd32772];
	}
	// end inline asm
	// begin inline asm
	bar.sync 0;
	// end inline asm
	// begin inline asm
	{	
.reg .f64 data;
	ld.global.ca.f64 data, [%rd32772];
	}
	// end inline asm
	// begin inline asm
	bar.sync 0;
	// end inline asm
	// begin inline asm
	{	
.reg .f64 data;
	ld.global.ca.f64 data, [%rd32772];
	}
	// end inline asm
	// begin inline asm
	bar.sync 0;
	// end inline asm
	// begin inline asm
	{	
.reg .f64 data;
	ld.global.ca.f64 data, [%rd32772];
	}
	// end inline asm
	// begin inline asm
	bar.sync 0;
	// end inline asm
	// begin inline asm
	{	
.reg .f64 data;
	ld.global.ca.f64 data, [%rd32772];
	}
	// end inline asm
	// begin inline asm
	bar.sync 0;
	// end inline asm
	// begin inline asm
	{	
.reg .f64 data;
	ld.global.ca.f64 data, [%rd32772];
	}
	// end inline asm
	// begin inline asm
	bar.sync 0;
	// end inline asm
	// begin inline asm
	{	
.reg .f64 data;
	ld.global.ca.f64 data, [%rd32772];
	}
	// end inline asm
	// begin inline asm
	bar.sync 0;
	// end inline asm
	// begin inline asm
	{	
.reg .f64 data;
	ld.global.ca.f64 data, [%rd32772];
	}
	// end inline asm
	// begin inline asm
	bar.sync 0;
	// end inline asm
	// begin inline asm
	{	
.reg .f64 data;
	ld.global.ca.f64 data, [%rd32772];
	}
	// end inline asm
	// begin inline asm
	bar.sync 0;
	// end inline asm
	// begin inline asm
	{	
.reg .f64 data;
	ld.global.ca.f64 data, [%rd32772];
	}
	// end inline asm
	// begin inline asm
	bar.sync 0;
	// end inline asm
	// begin inline asm
	{	
.reg .f64 data;
	ld.global.ca.f64 data, [%rd32772];
	}
	// end inline asm
	// begin inline asm
	bar.sync 0;
	// end inline asm
	// begin inline asm
	{	
.reg .f64 data;
	ld.global.ca.f64 data, [%rd32772];
	}
	// end inline asm
	// begin inline asm
	bar.sync 0;
	// end inline asm
	// begin inline asm
	{	
.reg .f64 data;
	ld.global.ca.f64 data, [%rd32772];
	}
	// end inline asm
	// begin inline asm
	bar.sync 0;
	// end inline asm
	// begin inline asm
	{	
.reg .f64 data;
	ld.global.ca.f64 data, [%rd32772];
	}
	// end inline asm
	// begin inline asm
	bar.sync 0;
	// end inline asm
	// begin inline asm
	{	
.reg .f64 data;
	ld.global.ca.f64 data, [%rd32772];
	}
	// end inline asm
	// begin inline asm
	bar.sync 0;
	// end inline asm
	// begin inline asm
	{	
.reg .f64 data;
	ld.global.ca.f64 data, [%rd32772];
	}
	// end inline asm
	// begin inline asm
	bar.sync 0;
	// end inline asm
	// begin inline asm
	{	
.reg .f64 data;
	ld.global.ca.f64 data, [%rd32772];
	}
	// end inline asm
	// begin inline asm
	bar.sync 0;
	// end inline asm
	// begin inline asm
	{	
.reg .f64 data;
	ld.global.ca.f64 data, [%rd32772];
	}
	// end inline asm
	// begin inline asm
	bar.sync 0;
	// end inline asm
	// begin inline asm
	{	
.reg .f64 data;
	ld.global.ca.f64 data, [%rd32772];
	}
	// end inline asm
	// begin inline asm
	bar.sync 0;
	// end inline asm
	// begin inline asm
	{	
.reg .f64 data;
	ld.global.ca.f64 data, [%rd32772];
	}
	// end inline asm
	// begin inline asm
	bar.sync 0;
	// end inline asm
	// begin inline asm
	{	
.reg .f64 data;
	ld.global.ca.f64 data, [%rd32772];
	}
	// end inline asm
	// begin inline asm
	bar.sync 0;
	// end inline asm
	// begin inline asm
	{	
.reg .f64 data;
	ld.global.ca.f64 data, [%rd32772];
	}
	// end inline asm
	// begin inline asm
	bar.sync 0;
	// end inline asm
	// begin inline asm
	{	
.reg .f64 data;
	ld.global.ca.f64 data, [%rd32772];
	}
	// end inline asm
	// begin inline asm
	bar.sync 0;
	// end inline asm
	// begin inline asm
	{	
.reg .f64 data;
	ld.global.ca.f64 data, [%rd32772];
	}
	// end inline asm
	// begin inline asm
	bar.sync 0;
	// end inline asm
	// begin inline asm
	{	
.reg .f64 data;
	ld.global.ca.f64 data, [%rd32772];
	}
	// end inline asm
	// begin inline asm
	bar.sync 0;
	// end inline asm
	// begin inline asm
	{	
.reg .f64 data;
	ld.global.ca.f64 data, [%rd32772];
	}
	// end inline asm
	// begin inline asm
	bar.sync 0;
	// end inline asm
	// begin inline asm
	{	
.reg .f64 data;
	ld.global.ca.f64 data, [%rd32772];
	}
	// end inline asm
	// begin inline asm
	bar.sync 0;
	// end inline asm
	// begin inline asm
	{	
.reg .f64 data;
	ld.global.ca.f64 data, [%rd32772];
	}
	// end inline asm
	// begin inline asm
	bar.sync 0;
	// end inline asm
	// begin inline asm
	{	
.reg .f64 data;
	ld.global.ca.f64 data, [%rd32772];
	}
	// end inline asm
	// begin inline asm
	bar.sync 0;
	// end inline asm
	// begin inline asm
	{	
.reg .f64 data;
	ld.global.ca.f64 data, [%rd32772];
	}
	// end inline asm
	// begin inline asm
	bar.sync 0;
	// end inline asm
	// begin inline asm
	{	
.reg .f64 data;
	ld.global.ca.f64 data, [%rd32772];
	}
	// end inline asm
	// begin inline asm
	bar.sync 0;
	// end inline asm
	// begin inline asm
	{	
.reg .f64 data;
	ld.global.ca.f64 data, [%rd32772];
	}
	// end inline asm
	// begin inline asm
	bar.sync 0;
	// end inline asm
	// begin inline asm
	{	
.reg .f64 data;
	ld.global.ca.f64 data, [%rd32772];
	}
	// end inline asm
	// begin inline asm
	bar.sync 0;
	// end inline asm
	// begin inline asm
	{	
.reg .f64 data;
	ld.global.ca.f64 data, [%rd32772];
	}
	// end inline asm
	// begin inline asm
	bar.sync 0;
	// end inline asm
	// begin inline asm
	{	
.reg .f64 data;
	ld.global.ca.f64 data, [%rd32772];
	}
	// end inline asm
	// begin inline asm
	bar.sync 0;
	// end inline asm
	// begin inline asm
	{	
.reg .f64 data;
	ld.global.ca.f64 data, [%rd32772];
	}
	// end inline asm
	// begin inline asm
	bar.sync 0;
	// end inline asm
	// begin inline asm
	{	
.reg .f64 data;
	ld.global.ca.f64 data, [%rd32772];
	}
	// end inline asm
	// begin inline asm
	bar.sync 0;
	// end inline asm
	// begin inline asm
	{	
.reg .f64 data;
	ld.global.ca.f64 data, [%rd32772];
	}
	// end inline asm
	// begin inline asm
	bar.sync 0;
	// end inline asm
	// begin inline asm
	{	
.reg .f64 data;
	ld.global.ca.f64 data, [%rd32772];
	}
	// end inline asm
	// begin inline asm
	bar.sync 0;
	// end inline asm
	// begin inline asm
	{	
.reg .f64 data;
	ld.global.ca.f64 data, [%rd32772];
	}
	// end inline asm
	// begin inline asm
	bar.sync 0;
	// end inline asm
	// begin inline asm
	{	
.reg .f64 data;
	ld.global.ca.f64 data, [%rd32772];
	}
	// end inline asm
	// begin inline asm
	bar.sync 0;
	// end inline asm
	// begin inline asm
	{	
.reg .f64 data;
	ld.global.ca.f64 data, [%rd32772];
	}
	// end inline asm
	// begin inline asm
	bar.sync 0;
	// end inline asm
	// begin inline asm
	{	
.reg .f64 data;
	ld.global.ca.f64 data, [%rd32772];
	}
	// end inline asm
	// begin inline asm
	bar.sync 0;
	// end inline asm
	// begin inline asm
	{	
.reg .f64 data;
	ld.global.ca.f64 data, [%rd32772];
	}
	// end inline asm
	// begin inline asm
	bar.sync 0;
	// end inline asm
	// begin inline asm
	{	
.reg .f64 data;
	ld.global.ca.f64 data, [%rd32772];
	}
	// end inline asm
	// begin inline asm
	bar.sync 0;
	// end inline asm
	// begin inline asm
	{	
.reg .f64 data;
	ld.global.ca.f64 data, [%rd32772];
	}
	// end inline asm
	// begin inline asm
	bar.sync 0;
	// end inline asm
	// begin inline asm
	{	
.reg .f64 data;
	ld.global.ca.f64 data, [%rd32772];
	}
	// end inline asm
	// begin inline asm
	bar.sync 0;
	// end inline asm
	// begin inline asm
	{	
.reg .f64 data;
	ld.global.ca.f64 data, [%rd32772];
	}
	// end inline asm
	// begin inline asm
	bar.sync 0;
	// end inline asm
	// begin inline asm
	{	
.reg .f64 data;
	ld.global.ca.f64 data, [%rd32772];
	}
	// end inline asm
	// begin inline asm
	bar.sync 0;
	// end inline asm
	// begin inline asm
	{	
.reg .f64 data;
	ld.global.ca.f64 data, [%rd32772];
	}
	// end inline asm
	// begin inline asm
	bar.sync 0;
	// end inline asm
	// begin inline asm
	{	
.reg .f64 data;
	ld.global.ca.f64 data, [%rd32772];
	}
	// end inline asm
	// begin inline asm
	bar.sync 0;
	// end inline asm
	// begin inline asm
	{	
.reg .f64 data;
	ld.global.ca.f64 data, [%rd32772];
	}
	// end inline asm
	// begin inline asm
	bar.sync 0;
	// end inline asm
	// begin inline asm
	{	
.reg .f64 data;
	ld.global.ca.f64 data, [%rd32772];
	}
	// end inline asm
	// begin inline asm
	bar.sync 0;
	// end inline asm
	// begin inline asm
	{	
.reg .f64 data;
	ld.global.ca.f64 data, [%rd32772];
	}
	// end inline asm
	// begin inline asm
	bar.sync 0;
	// end inline asm
	// begin inline asm
	{	
.reg .f64 data;
	ld.global.ca.f64 data, [%rd32772];
	}
	// end inline asm
	// begin inline asm
	bar.sync 0;
	// end inline asm
	// begin inline asm
	{	
.reg .f64 data;
	ld.global.ca.f64 data, [%rd32772];
	}
	// end inline asm
	// begin inline asm
	bar.sync 0;
	// end inline asm
	// begin inline asm
	{	
.reg .f64 data;
	ld.global.ca.f64 data, [%rd32772];
	}
	// end inline asm
	// begin inline asm
	bar.sync 0;
	// end inline asm
	// begin inline asm
	{	
.reg .f64 data;
	ld.global.ca.f64 data, [%rd32772];
	}
	// end inline asm
	// begin inline asm
	bar.sync 0;
	// end inline asm
	// begin inline asm
	{	
.reg .f64 data;
	ld.global.ca.f64 data, [%rd32772];
	}
	// end inline asm
	// begin inline asm
	bar.sync 0;
	// end inline asm
	// begin inline asm
	{	
.reg .f64 data;
	ld.global.ca.f64 data, [%rd32772];
	}
	// end inline asm
	// begin inline asm
	bar.sync 0;
	// end inline asm
	// begin inline asm
	{	
.reg .f64 data;
	ld.global.ca.f64 data, [%rd32772];
	}
	// end inline asm
	// begin inline asm
	bar.sync 0;
	// end inline asm
	// begin inline asm
	{	
.reg .f64 data;
	ld.global.ca.f64 data, [%rd32772];
	}
	// end inline asm
	// begin inline asm
	bar.sync 0;
	// end inline asm
	// begin inline asm
	{	
.reg .f64 data;
	ld.global.ca.f64 data, [%rd32772];
	}
	// end inline asm
	// begin inline asm
	bar.sync 0;
	// end inline asm
	// begin inline asm
	{	
.reg .f64 data;
	ld.global.ca.f64 data, [%rd32772];
	}
	// end inline asm
	// begin inline asm
	bar.sync 0;
	// end inline asm
	// begin inline asm
	{	
.reg .f64 data;
	ld.global.ca.f64 data, [%rd32772];
	}
	// end inline asm
	// begin inline asm
	bar.sync 0;
	// end inline asm
	// begin inline asm
	{	
.reg .f64 data;
	ld.global.ca.f64 data, [%rd32772];
	}
	// end inline asm
	// begin inline asm
	bar.sync 0;
	// end inline asm
	// begin inline asm
	{	
.reg .f64 data;
	ld.global.ca.f64 data, [%rd32772];
	}
	// end inline asm
	// begin inline asm
	bar.sync 0;
	// end inline asm
	// begin inline asm
	{	
.reg .f64 data;
	ld.global.ca.f64 data, [%rd32772];
	}
	// end inline asm
	// begin inline asm
	bar.sync 0;
	// end inline asm
	// begin inline asm
	{	
.reg .f64 data;
	ld.global.ca.f64 data, [%rd32772];
	}
	// end inline asm
	// begin inline asm
	bar.sync 0;
	// end inline asm
	// begin inline asm
	{	
.reg .f64 data;
	ld.global.ca.f64 data, [%rd32772];
	}
	// end inline asm
	// begin inline asm
	bar.sync 0;
	// end inline asm
	// begin inline asm
	{	
.reg .f64 data;
	ld.global.ca.f64 data, [%rd32772];
	}
	// end inline asm
	// begin inline asm
	bar.sync 0;
	// end inline asm
	// begin inline asm
	{	
.reg .f64 data;
	ld.global.ca.f64 data, [%rd32772];
	}
	// end inline asm
	// begin inline asm
	bar.sync 0;
	// end inline asm
	// begin inline asm
	{	
.reg .f64 data;
	ld.global.ca.f64 data, [%rd32772];
	}
	// end inline asm
	// begin inline asm
	bar.sync 0;
	// end inline asm
	// begin inline asm
	{	
.reg .f64 data;
	ld.global.ca.f64 data, [%rd32772];
	}
	// end inline asm
	// begin inline asm
	bar.sync 0;
	// end inline asm
	// begin inline asm
	{	
.reg .f64 data;
	ld.global.ca.f64 data, [%rd32772];
	}
	// end inline asm
	// begin inline asm
	bar.sync 0;
	// end inline asm
	// begin inline asm
	{	
.reg .f64 data;
	ld.global.ca.f64 data, [%rd32772];
	}
	// end inline asm
	// begin inline asm
	bar.sync 0;
	// end inline asm
	// begin inline asm
	{	
.reg .f64 data;
	ld.global.ca.f64 data, [%rd32772];
	}
	// end inline asm
	// begin inline asm
	bar.sync 0;
	// end inline asm
	// begin inline asm
	{	
.reg .f64 data;
	ld.global.ca.f64 data, [%rd32772];
	}
	// end inline asm
	// begin inline asm
	bar.sync 0;
	// end inline asm
	// begin inline asm
	{	
.reg .f64 data;
	ld.global.ca.f64 data, [%rd32772];
	}
	// end inline asm
	// begin inline asm
	bar.sync 0;
	// end inline asm
	// begin inline asm
	{	
.reg .f64 data;
	ld.global.ca.f64 data, [%rd32772];
	}
	// end inline asm
	// begin inline asm
	bar.sync 0;
	// end inline asm
	// begin inline asm
	{	
.reg .f64 data;
	ld.global.ca.f64 data, [%rd32772];
	}
	// end inline asm
	// begin inline asm
	bar.sync 0;
	// end inline asm
	// begin inline asm
	{	
.reg .f64 data;
	ld.global.ca.f64 data, [%rd32772];
	}
	// end inline asm
	// begin inline asm
	bar.sync 0;
	// end inline asm
	// begin inline asm
	{	
.reg .f64 data;
	ld.global.ca.f64 data, [%rd32772];
	}
	// end inline asm
	// begin inline asm
	bar.sync 0;
	// end inline asm
	// begin inline asm
	{	
.reg .f64 data;
	ld.global.ca.f64 data, [%rd32772];
	}
	// end inline asm
	// begin inline asm
	bar.sync 0;
	// end inline asm
	// begin inline asm
	{	
.reg .f64 data;
	ld.global.ca.f64 data, [%rd32772];
	}
	// end inline asm
	// begin inline asm
	bar.sync 0;
	// end inline asm
	// begin inline asm
	{	
.reg .f64 data;
	ld.global.ca.f64 data, [%rd32772];
	}
	// end inline asm
	// begin inline asm
	bar.sync 0;
	// end inline asm
	// begin inline asm
	{	
.reg .f64 data;
	ld.global.ca.f64 data, [%rd32772];
	}
	// end inline asm
	// begin inline asm
	bar.sync 0;
	// end inline asm
	// begin inline asm
	{	
.reg .f64 data;
	ld.global.ca.f64 data, [%rd32772];
	}
	// end inline asm
	// begin inline asm
	bar.sync 0;
	// end inline asm
	// begin inline asm
	{	
.reg .f64 data;
	ld.global.ca.f64 data, [%rd32772];
	}
	// end inline asm
	// begin inline asm
	bar.sync 0;
	// end inline asm
	// begin inline asm
	{	
.reg .f64 data;
	ld.global.ca.f64 data, [%rd32772];
	}
	// end inline asm
	// begin inline asm
	bar.sync 0;
	// end inline asm
	// begin inline asm
	{	
.reg .f64 data;
	ld.global.ca.f64 data, [%rd32772];
	}
	// end inline asm
	// begin inline asm
	bar.sync 0;
	// end inline asm
	// begin inline asm
	{	
.reg .f64 data;
	ld.global.ca.f64 data, [%rd32772];
	}
	// end inline asm
	// begin inline asm
	bar.sync 0;
	// end inline asm
	// begin inline asm
	{	
.reg .f64 data;
	ld.global.ca.f64 data, [%rd32772];
	}
	// end inline asm
	// begin inline asm
	bar.sync 0;
	// end inline asm
	// begin inline asm
	{	
.reg .f64 data;
	ld.global.ca.f64 data, [%rd32772];
	}
	// end inline asm
	// begin inline asm
	bar.sync 0;
	// end inline asm
	// begin inline asm
	{	
.reg .f64 data;
	ld.global.ca.f64 data, [%rd32772];
	}
	// end inline asm
	// begin inline asm
	bar.sync 0;
	// end inline asm
	// begin inline asm
	{	
.reg .f64 data;
	ld.global.ca.f64 data, [%rd32772];
	}
	// end inline asm
	// begin inline asm
	bar.sync 0;
	// end inline asm
	// begin inline asm
	{	
.reg .f64 data;
	ld.global.ca.f64 data, [%rd32772];
	}
	// end inline asm
	// begin inline asm
	bar.sync 0;
	// end inline asm
	// begin inline asm
	{	
.reg .f64 data;
	ld.global.ca.f64 data, [%rd32772];
	}
	// end inline asm
	// begin inline asm
	bar.sync 0;
	// end inline asm
	// begin inline asm
	{	
.reg .f64 data;
	ld.global.ca.f64 data, [%rd32772];
	}
	// end inline asm
	// begin inline asm
	bar.sync 0;
	// end inline asm
	// begin inline asm
	{	
.reg .f64 data;
	ld.global.ca.f64 data, [%rd32772];
	}
	// end inline asm
	// begin inline asm
	bar.sync 0;
	// end inline asm
	// begin inline asm
	{	
.reg .f64 data;
	ld.global.ca.f64 data, [%rd32772];
	}
	// end inline asm
	// begin inline asm
	bar.sync 0;
	// end inline asm
	// begin inline asm
	{	
.reg .f64 data;
	ld.global.ca.f64 data, [%rd32772];
	}
	// end inline asm
	// begin inline asm
	bar.sync 0;
	// end inline asm
	// begin inline asm
	{	
.reg .f64 data;
	ld.global.ca.f64 data, [%rd32772];
	}
	// end inline asm
	// begin inline asm
	bar.sync 0;
	// end inline asm
	// begin inline asm
	{	
.reg .f64 data;
	ld.global.ca.f64 data, [%rd32772];
	}
	// end inline asm
	// begin inline asm
	bar.sync 0;
	// end inline asm
	// begin inline asm
	{	
.reg .f64 data;
	ld.global.ca.f64 data, [%rd32772];
	}
	// end inline asm
	// begin inline asm
	bar.sync 0;
	// end inline asm
	// begin inline asm
	{	
.reg .f64 data;
	ld.global.ca.f64 data, [%rd32772];
	}
	// end inline asm
	// begin inline asm
	bar.sync 0;
	// end inline asm
	// begin inline asm
	{	
.reg .f64 data;
	ld.global.ca.f64 data, [%rd32772];
	}
	// end inline asm
	// begin inline asm
	bar.sync 0;
	// end inline asm
	// begin inline asm
	{	
.reg .f64 data;
	ld.global.ca.f64 data, [%rd32772];
	}
	// end inline asm
	// begin inline asm
	bar.sync 0;
	// end inline asm
	// begin inline asm
	{	
.reg .f64 data;
	ld.global.ca.f64 data, [%rd32772];
	}
	// end inline asm
	// begin inline asm
	bar.sync 0;
	// end inline asm
	// begin inline asm
	{	
.reg .f64 data;
	ld.global.ca.f64 data, [%rd32772];
	}
	// end inline asm
	// begin inline asm
	bar.sync 0;
	// end inline asm
	// begin inline asm
	{	
.reg .f64 data;
	ld.global.ca.f64 data, [%rd32772];
	}
	// end inline asm
	// begin inline asm
	bar.sync 0;
	// end inline asm
	// begin inline asm
	{	
.reg .f64 data;
	ld.global.ca.f64 data, [%rd32772];
	}
	// end inline asm
	// begin inline asm
	bar.sync 0;
	// end inline asm
	// begin inline asm
	{	
.reg .f64 data;
	ld.global.ca.f64 data, [%rd32772];
	}
	// end inline asm
	// begin inline asm
	bar.sync 0;
	// end inline asm
	// begin inline asm
	{	
.reg .f64 data;
	ld.global.ca.f64 data, [%rd32772];
	}
	// end inline asm
	// begin inline asm
	bar.sync 0;
	// end inline asm
	// begin inline asm
	{	
.reg .f64 data;
	ld.global.ca.f64 data, [%rd32772];
	}
	// end inline asm
	// begin inline asm
	bar.sync 0;
	// end inline asm
	// begin inline asm
	{	
.reg .f64 data;
	ld.global.ca.f64 data, [%rd32772];
	}
	// end inline asm
	// begin inline asm
	bar.sync 0;
	// end inline asm
	// begin inline asm
	{	
.reg .f64 data;
	ld.global.ca.f64 data, [%rd32772];
	}
	// end inline asm
	// begin inline asm
	bar.sync 0;
	// end inline asm
	// begin inline asm
	{	
.reg .f64 data;
	ld.global.ca.f64 data, [%rd32772];
	}
	// end inline asm
	// begin inline asm
	bar.sync 0;
	// end inline asm
	// begin inline asm
	{	
.reg .f64 data;
	ld.global.ca.f64 data, [%rd32772];
	}
	// end inline asm
	// begin inline asm
	bar.sync 0;
	// end inline asm
	// begin inline asm
	{	
.reg .f64 data;
	ld.global.ca.f64 data, [%rd32772];
	}
	// end inline asm
	// begin inline asm
	bar.sync 0;
	// end inline asm
	// begin inline asm
	{	
.reg .f64 data;
	ld.global.ca.f64 data, [%rd32772];
	}
	// end inline asm
	// begin inline asm
	bar.sync 0;
	// end inline asm
	// begin inline asm
	{	
.reg .f64 data;
	ld.global.ca.f64 data, [%rd32772];
	}
	// end inline asm
	// begin inline asm
	bar.sync 0;
	// end inline asm
	// begin inline asm
	{	
.reg .f64 data;
	ld.global.ca.f64 data, [%rd32772];
	}
	// end inline asm
	// begin inline asm
	bar.sync 0;
	// end inline asm
	// begin inline asm
	{	
.reg .f64 data;
	ld.global.ca.f64 data, [%rd32772];
	}
	// end inline asm
	// begin inline asm
	bar.sync 0;
	// end inline asm
	// begin inline asm
	{	
.reg .f64 data;
	ld.global.ca.f64 data, [%rd32772];
	}
	// end inline asm
	// begin inline asm
	bar.sync 0;
	// end inline asm
	// begin inline asm
	{	
.reg .f64 data;
	ld.global.ca.f64 data, [%rd32772];
	}
	// end inline asm
	// begin inline asm
	bar.sync 0;
	// end inline asm
	// begin inline asm
	{	
.reg .f64 data;
	ld.global.ca.f64 data, [%rd32772];
	}
	// end inline asm
	// begin inline asm
	bar.sync 0;
	// end inline asm
	// begin inline asm
	{	
.reg .f64 data;
	ld.global.ca.f64 data, [%rd32772];
	}
	// end inline asm
	// begin inline asm
	bar.sync 0;
	// end inline asm
	// begin inline asm
	{	
.reg .f64 data;
	ld.global.ca.f64 data, [%rd32772];
	}
	// end inline asm
	// begin inline asm
	bar.sync 0;
	// end inline asm
	// begin inline asm
	{	
.reg .f64 data;
	ld.global.ca.f64 data, [%rd32772];
	}
	// end inline asm
	// begin inline asm
	bar.sync 0;
	// end inline asm
	// begin inline asm
	{	
.reg .f64 data;
	ld.global.ca.f64 data, [%rd32772];
	}
	// end inline asm
	// begin inline asm
	bar.sync 0;
	// end inline asm
	// begin inline asm
	{	
.reg .f64 data;
	ld.global.ca.f64 data, [%rd32772];
	}
	// end inline asm
	// begin inline asm
	bar.sync 0;
	// end inline asm
	// begin inline asm
	{	
.reg .f64 data;
	ld.global.ca.f64 data, [%rd32772];
	}
	// end inline asm
	// begin inline asm
	bar.sync 0;
	// end inline asm
	// begin inline asm
	{	
.reg .f64 data;
	ld.global.ca.f64 data, [%rd32772];
	}
	// end inline asm
	// begin inline asm
	bar.sync 0;
	// end inline asm
	// begin inline asm
	{	
.reg .f64 data;
	ld.global.ca.f64 data, [%rd32772];
	}
	// end inline asm
	// begin inline asm
	bar.sync 0;
	// end inline asm
	// begin inline asm
	{	
.reg .f64 data;
	ld.global.ca.f64 data, [%rd32772];
	}
	// end inline asm
	// begin inline asm
	bar.sync 0;
	// end inline asm
	// begin inline asm
	{	
.reg .f64 data;
	ld.global.ca.f64 data, [%rd32772];
	}
	// end inline asm
	// begin inline asm
	bar.sync 0;
	// end inline asm
	// begin inline asm
	{	
.reg .f64 data;
	ld.global.ca.f64 data, [%rd32772];
	}
	// end inline asm
	// begin inline asm
	bar.sync 0;
	// end inline asm
	// begin inline asm
	{	
.reg .f64 data;
	ld.global.ca.f64 data, [%rd32772];
	}
	// end inline asm
	// begin inline asm
	bar.sync 0;
	// end inline asm
	// begin inline asm
	{	
.reg .f64 data;
	ld.global.ca.f64 data, [%rd32772];
	}
	// end inline asm
	// begin inline asm
	bar.sync 0;
	// end inline asm
	// begin inline asm
	{	
.reg .f64 data;
	ld.global.ca.f64 data, [%rd32772];
	}
	// end inline asm
	// begin inline asm
	bar.sync 0;
	// end inline asm
	// begin inline asm
	{	
.reg .f64 data;
	ld.global.ca.f64 data, [%rd32772];
	}
	// end inline asm
	// begin inline asm
	bar.sync 0;
	// end inline asm
	// begin inline asm
	{	
.reg .f64 data;
	ld.global.ca.f64 data, [%rd32772];
	}
	// end inline asm
	// begin inline asm
	bar.sync 0;
	// end inline asm
	// begin inline asm
	{	
.reg .f64 data;
	ld.global.ca.f64 data, [%rd32772];
	}
	// end inline asm
	// begin inline asm
	bar.sync 0;
	// end inline asm
	// begin inline asm
	{	
.reg .f64 data;
	ld.global.ca.f64 data, [%rd32772];
	}
	// end inline asm
	// begin inline asm
	bar.sync 0;
	// end inline asm
	// begin inline asm
	{	
.reg .f64 data;
	ld.global.ca.f64 data, [%rd32772];
	}
	// end inline asm
	// begin inline asm
	bar.sync 0;
	// end inline asm
	// begin inline asm
	{	
.reg .f64 data;
	ld.global.ca.f64 data, [%rd32772];
	}
	// end inline asm
	// begin inline asm
	bar.sync 0;
	// end inline asm
	// begin inline asm
	{	
.reg .f64 data;
	ld.global.ca.f64 data, [%rd32772];
	}
	// end inline asm
	// begin inline asm
	bar.sync 0;
	// end inline asm
	// begin inline asm
	{	
.reg .f64 data;
	ld.global.ca.f64 data, [%rd32772];
	}
	// end inline asm
	// begin inline asm
	bar.sync 0;
	// end inline asm
	// begin inline asm
	{	
.reg .f64 data;
	ld.global.ca.f64 data, [%rd32772];
	}
	// end inline asm
	// begin inline asm
	bar.sync 0;
	// end inline asm
	// begin inline asm
	{	
.reg .f64 data;
	ld.global.ca.f64 data, [%rd32772];
	}
	// end inline asm
	// begin inline asm
	bar.sync 0;
	// end inline asm
	// begin inline asm
	{	
.reg .f64 data;
	ld.global.ca.f64 data, [%rd32772];
	}
	// end inline asm
	// begin inline asm
	bar.sync 0;
	// end inline asm
	// begin inline asm
	{	
.reg .f64 data;
	ld.global.ca.f64 data, [%rd32772];
	}
	// end inline asm
	// begin inline asm
	bar.sync 0;
	// end inline asm
	// begin inline asm
	{	
.reg .f64 data;
	ld.global.ca.f64 data, [%rd32772];
	}
	// end inline asm
	// begin inline asm
	bar.sync 0;
	// end inline asm
	// begin inline asm
	{	
.reg .f64 data;
	ld.global.ca.f64 data, [%rd32772];
	}
	// end inline asm
	// begin inline asm
	bar.sync 0;
	// end inline asm
	// begin inline asm
	{	
.reg .f64 data;
	ld.global.ca.f64 data, [%rd32772];
	}
	// end inline asm
	// begin inline asm
	bar.sync 0;
	// end inline asm
	// begin inline asm
	{	
.reg .f64 data;
	ld.global.ca.f64 data, [%rd32772];
	}
	// end inline asm
	// begin inline asm
	bar.sync 0;
	// end inline asm
	// begin inline asm
	{	
.reg .f64 data;
	ld.global.ca.f64 data, [%rd32772];
	}
	// end inline asm
	// begin inline asm
	bar.sync 0;
	// end inline asm
	// begin inline asm
	{	
.reg .f64 data;
	ld.global.ca.f64 data, [%rd32772];
	}
	// end inline asm
	// begin inline asm
	bar.sync 0;
	// end inline asm
	// begin inline asm
	{	
.reg .f64 data;
	ld.global.ca.f64 data, [%rd32772];
	}
	// end inline asm
	// begin inline asm
	bar.sync 0;
	// end inline asm
	// begin inline asm
	{	
.reg .f64 data;
	ld.global.ca.f64 data, [%rd32772];
	}
	// end inline asm
	// begin inline asm
	bar.sync 0;
	// end inline asm
	// begin inline asm
	{	
.reg .f64 data;
	ld.global.ca.f64 data, [%rd32772];
	}
	// end inline asm
	// begin inline asm
	bar.sync 0;
	// end inline asm
	// begin inline asm
	{	
.reg .f64 data;
	ld.global.ca.f64 data, [%rd32772];
	}
	// end inline asm
	// begin inline asm
	bar.sync 0;
	// end inline asm
	// begin inline asm
	{	
.reg .f64 data;
	ld.global.ca.f64 data, [%rd32772];
	}
	// end inline asm
	// begin inline asm
	bar.sync 0;
	// end inline asm
	// begin inline asm
	{	
.reg .f64 data;
	ld.global.ca.f64 data, [%rd32772];
	}
	// end inline asm
	// begin inline asm
	bar.sync 0;
	// end inline asm
	// begin inline asm
	{	
.reg .f64 data;
	ld.global.ca.f64 data, [%rd32772];
	}
	// end inline asm
	// begin inline asm
	bar.sync 0;
	// end inline asm
	// begin inline asm
	{	
.reg .f64 data;
	ld.global.ca.f64 data, [%rd32772];
	}
	// end inline asm
	// begin inline asm
	bar.sync 0;
	// end inline asm
	// begin inline asm
	{	
.reg .f64 data;
	ld.global.ca.f64 data, [%rd32772];
	}
	// end inline asm
	// begin inline asm
	bar.sync 0;
	// end inline asm
	// begin inline asm
	{	
.reg .f64 data;
	ld.global.ca.f64 data, [%rd32772];
	}
	// end inline asm
	// begin inline asm
	bar.sync 0;
	// end inline asm
	// begin inline asm
	{	
.reg .f64 data;
	ld.global.ca.f64 data, [%rd32772];
	}
	// end inline asm
	// begin inline asm
	bar.sync 0;
	// end inline asm
	// begin inline asm
	{	
.reg .f64 data;
	ld.global.ca.f64 data, [%rd32772];
	}
	// end inline asm
	// begin inline asm
	bar.sync 0;
	// end inline asm
	// begin inline asm
	{	
.reg .f64 data;
	ld.global.ca.f64 data, [%rd32772];
	}
	// end inline asm
	// begin inline asm
	bar.sync 0;
	// end inline asm
	// begin inline asm
	{	
.reg .f64 data;
	ld.global.ca.f64 data, [%rd32772];
	}
	// end inline asm
	// begin inline asm
	bar.sync 0;
	// end inline asm
	// begin inline asm
	{	
.reg .f64 data;
	ld.global.ca.f64 data, [%rd32772];
	}
	// end inline asm
	// begin inline asm
	bar.sync 0;
	// end inline asm
	// begin inline asm
	{	
.reg .f64 data;
	ld.global.ca.f64 data, [%rd32772];
	}
	// end inline asm
	// begin inline asm
	bar.sync 0;
	// end inline asm
	// begin inline asm
	{	
.reg .f64 data;
	ld.global.ca.f64 data, [%rd32772];
	}
	// end inline asm
	// begin inline asm
	bar.sync 0;
	// end inline asm
	// begin inline asm
	{	
.reg .f64 data;
	ld.global.ca.f64 data, [%rd32772];
	}
	// end inline asm
	// begin inline asm
	bar.sync 0;
	// end inline asm
	// begin inline asm
	{	
.reg .f64 data;
	ld.global.ca.f64 data, [%rd32772];
	}
	// end inline asm
	// begin inline asm
	bar.sync 0;
	// end inline asm
	// begin inline asm
	{	
.reg .f64 data;
	ld.global.ca.f64 data, [%rd32772];
	}
	// end inline asm
	// begin inline asm
	bar.sync 0;
	// end inline asm
	// begin inline asm
	{	
.reg .f64 data;
	ld.global.ca.f64 data, [%rd32772];
	}
	// end inline asm
	// begin inline asm
	bar.sync 0;
	// end inline asm
	// begin inline asm
	{	
.reg .f64 data;
	ld.global.ca.f64 data, [%rd32772];
	}
	// end inline asm
	// begin inline asm
	bar.sync 0;
	// end inline asm
	// begin inline asm
	{	
.reg .f64 data;
	ld.global.ca.f64 data, [%rd32772];
	}
	// end inline asm
	// begin inline asm
	bar.sync 0;
	// end inline asm
	// begin inline asm
	{	
.reg .f64 data;
	ld.global.ca.f64 data, [%rd32772];
	}
	// end inline asm
	// begin inline asm
	bar.sync 0;
	// end inline asm
	// begin inline asm
	{	
.reg .f64 data;
	ld.global.ca.f64 data, [%rd32772];
	}
	// end inline asm
	// begin inline asm
	bar.sync 0;
	// end inline asm
	// begin inline asm
	{	
.reg .f64 data;
	ld.global.ca.f64 data, [%rd32772];
	}
	// end inline asm
	// begin inline asm
	bar.sync 0;
	// end inline asm
	// begin inline asm
	{	
.reg .f64 data;
	ld.global.ca.f64 data, [%rd32772];
	}
	// end inline asm
	// begin inline asm
	bar.sync 0;
	// end inline asm
	// begin inline asm
	{	
.reg .f64 data;
	ld.global.ca.f64 data, [%rd32772];
	}
	// end inline asm
	// begin inline asm
	bar.sync 0;
	// end inline asm
	// begin inline asm
	{	
.reg .f64 data;
	ld.global.ca.f64 data, [%rd32772];
	}
	// end inline asm
	// begin inline asm
	bar.sync 0;
	// end inline asm
	// begin inline asm
	{	
.reg .f64 data;
	ld.global.ca.f64 data, [%rd32772];
	}
	// end inline asm
	// begin inline asm
	bar.sync 0;
	// end inline asm
	// begin inline asm
	{	
.reg .f64 data;
	ld.global.ca.f64 data, [%rd32772];
	}
	// end inline asm
	// begin inline asm
	bar.sync 0;
	// end inline asm
	// begin inline asm
	{	
.reg .f64 data;
	ld.global.ca.f64 data, [%rd32772];
	}
	// end inline asm
	// begin inline asm
	bar.sync 0;
	// end inline asm
	// begin inline asm
	{	
.reg .f64 data;
	ld.global.ca.f64 data, [%rd32772];
	}
	// end inline asm
	// begin inline asm
	bar.sync 0;
	// end inline asm
	// begin inline asm
	{	
.reg .f64 data;
	ld.global.ca.f64 data, [%rd32772];
	}
	// end inline asm
	// begin inline asm
	bar.sync 0;
	// end inline asm
	// begin inline asm
	{	
.reg .f64 data;
	ld.global.ca.f64 data, [%rd32772];
	}
	// end inline asm
	// begin inline asm
	bar.sync 0;
	// end inline asm
	// begin inline asm
	{	
.reg .f64 data;
	ld.global.ca.f64 data, [%rd32772];
	}
	// end inline asm
	// begin inline asm
	bar.sync 0;
	// end inline asm
	// begin inline asm
	{	
.reg .f64 data;
	ld.global.ca.f64 data, [%rd32772];
	}
	// end inline asm
	// begin inline asm
	bar.sync 0;
	// end inline asm
	// begin inline asm
	{	
.reg .f64 data;
	ld.global.ca.f64 data, [%rd32772];
	}
	// end inline asm
	// begin inline asm
	bar.sync 0;
	// end inline asm
	// begin inline asm
	{	
.reg .f64 data;
	ld.global.ca.f64 data, [%rd32772];
	}
	// end inline asm
	// begin inline asm
	bar.sync 0;
	// end inline asm
	// begin inline asm
	{	
.reg .f64 data;
	ld.global.ca.f64 data, [%rd32772];
	}
	// end inline asm
	// begin inline asm
	bar.sync 0;
	// end inline asm
	// begin inline asm
	{	
.reg .f64 data;
	ld.global.ca.f64 data, [%rd32772];
	}
	// end inline asm
	// begin inline asm
	bar.sync 0;
	// end inline asm
	// begin inline asm
	{	
.reg .f64 data;
	ld.global.ca.f64 data, [%rd32772];
	}
	// end inline asm
	// begin inline asm
	bar.sync 0;
	// end inline asm
	// begin inline asm
	{	
.reg .f64 data;
	ld.global.ca.f64 data, [%rd32772];
	}
	// end inline asm
	// begin inline asm
	bar.sync 0;
	// end inline asm
	// begin inline asm
	{	
.reg .f64 data;
	ld.global.ca.f64 data, [%rd32772];
	}
	// end inline asm
	// begin inline asm
	bar.sync 0;
	// end inline asm
	// begin inline asm
	{	
.reg .f64 data;
	ld.global.ca.f64 data, [%rd32772];
	}
	// end inline asm
	// begin inline asm
	bar.sync 0;
	// end inline asm
	// begin inline asm
	{	
.reg .f64 data;
	ld.global.ca.f64 data, [%rd32772];
	}
	// end inline asm
	// begin inline asm
	bar.sync 0;
	// end inline asm
	// begin inline asm
	{	
.reg .f64 data;
	ld.global.ca.f64 data, [%rd32772];
	}
	// end inline asm
	// begin inline asm
	bar.sync 0;
	// end inline asm
	// begin inline asm
	{	
.reg .f64 data;
	ld.global.ca.f64 data, [%rd32772];
	}
	// end inline asm
	// begin inline asm
	bar.sync 0;
	// end inline asm
	// begin inline asm
	{	
.reg .f64 data;
	ld.global.ca.f64 data, [%rd32772];
	}
	// end inline asm
	// begin inline asm
	bar.sync 0;
	// end inline asm
	// begin inline asm
	{	
.reg .f64 data;
	ld.global.ca.f64 data, [%rd32772];
	}
	// end inline asm
	// begin inline asm
	bar.sync 0;
	// end inline asm
	// begin inline asm
	{	
.reg .f64 data;
	ld.global.ca.f64 data, [%rd32772];
	}
	// end inline asm
	// begin inline asm
	bar.sync 0;
	// end inline asm
	// begin inline asm
	{	
.reg .f64 data;
	ld.global.ca.f64 data, [%rd32772];
	}
	// end inline asm
	// begin inline asm
	bar.sync 0;
	// end inline asm
	// begin inline asm
	{	
.reg .f64 data;
	ld.global.ca.f64 data, [%rd32772];
	}
	// end inline asm
	// begin inline asm
	bar.sync 0;
	// end inline asm
	// begin inline asm
	{	
.reg .f64 data;
	ld.global.ca.f64 data, [%rd32772];
	}
	// end inline asm
	// begin inline asm
	bar.sync 0;
	// end inline asm
	// begin inline asm
	{	
.reg .f64 data;
	ld.global.ca.f64 data, [%rd32772];
	}
	// end inline asm
	// begin inline asm
	bar.sync 0;
	// end inline asm
	// begin inline asm
	{	
.reg .f64 data;
	ld.global.ca.f64 data, [%rd32772];
	}
	// end inline asm
	// begin inline asm
	bar.sync 0;
	// end inline asm
	// begin inline asm
	{	
.reg .f64 data;
	ld.global.ca.f64 data, [%rd32772];
	}
	// end inline asm
	// begin inline asm
	bar.sync 0;
	// end inline asm
	// begin inline asm
	{	
.reg .f64 data;
	ld.global.ca.f64 data, [%rd32772];
	}
	// end inline asm
	// begin inline asm
	bar.sync 0;
	// end inline asm
	// begin inline asm
	{	
.reg .f64 data;
	ld.global.ca.f64 data, [%rd32772];
	}
	// end inline asm
	// begin inline asm
	bar.sync 0;
	// end inline asm
	// begin inline asm
	{	
.reg .f64 data;
	ld.global.ca.f64 data, [%rd32772];
	}
	// end inline asm
	// begin inline asm
	bar.sync 0;
	// end inline asm
	// begin inline asm
	{	
.reg .f64 data;
	ld.global.ca.f64 data, [%rd32772];
	}
	// end inline asm
	// begin inline asm
	bar.sync 0;
	// end inline asm
	// begin inline asm
	{	
.reg .f64 data;
	ld.global.ca.f64 data, [%rd32772];
	}
	// end inline asm
	// begin inline asm
	bar.sync 0;
	// end inline asm
	// begin inline asm
	{	
.reg .f64 data;
	ld.global.ca.f64 data, [%rd32772];
	}
	// end inline asm
	// begin inline asm
	bar.sync 0;
	// end inline asm
	// begin inline asm
	{	
.reg .f64 data;
	ld.global.ca.f64 data, [%rd32772];
	}
	// end inline asm
	// begin inline asm
	bar.sync 0;
	// end inline asm
	// begin inline asm
	{	
.reg .f64 data;
	ld.global.ca.f64 data, [%rd32772];
	}
	// end inline asm
	// begin inline asm
	bar.sync 0;
	// end inline asm
	// begin inline asm
	{	
.reg .f64 data;
	ld.global.ca.f64 data, [%rd32772];
	}
	// end inline asm
	// begin inline asm
	bar.sync 0;
	// end inline asm
	// begin inline asm
	{	
.reg .f64 data;
	ld.global.ca.f64 data, [%rd32772];
	}
	// end inline asm
	// begin inline asm
	bar.sync 0;
	// end inline asm
	// begin inline asm
	{	
.reg .f64 data;
	ld.global.ca.f64 data, [%rd32772];
	}
	// end inline asm
	// begin inline asm
	bar.sync 0;
	// end inline asm
	// begin inline asm
	{	
.reg .f64 data;
	ld.global.ca.f64 data, [%rd32772];
	}
	// end inline asm
	// begin inline asm
	bar.sync 0;
	// end inline asm
	// begin inline asm
	{	
.reg .f64 data;
	ld.global.ca.f64 data, [%rd32772];
	}
	// end inline asm
	// begin inline asm
	bar.sync 0;
	// end inline asm
	// begin inline asm
	{	
.reg .f64 data;
	ld.global.ca.f64 data, [%rd32772];
	}
	// end inline asm
	// begin inline asm
	bar.sync 0;
	// end inline asm
	// begin inline asm
	{	
.reg .f64 data;
	ld.global.ca.f64 data, [%rd32772];
	}
	// end inline asm
	// begin inline asm
	bar.sync 0;
	// end inline asm
	// begin inline asm
	{	
.reg .f64 data;
	ld.global.ca.f64 data, [%rd32772];
	}
	// end inline asm
	// begin inline asm
	bar.sync 0;
	// end inline asm
	// begin inline asm
	{	
.reg .f64 data;
	ld.global.ca.f64 data, [%rd32772];
	}
	// end inline asm
	// begin inline asm
	bar.sync 0;
	// end inline asm
	// begin inline asm
	{	
.reg .f64 data;
	ld.global.ca.f64 data, [%rd32772];
	}
	// end inline asm
	// begin inline asm
	bar.sync 0;
	// end inline asm
	// begin inline asm
	{	
.reg .f64 data;
	ld.global.ca.f64 data, [%rd32772];
	}
	// end inline asm
	// begin inline asm
	bar.sync 0;
	// end inline asm
	// begin inline asm
	{	
.reg .f64 data;
	ld.global.ca.f64 data, [%rd32772];
	}
	// end inline asm
	// begin inline asm
	bar.sync 0;
	// end inline asm
	// begin inline asm
	{	
.reg .f64 data;
	ld.global.ca.f64 data, [%rd32772];
	}
	// end inline asm
	// begin inline asm
	bar.sync 0;
	// end inline asm
	// begin inline asm
	{	
.reg .f64 data;
	ld.global.ca.f64 data, [%rd32772];
	}
	// end inline asm
	// begin inline asm
	bar.sync 0;
	// end inline asm
	// begin inline asm
	{	
.reg .f64 data;
	ld.global.ca.f64 data, [%rd32772];
	}
	// end inline asm
	// begin inline asm
	bar.sync 0;
	// end inline asm
	// begin inline asm
	{	
.reg .f64 data;
	ld.global.ca.f64 data, [%rd32772];
	}
	// end inline asm
	// begin inline asm
	bar.sync 0;
	// end inline asm
	// begin inline asm
	{	
.reg .f64 data;
	ld.global.ca.f64 data, [%rd32772];
	}
	// end inline asm
	// begin inline asm
	bar.sync 0;
	// end inline asm
	// begin inline asm
	{	
.reg .f64 data;
	ld.global.ca.f64 data, [%rd32772];
	}
	// end inline asm
	// begin inline asm
	bar.sync 0;
	// end inline asm
	// begin inline asm
	{	
.reg .f64 data;
	ld.global.ca.f64 data, [%rd32772];
	}
	// end inline asm
	// begin inline asm
	bar.sync 0;
	// end inline asm
	// begin inline asm
	{	
.reg .f64 data;
	ld.global.ca.f64 data, [%rd32772];
	}
	// end inline asm
	// begin inline asm
	bar.sync 0;
	// end inline asm
	// begin inline asm
	{	
.reg .f64 data;
	ld.global.ca.f64 data, [%rd32772];
	}
	// end inline asm
	// begin inline asm
	bar.sync 0;
	// end inline asm
	// begin inline asm
	{	
.reg .f64 data;
	ld.global.ca.f64 data, [%rd32772];
	}
	// end inline asm
	// begin inline asm
	bar.sync 0;
	// end inline asm
	// begin inline asm
	{	
.reg .f64 data;
	ld.global.ca.f64 data, [%rd32772];
	}
	// end inline asm
	// begin inline asm
	bar.sync 0;
	// end inline asm
	// begin inline asm
	{	
.reg .f64 data;
	ld.global.ca.f64 data, [%rd32772];
	}
	// end inline asm
	// begin inline asm
	bar.sync 0;
	// end inline asm
	// begin inline asm
	{	
.reg .f64 data;
	ld.global.ca.f64 data, [%rd32772];
	}
	// end inline asm
	// begin inline asm
	bar.sync 0;
	// end inline asm
	// begin inline asm
	{	
.reg .f64 data;
	ld.global.ca.f64 data, [%rd32772];
	}
	// end inline asm
	// begin inline asm
	bar.sync 0;
	// end inline asm
	// begin inline asm
	{	
.reg .f64 data;
	ld.global.ca.f64 data, [%rd32772];
	}
	// end inline asm
	// begin inline asm
	bar.sync 0;
	// end inline asm
	// begin inline asm
	{	
.reg .f64 data;
	ld.global.ca.f64 data, [%rd32772];
	}
	// end inline asm
	// begin inline asm
	bar.sync 0;
	// end inline asm
	// begin inline asm
	{	
.reg .f64 data;
	ld.global.ca.f64 data, [%rd32772];
	}
	// end inline asm
	// begin inline asm
	bar.sync 0;
	// end inline asm
	// begin inline asm
	{	
.reg .f64 data;
	ld.global.ca.f64 data, [%rd32772];
	}
	// end inline asm
	// begin inline asm
	bar.sync 0;
	// end inline asm
	// begin inline asm
	{	
.reg .f64 data;
	ld.global.ca.f64 data, [%rd32772];
	}
	// end inline asm
	// begin inline asm
	bar.sync 0;
	// end inline asm
	// begin inline asm
	{	
.reg .f64 data;
	ld.global.ca.f64 data, [%rd32772];
	}
	// end inline asm
	// begin inline asm
	bar.sync 0;
	// end inline asm
	// begin inline asm
	{	
.reg .f64 data;
	ld.global.ca.f64 data, [%rd32772];
	}
	// end inline asm
	// begin inline asm
	bar.sync 0;
	// end inline asm
	// begin inline asm
	{	
.reg .f64 data;
	ld.global.ca.f64 data, [%rd32772];
	}
	// end inline asm
	// begin inline asm
	bar.sync 0;
	// end inline asm
	// begin inline asm
	{	
.reg .f64 data;
	ld.global.ca.f64 data, [%rd32772];
	}
	// end inline asm
	// begin inline asm
	bar.sync 0;
	// end inline asm
	// begin inline asm
	{	
.reg .f64 data;
	ld.global.ca.f64 data, [%rd32772];
	}
	// end inline asm
	// begin inline asm
	bar.sync 0;
	// end inline asm
	// begin inline asm
	{	
.reg .f64 data;
	ld.global.ca.f64 data, [%rd32772];
	}
	// end inline asm
	// begin inline asm
	bar.sync 0;
	// end inline asm
	// begin inline asm
	{	
.reg .f64 data;
	ld.global.ca.f64 data, [%rd32772];
	}
	// end inline asm
	// begin inline asm
	bar.sync 0;
	// end inline asm
	// begin inline asm
	{	
.reg .f64 data;
	ld.global.ca.f64 data, [%rd32772];
	}
	// end inline asm
	// begin inline asm
	bar.sync 0;
	// end inline asm
	// begin inline asm
	{	
.reg .f64 data;
	ld.global.ca.f64 data, [%rd32772];
	}
	// end inline asm
	// begin inline asm
	bar.sync 0;
	// end inline asm
	// begin inline asm
	{	
.reg .f64 data;
	ld.global.ca.f64 data, [%rd32772];
	}
	// end inline asm
	// begin inline asm
	bar.sync 0;
	// end inline asm
	// begin inline asm
	{	
.reg .f64 data;
	ld.global.ca.f64 data, [%rd32772];
	}
	// end inline asm
	// begin inline asm
	bar.sync 0;
	// end inline asm
	// begin inline asm
	{	
.reg .f64 data;
	ld.global.ca.f64 data, [%rd32772];
	}
	// end inline asm
	// begin inline asm
	bar.sync 0;
	// end inline asm
	// begin inline asm
	{	
.reg .f64 data;
	ld.global.ca.f64 data, [%rd32772];
	}
	// end inline asm
	// begin inline asm
	bar.sync 0;
	// end inline asm
	// begin inline asm
	{	
.reg .f64 data;
	ld.global.ca.f64 data, [%rd32772];
	}
	// end inline asm
	// begin inline asm
	bar.sync 0;
	// end inline asm
	// begin inline asm
	{	
.reg .f64 data;
	ld.global.ca.f64 data, [%rd32772];
	}
	// end inline asm
	// begin inline asm
	bar.sync 0;
	// end inline asm
	// begin inline asm
	{	
.reg .f64 data;
	ld.global.ca.f64 data, [%rd32772];
	}
	// end inline asm
	// begin inline asm
	bar.sync 0;
	// end inline asm
	// begin inline asm
	{	
.reg .f64 data;
	ld.global.ca.f64 data, [%rd32772];
	}
	// end inline asm
	// begin inline asm
	bar.sync 0;
	// end inline asm
	// begin inline asm
	{	
.reg .f64 data;
	ld.global.ca.f64 data, [%rd32772];
	}
	// end inline asm
	// begin inline asm
	bar.sync 0;
	// end inline asm
	// begin inline asm
	{	
.reg .f64 data;
	ld.global.ca.f64 data, [%rd32772];
	}
	// end inline asm
	// begin inline asm
	bar.sync 0;
	// end inline asm
	// begin inline asm
	{	
.reg .f64 data;
	ld.global.ca.f64 data, [%rd32772];
	}
	// end inline asm
	// begin inline asm
	bar.sync 0;
	// end inline asm
	// begin inline asm
	{	
.reg .f64 data;
	ld.global.ca.f64 data, [%rd32772];
	}
	// end inline asm
	// begin inline asm
	bar.sync 0;
	// end inline asm
	// begin inline asm
	{	
.reg .f64 data;
	ld.global.ca.f64 data, [%rd32772];
	}
	// end inline asm
	// begin inline asm
	bar.sync 0;
	// end inline asm
	// begin inline asm
	{	
.reg .f64 data;
	ld.global.ca.f64 data, [%rd32772];
	}
	// end inline asm
	// begin inline asm
	bar.sync 0;
	// end inline asm
	// begin inline asm
	{	
.reg .f64 data;
	ld.global.ca.f64 data, [%rd32772];
	}
	// end inline asm
	// begin inline asm
	bar.sync 0;
	// end inline asm
	// begin inline asm
	{	
.reg .f64 data;
	ld.global.ca.f64 data, [%rd32772];
	}
	// end inline asm
	// begin inline asm
	bar.sync 0;
	// end inline asm
	// begin inline asm
	{	
.reg .f64 data;
	ld.global.ca.f64 data, [%rd32772];
	}
	// end inline asm
	// begin inline asm
	bar.sync 0;
	// end inline asm
	// begin inline asm
	{	
.reg .f64 data;
	ld.global.ca.f64 data, [%rd32772];
	}
	// end inline asm
	// begin inline asm
	bar.sync 0;
	// end inline asm
	// begin inline asm
	{	
.reg .f64 data;
	ld.global.ca.f64 data, [%rd32772];
	}
	// end inline asm
	// begin inline asm
	bar.sync 0;
	// end inline asm
	// begin inline asm
	{	
.reg .f64 data;
	ld.global.ca.f64 data, [%rd32772];
	}
	// end inline asm
	// begin inline asm
	bar.sync 0;
	// end inline asm
	// begin inline asm
	{	
.reg .f64 data;
	ld.global.ca.f64 data, [%rd32772];
	}
	// end inline asm
	// begin inline asm
	bar.sync 0;
	// end inline asm
	// begin inline asm
	{	
.reg .f64 data;
	ld.global.ca.f64 data, [%rd32772];
	}
	// end inline asm
	// begin inline asm
	bar.sync 0;
	// end inline asm
	// begin inline asm
	{	
.reg .f64 data;
	ld.global.ca.f64 data, [%rd32772];
	}
	// end inline asm
	// begin inline asm
	bar.sync 0;
	// end inline asm
	// begin inline asm
	{	
.reg .f64 data;
	ld.global.ca.f64 data, [%rd32772];
	}
	// end inline asm
	// begin inline asm
	bar.sync 0;
	// end inline asm
	// begin inline asm
	{	
.reg .f64 data;
	ld.global.ca.f64 data, [%rd32772];
	}
	// end inline asm
	// begin inline asm
	bar.sync 0;
	// end inline asm
	// begin inline asm
	{	
.reg .f64 data;
	ld.global.ca.f64 data, [%rd32772];
	}
	// end inline asm
	// begin inline asm
	bar.sync 0;
	// end inline asm
	// begin inline asm
	{	
.reg .f64 data;
	ld.global.ca.f64 data, [%rd32772];
	}
	// end inline asm
	// begin inline asm
	bar.sync 0;
	// end inline asm
	// begin inline asm
	{	
.reg .f64 data;
	ld.global.ca.f64 data, [%rd32772];
	}
	// end inline asm
	// begin inline asm
	bar.sync 0;
	// end inline asm
	// begin inline asm
	{	
.reg .f64 data;
	ld.global.ca.f64 data, [%rd32772];
	}
	// end inline asm
	// begin inline asm
	bar.sync 0;
	// end inline asm
	// begin inline asm
	{	
.reg .f64 data;
	ld.global.ca.f64 data, [%rd32772];
	}
	// end inline asm
	// begin inline asm
	bar.sync 0;
	// end inline asm
	// begin inline asm
	{	
.reg .f64 data;
	ld.global.ca.f64 data, [%rd32772];
	}
	// end inline asm
	// begin inline asm
	bar.sync 0;
	// end inline asm
	// begin inline asm
	{	
.reg .f64 data;
	ld.global.ca.f64 data, [%rd32772];
	}
	// end inline asm
	// begin inline asm
	bar.sync 0;
	// end inline asm
	// begin inline asm
	{	
.reg .f64 data;
	ld.global.ca.f64 data, [%rd32772];
	}
	// end inline asm
	// begin inline asm
	bar.sync 0;
	// end inline asm
	// begin inline asm
	{	
.reg .f64 data;
	ld.global.ca.f64 data, [%rd32772];
	}
	// end inline asm
	// begin inline asm
	bar.sync 0;
	// end inline asm
	// begin inline asm
	{	
.reg .f64 data;
	ld.global.ca.f64 data, [%rd32772];
	}
	// end inline asm
	// begin inline asm
	bar.sync 0;
	// end inline asm
	// begin inline asm
	{	
.reg .f64 data;
	ld.global.ca.f64 data, [%rd32772];
	}
	// end inline asm
	// begin inline asm
	bar.sync 0;
	// end inline asm
	// begin inline asm
	{	
.reg .f64 data;
	ld.global.ca.f64 data, [%rd32772];
	}
	// end inline asm
	// begin inline asm
	bar.sync 0;
	// end inline asm
	// begin inline asm
	{	
.reg .f64 data;
	ld.global.ca.f64 data, [%rd32772];
	}
	// end inline asm
	// begin inline asm
	bar.sync 0;
	// end inline asm
	// begin inline asm
	{	
.reg .f64 data;
	ld.global.ca.f64 data, [%rd32772];
	}
	// end inline asm
	// begin inline asm
	bar.sync 0;
	// end inline asm
	// begin inline asm
	{	
.reg .f64 data;
	ld.global.ca.f64 data, [%rd32772];
	}
	// end inline asm
	// begin inline asm
	bar.sync 0;
	// end inline asm
	// begin inline asm
	{	
.reg .f64 data;
	ld.global.ca.f64 data, [%rd32772];
	}
	// end inline asm
	// begin inline asm
	bar.sync 0;
	// end inline asm
	// begin inline asm
	{	
.reg .f64 data;
	ld.global.ca.f64 data, [%rd32772];
	}
	// end inline asm
	// begin inline asm
	bar.sync 0;
	// end inline asm
	// begin inline asm
	{	
.reg .f64 data;
	ld.global.ca.f64 data, [%rd32772];
	}
	// end inline asm
	// begin inline asm
	bar.sync 0;
	// end inline asm
	// begin inline asm
	{	
.reg .f64 data;
	ld.global.ca.f64 data, [%rd32772];
	}
	// end inline asm
	// begin inline asm
	bar.sync 0;
	// end inline asm
	// begin inline asm
	{	
.reg .f64 data;
	ld.global.ca.f64 data, [%rd32772];
	}
	// end inline asm
	// begin inline asm
	bar.sync 0;
	// end inline asm
	// begin inline asm
	{	
.reg .f64 data;
	ld.global.ca.f64 data, [%rd32772];
	}
	// end inline asm
	// begin inline asm
	bar.sync 0;
	// end inline asm
	// begin inline asm
	{	
.reg .f64 data;
	ld.global.ca.f64 data, [%rd32772];
	}
	// end inline asm
	// begin inline asm
	bar.sync 0;
	// end inline asm
	// begin inline asm
	{	
.reg .f64 data;
	ld.global.ca.f64 data, [%rd32772];
	}
	// end inline asm
	// begin inline asm
	bar.sync 0;
	// end inline asm
	// begin inline asm
	{	
.reg .f64 data;
	ld.global.ca.f64 data, [%rd32772];
	}
	// end inline asm
	// begin inline asm
	bar.sync 0;
	// end inline asm
	// begin inline asm
	{	
.reg .f64 data;
	ld.global.ca.f64 data, [%rd32772];
	}
	// end inline asm
	// begin inline asm
	bar.sync 0;
	// end inline asm
	// begin inline asm
	{	
.reg .f64 data;
	ld.global.ca.f64 data, [%rd32772];
	}
	// end inline asm
	// begin inline asm
	bar.sync 0;
	// end inline asm
	// begin inline asm
	{	
.reg .f64 data;
	ld.global.ca.f64 data, [%rd32772];
	}
	// end inline asm
	// begin inline asm
	bar.sync 0;
	// end inline asm
	// begin inline asm
	{	
.reg .f64 data;
	ld.global.ca.f64 data, [%rd32772];
	}
	// end inline asm
	// begin inline asm
	bar.sync 0;
	// end inline asm
	// begin inline asm
	{	
.reg .f64 data;
	ld.global.ca.f64 data, [%rd32772];
	}
	// end inline asm
	// begin inline asm
	bar.sync 0;
	// end inline asm
	// begin inline asm
	{	
.reg .f64 data;
	ld.global.ca.f64 data, [%rd32772];
	}
	// end inline asm
	// begin inline asm
	bar.sync 0;
	// end inline asm
	// begin inline asm
	{	
.reg .f64 data;
	ld.global.ca.f64 data, [%rd32772];
	}
	// end inline asm
	// begin inline asm
	bar.sync 0;
	// end inline asm
	// begin inline asm
	{	
.reg .f64 data;
	ld.global.ca.f64 data, [%rd32772];
	}
	// end inline asm
	// begin inline asm
	bar.sync 0;
	// end inline asm
	// begin inline asm
	{	
.reg .f64 data;
	ld.global.ca.f64 data, [%rd32772];
	}
	// end inline asm
	// begin inline asm
	bar.sync 0;
	// end inline asm
	// begin inline asm
	{	
.reg .f64 data;
	ld.global.ca.f64 data, [%rd32772];
	}
	// end inline asm
	// begin inline asm
	bar.sync 0;
	// end inline asm
	// begin inline asm
	{	
.reg .f64 data;
	ld.global.ca.f64 data, [%rd32772];
	}
	// end inline asm
	// begin inline asm
	bar.sync 0;
	// end inline asm
	// begin inline asm
	{	
.reg .f64 data;
	ld.global.ca.f64 data, [%rd32772];
	}
	// end inline asm
	// begin inline asm
	bar.sync 0;
	// end inline asm
	// begin inline asm
	{	
.reg .f64 data;
	ld.global.ca.f64 data, [%rd32772];
	}
	// end inline asm
	// begin inline asm
	bar.sync 0;
	// end inline asm
	// begin inline asm
	{	
.reg .f64 data;
	ld.global.ca.f64 data, [%rd32772];
	}
	// end inline asm
	// begin inline asm
	bar.sync 0;
	// end inline asm
	// begin inline asm
	{	
.reg .f64 data;
	ld.global.ca.f64 data, [%rd32772];
	}
	// end inline asm
	// begin inline asm
	bar.sync 0;
	// end inline asm
	// begin inline asm
	{	
.reg .f64 data;
	ld.global.ca.f64 data, [%rd32772];
	}
	// end inline asm
	// begin inline asm
	bar.sync 0;
	// end inline asm
	// begin inline asm
	{	
.reg .f64 data;
	ld.global.ca.f64 data, [%rd32772];
	}
	// end inline asm
	// begin inline asm
	bar.sync 0;
	// end inline asm
	// begin inline asm
	{	
.reg .f64 data;
	ld.global.ca.f64 data, [%rd32772];
	}
	// end inline asm
	// begin inline asm
	bar.sync 0;
	// end inline asm
	// begin inline asm
	{	
.reg .f64 data;
	ld.global.ca.f64 data, [%rd32772];
	}
	// end inline asm
	// begin inline asm
	bar.sync 0;
	// end inline asm
	// begin inline asm
	{	
.reg .f64 data;
	ld.global.ca.f64 data, [%rd32772];
	}
	// end inline asm
	// begin inline asm
	bar.sync 0;
	// end inline asm
	// begin inline asm
	{	
.reg .f64 data;
	ld.global.ca.f64 data, [%rd32772];
	}
	// end inline asm
	// begin inline asm
	bar.sync 0;
	// end inline asm
	// begin inline asm
	{	
.reg .f64 data;
	ld.global.ca.f64 data, [%rd32772];
	}
	// end inline asm
	// begin inline asm
	bar.sync 0;
	// end inline asm
	// begin inline asm
	{	
.reg .f64 data;
	ld.global.ca.f64 data, [%rd32772];
	}
	// end inline asm
	// begin inline asm
	bar.sync 0;
	// end inline asm
	// begin inline asm
	{	
.reg .f64 data;
	ld.global.ca.f64 data, [%rd32772];
	}
	// end inline asm
	// begin inline asm
	bar.sync 0;
	// end inline asm
	// begin inline asm
	{	
.reg .f64 data;
	ld.global.ca.f64 data, [%rd32772];
	}
	// end inline asm
	// begin inline asm
	bar.sync 0;
	// end inline asm
	// begin inline asm
	{	
.reg .f64 data;
	ld.global.ca.f64 data, [%rd32772];
	}
	// end inline asm
	// begin inline asm
	bar.sync 0;
	// end inline asm
	// begin inline asm
	{	
.reg .f64 data;
	ld.global.ca.f64 data, [%rd32772];
	}
	// end inline asm
	// begin inline asm
	bar.sync 0;
	// end inline asm
	// begin inline asm
	{	
.reg .f64 data;
	ld.global.ca.f64 data, [%rd32772];
	}
	// end inline asm
	// begin inline asm
	bar.sync 0;
	// end inline asm
	// begin inline asm
	{	
.reg .f64 data;
	ld.global.ca.f64 data, [%rd32772];
	}
	// end inline asm
	// begin inline asm
	bar.sync 0;
	// end inline asm
	// begin inline asm
	{	
.reg .f64 data;
	ld.global.ca.f64 data, [%rd32772];
	}
	// end inline asm
	// begin inline asm
	bar.sync 0;
	// end inline asm
	// begin inline asm
	{	
.reg .f64 data;
	ld.global.ca.f64 data, [%rd32772];
	}
	// end inline asm
	// begin inline asm
	bar.sync 0;
	// end inline asm
	// begin inline asm
	{	
.reg .f64 data;
	ld.global.ca.f64 data, [%rd32772];
	}
	// end inline asm
	// begin inline asm
	bar.sync 0;
	// end inline asm
	// begin inline asm
	{	
.reg .f64 data;
	ld.global.ca.f64 data, [%rd32772];
	}
	// end inline asm
	// begin inline asm
	bar.sync 0;
	// end inline asm
	// begin inline asm
	{	
.reg .f64 data;
	ld.global.ca.f64 data, [%rd32772];
	}
	// end inline asm
	// begin inline asm
	bar.sync 0;
	// end inline asm
	// begin inline asm
	{	
.reg .f64 data;
	ld.global.ca.f64 data, [%rd32772];
	}
	// end inline asm
	// begin inline asm
	bar.sync 0;
	// end inline asm
	// begin inline asm
	{	
.reg .f64 data;
	ld.global.ca.f64 data, [%rd32772];
	}
	// end inline asm
	// begin inline asm
	bar.sync 0;
	// end inline asm
	// begin inline asm
	{	
.reg .f64 data;
	ld.global.ca.f64 data, [%rd32772];
	}
	// end inline asm
	// begin inline asm
	bar.sync 0;
	// end inline asm
	// begin inline asm
	{	
.reg .f64 data;
	ld.global.ca.f64 data, [%rd32772];
	}
	// end inline asm
	// begin inline asm
	bar.sync 0;
	// end inline asm
	// begin inline asm
	{	
.reg .f64 data;
	ld.global.ca.f64 data, [%rd32772];
	}
	// end inline asm
	// begin inline asm
	bar.sync 0;
	// end inline asm
	// begin inline asm
	{	
.reg .f64 data;
	ld.global.ca.f64 data, [%rd32772];
	}
	// end inline asm
	// begin inline asm
	bar.sync 0;
	// end inline asm
	// begin inline asm
	{	
.reg .f64 data;
	ld.global.ca.f64 data, [%rd32772];
	}
	// end inline asm
	// begin inline asm
	bar.sync 0;
	// end inline asm
	// begin inline asm
	{	
.reg .f64 data;
	ld.global.ca.f64 data, [%rd32772];
	}
	// end inline asm
	// begin inline asm
	bar.sync 0;
	// end inline asm
	// begin inline asm
	{	
.reg .f64 data;
	ld.global.ca.f64 data, [%rd32772];
	}
	// end inline asm
	// begin inline asm
	bar.sync 0;
	// end inline asm
	// begin inline asm
	{	
.reg .f64 data;
	ld.global.ca.f64 data, [%rd32772];
	}
	// end inline asm
	// begin inline asm
	bar.sync 0;
	// end inline asm
	// begin inline asm
	{	
.reg .f64 data;
	ld.global.ca.f64 data, [%rd32772];
	}
	// end inline asm
	// begin inline asm
	bar.sync 0;
	// end inline asm
	// begin inline asm
	{	
.reg .f64 data;
	ld.global.ca.f64 data, [%rd32772];
	}
	// end inline asm
	// begin inline asm
	bar.sync 0;
	// end inline asm
	// begin inline asm
	{	
.reg .f64 data;
	ld.global.ca.f64 data, [%rd32772];
	}
	// end inline asm
	// begin inline asm
	bar.sync 0;
	// end inline asm
	// begin inline asm
	{	
.reg .f64 data;
	ld.global.ca.f64 data, [%rd32772];
	}
	// end inline asm
	// begin inline asm
	bar.sync 0;
	// end inline asm
	// begin inline asm
	{	
.reg .f64 data;
	ld.global.ca.f64 data, [%rd32772];
	}
	// end inline asm
	// begin inline asm
	bar.sync 0;
	// end inline asm
	// begin inline asm
	{	
.reg .f64 data;
	ld.global.ca.f64 data, [%rd32772];
	}
	// end inline asm
	// begin inline asm
	bar.sync 0;
	// end inline asm
	// begin inline asm
	{	
.reg .f64 data;
	ld.global.ca.f64 data, [%rd32772];
	}
	// end inline asm
	// begin inline asm
	bar.sync 0;
	// end inline asm
	// begin inline asm
	{	
.reg .f64 data;
	ld.global.ca.f64 data, [%rd32772];
	}
	// end inline asm
	// begin inline asm
	bar.sync 0;
	// end inline asm
	// begin inline asm
	{	
.reg .f64 data;
	ld.global.ca.f64 data, [%rd32772];
	}
	// end inline asm
	// begin inline asm
	bar.sync 0;
	// end inline asm
	// begin inline asm
	{	
.reg .f64 data;
	ld.global.ca.f64 data, [%rd32772];
	}
	// end inline asm
	// begin inline asm
	bar.sync 0;
	// end inline asm
	// begin inline asm
	{	
.reg .f64 data;
	ld.global.ca.f64 data, [%rd32772];
	}
	// end inline asm
	// begin inline asm
	bar.sync 0;
	// end inline asm
	// begin inline asm
	{	
.reg .f64 data;
	ld.global.ca.f64 data, [%rd32772];
	}
	// end inline asm
	// begin inline asm
	bar.sync 0;
	// end inline asm
	// begin inline asm
	{	
.reg .f64 data;
	ld.global.ca.f64 data, [%rd32772];
	}
	// end inline asm
	// begin inline asm
	bar.sync 0;
	// end inline asm
	// begin inline asm
	{	
.reg .f64 data;
	ld.global.ca.f64 data, [%rd32772];
	}
	// end inline asm
	// begin inline asm
	bar.sync 0;
	// end inline asm
	// begin inline asm
	{	
.reg .f64 data;
	ld.global.ca.f64 data, [%rd32772];
	}
	// end inline asm
	// begin inline asm
	bar.sync 0;
	// end inline asm
	// begin inline asm
	{	
.reg .f64 data;
	ld.global.ca.f64 data, [%rd32772];
	}
	// end inline asm
	// begin inline asm
	bar.sync 0;
	// end inline asm
	// begin inline asm
	{	
.reg .f64 data;
	ld.global.ca.f64 data, [%rd32772];
	}
	// end inline asm
	// begin inline asm
	bar.sync 0;
	// end inline asm
	// begin inline asm
	{	
.reg .f64 data;
	ld.global.ca.f64 data, [%rd32772];
	}
	// end inline asm
	// begin inline asm
	bar.sync 0;
	// end inline asm
	// begin inline asm
	{	
.reg .f64 data;
	ld.global.ca.f64 data, [%rd32772];
	}
	// end inline asm
	// begin inline asm
	bar.sync 0;
	// end inline asm
	// begin inline asm
	{	
.reg .f64 data;
	ld.global.ca.f64 data, [%rd32772];
	}
	// end inline asm
	// begin inline asm
	bar.sync 0;
	// end inline asm
	// begin inline asm
	{	
.reg .f64 data;
	ld.global.ca.f64 data, [%rd32772];
	}
	// end inline asm
	// begin inline asm
	bar.sync 0;
	// end inline asm
	// begin inline asm
	{	
.reg .f64 data;
	ld.global.ca.f64 data, [%rd32772];
	}
	// end inline asm
	// begin inline asm
	bar.sync 0;
	// end inline asm
	// begin inline asm
	{	
.reg .f64 data;
	ld.global.ca.f64 data, [%rd32772];
	}
	// end inline asm
	// begin inline asm
	bar.sync 0;
	// end inline asm
	// begin inline asm
	{	
.reg .f64 data;
	ld.global.ca.f64 data, [%rd32772];
	}
	// end inline asm
	// begin inline asm
	bar.sync 0;
	// end inline asm
	// begin inline asm
	{	
.reg .f64 data;
	ld.global.ca.f64 data, [%rd32772];
	}
	// end inline asm
	// begin inline asm
	bar.sync 0;
	// end inline asm
	// begin inline asm
	{	
.reg .f64 data;
	ld.global.ca.f64 data, [%rd32772];
	}
	// end inline asm
	// begin inline asm
	bar.sync 0;
	// end inline asm
	// begin inline asm
	{	
.reg .f64 data;
	ld.global.ca.f64 data, [%rd32772];
	}
	// end inline asm
	// begin inline asm
	bar.sync 0;
	// end inline asm
	// begin inline asm
	{	
.reg .f64 data;
	ld.global.ca.f64 data, [%rd32772];
	}
	// end inline asm
	// begin inline asm
	bar.sync 0;
	// end inline asm
	// begin inline asm
	{	
.reg .f64 data;
	ld.global.ca.f64 data, [%rd32772];
	}
	// end inline asm
	// begin inline asm
	bar.sync 0;
	// end inline asm
	// begin inline asm
	{	
.reg .f64 data;
	ld.global.ca.f64 data, [%rd32772];
	}
	// end inline asm
	// begin inline asm
	bar.sync 0;
	// end inline asm
	// begin inline asm
	{	
.reg .f64 data;
	ld.global.ca.f64 data, [%rd32772];
	}
	// end inline asm
	// begin inline asm
	bar.sync 0;
	// end inline asm
	// begin inline asm
	{	
.reg .f64 data;
	ld.global.ca.f64 data, [%rd32772];
	}
	// end inline asm
	// begin inline asm
	bar.sync 0;
	// end inline asm
	// begin inline asm
	{	
.reg .f64 data;
	ld.global.ca.f64 data, [%rd32772];
	}
	// end inline asm
	// begin inline asm
	bar.sync 0;
	// end inline asm
	// begin inline asm
	{	
.reg .f64 data;
	ld.global.ca.f64 data, [%rd32772];
	}
	// end inline asm
	// begin inline asm
	bar.sync 0;
	// end inline asm
	// begin inline asm
	{	
.reg .f64 data;
	ld.global.ca.f64 data, [%rd32772];
	}
	// end inline asm
	// begin inline asm
	bar.sync 0;
	// end inline asm
	// begin inline asm
	{	
.reg .f64 data;
	ld.global.ca.f64 data, [%rd32772];
	}
	// end inline asm
	// begin inline asm
	bar.sync 0;
	// end inline asm
	// begin inline asm
	{	
.reg .f64 data;
	ld.global.ca.f64 data, [%rd32772];
	}
	// end inline asm
	// begin inline asm
	bar.sync 0;
	// end inline asm
	// begin inline asm
	{	
.reg .f64 data;
	ld.global.ca.f64 data, [%rd32772];
	}
	// end inline asm
	// begin inline asm
	bar.sync 0;
	// end inline asm
	// begin inline asm
	{	
.reg .f64 data;
	ld.global.ca.f64 data, [%rd32772];
	}
	// end inline asm
	// begin inline asm
	bar.sync 0;
	// end inline asm
	// begin inline asm
	{	
.reg .f64 data;
	ld.global.ca.f64 data, [%rd32772];
	}
	// end inline asm
	// begin inline asm
	bar.sync 0;
	// end inline asm
	// begin inline asm
	{	
.reg .f64 data;
	ld.global.ca.f64 data, [%rd32772];
	}
	// end inline asm
	// begin inline asm
	bar.sync 0;
	// end inline asm
	// begin inline asm
	{	
.reg .f64 data;
	ld.global.ca.f64 data, [%rd32772];
	}
	// end inline asm
	// begin inline asm
	bar.sync 0;
	// end inline asm
	// begin inline asm
	{	
.reg .f64 data;
	ld.global.ca.f64 data, [%rd32772];
	}
	// end inline asm
	// begin inline asm
	bar.sync 0;
	// end inline asm
	// begin inline asm
	{	
.reg .f64 data;
	ld.global.ca.f64 data, [%rd32772];
	}
	// end inline asm
	// begin inline asm
	bar.sync 0;
	// end inline asm
	// begin inline asm
	{	
.reg .f64 data;
	ld.global.ca.f64 data, [%rd32772];
	}
	// end inline asm
	// begin inline asm
	bar.sync 0;
	// end inline asm
	// begin inline asm
	{	
.reg .f64 data;
	ld.global.ca.f64 data, [%rd32772];
	}
	// end inline asm
	// begin inline asm
	bar.sync 0;
	// end inline asm
	// begin inline asm
	{	
.reg .f64 data;
	ld.global.ca.f64 data, [%rd32772];
	}
	// end inline asm
	// begin inline asm
	bar.sync 0;
	// end inline asm
	// begin inline asm
	{	
.reg .f64 data;
	ld.global.ca.f64 data, [%rd32772];
	}
	// end inline asm
	// begin inline asm
	bar.sync 0;
	// end inline asm
	// begin inline asm
	{	
.reg .f64 data;
	ld.global.ca.f64 data, [%rd32772];
	}
	// end inline asm
	// begin inline asm
	bar.sync 0;
	// end inline asm
	// begin inline asm
	{	
.reg .f64 data;
	ld.global.ca.f64 data, [%rd32772];
	}
	// end inline asm
	// begin inline asm
	bar.sync 0;
	// end inline asm
	// begin inline asm
	{	
.reg .f64 data;
	ld.global.ca.f64 data, [%rd32772];
	}
	// end inline asm
	// begin inline asm
	bar.sync 0;
	// end inline asm
	// begin inline asm
	{	
.reg .f64 data;
	ld.global.ca.f64 data, [%rd32772];
	}
	// end inline asm
	// begin inline asm
	bar.sync 0;
	// end inline asm
	// begin inline asm
	{	
.reg .f64 data;
	ld.global.ca.f64 data, [%rd32772];
	}
	// end inline asm
	// begin inline asm
	bar.sync 0;
	// end inline asm
	// begin inline asm
	{	
.reg .f64 data;
	ld.global.ca.f64 data, [%rd32772];
	}
	// end inline asm
	// begin inline asm
	bar.sync 0;
	// end inline asm
	// begin inline asm
	{	
.reg .f64 data;
	ld.global.ca.f64 data, [%rd32772];
	}
	// end inline asm
	// begin inline asm
	bar.sync 0;
	// end inline asm
	// begin inline asm
	{	
.reg .f64 data;
	ld.global.ca.f64 data, [%rd32772];
	}
	// end inline asm
	// begin inline asm
	bar.sync 0;
	// end inline asm
	// begin inline asm
	{	
.reg .f64 data;
	ld.global.ca.f64 data, [%rd32772];
	}
	// end inline asm
	// begin inline asm
	bar.sync 0;
	// end inline asm
	// begin inline asm
	{	
.reg .f64 data;
	ld.global.ca.f64 data, [%rd32772];
	}
	// end inline asm
	// begin inline asm
	bar.sync 0;
	// end inline asm
	// begin inline asm
	{	
.reg .f64 data;
	ld.global.ca.f64 data, [%rd32772];
	}
	// end inline asm
	// begin inline asm
	bar.sync 0;
	// end inline asm
	// begin inline asm
	{	
.reg .f64 data;
	ld.global.ca.f64 data, [%rd32772];
	}
	// end inline asm
	// begin inline asm
	bar.sync 0;
	// end inline asm
	// begin inline asm
	{	
.reg .f64 data;
	ld.global.ca.f64 data, [%rd32772];
	}
	// end inline asm
	// begin inline asm
	bar.sync 0;
	// end inline asm
	// begin inline asm
	{	
.reg .f64 data;
	ld.global.ca.f64 data, [%rd32772];
	}
	// end inline asm
	// begin inline asm
	bar.sync 0;
	// end inline asm
	// begin inline asm
	{	
.reg .f64 data;
	ld.global.ca.f64 data, [%rd32772];
	}
	// end inline asm
	// begin inline asm
	bar.sync 0;
	// end inline asm
	// begin inline asm
	{	
.reg .f64 data;
	ld.global.ca.f64 data, [%rd32772];
	}
	// end inline asm
	// begin inline asm
	bar.sync 0;
	// end inline asm
	// begin inline asm
	{	
.reg .f64 data;
	ld.global.ca.f64 data, [%rd32772];
	}
	// end inline asm
	// begin inline asm
	bar.sync 0;
	// end inline asm
	// begin inline asm
	{	
.reg .f64 data;
	ld.global.ca.f64 data, [%rd32772];
	}
	// end inline asm
	// begin inline asm
	bar.sync 0;
	// end inline asm
	// begin inline asm
	{	
.reg .f64 data;
	ld.global.ca.f64 data, [%rd32772];
	}
	// end inline asm
	// begin inline asm
	bar.sync 0;
	// end inline asm
	// begin inline asm
	{	
.reg .f64 data;
	ld.global.ca.f64 data, [%rd32772];
	}
	// end inline asm
	// begin inline asm
	bar.sync 0;
	// end inline asm
	// begin inline asm
	{	
.reg .f64 data;
	ld.global.ca.f64 data, [%rd32772];
	}
	// end inline asm
	// begin inline asm
	bar.sync 0;
	// end inline asm
	// begin inline asm
	{	
.reg .f64 data;
	ld.global.ca.f64 data, [%rd32772];
	}
	// end inline asm
	// begin inline asm
	bar.sync 0;
	// end inline asm
	// begin inline asm
	{	
.reg .f64 data;
	ld.global.ca.f64 data, [%rd32772];
	}
	// end inline asm
	// begin inline asm
	bar.sync 0;
	// end inline asm
	// begin inline asm
	{	
.reg .f64 data;
	ld.global.ca.f64 data, [%rd32772];
	}
	// end inline asm
	// begin inline asm
	bar.sync 0;
	// end inline asm
	// begin inline asm
	{	
.reg .f64 data;
	ld.global.ca.f64 data, [%rd32772];
	}
	// end inline asm
	// begin inline asm
	bar.sync 0;
	// end inline asm
	// begin inline asm
	{	
.reg .f64 data;
	ld.global.ca.f64 data, [%rd32772];
	}
	// end inline asm
	// begin inline asm
	bar.sync 0;
	// end inline asm
	// begin inline asm
	{	
.reg .f64 data;
	ld.global.ca.f64 data, [%rd32772];
	}
	// end inline asm
	// begin inline asm
	bar.sync 0;
	// end inline asm
	// begin inline asm
	{	
.reg .f64 data;
	ld.global.ca.f64 data, [%rd32772];
	}
	// end inline asm
	// begin inline asm
	bar.sync 0;
	// end inline asm
	// begin inline asm
	{	
.reg .f64 data;
	ld.global.ca.f64 data, [%rd32772];
	}
	// end inline asm
	// begin inline asm
	bar.sync 0;
	// end inline asm
	// begin inline asm
	{	
.reg .f64 data;
	ld.global.ca.f64 data, [%rd32772];
	}
	// end inline asm
	// begin inline asm
	bar.sync 0;
	// end inline asm
	// begin inline asm
	{	
.reg .f64 data;
	ld.global.ca.f64 data, [%rd32772];
	}
	// end inline asm
	// begin inline asm
	bar.sync 0;
	// end inline asm
	// begin inline asm
	{	
.reg .f64 data;
	ld.global.ca.f64 data, [%rd32772];
	}
	// end inline asm
	// begin inline asm
	bar.sync 0;
	// end inline asm
	// begin inline asm
	{	
.reg .f64 data;
	ld.global.ca.f64 data, [%rd32772];
	}
	// end inline asm
	// begin inline asm
	bar.sync 0;
	// end inline asm
	// begin inline asm
	{	
.reg .f64 data;
	ld.global.ca.f64 data, [%rd32772];
	}
	// end inline asm
	// begin inline asm
	bar.sync 0;
	// end inline asm
	// begin inline asm
	{	
.reg .f64 data;
	ld.global.ca.f64 data, [%rd32772];
	}
	// end inline asm
	// begin inline asm
	bar.sync 0;
	// end inline asm
	// begin inline asm
	{	
.reg .f64 data;
	ld.global.ca.f64 data, [%rd32772];
	}
	// end inline asm
	// begin inline asm
	bar.sync 0;
	// end inline asm
	// begin inline asm
	{	
.reg .f64 data;
	ld.global.ca.f64 data, [%rd32772];
	}
	// end inline asm
	// begin inline asm
	bar.sync 0;
	// end inline asm
	// begin inline asm
	{	
.reg .f64 data;
	ld.global.ca.f64 data, [%rd32772];
	}
	// end inline asm
	// begin inline asm
	bar.sync 0;
	// end inline asm
	// begin inline asm
	{	
.reg .f64 data;
	ld.global.ca.f64 data, [%rd32772];
	}
	// end inline asm
	// begin inline asm
	bar.sync 0;
	// end inline asm
	// begin inline asm
	{	
.reg .f64 data;
	ld.global.ca.f64 data, [%rd32772];
	}
	// end inline asm
	// begin inline asm
	bar.sync 0;
	// end inline asm
	// begin inline asm
	{	
.reg .f64 data;
	ld.global.ca.f64 data, [%rd32772];
	}
	// end inline asm
	// begin inline asm
	bar.sync 0;
	// end inline asm
	// begin inline asm
	{	
.reg .f64 data;
	ld.global.ca.f64 data, [%rd32772];
	}
	// end inline asm
	// begin inline asm
	bar.sync 0;
	// end inline asm
	// begin inline asm
	{	
.reg .f64 data;
	ld.global.ca.f64 data, [%rd32772];
	}
	// end inline asm
	// begin inline asm
	bar.sync 0;
	// end inline asm
	// begin inline asm
	{	
.reg .f64 data;
	ld.global.ca.f64 data, [%rd32772];
	}
	// end inline asm
	// begin inline asm
	bar.sync 0;
	// end inline asm
	// begin inline asm
	{	
.reg .f64 data;
	ld.global.ca.f64 data, [%rd32772];
	}
	// end inline asm
	// begin inline asm
	bar.sync 0;
	// end inline asm
	// begin inline asm
	{	
.reg .f64 data;
	ld.global.ca.f64 data, [%rd32772];
	}
	// end inline asm
	// begin inline asm
	bar.sync 0;
	// end inline asm
	// begin inline asm
	{	
.reg .f64 data;
	ld.global.ca.f64 data, [%rd32772];
	}
	// end inline asm
	// begin inline asm
	bar.sync 0;
	// end inline asm
	// begin inline asm
	{	
.reg .f64 data;
	ld.global.ca.f64 data, [%rd32772];
	}
	// end inline asm
	// begin inline asm
	bar.sync 0;
	// end inline asm
	// begin inline asm
	{	
.reg .f64 data;
	ld.global.ca.f64 data, [%rd32772];
	}
	// end inline asm
	// begin inline asm
	bar.sync 0;
	// end inline asm
	// begin inline asm
	{	
.reg .f64 data;
	ld.global.ca.f64 data, [%rd32772];
	}
	// end inline asm
	// begin inline asm
	bar.sync 0;
	// end inline asm
	// begin inline asm
	{	
.reg .f64 data;
	ld.global.ca.f64 data, [%rd32772];
	}
	// end inline asm
	// begin inline asm
	bar.sync 0;
	// end inline asm
	// begin inline asm
	{	
.reg .f64 data;
	ld.global.ca.f64 data, [%rd32772];
	}
	// end inline asm
	// begin inline asm
	bar.sync 0;
	// end inline asm
	// begin inline asm
	{	
.reg .f64 data;
	ld.global.ca.f64 data, [%rd32772];
	}
	// end inline asm
	// begin inline asm
	bar.sync 0;
	// end inline asm
	// begin inline asm
	{	
.reg .f64 data;
	ld.global.ca.f64 data, [%rd32772];
	}
	// end inline asm
	// begin inline asm
	bar.sync 0;
	// end inline asm
	// begin inline asm
	{	
.reg .f64 data;
	ld.global.ca.f64 data, [%rd32772];
	}
	// end inline asm
	// begin inline asm
	bar.sync 0;
	// end inline asm
	// begin inline asm
	{	
.reg .f64 data;
	ld.global.ca.f64 data, [%rd32772];
	}
	// end inline asm
	// begin inline asm
	bar.sync 0;
	// end inline asm
	// begin inline asm
	{	
.reg .f64 data;
	ld.global.ca.f64 data, [%rd32772];
	}
	// end inline asm
	// begin inline asm
	bar.sync 0;
	// end inline asm
	// begin inline asm
	{	
.reg .f64 data;
	ld.global.ca.f64 data, [%rd32772];
	}
	// end inline asm
	// begin inline asm
	bar.sync 0;
	// end inline asm
	// begin inline asm
	{	
.reg .f64 data;
	ld.global.ca.f64 data, [%rd32772];
	}
	// end inline asm
	// begin inline asm
	bar.sync 0;
	// end inline asm
	// begin inline asm
	{	
.reg .f64 data;
	ld.global.ca.f64 data, [%rd32772];
	}
	// end inline asm
	// begin inline asm
	bar.sync 0;
	// end inline asm
	// begin inline asm
	{	
.reg .f64 data;
	ld.global.ca.f64 data, [%rd32772];
	}
	// end inline asm
	// begin inline asm
	bar.sync 0;
	// end inline asm
	// begin inline asm
	{	
.reg .f64 data;
	ld.global.ca.f64 data, [%rd32772];
	}
	// end inline asm
	// begin inline asm
	bar.sync 0;
	// end inline asm
	// begin inline asm
	{	
.reg .f64 data;
	ld.global.ca.f64 data, [%rd32772];
	}
	// end inline asm
	// begin inline asm
	bar.sync 0;
	// end inline asm
	// begin inline asm
	{	
.reg .f64 data;
	ld.global.ca.f64 data, [%rd32772];
	}
	// end inline asm
	// begin inline asm
	bar.sync 0;
	// end inline asm
	// begin inline asm
	{	
.reg .f64 data;
	ld.global.ca.f64 data, [%rd32772];
	}
	// end inline asm
	// begin inline asm
	bar.sync 0;
	// end inline asm
	// begin inline asm
	{	
.reg .f64 data;
	ld.global.ca.f64 data, [%rd32772];
	}
	// end inline asm
	// begin inline asm
	bar.sync 0;
	// end inline asm
	// begin inline asm
	{	
.reg .f64 data;
	ld.global.ca.f64 data, [%rd32772];
	}
	// end inline asm
	// begin inline asm
	bar.sync 0;
	// end inline asm
	// begin inline asm
	{	
.reg .f64 data;
	ld.global.ca.f64 data, [%rd32772];
	}
	// end inline asm
	// begin inline asm
	bar.sync 0;
	// end inline asm
	// begin inline asm
	{	
.reg .f64 data;
	ld.global.ca.f64 data, [%rd32772];
	}
	// end inline asm
	// begin inline asm
	bar.sync 0;
	// end inline asm
	// begin inline asm
	{	
.reg .f64 data;
	ld.global.ca.f64 data, [%rd32772];
	}
	// end inline asm
	// begin inline asm
	bar.sync 0;
	// end inline asm
	// begin inline asm
	{	
.reg .f64 data;
	ld.global.ca.f64 data, [%rd32772];
	}
	// end inline asm
	// begin inline asm
	bar.sync 0;
	// end inline asm
	// begin inline asm
	{	
.reg .f64 data;
	ld.global.ca.f64 data, [%rd32772];
	}
	// end inline asm
	// begin inline asm
	bar.sync 0;
	// end inline asm
	// begin inline asm
	{	
.reg .f64 data;
	ld.global.ca.f64 data, [%rd32772];
	}
	// end inline asm
	// begin inline asm
	bar.sync 0;
	// end inline asm
	// begin inline asm
	{	
.reg .f64 data;
	ld.global.ca.f64 data, [%rd32772];
	}
	// end inline asm
	// begin inline asm
	bar.sync 0;
	// end inline asm
	// begin inline asm
	{	
.reg .f64 data;
	ld.global.ca.f64 data, [%rd32772];
	}
	// end inline asm
	// begin inline asm
	bar.sync 0;
	// end inline asm
	// begin inline asm
	{	
.reg .f64 data;
	ld.global.ca.f64 data, [%rd32772];
	}
	// end inline asm
	// begin inline asm
	bar.sync 0;
	// end inline asm
	// begin inline asm
	{	
.reg .f64 data;
	ld.global.ca.f64 data, [%rd32772];
	}
	// end inline asm
	// begin inline asm
	bar.sync 0;
	// end inline asm
	// begin inline asm
	{	
.reg .f64 data;
	ld.global.ca.f64 data, [%rd32772];
	}
	// end inline asm
	// begin inline asm
	bar.sync 0;
	// end inline asm
	// begin inline asm
	{	
.reg .f64 data;
	ld.global.ca.f64 data, [%rd32772];
	}
	// end inline asm
	// begin inline asm
	bar.sync 0;
	// end inline asm
	// begin inline asm
	{	
.reg .f64 data;
	ld.global.ca.f64 data, [%rd32772];
	}
	// end inline asm
	// begin inline asm
	bar.sync 0;
	// end inline asm
	// begin inline asm
	{	
.reg .f64 data;
	ld.global.ca.f64 data, [%rd32772];
	}
	// end inline asm
	// begin inline asm
	bar.sync 0;
	// end inline asm
	// begin inline asm
	{	
.reg .f64 data;
	ld.global.ca.f64 data, [%rd32772];
	}
	// end inline asm
	// begin inline asm
	bar.sync 0;
	// end inline asm
	// begin inline asm
	{	
.reg .f64 data;
	ld.global.ca.f64 data, [%rd32772];
	}
	// end inline asm
	// begin inline asm
	bar.sync 0;
	// end inline asm
	// begin inline asm
	{	
.reg .f64 data;
	ld.global.ca.f64 data, [%rd32772];
	}
	// end inline asm
	// begin inline asm
	bar.sync 0;
	// end inline asm
	// begin inline asm
	{	
.reg .f64 data;
	ld.global.ca.f64 data, [%rd32772];
	}
	// end inline asm
	// begin inline asm
	bar.sync 0;
	// end inline asm
	// begin inline asm
	{	
.reg .f64 data;
	ld.global.ca.f64 data, [%rd32772];
	}
	// end inline asm
	// begin inline asm
	bar.sync 0;
	// end inline asm
	// begin inline asm
	{	
.reg .f64 data;
	ld.global.ca.f64 data, [%rd32772];
	}
	// end inline asm
	// begin inline asm
	bar.sync 0;
	// end inline asm
	// begin inline asm
	{	
.reg .f64 data;
	ld.global.ca.f64 data, [%rd32772];
	}
	// end inline asm
	// begin inline asm
	bar.sync 0;
	// end inline asm
	// begin inline asm
	{	
.reg .f64 data;
	ld.global.ca.f64 data, [%rd32772];
	}
	// end inline asm
	// begin inline asm
	bar.sync 0;
	// end inline asm
	// begin inline asm
	{	
.reg .f64 data;
	ld.global.ca.f64 data, [%rd32772];
	}
	// end inline asm
	// begin inline asm
	bar.sync 0;
	// end inline asm
	// begin inline asm
	{	
.reg .f64 data;
	ld.global.ca.f64 data, [%rd32772];
	}
	// end inline asm
	// begin inline asm
	bar.sync 0;
	// end inline asm
	// begin inline asm
	{	
.reg .f64 data;
	ld.global.ca.f64 data, [%rd32772];
	}
	// end inline asm
	// begin inline asm
	bar.sync 0;
	// end inline asm
	// begin inline asm
	{	
.reg .f64 data;
	ld.global.ca.f64 data, [%rd32772];
	}
	// end inline asm
	// begin inline asm
	bar.sync 0;
	// end inline asm
	// begin inline asm
	{	
.reg .f64 data;
	ld.global.ca.f64 data, [%rd32772];
	}
	// end inline asm
	// begin inline asm
	bar.sync 0;
	// end inline asm
	// begin inline asm
	{	
.reg .f64 data;
	ld.global.ca.f64 data, [%rd32772];
	}
	// end inline asm
	// begin inline asm
	bar.sync 0;
	// end inline asm
	// begin inline asm
	{	
.reg .f64 data;
	ld.global.ca.f64 data, [%rd32772];
	}
	// end inline asm
	// begin inline asm
	bar.sync 0;
	// end inline asm
	// begin inline asm
	{	
.reg .f64 data;
	ld.global.ca.f64 data, [%rd32772];
	}
	// end inline asm
	// begin inline asm
	bar.sync 0;
	// end inline asm
	// begin inline asm
	{	
.reg .f64 data;
	ld.global.ca.f64 data, [%rd32772];
	}
	// end inline asm
	// begin inline asm
	bar.sync 0;
	// end inline asm
	// begin inline asm
	{	
.reg .f64 data;
	ld.global.ca.f64 data, [%rd32772];
	}
	// end inline asm
	// begin inline asm
	bar.sync 0;
	// end inline asm
	// begin inline asm
	{	
.reg .f64 data;
	ld.global.ca.f64 data, [%rd32772];
	}
	// end inline asm
	// begin inline asm
	bar.sync 0;
	// end inline asm
	// begin inline asm
	{	
.reg .f64 data;
	ld.global.ca.f64 data, [%rd32772];
	}
	// end inline asm
	// begin inline asm
	bar.sync 0;
	// end inline asm
	// begin inline asm
	{	
.reg .f64 data;
	ld.global.ca.f64 data, [%rd32772];
	}
	// end inline asm
	// begin inline asm
	bar.sync 0;
	// end inline asm
	// begin inline asm
	{	
.reg .f64 data;
	ld.global.ca.f64 data, [%rd32772];
	}
	// end inline asm
	// begin inline asm
	bar.sync 0;
	// end inline asm
	// begin inline asm
	{	
.reg .f64 data;
	ld.global.ca.f64 data, [%rd32772];
	}
	// end inline asm
	// begin inline asm
	bar.sync 0;
	// end inline asm
	// begin inline asm
	{	
.reg .f64 data;
	ld.global.ca.f64 data, [%rd32772];
	}
	// end inline asm
	// begin inline asm
	bar.sync 0;
	// end inline asm
	// begin inline asm
	{	
.reg .f64 data;
	ld.global.ca.f64 data, [%rd32772];
	}
	// end inline asm
	// begin inline asm
	bar.sync 0;
	// end inline asm
	// begin inline asm
	{	
.reg .f64 data;
	ld.global.ca.f64 data, [%rd32772];
	}
	// end inline asm
	// begin inline asm
	bar.sync 0;
	// end inline asm
	// begin inline asm
	{	
.reg .f64 data;
	ld.global.ca.f64 data, [%rd32772];
	}
	// end inline asm
	// begin inline asm
	bar.sync 0;
	// end inline asm
	// begin inline asm
	{	
.reg .f64 data;
	ld.global.ca.f64 data, [%rd32772];
	}
	// end inline asm
	// begin inline asm
	bar.sync 0;
	// end inline asm
	// begin inline asm
	{	
.reg .f64 data;
	ld.global.ca.f64 data, [%rd32772];
	}
	// end inline asm
	// begin inline asm
	bar.sync 0;
	// end inline asm
	// begin inline asm
	{	
.reg .f64 data;
	ld.global.ca.f64 data, [%rd32772];
	}
	// end inline asm
	// begin inline asm
	bar.sync 0;
	// end inline asm
	// begin inline asm
	{	
.reg .f64 data;
	ld.global.ca.f64 data, [%rd32772];
	}
	// end inline asm
	// begin inline asm
	bar.sync 0;
	// end inline asm
	// begin inline asm
	{	
.reg .f64 data;
	ld.global.ca.f64 data, [%rd32772];
	}
	// end inline asm
	// begin inline asm
	bar.sync 0;
	// end inline asm
	// begin inline asm
	{	
.reg .f64 data;
	ld.global.ca.f64 data, [%rd32772];
	}
	// end inline asm
	// begin inline asm
	bar.sync 0;
	// end inline asm
	// begin inline asm
	{	
.reg .f64 data;
	ld.global.ca.f64 data, [%rd32772];
	}
	// end inline asm
	// begin inline asm
	bar.sync 0;
	// end inline asm
	// begin inline asm
	{	
.reg .f64 data;
	ld.global.ca.f64 data, [%rd32772];
	}
	// end inline asm
	// begin inline asm
	bar.sync 0;
	// end inline asm
	// begin inline asm
	{	
.reg .f64 data;
	ld.global.ca.f64 data, [%rd32772];
	}
	// end inline asm
	// begin inline asm
	bar.sync 0;
	// end inline asm
	// begin inline asm
	{	
.reg .f64 data;
	ld.global.ca.f64 data, [%rd32772];
	}
	// end inline asm
	// begin inline asm
	bar.sync 0;
	// end inline asm
	// begin inline asm
	{	
.reg .f64 data;
	ld.global.ca.f64 data, [%rd32772];
	}
	// end inline asm
	// begin inline asm
	bar.sync 0;
	// end inline asm
	// begin inline asm
	{	
.reg .f64 data;
	ld.global.ca.f64 data, [%rd32772];
	}
	// end inline asm
	// begin inline asm
	bar.sync 0;
	// end inline asm
	// begin inline asm
	{	
.reg .f64 data;
	ld.global.ca.f64 data, [%rd32772];
	}
	// end inline asm
	// begin inline asm
	bar.sync 0;
	// end inline asm
	// begin inline asm
	{	
.reg .f64 data;
	ld.global.ca.f64 data, [%rd32772];
	}
	// end inline asm
	// begin inline asm
	bar.sync 0;
	// end inline asm
	// begin inline asm
	{	
.reg .f64 data;
	ld.global.ca.f64 data, [%rd32772];
	}
	// end inline asm
	// begin inline asm
	bar.sync 0;
	// end inline asm
	// begin inline asm
	{	
.reg .f64 data;
	ld.global.ca.f64 data, [%rd32772];
	}
	// end inline asm
	// begin inline asm
	bar.sync 0;
	// end inline asm
	// begin inline asm
	{	
.reg .f64 data;
	ld.global.ca.f64 data, [%rd32772];
	}
	// end inline asm
	// begin inline asm
	bar.sync 0;
	// end inline asm
	// begin inline asm
	{	
.reg .f64 data;
	ld.global.ca.f64 data, [%rd32772];
	}
	// end inline asm
	// begin inline asm
	bar.sync 0;
	// end inline asm
	// begin inline asm
	{	
.reg .f64 data;
	ld.global.ca.f64 data, [%rd32772];
	}
	// end inline asm
	// begin inline asm
	bar.sync 0;
	// end inline asm
	// begin inline asm
	{	
.reg .f64 data;
	ld.global.ca.f64 data, [%rd32772];
	}
	// end inline asm
	// begin inline asm
	bar.sync 0;
	// end inline asm
	// begin inline asm
	{	
.reg .f64 data;
	ld.global.ca.f64 data, [%rd32772];
	}
	// end inline asm
	// begin inline asm
	bar.sync 0;
	// end inline asm
	// begin inline asm
	{	
.reg .f64 data;
	ld.global.ca.f64 data, [%rd32772];
	}
	// end inline asm
	// begin inline asm
	bar.sync 0;
	// end inline asm
	// begin inline asm
	{	
.reg .f64 data;
	ld.global.ca.f64 data, [%rd32772];
	}
	// end inline asm
	// begin inline asm
	bar.sync 0;
	// end inline asm
	// begin inline asm
	{	
.reg .f64 data;
	ld.global.ca.f64 data, [%rd32772];
	}
	// end inline asm
	// begin inline asm
	bar.sync 0;
	// end inline asm
	// begin inline asm
	{	
.reg .f64 data;
	ld.global.ca.f64 data, [%rd32772];
	}
	// end inline asm
	// begin inline asm
	bar.sync 0;
	// end inline asm
	// begin inline asm
	{	
.reg .f64 data;
	ld.global.ca.f64 data, [%rd32772];
	}
	// end inline asm
	// begin inline asm
	bar.sync 0;
	// end inline asm
	// begin inline asm
	{	
.reg .f64 data;
	ld.global.ca.f64 data, [%rd32772];
	}
	// end inline asm
	// begin inline asm
	bar.sync 0;
	// end inline asm
	// begin inline asm
	{	
.reg .f64 data;
	ld.global.ca.f64 data, [%rd32772];
	}
	// end inline asm
	// begin inline asm
	bar.sync 0;
	// end inline asm
	// begin inline asm
	{	
.reg .f64 data;
	ld.global.ca.f64 data, [%rd32772];
	}
	// end inline asm
	// begin inline asm
	bar.sync 0;
	// end inline asm
	// begin inline asm
	{	
.reg .f64 data;
	ld.global.ca.f64 data, [%rd32772];
	}
	// end inline asm
	// begin inline asm
	bar.sync 0;
	// end inline asm
	// begin inline asm
	{	
.reg .f64 data;
	ld.global.ca.f64 data, [%rd32772];
	}
	// end inline asm
	// begin inline asm
	bar.sync 0;
	// end inline asm
	// begin inline asm
	{	
.reg .f64 data;
	ld.global.ca.f64 data, [%rd32772];
	}
	// end inline asm
	// begin inline asm
	bar.sync 0;
	// end inline asm
	// begin inline asm
	{	
.reg .f64 data;
	ld.global.ca.f64 data, [%rd32772];
	}
	// end inline asm
	// begin inline asm
	bar.sync 0;
	// end inline asm
	// begin inline asm
	{	
.reg .f64 data;
	ld.global.ca.f64 data, [%rd32772];
	}
	// end inline asm
	// begin inline asm
	bar.sync 0;
	// end inline asm
	// begin inline asm
	{	
.reg .f64 data;
	ld.global.ca.f64 data, [%rd32772];
	}
	// end inline asm
	// begin inline asm
	bar.sync 0;
	// end inline asm
	// begin inline asm
	{	
.reg .f64 data;
	ld.global.ca.f64 data, [%rd32772];
	}
	// end inline asm
	// begin inline asm
	bar.sync 0;
	// end inline asm
	// begin inline asm
	{	
.reg .f64 data;
	ld.global.ca.f64 data, [%rd32772];
	}
	// end inline asm
	// begin inline asm
	bar.sync 0;
	// end inline asm
	// begin inline asm
	{	
.reg .f64 data;
	ld.global.ca.f64 data, [%rd32772];
	}
	// end inline asm
	// begin inline asm
	bar.sync 0;
	// end inline asm
	// begin inline asm
	{	
.reg .f64 data;
	ld.global.ca.f64 data, [%rd32772];
	}
	// end inline asm
	// begin inline asm
	bar.sync 0;
	// end inline asm
	// begin inline asm
	{	
.reg .f64 data;
	ld.global.ca.f64 data, [%rd32772];
	}
	// end inline asm
	// begin inline asm
	bar.sync 0;
	// end inline asm
	// begin inline asm
	{	
.reg .f64 data;
	ld.global.ca.f64 data, [%rd32772];
	}
	// end inline asm
	// begin inline asm
	bar.sync 0;
	// end inline asm
	// begin inline asm
	{	
.reg .f64 data;
	ld.global.ca.f64 data, [%rd32772];
	}
	// end inline asm
	// begin inline asm
	bar.sync 0;
	// end inline asm
	// begin inline asm
	{	
.reg .f64 data;
	ld.global.ca.f64 data, [%rd32772];
	}
	// end inline asm
	// begin inline asm
	bar.sync 0;
	// end inline asm
	// begin inline asm
	{	
.reg .f64 data;
	ld.global.ca.f64 data, [%rd32772];
	}
	// end inline asm
	// begin inline asm
	bar.sync 0;
	// end inline asm
	// begin inline asm
	{	
.reg .f64 data;
	ld.global.ca.f64 data, [%rd32772];
	}
	// end inline asm
	// begin inline asm
	bar.sync 0;
	// end inline asm
	// begin inline asm
	{	
.reg .f64 data;
	ld.global.ca.f64 data, [%rd32772];
	}
	// end inline asm
	// begin inline asm
	bar.sync 0;
	// end inline asm
	// begin inline asm
	{	
.reg .f64 data;
	ld.global.ca.f64 data, [%rd32772];
	}
	// end inline asm
	// begin inline asm
	bar.sync 0;
	// end inline asm
	// begin inline asm
	{	
.reg .f64 data;
	ld.global.ca.f64 data, [%rd32772];
	}
	// end inline asm
	// begin inline asm
	bar.sync 0;
	// end inline asm
	// begin inline asm
	{	
.reg .f64 data;
	ld.global.ca.f64 data, [%rd32772];
	}
	// end inline asm
	// begin inline asm
	bar.sync 0;
	// end inline asm
	// begin inline asm
	{	
.reg .f64 data;
	ld.global.ca.f64 data, [%rd32772];
	}
	// end inline asm
	// begin inline asm
	bar.sync 0;
	// end inline asm
	// begin inline asm
	{	
.reg .f64 data;
	ld.global.ca.f64 data, [%rd32772];
	}
	// end inline asm
	// begin inline asm
	bar.sync 0;
	// end inline asm
	// begin inline asm
	{	
.reg .f64 data;
	ld.global.ca.f64 data, [%rd32772];
	}
	// end inline asm
	// begin inline asm
	bar.sync 0;
	// end inline asm
	// begin inline asm
	{	
.reg .f64 data;
	ld.global.ca.f64 data, [%rd32772];
	}
	// end inline asm
	// begin inline asm
	bar.sync 0;
	// end inline asm
	// begin inline asm
	{	
.reg .f64 data;
	ld.global.ca.f64 data, [%rd32772];
	}
	// end inline asm
	// begin inline asm
	bar.sync 0;
	// end inline asm
	// begin inline asm
	{	
.reg .f64 data;
	ld.global.ca.f64 data, [%rd32772];
	}
	// end inline asm
	// begin inline asm
	bar.sync 0;
	// end inline asm
	// begin inline asm
	{	
.reg .f64 data;
	ld.global.ca.f64 data, [%rd32772];
	}
	// end inline asm
	// begin inline asm
	bar.sync 0;
	// end inline asm
	// begin inline asm
	{	
.reg .f64 data;
	ld.global.ca.f64 data, [%rd32772];
	}
	// end inline asm
	// begin inline asm
	bar.sync 0;
	// end inline asm
	// begin inline asm
	{	
.reg .f64 data;
	ld.global.ca.f64 data, [%rd32772];
	}
	// end inline asm
	// begin inline asm
	bar.sync 0;
	// end inline asm
	// begin inline asm
	{	
.reg .f64 data;
	ld.global.ca.f64 data, [%rd32772];
	}
	// end inline asm
	// begin inline asm
	bar.sync 0;
	// end inline asm
	// begin inline asm
	{	
.reg .f64 data;
	ld.global.ca.f64 data, [%rd32772];
	}
	// end inline asm
	// begin inline asm
	bar.sync 0;
	// end inline asm
	// begin inline asm
	{	
.reg .f64 data;
	ld.global.ca.f64 data, [%rd32772];
	}
	// end inline asm
	// begin inline asm
	bar.sync 0;
	// end inline asm
	// begin inline asm
	{	
.reg .f64 data;
	ld.global.ca.f64 data, [%rd32772];
	}
	// end inline asm
	// begin inline asm
	bar.sync 0;
	// end inline asm
	// begin inline asm
	{	
.reg .f64 data;
	ld.global.ca.f64 data, [%rd32772];
	}
	// end inline asm
	// begin inline asm
	bar.sync 0;
	// end inline asm
	// begin inline asm
	{	
.reg .f64 data;
	ld.global.ca.f64 data, [%rd32772];
	}
	// end inline asm
	// begin inline asm
	bar.sync 0;
	// end inline asm
	// begin inline asm
	{	
.reg .f64 data;
	ld.global.ca.f64 data, [%rd32772];
	}
	// end inline asm
	// begin inline asm
	bar.sync 0;
	// end inline asm
	// begin inline asm
	{	
.reg .f64 data;
	ld.global.ca.f64 data, [%rd32772];
	}
	// end inline asm
	// begin inline asm
	bar.sync 0;
	// end inline asm
	// begin inline asm
	{	
.reg .f64 data;
	ld.global.ca.f64 data, [%rd32772];
	}
	// end inline asm
	// begin inline asm
	bar.sync 0;
	// end inline asm
	// begin inline asm
	{	
.reg .f64 data;
	ld.global.ca.f64 data, [%rd32772];
	}
	// end inline asm
	// begin inline asm
	bar.sync 0;
	// end inline asm
	// begin inline asm
	{	
.reg .f64 data;
	ld.global.ca.f64 data, [%rd32772];
	}
	// end inline asm
	// begin inline asm
	bar.sync 0;
	// end inline asm
	// begin inline asm
	{	
.reg .f64 data;
	ld.global.ca.f64 data, [%rd32772];
	}
	// end inline asm
	// begin inline asm
	bar.sync 0;
	// end inline asm
	// begin inline asm
	{	
.reg .f64 data;
	ld.global.ca.f64 data, [%rd32772];
	}
	// end inline asm
	// begin inline asm
	bar.sync 0;
	// end inline asm
	// begin inline asm
	{	
.reg .f64 data;
	ld.global.ca.f64 data, [%rd32772];
	}
	// end inline asm
	// begin inline asm
	bar.sync 0;
	// end inline asm
	// begin inline asm
	{	
.reg .f64 data;
	ld.global.ca.f64 data, [%rd32772];
	}
	// end inline asm
	// begin inline asm
	bar.sync 0;
	// end inline asm
	// begin inline asm
	{	
.reg .f64 data;
	ld.global.ca.f64 data, [%rd32772];
	}
	// end inline asm
	// begin inline asm
	bar.sync 0;
	// end inline asm
	// begin inline asm
	{	
.reg .f64 data;
	ld.global.ca.f64 data, [%rd32772];
	}
	// end inline asm
	// begin inline asm
	bar.sync 0;
	// end inline asm
	// begin inline asm
	{	
.reg .f64 data;
	ld.global.ca.f64 data, [%rd32772];
	}
	// end inline asm
	// begin inline asm
	bar.sync 0;
	// end inline asm
	// begin inline asm
	{	
.reg .f64 data;
	ld.global.ca.f64 data, [%rd32772];
	}
	// end inline asm
	// begin inline asm
	bar.sync 0;
	// end inline asm
	// begin inline asm
	{	
.reg .f64 data;
	ld.global.ca.f64 data, [%rd32772];
	}
	// end inline asm
	// begin inline asm
	bar.sync 0;
	// end inline asm
	// begin inline asm
	{	
.reg .f64 data;
	ld.global.ca.f64 data, [%rd32772];
	}
	// end inline asm
	// begin inline asm
	bar.sync 0;
	// end inline asm
	// begin inline asm
	{	
.reg .f64 data;
	ld.global.ca.f64 data, [%rd32772];
	}
	// end inline asm
	// begin inline asm
	bar.sync 0;
	// end inline asm
	// begin inline asm
	{	
.reg .f64 data;
	ld.global.ca.f64 data, [%rd32772];
	}
	// end inline asm
	// begin inline asm
	bar.sync 0;
	// end inline asm
	// begin inline asm
	{	
.reg .f64 data;
	ld.global.ca.f64 data, [%rd32772];
	}
	// end inline asm
	// begin inline asm
	bar.sync 0;
	// end inline asm
	// begin inline asm
	{	
.reg .f64 data;
	ld.global.ca.f64 data, [%rd32772];
	}
	// end inline asm
	// begin inline asm
	bar.sync 0;
	// end inline asm
	// begin inline asm
	{	
.reg .f64 data;
	ld.global.ca.f64 data, [%rd32772];
	}
	// end inline asm
	// begin inline asm
	bar.sync 0;
	// end inline asm
	// begin inline asm
	{	
.reg .f64 data;
	ld.global.ca.f64 data, [%rd32772];
	}
	// end inline asm
	// begin inline asm
	bar.sync 0;
	// end inline asm
	// begin inline asm
	{	
.reg .f64 data;
	ld.global.ca.f64 data, [%rd32772];
	}
	// end inline asm
	// begin inline asm
	bar.sync 0;
	// end inline asm
	// begin inline asm
	{	
.reg .f64 data;
	ld.global.ca.f64 data, [%rd32772];
	}
	// end inline asm
	// begin inline asm
	bar.sync 0;
	// end inline asm
	// begin inline asm
	{	
.reg .f64 data;
	ld.global.ca.f64 data, [%rd32772];
	}
	// end inline asm
	// begin inline asm
	bar.sync 0;
	// end inline asm
	// begin inline asm
	{	
.reg .f64 data;
	ld.global.ca.f64 data, [%rd32772];
	}
	// end inline asm
	// begin inline asm
	bar.sync 0;
	// end inline asm
	// begin inline asm
	{	
.reg .f64 data;
	ld.global.ca.f64 data, [%rd32772];
	}
	// end inline asm
	// begin inline asm
	bar.sync 0;
	// end inline asm
	// begin inline asm
	{	
.reg .f64 data;
	ld.global.ca.f64 data, [%rd32772];
	}
	// end inline asm
	// begin inline asm
	bar.sync 0;
	// end inline asm
	// begin inline asm
	{	
.reg .f64 data;
	ld.global.ca.f64 data, [%rd32772];
	}
	// end inline asm
	// begin inline asm
	bar.sync 0;
	// end inline asm
	// begin inline asm
	{	
.reg .f64 data;
	ld.global.ca.f64 data, [%rd32772];
	}
	// end inline asm
	// begin inline asm
	bar.sync 0;
	// end inline asm
	// begin inline asm
	{	
.reg .f64 data;
	ld.global.ca.f64 data, [%rd32772];
	}
	// end inline asm
	// begin inline asm
	bar.sync 0;
	// end inline asm
	// begin inline asm
	{	
.reg .f64 data;
	ld.global.ca.f64 data, [%rd32772];
	}
	// end inline asm
	// begin inline asm
	bar.sync 0;
	// end inline asm
	// begin inline asm
	{	
.reg .f64 data;
	ld.global.ca.f64 data, [%rd32772];
	}
	// end inline asm
	// begin inline asm
	bar.sync 0;
	// end inline asm
	// begin inline asm
	{	
.reg .f64 data;
	ld.global.ca.f64 data, [%rd32772];
	}
	// end inline asm
	// begin inline asm
	bar.sync 0;
	// end inline asm
	// begin inline asm
	{	
.reg .f64 data;
	ld.global.ca.f64 data, [%rd32772];
	}
	// end inline asm
	// begin inline asm
	bar.sync 0;
	// end inline asm
	// begin inline asm
	{	
.reg .f64 data;
	ld.global.ca.f64 data, [%rd32772];
	}
	// end inline asm
	// begin inline asm
	bar.sync 0;
	// end inline asm
	// begin inline asm
	{	
.reg .f64 data;
	ld.global.ca.f64 data, [%rd32772];
	}
	// end inline asm
	// begin inline asm
	bar.sync 0;
	// end inline asm
	// begin inline asm
	{	
.reg .f64 data;
	ld.global.ca.f64 data, [%rd32772];
	}
	// end inline asm
	// begin inline asm
	bar.sync 0;
	// end inline asm
	// begin inline asm
	{	
.reg .f64 data;
	ld.global.ca.f64 data, [%rd32772];
	}
	// end inline asm
	// begin inline asm
	bar.sync 0;
	// end inline asm
	// begin inline asm
	{	
.reg .f64 data;
	ld.global.ca.f64 data, [%rd32772];
	}
	// end inline asm
	// begin inline asm
	bar.sync 0;
	// end inline asm
	// begin inline asm
	{	
.reg .f64 data;
	ld.global.ca.f64 data, [%rd32772];
	}
	// end inline asm
	// begin inline asm
	bar.sync 0;
	// end inline asm
	// begin inline asm
	{	
.reg .f64 data;
	ld.global.ca.f64 data, [%rd32772];
	}
	// end inline asm
	// begin inline asm
	bar.sync 0;
	// end inline asm
	// begin inline asm
	{	
.reg .f64 data;
	ld.global.ca.f64 data, [%rd32772];
	}
	// end inline asm
	// begin inline asm
	bar.sync 0;
	// end inline asm
	// begin inline asm
	{	
.reg .f64 data;
	ld.global.ca.f64 data, [%rd32772];
	}
	// end inline asm
	// begin inline asm
	bar.sync 0;
	// end inline asm
	// begin inline asm
	{	
.reg .f64 data;
	ld.global.ca.f64 data, [%rd32772];
	}
	// end inline asm
	// begin inline asm
	bar.sync 0;
	// end inline asm
	// begin inline asm
	{	
.reg .f64 data;
	ld.global.ca.f64 data, [%rd32772];
	}
	// end inline asm
	// begin inline asm
	bar.sync 0;
	// end inline asm
	// begin inline asm
	{	
.reg .f64 data;
	ld.global.ca.f64 data, [%rd32772];
	}
	// end inline asm
	// begin inline asm
	bar.sync 0;
	// end inline asm
	// begin inline asm
	{	
.reg .f64 data;
	ld.global.ca.f64 data, [%rd32772];
	}
	// end inline asm
	// begin inline asm
	bar.sync 0;
	// end inline asm
	// begin inline asm
	{	
.reg .f64 data;
	ld.global.ca.f64 data, [%rd32772];
	}
	// end inline asm
	// begin inline asm
	bar.sync 0;
	// end inline asm
	// begin inline asm
	{	
.reg .f64 data;
	ld.global.ca.f64 data, [%rd32772];
	}
	// end inline asm
	// begin inline asm
	bar.sync 0;
	// end inline asm
	// begin inline asm
	{	
.reg .f64 data;
	ld.global.ca.f64 data, [%rd32772];
	}
	// end inline asm
	// begin inline asm
	bar.sync 0;
	// end inline asm
	// begin inline asm
	{	
.reg .f64 data;
	ld.global.ca.f64 data, [%rd32772];
	}
	// end inline asm
	// begin inline asm
	bar.sync 0;
	// end inline asm
	// begin inline asm
	{	
.reg .f64 data;
	ld.global.ca.f64 data, [%rd32772];
	}
	// end inline asm
	// begin inline asm
	bar.sync 0;
	// end inline asm
	// begin inline asm
	{	
.reg .f64 data;
	ld.global.ca.f64 data, [%rd32772];
	}
	// end inline asm
	// begin inline asm
	bar.sync 0;
	// end inline asm
	// begin inline asm
	{	
.reg .f64 data;
	ld.global.ca.f64 data, [%rd32772];
	}
	// end inline asm
	// begin inline asm
	bar.sync 0;
	// end inline asm
	// begin inline asm
	{	
.reg .f64 data;
	ld.global.ca.f64 data, [%rd32772];
	}
	// end inline asm
	// begin inline asm
	bar.sync 0;
	// end inline asm
	// begin inline asm
	{	
.reg .f64 data;
	ld.global.ca.f64 data, [%rd32772];
	}
	// end inline asm
	// begin inline asm
	bar.sync 0;
	// end inline asm
	// begin inline asm
	{	
.reg .f64 data;
	ld.global.ca.f64 data, [%rd32772];
	}
	// end inline asm
	// begin inline asm
	bar.sync 0;
	// end inline asm
	// begin inline asm
	{	
.reg .f64 data;
	ld.global.ca.f64 data, [%rd32772];
	}
	// end inline asm
	// begin inline asm
	bar.sync 0;
	// end inline asm
	// begin inline asm
	{	
.reg .f64 data;
	ld.global.ca.f64 data, [%rd32772];
	}
	// end inline asm
	// begin inline asm
	bar.sync 0;
	// end inline asm
	// begin inline asm
	{	
.reg .f64 data;
	ld.global.ca.f64 data, [%rd32772];
	}
	// end inline asm
	// begin inline asm
	bar.sync 0;
	// end inline asm
	// begin inline asm
	{	
.reg .f64 data;
	ld.global.ca.f64 data, [%rd32772];
	}
	// end inline asm
	// begin inline asm
	bar.sync 0;
	// end inline asm
	// begin inline asm
	{	
.reg .f64 data;
	ld.global.ca.f64 data, [%rd32772];
	}
	// end inline asm
	// begin inline asm
	bar.sync 0;
	// end inline asm
	// begin inline asm
	{	
.reg .f64 data;
	ld.global.ca.f64 data, [%rd32772];
	}
	// end inline asm
	// begin inline asm
	bar.sync 0;
	// end inline asm
	// begin inline asm
	{	
.reg .f64 data;
	ld.global.ca.f64 data, [%rd32772];
	}
	// end inline asm
	// begin inline asm
	bar.sync 0;
	// end inline asm
	// begin inline asm
	{	
.reg .f64 data;
	ld.global.ca.f64 data, [%rd32772];
	}
	// end inline asm
	// begin inline asm
	bar.sync 0;
	// end inline asm
	// begin inline asm
	{	
.reg .f64 data;
	ld.global.ca.f64 data, [%rd32772];
	}
	// end inline asm
	// begin inline asm
	bar.sync 0;
	// end inline asm
	// begin inline asm
	{	
.reg .f64 data;
	ld.global.ca.f64 data, [%rd32772];
	}
	// end inline asm
	// begin inline asm
	bar.sync 0;
	// end inline asm
	// begin inline asm
	{	
.reg .f64 data;
	ld.global.ca.f64 data, [%rd32772];
	}
	// end inline asm
	// begin inline asm
	bar.sync 0;
	// end inline asm
	// begin inline asm
	{	
.reg .f64 data;
	ld.global.ca.f64 data, [%rd32772];
	}
	// end inline asm
	// begin inline asm
	bar.sync 0;
	// end inline asm
	// begin inline asm
	{	
.reg .f64 data;
	ld.global.ca.f64 data, [%rd32772];
	}
	// end inline asm
	// begin inline asm
	bar.sync 0;
	// end inline asm
	// begin inline asm
	{	
.reg .f64 data;
	ld.global.ca.f64 data, [%rd32772];
	}
	// end inline asm
	// begin inline asm
	bar.sync 0;
	// end inline asm
	// begin inline asm
	{	
.reg .f64 data;
	ld.global.ca.f64 data, [%rd32772];
	}
	// end inline asm
	// begin inline asm
	bar.sync 0;
	// end inline asm
	// begin inline asm
	{	
.reg .f64 data;
	ld.global.ca.f64 data, [%rd32772];
	}
	// end inline asm
	// begin inline asm
	bar.sync 0;
	// end inline asm
	// begin inline asm
	{	
.reg .f64 data;
	ld.global.ca.f64 data, [%rd32772];
	}
	// end inline asm
	// begin inline asm
	bar.sync 0;
	// end inline asm
	// begin inline asm
	{	
.reg .f64 data;
	ld.global.ca.f64 data, [%rd32772];
	}
	// end inline asm
	// begin inline asm
	bar.sync 0;
	// end inline asm
	// begin inline asm
	{	
.reg .f64 data;
	ld.global.ca.f64 data, [%rd32772];
	}
	// end inline asm
	// begin inline asm
	bar.sync 0;
	// end inline asm
	// begin inline asm
	{	
.reg .f64 data;
	ld.global.ca.f64 data, [%rd32772];
	}
	// end inline asm
	// begin inline asm
	bar.sync 0;
	// end inline asm
	// begin inline asm
	{	
.reg .f64 data;
	ld.global.ca.f64 data, [%rd32772];
	}
	// end inline asm
	// begin inline asm
	bar.sync 0;
	// end inline asm
	// begin inline asm
	{	
.reg .f64 data;
	ld.global.ca.f64 data, [%rd32772];
	}
	// end inline asm
	// begin inline asm
	bar.sync 0;
	// end inline asm
	// begin inline asm
	{	
.reg .f64 data;
	ld.global.ca.f64 data, [%rd32772];
	}
	// end inline asm
	// begin inline asm
	bar.sync 0;
	// end inline asm
	// begin inline asm
	{	
.reg .f64 data;
	ld.global.ca.f64 data, [%rd32772];
	}
	// end inline asm
	// begin inline asm
	bar.sync 0;
	// end inline asm
	// begin inline asm
	{	
.reg .f64 data;
	ld.global.ca.f64 data, [%rd32772];
	}
	// end inline asm
	// begin inline asm
	bar.sync 0;
	// end inline asm
	// begin inline asm
	{	
.reg .f64 data;
	ld.global.ca.f64 data, [%rd32772];
	}
	// end inline asm
	// begin inline asm
	bar.sync 0;
	// end inline asm
	// begin inline asm
	{	
.reg .f64 data;
	ld.global.ca.f64 data, [%rd32772];
	}
	// end inline asm
	// begin inline asm
	bar.sync 0;
	// end inline asm
	// begin inline asm
	{	
.reg .f64 data;
	ld.global.ca.f64 data, [%rd32772];
	}
	// end inline asm
	// begin inline asm
	bar.sync 0;
	// end inline asm
	// begin inline asm
	{	
.reg .f64 data;
	ld.global.ca.f64 data, [%rd32772];
	}
	// end inline asm
	// begin inline asm
	bar.sync 0;
	// end inline asm
	// begin inline asm
	{	
.reg .f64 data;
	ld.global.ca.f64 data, [%rd32772];
	}
	// end inline asm
	// begin inline asm
	bar.sync 0;
	// end inline asm
	// begin inline asm
	{	
.reg .f64 data;
	ld.global.ca.f64 data, [%rd32772];
	}
	// end inline asm
	// begin inline asm
	bar.sync 0;
	// end inline asm
	// begin inline asm
	{	
.reg .f64 data;
	ld.global.ca.f64 data, [%rd32772];
	}
	// end inline asm
	// begin inline asm
	bar.sync 0;
	// end inline asm
	// begin inline asm
	{	
.reg .f64 data;
	ld.global.ca.f64 data, [%rd32772];
	}
	// end inline asm
	// begin inline asm
	bar.sync 0;
	// end inline asm
	// begin inline asm
	{	
.reg .f64 data;
	ld.global.ca.f64 data, [%rd32772];
	}
	// end inline asm
	// begin inline asm
	bar.sync 0;
	// end inline asm
	// begin inline asm
	{	
.reg .f64 data;
	ld.global.ca.f64 data, [%rd32772];
	}
	// end inline asm
	// begin inline asm
	bar.sync 0;
	// end inline asm
	// begin inline asm
	{	
.reg .f64 data;
	ld.global.ca.f64 data, [%rd32772];
	}
	// end inline asm
	// begin inline asm
	bar.sync 0;
	// end inline asm
	// begin inline asm
	{	
.reg .f64 data;
	ld.global.ca.f64 data, [%rd32772];
	}
	// end inline asm
	// begin inline asm
	bar.sync 0;
	// end inline asm
	// begin inline asm
	{	
.reg .f64 data;
	ld.global.ca.f64 data, [%rd32772];
	}
	// end inline asm
	// begin inline asm
	bar.sync 0;
	// end inline asm
	// begin inline asm
	{	
.reg .f64 data;
	ld.global.ca.f64 data, [%rd32772];
	}
	// end inline asm
	// begin inline asm
	bar.sync 0;
	// end inline asm
	// begin inline asm
	{	
.reg .f64 data;
	ld.global.ca.f64 data, [%rd32772];
	}
	// end inline asm
	// begin inline asm
	bar.sync 0;
	// end inline asm
	// begin inline asm
	{	
.reg .f64 data;
	ld.global.ca.f64 data, [%rd32772];
	}
	// end inline asm
	// begin inline asm
	bar.sync 0;
	// end inline asm
	// begin inline asm
	{	
.reg .f64 data;
	ld.global.ca.f64 data, [%rd32772];
	}
	// end inline asm
	// begin inline asm
	bar.sync 0;
	// end inline asm
	// begin inline asm
	{	
.reg .f64 data;
	ld.global.ca.f64 data, [%rd32772];
	}
	// end inline asm
	// begin inline asm
	bar.sync 0;
	// end inline asm
	// begin inline asm
	{	
.reg .f64 data;
	ld.global.ca.f64 data, [%rd32772];
	}
	// end inline asm
	// begin inline asm
	bar.sync 0;
	// end inline asm
	// begin inline asm
	{	
.reg .f64 data;
	ld.global.ca.f64 data, [%rd32772];
	}
	// end inline asm
	// begin inline asm
	bar.sync 0;
	// end inline asm
	// begin inline asm
	{	
.reg .f64 data;
	ld.global.ca.f64 data, [%rd32772];
	}
	// end inline asm
	// begin inline asm
	bar.sync 0;
	// end inline asm
	// begin inline asm
	{	
.reg .f64 data;
	ld.global.ca.f64 data, [%rd32772];
	}
	// end inline asm
	// begin inline asm
	bar.sync 0;
	// end inline asm
	// begin inline asm
	{	
.reg .f64 data;
	ld.global.ca.f64 data, [%rd32772];
	}
	// end inline asm
	// begin inline asm
	bar.sync 0;
	// end inline asm
	// begin inline asm
	{	
.reg .f64 data;
	ld.global.ca.f64 data, [%rd32772];
	}
	// end inline asm
	// begin inline asm
	bar.sync 0;
	// end inline asm
	// begin inline asm
	{	
.reg .f64 data;
	ld.global.ca.f64 data, [%rd32772];
	}
	// end inline asm
	// begin inline asm
	bar.sync 0;
	// end inline asm
	// begin inline asm
	{	
.reg .f64 data;
	ld.global.ca.f64 data, [%rd32772];
	}
	// end inline asm
	// begin inline asm
	bar.sync 0;
	// end inline asm
	// begin inline asm
	{	
.reg .f64 data;
	ld.global.ca.f64 data, [%rd32772];
	}
	// end inline asm
	// begin inline asm
	bar.sync 0;
	// end inline asm
	// begin inline asm
	{	
.reg .f64 data;
	ld.global.ca.f64 data, [%rd32772];
	}
	// end inline asm
	// begin inline asm
	bar.sync 0;
	// end inline asm
	// begin inline asm
	{	
.reg .f64 data;
	ld.global.ca.f64 data, [%rd32772];
	}
	// end inline asm
	// begin inline asm
	bar.sync 0;
	// end inline asm
	// begin inline asm
	{	
.reg .f64 data;
	ld.global.ca.f64 data, [%rd32772];
	}
	// end inline asm
	// begin inline asm
	bar.sync 0;
	// end inline asm
	// begin inline asm
	{	
.reg .f64 data;
	ld.global.ca.f64 data, [%rd32772];
	}
	// end inline asm
	// begin inline asm
	bar.sync 0;
	// end inline asm
	// begin inline asm
	{	
.reg .f64 data;
	ld.global.ca.f64 data, [%rd32772];
	}
	// end inline asm
	// begin inline asm
	bar.sync 0;
	// end inline asm
	// begin inline asm
	{	
.reg .f64 data;
	ld.global.ca.f64 data, [%rd32772];
	}
	// end inline asm
	// begin inline asm
	bar.sync 0;
	// end inline asm
	// begin inline asm
	{	
.reg .f64 data;
	ld.global.ca.f64 data, [%rd32772];
	}
	// end inline asm
	// begin inline asm
	bar.sync 0;
	// end inline asm
	// begin inline asm
	{	
.reg .f64 data;
	ld.global.ca.f64 data, [%rd32772];
	}
	// end inline asm
	// begin inline asm
	bar.sync 0;
	// end inline asm
	// begin inline asm
	{	
.reg .f64 data;
	ld.global.ca.f64 data, [%rd32772];
	}
	// end inline asm
	// begin inline asm
	bar.sync 0;
	// end inline asm
	// begin inline asm
	{	
.reg .f64 data;
	ld.global.ca.f64 data, [%rd32772];
	}
	// end inline asm
	// begin inline asm
	bar.sync 0;
	// end inline asm
	// begin inline asm
	{	
.reg .f64 data;
	ld.global.ca.f64 data, [%rd32772];
	}
	// end inline asm
	// begin inline asm
	bar.sync 0;
	// end inline asm
	// begin inline asm
	{	
.reg .f64 data;
	ld.global.ca.f64 data, [%rd32772];
	}
	// end inline asm
	// begin inline asm
	bar.sync 0;
	// end inline asm
	// begin inline asm
	{	
.reg .f64 data;
	ld.global.ca.f64 data, [%rd32772];
	}
	// end inline asm
	// begin inline asm
	bar.sync 0;
	// end inline asm
	// begin inline asm
	{	
.reg .f64 data;
	ld.global.ca.f64 data, [%rd32772];
	}
	// end inline asm
	// begin inline asm
	bar.sync 0;
	// end inline asm
	// begin inline asm
	{	
.reg .f64 data;
	ld.global.ca.f64 data, [%rd32772];
	}
	// end inline asm
	// begin inline asm
	bar.sync 0;
	// end inline asm
	// begin inline asm
	{	
.reg .f64 data;
	ld.global.ca.f64 data, [%rd32772];
	}
	// end inline asm
	// begin inline asm
	bar.sync 0;
	// end inline asm
	// begin inline asm
	{	
.reg .f64 data;
	ld.global.ca.f64 data, [%rd32772];
	}
	// end inline asm
	// begin inline asm
	bar.sync 0;
	// end inline asm
	// begin inline asm
	{	
.reg .f64 data;
	ld.global.ca.f64 data, [%rd32772];
	}
	// end inline asm
	// begin inline asm
	bar.sync 0;
	// end inline asm
	// begin inline asm
	{	
.reg .f64 data;
	ld.global.ca.f64 data, [%rd32772];
	}
	// end inline asm
	// begin inline asm
	bar.sync 0;
	// end inline asm
	// begin inline asm
	{	
.reg .f64 data;
	ld.global.ca.f64 data, [%rd32772];
	}
	// end inline asm
	// begin inline asm
	bar.sync 0;
	// end inline asm
	// begin inline asm
	{	
.reg .f64 data;
	ld.global.ca.f64 data, [%rd32772];
	}
	// end inline asm
	// begin inline asm
	bar.sync 0;
	// end inline asm
	// begin inline asm
	{	
.reg .f64 data;
	ld.global.ca.f64 data, [%rd32772];
	}
	// end inline asm
	// begin inline asm
	bar.sync 0;
	// end inline asm
	// begin inline asm
	{	
.reg .f64 data;
	ld.global.ca.f64 data, [%rd32772];
	}
	// end inline asm
	// begin inline asm
	bar.sync 0;
	// end inline asm
	// begin inline asm
	{	
.reg .f64 data;
	ld.global.ca.f64 data, [%rd32772];
	}
	// end inline asm
	// begin inline asm
	bar.sync 0;
	// end inline asm
	// begin inline asm
	{	
.reg .f64 data;
	ld.global.ca.f64 data, [%rd32772];
	}
	// end inline asm
	// begin inline asm
	bar.sync 0;
	// end inline asm
	// begin inline asm
	{	
.reg .f64 data;
	ld.global.ca.f64 data, [%rd32772];
	}
	// end inline asm
	// begin inline asm
	bar.sync 0;
	// end inline asm
	// begin inline asm
	{	
.reg .f64 data;
	ld.global.ca.f64 data, [%rd32772];
	}
	// end inline asm
	// begin inline asm
	bar.sync 0;
	// end inline asm
	// begin inline asm
	{	
.reg .f64 data;
	ld.global.ca.f64 data, [%rd32772];
	}
	// end inline asm
	// begin inline asm
	bar.sync 0;
	// end inline asm
	// begin inline asm
	{	
.reg .f64 data;
	ld.global.ca.f64 data, [%rd32772];
	}
	// end inline asm
	// begin inline asm
	bar.sync 0;
	// end inline asm
	// begin inline asm
	{	
.reg .f64 data;
	ld.global.ca.f64 data, [%rd32772];
	}
	// end inline asm
	// begin inline asm
	bar.sync 0;
	// end inline asm
	// begin inline asm
	{	
.reg .f64 data;
	ld.global.ca.f64 data, [%rd32772];
	}
	// end inline asm
	// begin inline asm
	bar.sync 0;
	// end inline asm
	// begin inline asm
	{	
.reg .f64 data;
	ld.global.ca.f64 data, [%rd32772];
	}
	// end inline asm
	// begin inline asm
	bar.sync 0;
	// end inline asm
	// begin inline asm
	{	
.reg .f64 data;
	ld.global.ca.f64 data, [%rd32772];
	}
	// end inline asm
	// begin inline asm
	bar.sync 0;
	// end inline asm
	// begin inline asm
	{	
.reg .f64 data;
	ld.global.ca.f64 data, [%rd32772];
	}
	// end inline asm
	// begin inline asm
	bar.sync 0;
	// end inline asm
	// begin inline asm
	{	
.reg .f64 data;
	ld.global.ca.f64 data, [%rd32772];
	}
	// end inline asm
	// begin inline asm
	bar.sync 0;
	// end inline asm
	// begin inline asm
	{	
.reg .f64 data;
	ld.global.ca.f64 data, [%rd32772];
	}
	// end inline asm
	// begin inline asm
	bar.sync 0;
	// end inline asm
	// begin inline asm
	{	
.reg .f64 data;
	ld.global.ca.f64 data, [%rd32772];
	}
	// end inline asm
	// begin inline asm
	bar.sync 0;
	// end inline asm
	// begin inline asm
	{	
.reg .f64 data;
	ld.global.ca.f64 data, [%rd32772];
	}
	// end inline asm
	// begin inline asm
	bar.sync 0;
	// end inline asm
	// begin inline asm
	{	
.reg .f64 data;
	ld.global.ca.f64 data, [%rd32772];
	}
	// end inline asm
	// begin inline asm
	bar.sync 0;
	// end inline asm
	// begin inline asm
	{	
.reg .f64 data;
	ld.global.ca.f64 data, [%rd32772];
	}
	// end inline asm
	// begin inline asm
	bar.sync 0;
	// end inline asm
	// begin inline asm
	{	
.reg .f64 data;
	ld.global.ca.f64 data, [%rd32772];
	}
	// end inline asm
	// begin inline asm
	bar.sync 0;
	// end inline asm
	// begin inline asm
	{	
.reg .f64 data;
	ld.global.ca.f64 data, [%rd32772];
	}
	// end inline asm
	// begin inline asm
	bar.sync 0;
	// end inline asm
	// begin inline asm
	{	
.reg .f64 data;
	ld.global.ca.f64 data, [%rd32772];
	}
	// end inline asm
	// begin inline asm
	bar.sync 0;
	// end inline asm
	// begin inline asm
	{	
.reg .f64 data;
	ld.global.ca.f64 data, [%rd32772];
	}
	// end inline asm
	// begin inline asm
	bar.sync 0;
	// end inline asm
	// begin inline asm
	{	
.reg .f64 data;
	ld.global.ca.f64 data, [%rd32772];
	}
	// end inline asm
	// begin inline asm
	bar.sync 0;
	// end inline asm
	// begin inline asm
	{	
.reg .f64 data;
	ld.global.ca.f64 data, [%rd32772];
	}
	// end inline asm
	// begin inline asm
	bar.sync 0;
	// end inline asm
	// begin inline asm
	{	
.reg .f64 data;
	ld.global.ca.f64 data, [%rd32772];
	}
	// end inline asm
	// begin inline asm
	bar.sync 0;
	// end inline asm
	// begin inline asm
	{	
.reg .f64 data;
	ld.global.ca.f64 data, [%rd32772];
	}
	// end inline asm
	// begin inline asm
	bar.sync 0;
	// end inline asm
	// begin inline asm
	{	
.reg .f64 data;
	ld.global.ca.f64 data, [%rd32772];
	}
	// end inline asm
	// begin inline asm
	bar.sync 0;
	// end inline asm
	// begin inline asm
	{	
.reg .f64 data;
	ld.global.ca.f64 data, [%rd32772];
	}
	// end inline asm
	// begin inline asm
	bar.sync 0;
	// end inline asm
	// begin inline asm
	{	
.reg .f64 data;
	ld.global.ca.f64 data, [%rd32772];
	}
	// end inline asm
	// begin inline asm
	bar.sync 0;
	// end inline asm
	// begin inline asm
	{	
.reg .f64 data;
	ld.global.ca.f64 data, [%rd32772];
	}
	// end inline asm
	// begin inline asm
	bar.sync 0;
	// end inline asm
	// begin inline asm
	{	
.reg .f64 data;
	ld.global.ca.f64 data, [%rd32772];
	}
	// end inline asm
	// begin inline asm
	bar.sync 0;
	// end inline asm
	// begin inline asm
	{	
.reg .f64 data;
	ld.global.ca.f64 data, [%rd32772];
	}
	// end inline asm
	// begin inline asm
	bar.sync 0;
	// end inline asm
	// begin inline asm
	{	
.reg .f64 data;
	ld.global.ca.f64 data, [%rd32772];
	}
	// end inline asm
	// begin inline asm
	bar.sync 0;
	// end inline asm
	// begin inline asm
	{	
.reg .f64 data;
	ld.global.ca.f64 data, [%rd32772];
	}
	// end inline asm
	// begin inline asm
	bar.sync 0;
	// end inline asm
	// begin inline asm
	{	
.reg .f64 data;
	ld.global.ca.f64 data, [%rd32772];
	}
	// end inline asm
	// begin inline asm
	bar.sync 0;
	// end inline asm
	// begin inline asm
	{	
.reg .f64 data;
	ld.global.ca.f64 data, [%rd32772];
	}
	// end inline asm
	// begin inline asm
	bar.sync 0;
	// end inline asm
	// begin inline asm
	{	
.reg .f64 data;
	ld.global.ca.f64 data, [%rd32772];
	}
	// end inline asm
	// begin inline asm
	bar.sync 0;
	// end inline asm
	// begin inline asm
	{	
.reg .f64 data;
	ld.global.ca.f64 data, [%rd32772];
	}
	// end inline asm
	// begin inline asm
	bar.sync 0;
	// end inline asm
	// begin inline asm
	{	
.reg .f64 data;
	ld.global.ca.f64 data, [%rd32772];
	}
	// end inline asm
	// begin inline asm
	bar.sync 0;
	// end inline asm
	// begin inline asm
	{	
.reg .f64 data;
	ld.global.ca.f64 data, [%rd32772];
	}
	// end inline asm
	// begin inline asm
	bar.sync 0;
	// end inline asm
	// begin inline asm
	{	
.reg .f64 data;
	ld.global.ca.f64 data, [%rd32772];
	}
	// end inline asm
	// begin inline asm
	bar.sync 0;
	// end inline asm
	// begin inline asm
	{	
.reg .f64 data;
	ld.global.ca.f64 data, [%rd32772];
	}
	// end inline asm
	// begin inline asm
	bar.sync 0;
	// end inline asm
	// begin inline asm
	{	
.reg .f64 data;
	ld.global.ca.f64 data, [%rd32772];
	}
	// end inline asm
	// begin inline asm
	bar.sync 0;
	// end inline asm
	// begin inline asm
	{	
.reg .f64 data;
	ld.global.ca.f64 data, [%rd32772];
	}
	// end inline asm
	// begin inline asm
	bar.sync 0;
	// end inline asm
	// begin inline asm
	{	
.reg .f64 data;
	ld.global.ca.f64 data, [%rd32772];
	}
	// end inline asm
	// begin inline asm
	bar.sync 0;
	// end inline asm
	// begin inline asm
	{	
.reg .f64 data;
	ld.global.ca.f64 data, [%rd32772];
	}
	// end inline asm
	// begin inline asm
	bar.sync 0;
	// end inline asm
	// begin inline asm
	{	
.reg .f64 data;
	ld.global.ca.f64 data, [%rd32772];
	}
	// end inline asm
	// begin inline asm
	bar.sync 0;
	// end inline asm
	// begin inline asm
	{	
.reg .f64 data;
	ld.global.ca.f64 data, [%rd32772];
	}
	// end inline asm
	// begin inline asm
	bar.sync 0;
	// end inline asm
	// begin inline asm
	{	
.reg .f64 data;
	ld.global.ca.f64 data, [%rd32772];
	}
	// end inline asm
	// begin inline asm
	bar.sync 0;
	// end inline asm
	// begin inline asm
	{	
.reg .f64 data;
	ld.global.ca.f64 data, [%rd32772];
	}
	// end inline asm
	// begin inline asm
	bar.sync 0;
	// end inline asm
	// begin inline asm
	{	
.reg .f64 data;
	ld.global.ca.f64 data, [%rd32772];
	}
	// end inline asm
	// begin inline asm
	bar.sync 0;
	// end inline asm
	// begin inline asm
	{	
.reg .f64 data;
	ld.global.ca.f64 data, [%rd32772];
	}
	// end inline asm
	// begin inline asm
	bar.sync 0;
	// end inline asm
	// begin inline asm
	{	
.reg .f64 data;
	ld.global.ca.f64 data, [%rd32772];
	}
	// end inline asm
	// begin inline asm
	bar.sync 0;
	// end inline asm
	// begin inline asm
	{	
.reg .f64 data;
	ld.global.ca.f64 data, [%rd32772];
	}
	// end inline asm
	// begin inline asm
	bar.sync 0;
	// end inline asm
	// begin inline asm
	{	
.reg .f64 data;
	ld.global.ca.f64 data, [%rd32772];
	}
	// end inline asm
	// begin inline asm
	bar.sync 0;
	// end inline asm
	// begin inline asm
	{	
.reg .f64 data;
	ld.global.ca.f64 data, [%rd32772];
	}
	// end inline asm
	// begin inline asm
	bar.sync 0;
	// end inline asm
	// begin inline asm
	{	
.reg .f64 data;
	ld.global.ca.f64 data, [%rd32772];
	}
	// end inline asm
	// begin inline asm
	bar.sync 0;
	// end inline asm
	// begin inline asm
	{	
.reg .f64 data;
	ld.global.ca.f64 data, [%rd32772];
	}
	// end inline asm
	// begin inline asm
	bar.sync 0;
	// end inline asm
	// begin inline asm
	{	
.reg .f64 data;
	ld.global.ca.f64 data, [%rd32772];
	}
	// end inline asm
	// begin inline asm
	bar.sync 0;
	// end inline asm
	// begin inline asm
	{	
.reg .f64 data;
	ld.global.ca.f64 data, [%rd32772];
	}
	// end inline asm
	// begin inline asm
	bar.sync 0;
	// end inline asm
	// begin inline asm
	{	
.reg .f64 data;
	ld.global.ca.f64 data, [%rd32772];
	}
	// end inline asm
	// begin inline asm
	bar.sync 0;
	// end inline asm
	// begin inline asm
	{	
.reg .f64 data;
	ld.global.ca.f64 data, [%rd32772];
	}
	// end inline asm
	// begin inline asm
	bar.sync 0;
	// end inline asm
	// begin inline asm
	{	
.reg .f64 data;
	ld.global.ca.f64 data, [%rd32772];
	}
	// end inline asm
	// begin inline asm
	bar.sync 0;
	// end inline asm
	// begin inline asm
	{	
.reg .f64 data;
	ld.global.ca.f64 data, [%rd32772];
	}
	// end inline asm
	// begin inline asm
	bar.sync 0;
	// end inline asm
	// begin inline asm
	{	
.reg .f64 data;
	ld.global.ca.f64 data, [%rd32772];
	}
	// end inline asm
	// begin inline asm
	bar.sync 0;
	// end inline asm
	// begin inline asm
	{	
.reg .f64 data;
	ld.global.ca.f64 data, [%rd32772];
	}
	// end inline asm
	// begin inline asm
	bar.sync 0;
	// end inline asm
	// begin inline asm
	{	
.reg .f64 data;
	ld.global.ca.f64 data, [%rd32772];
	}
	// end inline asm
	// begin inline asm
	bar.sync 0;
	// end inline asm
	// begin inline asm
	{	
.reg .f64 data;
	ld.global.ca.f64 data, [%rd32772];
	}
	// end inline asm
	// begin inline asm
	bar.sync 0;
	// end inline asm
	// begin inline asm
	{	
.reg .f64 data;
	ld.global.ca.f64 data, [%rd32772];
	}
	// end inline asm
	// begin inline asm
	bar.sync 0;
	// end inline asm
	// begin inline asm
	{	
.reg .f64 data;
	ld.global.ca.f64 data, [%rd32772];
	}
	// end inline asm
	// begin inline asm
	bar.sync 0;
	// end inline asm
	// begin inline asm
	{	
.reg .f64 data;
	ld.global.ca.f64 data, [%rd32772];
	}
	// end inline asm
	// begin inline asm
	bar.sync 0;
	// end inline asm
	// begin inline asm
	{	
.reg .f64 data;
	ld.global.ca.f64 data, [%rd32772];
	}
	// end inline asm
	// begin inline asm
	bar.sync 0;
	// end inline asm
	// begin inline asm
	{	
.reg .f64 data;
	ld.global.ca.f64 data, [%rd32772];
	}
	// end inline asm
	// begin inline asm
	bar.sync 0;
	// end inline asm
	// begin inline asm
	{	
.reg .f64 data;
	ld.global.ca.f64 data, [%rd32772];
	}
	// end inline asm
	// begin inline asm
	bar.sync 0;
	// end inline asm
	// begin inline asm
	{	
.reg .f64 data;
	ld.global.ca.f64 data, [%rd32772];
	}
	// end inline asm
	// begin inline asm
	bar.sync 0;
	// end inline asm
	// begin inline asm
	{	
.reg .f64 data;
	ld.global.ca.f64 data, [%rd32772];
	}
	// end inline asm
	// begin inline asm
	bar.sync 0;
	// end inline asm
	// begin inline asm
	{	
.reg .f64 data;
	ld.global.ca.f64 data, [%rd32772];
	}
	// end inline asm
	// begin inline asm
	bar.sync 0;
	// end inline asm
	// begin inline asm
	{	
.reg .f64 data;
	ld.global.ca.f64 data, [%rd32772];
	}
	// end inline asm
	// begin inline asm
	bar.sync 0;
	// end inline asm
	// begin inline asm
	{	
.reg .f64 data;
	ld.global.ca.f64 data, [%rd32772];
	}
	// end inline asm
	// begin inline asm
	bar.sync 0;
	// end inline asm
	// begin inline asm
	{	
.reg .f64 data;
	ld.global.ca.f64 data, [%rd32772];
	}
	// end inline asm
	// begin inline asm
	bar.sync 0;
	// end inline asm
	// begin inline asm
	{	
.reg .f64 data;
	ld.global.ca.f64 data, [%rd32772];
	}
	// end inline asm
	// begin inline asm
	bar.sync 0;
	// end inline asm
	// begin inline asm
	{	
.reg .f64 data;
	ld.global.ca.f64 data, [%rd32772];
	}
	// end inline asm
	// begin inline asm
	bar.sync 0;
	// end inline asm
	// begin inline asm
	{	
.reg .f64 data;
	ld.global.ca.f64 data, [%rd32772];
	}
	// end inline asm
	// begin inline asm
	bar.sync 0;
	// end inline asm
	// begin inline asm
	{	
.reg .f64 data;
	ld.global.ca.f64 data, [%rd32772];
	}
	// end inline asm
	// begin inline asm
	bar.sync 0;
	// end inline asm
	// begin inline asm
	{	
.reg .f64 data;
	ld.global.ca.f64 data, [%rd32772];
	}
	// end inline asm
	// begin inline asm
	bar.sync 0;
	// end inline asm
	// begin inline asm
	{	
.reg .f64 data;
	ld.global.ca.f64 data, [%rd32772];
	}
	// end inline asm
	// begin inline asm
	bar.sync 0;
	// end inline asm
	// begin inline asm
	{	
.reg .f64 data;
	ld.global.ca.f64 data, [%rd32772];
	}
	// end inline asm
	// begin inline asm
	bar.sync 0;
	// end inline asm
	// begin inline asm
	{	
.reg .f64 data;
	ld.global.ca.f64 data, [%rd32772];
	}
	// end inline asm
	// begin inline asm
	bar.sync 0;
	// end inline asm
	// begin inline asm
	{	
.reg .f64 data;
	ld.global.ca.f64 data, [%rd32772];
	}
	// end inline asm
	// begin inline asm
	bar.sync 0;
	// end inline asm
	// begin inline asm
	{	
.reg .f64 data;
	ld.global.ca.f64 data, [%rd32772];
	}
	// end inline asm
	// begin inline asm
	bar.sync 0;
	// end inline asm
	// begin inline asm
	{	
.reg .f64 data;
	ld.global.ca.f64 data, [%rd32772];
	}
	// end inline asm
	// begin inline asm
	bar.sync 0;
	// end inline asm
	// begin inline asm
	{	
.reg .f64 data;
	ld.global.ca.f64 data, [%rd32772];
	}
	// end inline asm
	// begin inline asm
	bar.sync 0;
	// end inline asm
	// begin inline asm
	{	
.reg .f64 data;
	ld.global.ca.f64 data, [%rd32772];
	}
	// end inline asm
	// begin inline asm
	bar.sync 0;
	// end inline asm
	// begin inline asm
	{	
.reg .f64 data;
	ld.global.ca.f64 data, [%rd32772];
	}
	// end inline asm
	// begin inline asm
	bar.sync 0;
	// end inline asm
	// begin inline asm
	{	
.reg .f64 data;
	ld.global.ca.f64 data, [%rd32772];
	}
	// end inline asm
	// begin inline asm
	bar.sync 0;
	// end inline asm
	// begin inline asm
	{	
.reg .f64 data;
	ld.global.ca.f64 data, [%rd32772];
	}
	// end inline asm
	// begin inline asm
	bar.sync 0;
	// end inline asm
	// begin inline asm
	{	
.reg .f64 data;
	ld.global.ca.f64 data, [%rd32772];
	}
	// end inline asm
	// begin inline asm
	bar.sync 0;
	// end inline asm
	// begin inline asm
	{	
.reg .f64 data;
	ld.global.ca.f64 data, [%rd32772];
	}
	// end inline asm
	// begin inline asm
	bar.sync 0;
	// end inline asm
	// begin inline asm
	{	
.reg .f64 data;
	ld.global.ca.f64 data, [%rd32772];
	}
	// end inline asm
	// begin inline asm
	bar.sync 0;
	// end inline asm
	// begin inline asm
	{	
.reg .f64 data;
	ld.global.ca.f64 data, [%rd32772];
	}
	// end inline asm
	// begin inline asm
	bar.sync 0;
	// end inline asm
	// begin inline asm
	{	
.reg .f64 data;
	ld.global.ca.f64 data, [%rd32772];
	}
	// end inline asm
	// begin inline asm
	bar.sync 0;
	// end inline asm
	// begin inline asm
	{	
.reg .f64 data;
	ld.global.ca.f64 data, [%rd32772];
	}
	// end inline asm
	// begin inline asm
	bar.sync 0;
	// end inline asm
	// begin inline asm
	{	
.reg .f64 data;
	ld.global.ca.f64 data, [%rd32772];
	}
	// end inline asm
	// begin inline asm
	bar.sync 0;
	// end inline asm
	// begin inline asm
	{	
.reg .f64 data;
	ld.global.ca.f64 data, [%rd32772];
	}
	// end inline asm
	// begin inline asm
	bar.sync 0;
	// end inline asm
	// begin inline asm
	{	
.reg .f64 data;
	ld.global.ca.f64 data, [%rd32772];
	}
	// end inline asm
	// begin inline asm
	bar.sync 0;
	// end inline asm
	// begin inline asm
	{	
.reg .f64 data;
	ld.global.ca.f64 data, [%rd32772];
	}
	// end inline asm
	// begin inline asm
	bar.sync 0;
	// end inline asm
	// begin inline asm
	{	
.reg .f64 data;
	ld.global.ca.f64 data, [%rd32772];
	}
	// end inline asm
	// begin inline asm
	bar.sync 0;
	// end inline asm
	// begin inline asm
	{	
.reg .f64 data;
	ld.global.ca.f64 data, [%rd32772];
	}
	// end inline asm
	// begin inline asm
	bar.sync 0;
	// end inline asm
	// begin inline asm
	{	
.reg .f64 data;
	ld.global.ca.f64 data, [%rd32772];
	}
	// end inline asm
	// begin inline asm
	bar.sync 0;
	// end inline asm
	// begin inline asm
	{	
.reg .f64 data;
	ld.global.ca.f64 data, [%rd32772];
	}
	// end inline asm
	// begin inline asm
	bar.sync 0;
	// end inline asm
	// begin inline asm
	{	
.reg .f64 data;
	ld.global.ca.f64 data, [%rd32772];
	}
	// end inline asm
	// begin inline asm
	bar.sync 0;
	// end inline asm
	// begin inline asm
	{	
.reg .f64 data;
	ld.global.ca.f64 data, [%rd32772];
	}
	// end inline asm
	// begin inline asm
	bar.sync 0;
	// end inline asm
	// begin inline asm
	{	
.reg .f64 data;
	ld.global.ca.f64 data, [%rd32772];
	}
	// end inline asm
	// begin inline asm
	bar.sync 0;
	// end inline asm
	// begin inline asm
	{	
.reg .f64 data;
	ld.global.ca.f64 data, [%rd32772];
	}
	// end inline asm
	// begin inline asm
	bar.sync 0;
	// end inline asm
	// begin inline asm
	{	
.reg .f64 data;
	ld.global.ca.f64 data, [%rd32772];
	}
	// end inline asm
	// begin inline asm
	bar.sync 0;
	// end inline asm
	// begin inline asm
	{	
.reg .f64 data;
	ld.global.ca.f64 data, [%rd32772];
	}
	// end inline asm
	// begin inline asm
	bar.sync 0;
	// end inline asm
	// begin inline asm
	{	
.reg .f64 data;
	ld.global.ca.f64 data, [%rd32772];
	}
	// end inline asm
	// begin inline asm
	bar.sync 0;
	// end inline asm
	// begin inline asm
	{	
.reg .f64 data;
	ld.global.ca.f64 data, [%rd32772];
	}
	// end inline asm
	// begin inline asm
	bar.sync 0;
	// end inline asm
	// begin inline asm
	{	
.reg .f64 data;
	ld.global.ca.f64 data, [%rd32772];
	}
	// end inline asm
	// begin inline asm
	bar.sync 0;
	// end inline asm
	// begin inline asm
	{	
.reg .f64 data;
	ld.global.ca.f64 data, [%rd32772];
	}
	// end inline asm
	// begin inline asm
	bar.sync 0;
	// end inline asm
	// begin inline asm
	{	
.reg .f64 data;
	ld.global.ca.f64 data, [%rd32772];
	}
	// end inline asm
	// begin inline asm
	bar.sync 0;
	// end inline asm
	// begin inline asm
	{	
.reg .f64 data;
	ld.global.ca.f64 data, [%rd32772];
	}
	// end inline asm
	// begin inline asm
	bar.sync 0;
	// end inline asm
	// begin inline asm
	{	
.reg .f64 data;
	ld.global.ca.f64 data, [%rd32772];
	}
	// end inline asm
	// begin inline asm
	bar.sync 0;
	// end inline asm
	// begin inline asm
	{	
.reg .f64 data;
	ld.global.ca.f64 data, [%rd32772];
	}
	// end inline asm
	// begin inline asm
	bar.sync 0;
	// end inline asm
	// begin inline asm
	{	
.reg .f64 data;
	ld.global.ca.f64 data, [%rd32772];
	}
	// end inline asm
	// begin inline asm
	bar.sync 0;
	// end inline asm
	// begin inline asm
	{	
.reg .f64 data;
	ld.global.ca.f64 data, [%rd32772];
	}
	// end inline asm
	// begin inline asm
	bar.sync 0;
	// end inline asm
	// begin inline asm
	{	
.reg .f64 data;
	ld.global.ca.f64 data, [%rd32772];
	}
	// end inline asm
	// begin inline asm
	bar.sync 0;
	// end inline asm
	// begin inline asm
	{	
.reg .f64 data;
	ld.global.ca.f64 data, [%rd32772];
	}
	// end inline asm
	// begin inline asm
	bar.sync 0;
	// end inline asm
	// begin inline asm
	{	
.reg .f64 data;
	ld.global.ca.f64 data, [%rd32772];
	}
	// end inline asm
	// begin inline asm
	bar.sync 0;
	// end inline asm
	// begin inline asm
	{	
.reg .f64 data;
	ld.global.ca.f64 data, [%rd32772];
	}
	// end inline asm
	// begin inline asm
	bar.sync 0;
	// end inline asm
	// begin inline asm
	{	
.reg .f64 data;
	ld.global.ca.f64 data, [%rd32772];
	}
	// end inline asm
	// begin inline asm
	bar.sync 0;
	// end inline asm
	// begin inline asm
	{	
.reg .f64 data;
	ld.global.ca.f64 data, [%rd32772];
	}
	// end inline asm
	// begin inline asm
	bar.sync 0;
	// end inline asm
	// begin inline asm
	{	
.reg .f64 data;
	ld.global.ca.f64 data, [%rd32772];
	}
	// end inline asm
	// begin inline asm
	bar.sync 0;
	// end inline asm
	// begin inline asm
	{	
.reg .f64 data;
	ld.global.ca.f64 data, [%rd32772];
	}
	// end inline asm
	// begin inline asm
	bar.sync 0;
	// end inline asm
	// begin inline asm
	{	
.reg .f64 data;
	ld.global.ca.f64 data, [%rd32772];
	}
	// end inline asm
	// begin inline asm
	bar.sync 0;
	// end inline asm
	// begin inline asm
	{	
.reg .f64 data;
	ld.global.ca.f64 data, [%rd32772];
	}
	// end inline asm
	// begin inline asm
	bar.sync 0;
	// end inline asm
	// begin inline asm
	{	
.reg .f64 data;
	ld.global.ca.f64 data, [%rd32772];
	}
	// end inline asm
	// begin inline asm
	bar.sync 0;
	// end inline asm
	// begin inline asm
	{	
.reg .f64 data;
	ld.global.ca.f64 data, [%rd32772];
	}
	// end inline asm
	// begin inline asm
	bar.sync 0;
	// end inline asm
	// begin inline asm
	{	
.reg .f64 data;
	ld.global.ca.f64 data, [%rd32772];
	}
	// end inline asm
	// begin inline asm
	bar.sync 0;
	// end inline asm
	// begin inline asm
	{	
.reg .f64 data;
	ld.global.ca.f64 data, [%rd32772];
	}
	// end inline asm
	// begin inline asm
	bar.sync 0;
	// end inline asm
	// begin inline asm
	{	
.reg .f64 data;
	ld.global.ca.f64 data, [%rd32772];
	}
	// end inline asm
	// begin inline asm
	bar.sync 0;
	// end inline asm
	// begin inline asm
	{	
.reg .f64 data;
	ld.global.ca.f64 data, [%rd32772];
	}
	// end inline asm
	// begin inline asm
	bar.sync 0;
	// end inline asm
	// begin inline asm
	{	
.reg .f64 data;
	ld.global.ca.f64 data, [%rd32772];
	}
	// end inline asm
	// begin inline asm
	bar.sync 0;
	// end inline asm
	// begin inline asm
	{	
.reg .f64 data;
	ld.global.ca.f64 data, [%rd32772];
	}
	// end inline asm
	// begin inline asm
	bar.sync 0;
	// end inline asm
	// begin inline asm
	{	
.reg .f64 data;
	ld.global.ca.f64 data, [%rd32772];
	}
	// end inline asm
	// begin inline asm
	bar.sync 0;
	// end inline asm
	// begin inline asm
	{	
.reg .f64 data;
	ld.global.ca.f64 data, [%rd32772];
	}
	// end inline asm
	// begin inline asm
	bar.sync 0;
	// end inline asm
	// begin inline asm
	{	
.reg .f64 data;
	ld.global.ca.f64 data, [%rd32772];
	}
	// end inline asm
	// begin inline asm
	bar.sync 0;
	// end inline asm
	// begin inline asm
	{	
.reg .f64 data;
	ld.global.ca.f64 data, [%rd32772];
	}
	// end inline asm
	// begin inline asm
	bar.sync 0;
	// end inline asm
	// begin inline asm
	{	
.reg .f64 data;
	ld.global.ca.f64 data, [%rd32772];
	}
	// end inline asm
	// begin inline asm
	bar.sync 0;
	// end inline asm
	// begin inline asm
	{	
.reg .f64 data;
	ld.global.ca.f64 data, [%rd32772];
	}
	// end inline asm
	// begin inline asm
	bar.sync 0;
	// end inline asm
	// begin inline asm
	{	
.reg .f64 data;
	ld.global.ca.f64 data, [%rd32772];
	}
	// end inline asm
	// begin inline asm
	bar.sync 0;
	// end inline asm
	// begin inline asm
	{	
.reg .f64 data;
	ld.global.ca.f64 data, [%rd32772];
	}
	// end inline asm
	// begin inline asm
	bar.sync 0;
	// end inline asm
	// begin inline asm
	{	
.reg .f64 data;
	ld.global.ca.f64 data, [%rd32772];
	}
	// end inline asm
	// begin inline asm
	bar.sync 0;
	// end inline asm
	// begin inline asm
	{	
.reg .f64 data;
	ld.global.ca.f64 data, [%rd32772];
	}
	// end inline asm
	// begin inline asm
	bar.sync 0;
	// end inline asm
	// begin inline asm
	{	
.reg .f64 data;
	ld.global.ca.f64 data, [%rd32772];
	}
	// end inline asm
	// begin inline asm
	bar.sync 0;
	// end inline asm
	// begin inline asm
	{	
.reg .f64 data;
	ld.global.ca.f64 data, [%rd32772];
	}
	// end inline asm
	// begin inline asm
	bar.sync 0;
	// end inline asm
	// begin inline asm
	{	
.reg .f64 data;
	ld.global.ca.f64 data, [%rd32772];
	}
	// end inline asm
	// begin inline asm
	bar.sync 0;
	// end inline asm
	// begin inline asm
	{	
.reg .f64 data;
	ld.global.ca.f64 data, [%rd32772];
	}
	// end inline asm
	// begin inline asm
	bar.sync 0;
	// end inline asm
	// begin inline asm
	{	
.reg .f64 data;
	ld.global.ca.f64 data, [%rd32772];
	}
	// end inline asm
	// begin inline asm
	bar.sync 0;
	// end inline asm
	// begin inline asm
	{	
.reg .f64 data;
	ld.global.ca.f64 data, [%rd32772];
	}
	// end inline asm
	// begin inline asm
	bar.sync 0;
	// end inline asm
	// begin inline asm
	{	
.reg .f64 data;
	ld.global.ca.f64 data, [%rd32772];
	}
	// end inline asm
	// begin inline asm
	bar.sync 0;
	// end inline asm
	// begin inline asm
	{	
.reg .f64 data;
	ld.global.ca.f64 data, [%rd32772];
	}
	// end inline asm
	// begin inline asm
	bar.sync 0;
	// end inline asm
	// begin inline asm
	{	
.reg .f64 data;
	ld.global.ca.f64 data, [%rd32772];
	}
	// end inline asm
	// begin inline asm
	bar.sync 0;
	// end inline asm
	// begin inline asm
	{	
.reg .f64 data;
	ld.global.ca.f64 data, [%rd32772];
	}
	// end inline asm
	// begin inline asm
	bar.sync 0;
	// end inline asm
	// begin inline asm
	{	
.reg .f64 data;
	ld.global.ca.f64 data, [%rd32772];
	}
	// end inline asm
	// begin inline asm
	bar.sync 0;
	// end inline asm
	// begin inline asm
	{	
.reg .f64 data;
	ld.global.ca.f64 data, [%rd32772];
	}
	// end inline asm
	// begin inline asm
	bar.sync 0;
	// end inline asm
	// begin inline asm
	{	
.reg .f64 data;
	ld.global.ca.f64 data, [%rd32772];
	}
	// end inline asm
	// begin inline asm
	bar.sync 0;
	// end inline asm
	// begin inline asm
	{	
.reg .f64 data;
	ld.global.ca.f64 data, [%rd32772];
	}
	// end inline asm
	// begin inline asm
	bar.sync 0;
	// end inline asm
	// begin inline asm
	{	
.reg .f64 data;
	ld.global.ca.f64 data, [%rd32772];
	}
	// end inline asm
	// begin inline asm
	bar.sync 0;
	// end inline asm
	// begin inline asm
	{	
.reg .f64 data;
	ld.global.ca.f64 data, [%rd32772];
	}
	// end inline asm
	// begin inline asm
	bar.sync 0;
	// end inline asm
	// begin inline asm
	{	
.reg .f64 data;
	ld.global.ca.f64 data, [%rd32772];
	}
	// end inline asm
	// begin inline asm
	bar.sync 0;
	// end inline asm
	// begin inline asm
	{	
.reg .f64 data;
	ld.global.ca.f64 data, [%rd32772];
	}
	// end inline asm
	// begin inline asm
	bar.sync 0;
	// end inline asm
	// begin inline asm
	{	
.reg .f64 data;
	ld.global.ca.f64 data, [%rd32772];
	}
	// end inline asm
	// begin inline asm
	bar.sync 0;
	// end inline asm
	// begin inline asm
	{	
.reg .f64 data;
	ld.global.ca.f64 data, [%rd32772];
	}
	// end inline asm
	// begin inline asm
	bar.sync 0;
	// end inline asm
	// begin inline asm
	{	
.reg .f64 data;
	ld.global.ca.f64 data, [%rd32772];
	}
	// end inline asm
	// begin inline asm
	bar.sync 0;
	// end inline asm
	// begin inline asm
	{	
.reg .f64 data;
	ld.global.ca.f64 data, [%rd32772];
	}
	// end inline asm
	// begin inline asm
	bar.sync 0;
	// end inline asm
	// begin inline asm
	{	
.reg .f64 data;
	ld.global.ca.f64 data, [%rd32772];
	}
	// end inline asm
	// begin inline asm
	bar.sync 0;
	// end inline asm
	// begin inline asm
	{	
.reg .f64 data;
	ld.global.ca.f64 data, [%rd32772];
	}
	// end inline asm
	// begin inline asm
	bar.sync 0;
	// end inline asm
	// begin inline asm
	{	
.reg .f64 data;
	ld.global.ca.f64 data, [%rd32772];
	}
	// end inline asm
	// begin inline asm
	bar.sync 0;
	// end inline asm
	// begin inline asm
	{	
.reg .f64 data;
	ld.global.ca.f64 data, [%rd32772];
	}
	// end inline asm
	// begin inline asm
	bar.sync 0;
	// end inline asm
	// begin inline asm
	{	
.reg .f64 data;
	ld.global.ca.f64 data, [%rd32772];
	}
	// end inline asm
	// begin inline asm
	bar.sync 0;
	// end inline asm
	// begin inline asm
	{	
.reg .f64 data;
	ld.global.ca.f64 data, [%rd32772];
	}
	// end inline asm
	// begin inline asm
	bar.sync 0;
	// end inline asm
	// begin inline asm
	{	
.reg .f64 data;
	ld.global.ca.f64 data, [%rd32772];
	}
	// end inline asm
	// begin inline asm
	bar.sync 0;
	// end inline asm
	// begin inline asm
	{	
.reg .f64 data;
	ld.global.ca.f64 data, [%rd32772];
	}
	// end inline asm
	// begin inline asm
	bar.sync 0;
	// end inline asm
	// begin inline asm
	{	
.reg .f64 data;
	ld.global.ca.f64 data, [%rd32772];
	}
	// end inline asm
	// begin inline asm
	bar.sync 0;
	// end inline asm
	// begin inline asm
	{	
.reg .f64 data;
	ld.global.ca.f64 data, [%rd32772];
	}
	// end inline asm
	// begin inline asm
	bar.sync 0;
	// end inline asm
	// begin inline asm
	{	
.reg .f64 data;
	ld.global.ca.f64 data, [%rd32772];
	}
	// end inline asm
	// begin inline asm
	bar.sync 0;
	// end inline asm
	// begin inline asm
	{	
.reg .f64 data;
	ld.global.ca.f64 data, [%rd32772];
	}
	// end inline asm
	// begin inline asm
	bar.sync 0;
	// end inline asm
	// begin inline asm
	{	
.reg .f64 data;
	ld.global.ca.f64 data, [%rd32772];
	}
	// end inline asm
	// begin inline asm
	bar.sync 0;
	// end inline asm
	// begin inline asm
	{	
.reg .f64 data;
	ld.global.ca.f64 data, [%rd32772];
	}
	// end inline asm
	// begin inline asm
	bar.sync 0;
	// end inline asm
	// begin inline asm
	{	
.reg .f64 data;
	ld.global.ca.f64 data, [%rd32772];
	}
	// end inline asm
	// begin inline asm
	bar.sync 0;
	// end inline asm
	// begin inline asm
	{	
.reg .f64 data;
	ld.global.ca.f64 data, [%rd32772];
	}
	// end inline asm
	// begin inline asm
	bar.sync 0;
	// end inline asm
	// begin inline asm
	{	
.reg .f64 data;
	ld.global.ca.f64 data, [%rd32772];
	}
	// end inline asm
	// begin inline asm
	bar.sync 0;
	// end inline asm
	// begin inline asm
	{	
.reg .f64 data;
	ld.global.ca.f64 data, [%rd32772];
	}
	// end inline asm
	// begin inline asm
	bar.sync 0;
	// end inline asm
	// begin inline asm
	{	
.reg .f64 data;
	ld.global.ca.f64 data, [%rd32772];
	}
	// end inline asm
	// begin inline asm
	bar.sync 0;
	// end inline asm
	// begin inline asm
	{	
.reg .f64 data;
	ld.global.ca.f64 data, [%rd32772];
	}
	// end inline asm
	// begin inline asm
	bar.sync 0;
	// end inline asm
	// begin inline asm
	{	
.reg .f64 data;
	ld.global.ca.f64 data, [%rd32772];
	}
	// end inline asm
	// begin inline asm
	bar.sync 0;
	// end inline asm
	// begin inline asm
	{	
.reg .f64 data;
	ld.global.ca.f64 data, [%rd32772];
	}
	// end inline asm
	// begin inline asm
	bar.sync 0;
	// end inline asm
	// begin inline asm
	{	
.reg .f64 data;
	ld.global.ca.f64 data, [%rd32772];
	}
	// end inline asm
	// begin inline asm
	bar.sync 0;
	// end inline asm
	// begin inline asm
	{	
.reg .f64 data;
	ld.global.ca.f64 data, [%rd32772];
	}
	// end inline asm
	// begin inline asm
	bar.sync 0;
	// end inline asm
	// begin inline asm
	{	
.reg .f64 data;
	ld.global.ca.f64 data, [%rd32772];
	}
	// end inline asm
	// begin inline asm
	bar.sync 0;
	// end inline asm
	// begin inline asm
	{	
.reg .f64 data;
	ld.global.ca.f64 data, [%rd32772];
	}
	// end inline asm
	// begin inline asm
	bar.sync 0;
	// end inline asm
	// begin inline asm
	{	
.reg .f64 data;
	ld.global.ca.f64 data, [%rd32772];
	}
	// end inline asm
	// begin inline asm
	bar.sync 0;
	// end inline asm
	// begin inline asm
	{	
.reg .f64 data;
	ld.global.ca.f64 data, [%rd32772];
	}
	// end inline asm
	// begin inline asm
	bar.sync 0;
	// end inline asm
	// begin inline asm
	{	
.reg .f64 data;
	ld.global.ca.f64 data, [%rd32772];
	}
	// end inline asm
	// begin inline asm
	bar.sync 0;
	// end inline asm
	// begin inline asm
	{	
.reg .f64 data;
	ld.global.ca.f64 data, [%rd32772];
	}
	// end inline asm
	// begin inline asm
	bar.sync 0;
	// end inline asm
	// begin inline asm
	{	
.reg .f64 data;
	ld.global.ca.f64 data, [%rd32772];
	}
	// end inline asm
	// begin inline asm
	bar.sync 0;
	// end inline asm
	// begin inline asm
	{	
.reg .f64 data;
	ld.global.ca.f64 data, [%rd32772];
	}
	// end inline asm
	// begin inline asm
	bar.sync 0;
	// end inline asm
	// begin inline asm
	{	
.reg .f64 data;
	ld.global.ca.f64 data, [%rd32772];
	}
	// end inline asm
	// begin inline asm
	bar.sync 0;
	// end inline asm
	// begin inline asm
	{	
.reg .f64 data;
	ld.global.ca.f64 data, [%rd32772];
	}
	// end inline asm
	// begin inline asm
	bar.sync 0;
	// end inline asm
	// begin inline asm
	{	
.reg .f64 data;
	ld.global.ca.f64 data, [%rd32772];
	}
	// end inline asm
	// begin inline asm
	bar.sync 0;
	// end inline asm
	// begin inline asm
	{	
.reg .f64 data;
	ld.global.ca.f64 data, [%rd32772];
	}
	// end inline asm
	// begin inline asm
	bar.sync 0;
	// end inline asm
	// begin inline asm
	{	
.reg .f64 data;
	ld.global.ca.f64 data, [%rd32772];
	}
	// end inline asm
	// begin inline asm
	bar.sync 0;
	// end inline asm
	// begin inline asm
	{	
.reg .f64 data;
	ld.global.ca.f64 data, [%rd32772];
	}
	// end inline asm
	// begin inline asm
	bar.sync 0;
	// end inline asm
	// begin inline asm
	{	
.reg .f64 data;
	ld.global.ca.f64 data, [%rd32772];
	}
	// end inline asm
	// begin inline asm
	bar.sync 0;
	// end inline asm
	// begin inline asm
	{	
.reg .f64 data;
	ld.global.ca.f64 data, [%rd32772];
	}
	// end inline asm
	// begin inline asm
	bar.sync 0;
	// end inline asm
	// begin inline asm
	{	
.reg .f64 data;
	ld.global.ca.f64 data, [%rd32772];
	}
	// end inline asm
	// begin inline asm
	bar.sync 0;
	// end inline asm
	// begin inline asm
	{	
.reg .f64 data;
	ld.global.ca.f64 data, [%rd32772];
	}
	// end inline asm
	// begin inline asm
	bar.sync 0;
	// end inline asm
	// begin inline asm
	{	
.reg .f64 data;
	ld.global.ca.f64 data, [%rd32772];
	}
	// end inline asm
	// begin inline asm
	bar.sync 0;
	// end inline asm
	// begin inline asm
	{	
.reg .f64 data;
	ld.global.ca.f64 data, [%rd32772];
	}
	// end inline asm
	// begin inline asm
	bar.sync 0;
	// end inline asm
	// begin inline asm
	{	
.reg .f64 data;
	ld.global.ca.f64 data, [%rd32772];
	}
	// end inline asm
	// begin inline asm
	bar.sync 0;
	// end inline asm
	// begin inline asm
	{	
.reg .f64 data;
	ld.global.ca.f64 data, [%rd32772];
	}
	// end inline asm
	// begin inline asm
	bar.sync 0;
	// end inline asm
	// begin inline asm
	{	
.reg .f64 data;
	ld.global.ca.f64 data, [%rd32772];
	}
	// end inline asm
	// begin inline asm
	bar.sync 0;
	// end inline asm
	// begin inline asm
	{	
.reg .f64 data;
	ld.global.ca.f64 data, [%rd32772];
	}
	// end inline asm
	// begin inline asm
	bar.sync 0;
	// end inline asm
	// begin inline asm
	{	
.reg .f64 data;
	ld.global.ca.f64 data, [%rd32772];
	}
	// end inline asm
	// begin inline asm
	bar.sync 0;
	// end inline asm
	// begin inline asm
	{	
.reg .f64 data;
	ld.global.ca.f64 data, [%rd32772];
	}
	// end inline asm
	// begin inline asm
	bar.sync 0;
	// end inline asm
	// begin inline asm
	{	
.reg .f64 data;
	ld.global.ca.f64 data, [%rd32772];
	}
	// end inline asm
	// begin inline asm
	bar.sync 0;
	// end inline asm
	// begin inline asm
	{	
.reg .f64 data;
	ld.global.ca.f64 data, [%rd32772];
	}
	// end inline asm
	// begin inline asm
	bar.sync 0;
	// end inline asm
	// begin inline asm
	{	
.reg .f64 data;
	ld.global.ca.f64 data, [%rd32772];
	}
	// end inline asm
	// begin inline asm
	bar.sync 0;
	// end inline asm
	// begin inline asm
	{	
.reg .f64 data;
	ld.global.ca.f64 data, [%rd32772];
	}
	// end inline asm
	// begin inline asm
	bar.sync 0;
	// end inline asm
	// begin inline asm
	{	
.reg .f64 data;
	ld.global.ca.f64 data, [%rd32772];
	}
	// end inline asm
	// begin inline asm
	bar.sync 0;
	// end inline asm
	// begin inline asm
	{	
.reg .f64 data;
	ld.global.ca.f64 data, [%rd32772];
	}
	// end inline asm
	// begin inline asm
	bar.sync 0;
	// end inline asm
	// begin inline asm
	{	
.reg .f64 data;
	ld.global.ca.f64 data, [%rd32772];
	}
	// end inline asm
	// begin inline asm
	bar.sync 0;
	// end inline asm
	// begin inline asm
	{	
.reg .f64 data;
	ld.global.ca.f64 data, [%rd32772];
	}
	// end inline asm
	// begin inline asm
	bar.sync 0;
	// end inline asm
	// begin inline asm
	{	
.reg .f64 data;
	ld.global.ca.f64 data, [%rd32772];
	}
	// end inline asm
	// begin inline asm
	bar.sync 0;
	// end inline asm
	// begin inline asm
	{	
.reg .f64 data;
	ld.global.ca.f64 data, [%rd32772];
	}
	// end inline asm
	// begin inline asm
	bar.sync 0;
	// end inline asm
	// begin inline asm
	{	
.reg .f64 data;
	ld.global.ca.f64 data, [%rd32772];
	}
	// end inline asm
	// begin inline asm
	bar.sync 0;
	// end inline asm
	// begin inline asm
	{	
.reg .f64 data;
	ld.global.ca.f64 data, [%rd32772];
	}
	// end inline asm
	// begin inline asm
	bar.sync 0;
	// end inline asm
	// begin inline asm
	{	
.reg .f64 data;
	ld.global.ca.f64 data, [%rd32772];
	}
	// end inline asm
	// begin inline asm
	bar.sync 0;
	// end inline asm
	// begin inline asm
	{	
.reg .f64 data;
	ld.global.ca.f64 data, [%rd32772];
	}
	// end inline asm
	// begin inline asm
	bar.sync 0;
	// end inline asm
	// begin inline asm
	{	
.reg .f64 data;
	ld.global.ca.f64 data, [%rd32772];
	}
	// end inline asm
	// begin inline asm
	bar.sync 0;
	// end inline asm
	// begin inline asm
	{	
.reg .f64 data;
	ld.global.ca.f64 data, [%rd32772];
	}
	// end inline asm
	// begin inline asm
	bar.sync 0;
	// end inline asm
	// begin inline asm
	{	
.reg .f64 data;
	ld.global.ca.f64 data, [%rd32772];
	}
	// end inline asm
	// begin inline asm
	bar.sync 0;
	// end inline asm
	// begin inline asm
	{	
.reg .f64 data;
	ld.global.ca.f64 data, [%rd32772];
	}
	// end inline asm
	// begin inline asm
	bar.sync 0;
	// end inline asm
	// begin inline asm
	{	
.reg .f64 data;
	ld.global.ca.f64 data, [%rd32772];
	}
	// end inline asm
	// begin inline asm
	bar.sync 0;
	// end inline asm
	// begin inline asm
	{	
.reg .f64 data;
	ld.global.ca.f64 data, [%rd32772];
	}
	// end inline asm
	// begin inline asm
	bar.sync 0;
	// end inline asm
	// begin inline asm
	{	
.reg .f64 data;
	ld.global.ca.f64 data, [%rd32772];
	}
	// end inline asm
	// begin inline asm
	bar.sync 0;
	// end inline asm
	// begin inline asm
	{	
.reg .f64 data;
	ld.global.ca.f64 data, [%rd32772];
	}
	// end inline asm
	// begin inline asm
	bar.sync 0;
	// end inline asm
	// begin inline asm
	{	
.reg .f64 data;
	ld.global.ca.f64 data, [%rd32772];
	}
	// end inline asm
	// begin inline asm
	bar.sync 0;
	// end inline asm
	// begin inline asm
	{	
.reg .f64 data;
	ld.global.ca.f64 data, [%rd32772];
	}
	// end inline asm
	// begin inline asm
	bar.sync 0;
	// end inline asm
	// begin inline asm
	{	
.reg .f64 data;
	ld.global.ca.f64 data, [%rd32772];
	}
	// end inline asm
	// begin inline asm
	bar.sync 0;
	// end inline asm
	// begin inline asm
	{	
.reg .f64 data;
	ld.global.ca.f64 data, [%rd32772];
	}
	// end inline asm
	// begin inline asm
	bar.sync 0;
	// end inline asm
	// begin inline asm
	{	
.reg .f64 data;
	ld.global.ca.f64 data, [%rd32772];
	}
	// end inline asm
	// begin inline asm
	bar.sync 0;
	// end inline asm
	// begin inline asm
	{	
.reg .f64 data;
	ld.global.ca.f64 data, [%rd32772];
	}
	// end inline asm
	// begin inline asm
	bar.sync 0;
	// end inline asm
	// begin inline asm
	{	
.reg .f64 data;
	ld.global.ca.f64 data, [%rd32772];
	}
	// end inline asm
	// begin inline asm
	bar.sync 0;
	// end inline asm
	// begin inline asm
	{	
.reg .f64 data;
	ld.global.ca.f64 data, [%rd32772];
	}
	// end inline asm
	// begin inline asm
	bar.sync 0;
	// end inline asm
	// begin inline asm
	{	
.reg .f64 data;
	ld.global.ca.f64 data, [%rd32772];
	}
	// end inline asm
	// begin inline asm
	bar.sync 0;
	// end inline asm
	// begin inline asm
	{	
.reg .f64 data;
	ld.global.ca.f64 data, [%rd32772];
	}
	// end inline asm
	// begin inline asm
	bar.sync 0;
	// end inline asm
	// begin inline asm
	{	
.reg .f64 data;
	ld.global.ca.f64 data, [%rd32772];
	}
	// end inline asm
	// begin inline asm
	bar.sync 0;
	// end inline asm
	// begin inline asm
	{	
.reg .f64 data;
	ld.global.ca.f64 data, [%rd32772];
	}
	// end inline asm
	// begin inline asm
	bar.sync 0;
	// end inline asm
	// begin inline asm
	{	
.reg .f64 data;
	ld.global.ca.f64 data, [%rd32772];
	}
	// end inline asm
	// begin inline asm
	bar.sync 0;
	// end inline asm
	// begin inline asm
	{	
.reg .f64 data;
	ld.global.ca.f64 data, [%rd32772];
	}
	// end inline asm
	// begin inline asm
	bar.sync 0;
	// end inline asm
	// begin inline asm
	{	
.reg .f64 data;
	ld.global.ca.f64 data, [%rd32772];
	}
	// end inline asm
	// begin inline asm
	bar.sync 0;
	// end inline asm
	// begin inline asm
	{	
.reg .f64 data;
	ld.global.ca.f64 data, [%rd32772];
	}
	// end inline asm
	// begin inline asm
	bar.sync 0;
	// end inline asm
	// begin inline asm
	{	
.reg .f64 data;
	ld.global.ca.f64 data, [%rd32772];
	}
	// end inline asm
	// begin inline asm
	bar.sync 0;
	// end inline asm
	// begin inline asm
	{	
.reg .f64 data;
	ld.global.ca.f64 data, [%rd32772];
	}
	// end inline asm
	// begin inline asm
	bar.sync 0;
	// end inline asm
	// begin inline asm
	{	
.reg .f64 data;
	ld.global.ca.f64 data, [%rd32772];
	}
	// end inline asm
	// begin inline asm
	bar.sync 0;
	// end inline asm
	// begin inline asm
	{	
.reg .f64 data;
	ld.global.ca.f64 data, [%rd32772];
	}
	// end inline asm
	// begin inline asm
	bar.sync 0;
	// end inline asm
	// begin inline asm
	{	
.reg .f64 data;
	ld.global.ca.f64 data, [%rd32772];
	}
	// end inline asm
	// begin inline asm
	bar.sync 0;
	// end inline asm
	// begin inline asm
	{	
.reg .f64 data;
	ld.global.ca.f64 data, [%rd32772];
	}
	// end inline asm
	// begin inline asm
	bar.sync 0;
	// end inline asm
	// begin inline asm
	{	
.reg .f64 data;
	ld.global.ca.f64 data, [%rd32772];
	}
	// end inline asm
	// begin inline asm
	bar.sync 0;
	// end inline asm
	// begin inline asm
	{	
.reg .f64 data;
	ld.global.ca.f64 data, [%rd32772];
	}
	// end inline asm
	// begin inline asm
	bar.sync 0;
	// end inline asm
	// begin inline asm
	{	
.reg .f64 data;
	ld.global.ca.f64 data, [%rd32772];
	}
	// end inline asm
	// begin inline asm
	bar.sync 0;
	// end inline asm
	// begin inline asm
	{	
.reg .f64 data;
	ld.global.ca.f64 data, [%rd32772];
	}
	// end inline asm
	// begin inline asm
	bar.sync 0;
	// end inline asm
	// begin inline asm
	{	
.reg .f64 data;
	ld.global.ca.f64 data, [%rd32772];
	}
	// end inline asm
	// begin inline asm
	bar.sync 0;
	// end inline asm
	// begin inline asm
	{	
.reg .f64 data;
	ld.global.ca.f64 data, [%rd32772];
	}
	// end inline asm
	// begin inline asm
	bar.sync 0;
	// end inline asm
	// begin inline asm
	{	
.reg .f64 data;
	ld.global.ca.f64 data, [%rd32772];
	}
	// end inline asm
	// begin inline asm
	bar.sync 0;
	// end inline asm
	// begin inline asm
	{	
.reg .f64 data;
	ld.global.ca.f64 data, [%rd32772];
	}
	// end inline asm
	// begin inline asm
	bar.sync 0;
	// end inline asm
	// begin inline asm
	{	
.reg .f64 data;
	ld.global.ca.f64 data, [%rd32772];
	}
	// end inline asm
	// begin inline asm
	bar.sync 0;
	// end inline asm
	// begin inline asm
	{	
.reg .f64 data;
	ld.global.ca.f64 data, [%rd32772];
	}
	// end inline asm
	// begin inline asm
	bar.sync 0;
	// end inline asm
	// begin inline asm
	{	
.reg .f64 data;
	ld.global.ca.f64 data, [%rd32772];
	}
	// end inline asm
	// begin inline asm
	bar.sync 0;
	// end inline asm
	// begin inline asm
	{	
.reg .f64 data;
	ld.global.ca.f64 data, [%rd32772];
	}
	// end inline asm
	// begin inline asm
	bar.sync 0;
	// end inline asm
	// begin inline asm
	{	
.reg .f64 data;
	ld.global.ca.f64 data, [%rd32772];
	}
	// end inline asm
	// begin inline asm
	bar.sync 0;
	// end inline asm
	// begin inline asm
	{	
.reg .f64 data;
	ld.global.ca.f64 data, [%rd32772];
	}
	// end inline asm
	// begin inline asm
	bar.sync 0;
	// end inline asm
	// begin inline asm
	{	
.reg .f64 data;
	ld.global.ca.f64 data, [%rd32772];
	}
	// end inline asm
	// begin inline asm
	bar.sync 0;
	// end inline asm
	// begin inline asm
	{	
.reg .f64 data;
	ld.global.ca.f64 data, [%rd32772];
	}
	// end inline asm
	// begin inline asm
	bar.sync 0;
	// end inline asm
	// begin inline asm
	{	
.reg .f64 data;
	ld.global.ca.f64 data, [%rd32772];
	}
	// end inline asm
	// begin inline asm
	bar.sync 0;
	// end inline asm
	// begin inline asm
	{	
.reg .f64 data;
	ld.global.ca.f64 data, [%rd32772];
	}
	// end inline asm
	// begin inline asm
	bar.sync 0;
	// end inline asm
	// begin inline asm
	{	
.reg .f64 data;
	ld.global.ca.f64 data, [%rd32772];
	}
	// end inline asm
	// begin inline asm
	bar.sync 0;
	// end inline asm
	// begin inline asm
	{	
.reg .f64 data;
	ld.global.ca.f64 data, [%rd32772];
	}
	// end inline asm
	// begin inline asm
	bar.sync 0;
	// end inline asm
	// begin inline asm
	{	
.reg .f64 data;
	ld.global.ca.f64 data, [%rd32772];
	}
	// end inline asm
	// begin inline asm
	bar.sync 0;
	// end inline asm
	// begin inline asm
	{	
.reg .f64 data;
	ld.global.ca.f64 data, [%rd32772];
	}
	// end inline asm
	// begin inline asm
	bar.sync 0;
	// end inline asm
	// begin inline asm
	{	
.reg .f64 data;
	ld.global.ca.f64 data, [%rd32772];
	}
	// end inline asm
	// begin inline asm
	bar.sync 0;
	// end inline asm
	// begin inline asm
	{	
.reg .f64 data;
	ld.global.ca.f64 data, [%rd32772];
	}
	// end inline asm
	// begin inline asm
	bar.sync 0;
	// end inline asm
	// begin inline asm
	{	
.reg .f64 data;
	ld.global.ca.f64 data, [%rd32772];
	}
	// end inline asm
	// begin inline asm
	bar.sync 0;
	// end inline asm
	// begin inline asm
	{	
.reg .f64 data;
	ld.global.ca.f64 data, [%rd32772];
	}
	// end inline asm
	// begin inline asm
	bar.sync 0;
	// end inline asm
	// begin inline asm
	{	
.reg .f64 data;
	ld.global.ca.f64 data, [%rd32772];
	}
	// end inline asm
	// begin inline asm
	bar.sync 0;
	// end inline asm
	// begin inline asm
	{	
.reg .f64 data;
	ld.global.ca.f64 data, [%rd32772];
	}
	// end inline asm
	// begin inline asm
	bar.sync 0;
	// end inline asm
	// begin inline asm
	{	
.reg .f64 data;
	ld.global.ca.f64 data, [%rd32772];
	}
	// end inline asm
	// begin inline asm
	bar.sync 0;
	// end inline asm
	// begin inline asm
	{	
.reg .f64 data;
	ld.global.ca.f64 data, [%rd32772];
	}
	// end inline asm
	// begin inline asm
	bar.sync 0;
	// end inline asm
	// begin inline asm
	{	
.reg .f64 data;
	ld.global.ca.f64 data, [%rd32772];
	}
	// end inline asm
	// begin inline asm
	bar.sync 0;
	// end inline asm
	// begin inline asm
	{	
.reg .f64 data;
	ld.global.ca.f64 data, [%rd32772];
	}
	// end inline asm
	// begin inline asm
	bar.sync 0;
	// end inline asm
	// begin inline asm
	{	
.reg .f64 data;
	ld.global.ca.f64 data, [%rd32772];
	}
	// end inline asm
	// begin inline asm
	bar.sync 0;
	// end inline asm
	// begin inline asm
	{	
.reg .f64 data;
	ld.global.ca.f64 data, [%rd32772];
	}
	// end inline asm
	// begin inline asm
	bar.sync 0;
	// end inline asm
	// begin inline asm
	{	
.reg .f64 data;
	ld.global.ca.f64 data, [%rd32772];
	}
	// end inline asm
	// begin inline asm
	bar.sync 0;
	// end inline asm
	// begin inline asm
	{	
.reg .f64 data;
	ld.global.ca.f64 data, [%rd32772];
	}
	// end inline asm
	// begin inline asm
	bar.sync 0;
	// end inline asm
	// begin inline asm
	{	
.reg .f64 data;
	ld.global.ca.f64 data, [%rd32772];
	}
	// end inline asm
	// begin inline asm
	bar.sync 0;
	// end inline asm
	// begin inline asm
	{	
.reg .f64 data;
	ld.global.ca.f64 data, [%rd32772];
	}
	// end inline asm
	// begin inline asm
	bar.sync 0;
	// end inline asm
	// begin inline asm
	{	
.reg .f64 data;
	ld.global.ca.f64 data, [%rd32772];
	}
	// end inline asm
	// begin inline asm
	bar.sync 0;
	// end inline asm
	// begin inline asm
	{	
.reg .f64 data;
	ld.global.ca.f64 data, [%rd32772];
	}
	// end inline asm
	// begin inline asm
	bar.sync 0;
	// end inline asm
	// begin inline asm
	{	
.reg .f64 data;
	ld.global.ca.f64 data, [%rd32772];
	}
	// end inline asm
	// begin inline asm
	bar.sync 0;
	// end inline asm
	// begin inline asm
	{	
.reg .f64 data;
	ld.global.ca.f64 data, [%rd32772];
	}
	// end inline asm
	// begin inline asm
	bar.sync 0;
	// end inline asm
	// begin inline asm
	{	
.reg .f64 data;
	ld.global.ca.f64 data, [%rd32772];
	}
	// end inline asm
	// begin inline asm
	bar.sync 0;
	// end inline asm
	// begin inline asm
	{	
.reg .f64 data;
	ld.global.ca.f64 data, [%rd32772];
	}
	// end inline asm
	// begin inline asm
	bar.sync 0;
	// end inline asm
	// begin inline asm
	{	
.reg .f64 data;
	ld.global.ca.f64 data, [%rd32772];
	}
	// end inline asm
	// begin inline asm
	bar.sync 0;
	// end inline asm
	// begin inline asm
	{	
.reg .f64 data;
	ld.global.ca.f64 data, [%rd32772];
	}
	// end inline asm
	// begin inline asm
	bar.sync 0;
	// end inline asm
	// begin inline asm
	{	
.reg .f64 data;
	ld.global.ca.f64 data, [%rd32772];
	}
	// end inline asm
	// begin inline asm
	bar.sync 0;
	// end inline asm
	// begin inline asm
	{	
.reg .f64 data;
	ld.global.ca.f64 data, [%rd32772];
	}
	// end inline asm
	// begin inline asm
	bar.sync 0;
	// end inline asm
	// begin inline asm
	{	
.reg .f64 data;
	ld.global.ca.f64 data, [%rd32772];
	}
	// end inline asm
	// begin inline asm
	bar.sync 0;
	// end inline asm
	// begin inline asm
	{	
.reg .f64 data;
	ld.global.ca.f64 data, [%rd32772];
	}
	// end inline asm
	// begin inline asm
	bar.sync 0;
	// end inline asm
	// begin inline asm
	{	
.reg .f64 data;
	ld.global.ca.f64 data, [%rd32772];
	}
	// end inline asm
	// begin inline asm
	bar.sync 0;
	// end inline asm
	// begin inline asm
	{	
.reg .f64 data;
	ld.global.ca.f64 data, [%rd32772];
	}
	// end inline asm
	// begin inline asm
	bar.sync 0;
	// end inline asm
	// begin inline asm
	{	
.reg .f64 data;
	ld.global.ca.f64 data, [%rd32772];
	}
	// end inline asm
	// begin inline asm
	bar.sync 0;
	// end inline asm
	// begin inline asm
	{	
.reg .f64 data;
	ld.global.ca.f64 data, [%rd32772];
	}
	// end inline asm
	// begin inline asm
	bar.sync 0;
	// end inline asm
	// begin inline asm
	{	
.reg .f64 data;
	ld.global.ca.f64 data, [%rd32772];
	}
	// end inline asm
	// begin inline asm
	bar.sync 0;
	// end inline asm
	// begin inline asm
	{	
.reg .f64 data;
	ld.global.ca.f64 data, [%rd32772];
	}
	// end inline asm
	// begin inline asm
	bar.sync 0;
	// end inline asm
	// begin inline asm
	{	
.reg .f64 data;
	ld.global.ca.f64 data, [%rd32772];
	}
	// end inline asm
	// begin inline asm
	bar.sync 0;
	// end inline asm
	// begin inline asm
	{	
.reg .f64 data;
	ld.global.ca.f64 data, [%rd32772];
	}
	// end inline asm
	// begin inline asm
	bar.sync 0;
	// end inline asm
	// begin inline asm
	{	
.reg .f64 data;
	ld.global.ca.f64 data, [%rd32772];
	}
	// end inline asm
	// begin inline asm
	bar.sync 0;
	// end inline asm
	// begin inline asm
	{	
.reg .f64 data;
	ld.global.ca.f64 data, [%rd32772];
	}
	// end inline asm
	// begin inline asm
	bar.sync 0;
	// end inline asm
	// begin inline asm
	{	
.reg .f64 data;
	ld.global.ca.f64 data, [%rd32772];
	}
	// end inline asm
	// begin inline asm
	bar.sync 0;
	// end inline asm
	// begin inline asm
	{	
.reg .f64 data;
	ld.global.ca.f64 data, [%rd32772];
	}
	// end inline asm
	// begin inline asm
	bar.sync 0;
	// end inline asm
	// begin inline asm
	{	
.reg .f64 data;
	ld.global.ca.f64 data, [%rd32772];
	}
	// end inline asm
	// begin inline asm
	bar.sync 0;
	// end inline asm
	// begin inline asm
	{	
.reg .f64 data;
	ld.global.ca.f64 data, [%rd32772];
	}
	// end inline asm
	// begin inline asm
	bar.sync 0;
	// end inline asm
	// begin inline asm
	{	
.reg .f64 data;
	ld.global.ca.f64 data, [%rd32772];
	}
	// end inline asm
	// begin inline asm
	bar.sync 0;
	// end inline asm
	// begin inline asm
	{	
.reg .f64 data;
	ld.global.ca.f64 data, [%rd32772];
	}
	// end inline asm
	// begin inline asm
	bar.sync 0;
	// end inline asm
	// begin inline asm
	{	
.reg .f64 data;
	ld.global.ca.f64 data, [%rd32772];
	}
	// end inline asm
	// begin inline asm
	bar.sync 0;
	// end inline asm
	// begin inline asm
	{	
.reg .f64 data;
	ld.global.ca.f64 data, [%rd32772];
	}
	// end inline asm
	// begin inline asm
	bar.sync 0;
	// end inline asm
	// begin inline asm
	{	
.reg .f64 data;
	ld.global.ca.f64 data, [%rd32772];
	}
	// end inline asm
	// begin inline asm
	bar.sync 0;
	// end inline asm
	// begin inline asm
	{	
.reg .f64 data;
	ld.global.ca.f64 data, [%rd32772];
	}
	// end inline asm
	// begin inline asm
	bar.sync 0;
	// end inline asm
	// begin inline asm
	{	
.reg .f64 data;
	ld.global.ca.f64 data, [%rd32772];
	}
	// end inline asm
	// begin inline asm
	bar.sync 0;
	// end inline asm
	// begin inline asm
	{	
.reg .f64 data;
	ld.global.ca.f64 data, [%rd32772];
	}
	// end inline asm
	// begin inline asm
	bar.sync 0;
	// end inline asm
	// begin inline asm
	{	
.reg .f64 data;
	ld.global.ca.f64 data, [%rd32772];
	}
	// end inline asm
	// begin inline asm
	bar.sync 0;
	// end inline asm
	// begin inline asm
	{	
.reg .f64 data;
	ld.global.ca.f64 data, [%rd32772];
	}
	// end inline asm
	// begin inline asm
	bar.sync 0;
	// end inline asm
	// begin inline asm
	{	
.reg .f64 data;
	ld.global.ca.f64 data, [%rd32772];
	}
	// end inline asm
	// begin inline asm
	bar.sync 0;
	// end inline asm
	// begin inline asm
	{	
.reg .f64 data;
	ld.global.ca.f64 data, [%rd32772];
	}
	// end inline asm
	// begin inline asm
	bar.sync 0;
	// end inline asm
	// begin inline asm
	{	
.reg .f64 data;
	ld.global.ca.f64 data, [%rd32772];
	}
	// end inline asm
	// begin inline asm
	bar.sync 0;
	// end inline asm
	// begin inline asm
	{	
.reg .f64 data;
	ld.global.ca.f64 data, [%rd32772];
	}
	// end inline asm
	// begin inline asm
	bar.sync 0;
	// end inline asm
	// begin inline asm
	{	
.reg .f64 data;
	ld.global.ca.f64 data, [%rd32772];
	}
	// end inline asm
	// begin inline asm
	bar.sync 0;
	// end inline asm
	// begin inline asm
	{	
.reg .f64 data;
	ld.global.ca.f64 data, [%rd32772];
	}
	// end inline asm
	// begin inline asm
	bar.sync 0;
	// end inline asm
	// begin inline asm
	{	
.reg .f64 data;
	ld.global.ca.f64 data, [%rd32772];
	}
	// end inline asm
	// begin inline asm
	bar.sync 0;
	// end inline asm
	// begin inline asm
	{	
.reg .f64 data;
	ld.global.ca.f64 data, [%rd32772];
	}
	// end inline asm
	// begin inline asm
	bar.sync 0;
	// end inline asm
	// begin inline asm
	{	
.reg .f64 data;
	ld.global.ca.f64 data, [%rd32772];
	}
	// end inline asm
	// begin inline asm
	bar.sync 0;
	// end inline asm
	// begin inline asm
	{	
.reg .f64 data;
	ld.global.ca.f64 data, [%rd32772];
	}
	// end inline asm
	// begin inline asm
	bar.sync 0;
	// end inline asm
	// begin inline asm
	{	
.reg .f64 data;
	ld.global.ca.f64 data, [%rd32772];
	}
	// end inline asm
	// begin inline asm
	bar.sync 0;
	// end inline asm
	// begin inline asm
	{	
.reg .f64 data;
	ld.global.ca.f64 data, [%rd32772];
	}
	// end inline asm
	// begin inline asm
	bar.sync 0;
	// end inline asm
	// begin inline asm
	{	
.reg .f64 data;
	ld.global.ca.f64 data, [%rd32772];
	}
	// end inline asm
	// begin inline asm
	bar.sync 0;
	// end inline asm
	// begin inline asm
	{	
.reg .f64 data;
	ld.global.ca.f64 data, [%rd32772];
	}
	// end inline asm
	// begin inline asm
	bar.sync 0;
	// end inline asm
	// begin inline asm
	{	
.reg .f64 data;
	ld.global.ca.f64 data, [%rd32772];
	}
	// end inline asm
	// begin inline asm
	bar.sync 0;
	// end inline asm
	// begin inline asm
	{	
.reg .f64 data;
	ld.global.ca.f64 data, [%rd32772];
	}
	// end inline asm
	// begin inline asm
	bar.sync 0;
	// end inline asm
	// begin inline asm
	{	
.reg .f64 data;
	ld.global.ca.f64 data, [%rd32772];
	}
	// end inline asm
	// begin inline asm
	bar.sync 0;
	// end inline asm
	// begin inline asm
	{	
.reg .f64 data;
	ld.global.ca.f64 data, [%rd32772];
	}
	// end inline asm
	// begin inline asm
	bar.sync 0;
	// end inline asm
	// begin inline asm
	{	
.reg .f64 data;
	ld.global.ca.f64 data, [%rd32772];
	}
	// end inline asm
	// begin inline asm
	bar.sync 0;
	// end inline asm
	// begin inline asm
	{	
.reg .f64 data;
	ld.global.ca.f64 data, [%rd32772];
	}
	// end inline asm
	// begin inline asm
	bar.sync 0;
	// end inline asm
	// begin inline asm
	{	
.reg .f64 data;
	ld.global.ca.f64 data, [%rd32772];
	}
	// end inline asm
	// begin inline asm
	bar.sync 0;
	// end inline asm
	// begin inline asm
	{	
.reg .f64 data;
	ld.global.ca.f64 data, [%rd32772];
	}
	// end inline asm
	// begin inline asm
	bar.sync 0;
	// end inline asm
	// begin inline asm
	{	
.reg .f64 data;
	ld.global.ca.f64 data, [%rd32772];
	}
	// end inline asm
	// begin inline asm
	bar.sync 0;
	// end inline asm
	// begin inline asm
	{	
.reg .f64 data;
	ld.global.ca.f64 data, [%rd32772];
	}
	// end inline asm
	// begin inline asm
	bar.sync 0;
	// end inline asm
	// begin inline asm
	{	
.reg .f64 data;
	ld.global.ca.f64 data, [%rd32772];
	}
	// end inline asm
	// begin inline asm
	bar.sync 0;
	// end inline asm
	// begin inline asm
	{	
.reg .f64 data;
	ld.global.ca.f64 data, [%rd32772];
	}
	// end inline asm
	// begin inline asm
	bar.sync 0;
	// end inline asm
	// begin inline asm
	{	
.reg .f64 data;
	ld.global.ca.f64 data, [%rd32772];
	}
	// end inline asm
	// begin inline asm
	bar.sync 0;
	// end inline asm
	// begin inline asm
	{	
.reg .f64 data;
	ld.global.ca.f64 data, [%rd32772];
	}
	// end inline asm
	// begin inline asm
	bar.sync 0;
	// end inline asm
	// begin inline asm
	{	
.reg .f64 data;
	ld.global.ca.f64 data, [%rd32772];
	}
	// end inline asm
	// begin inline asm
	bar.sync 0;
	// end inline asm
	// begin inline asm
	{	
.reg .f64 data;
	ld.global.ca.f64 data, [%rd32772];
	}
	// end inline asm
	// begin inline asm
	bar.sync 0;
	// end inline asm
	// begin inline asm
	{	
.reg .f64 data;
	ld.global.ca.f64 data, [%rd32772];
	}
	// end inline asm
	// begin inline asm
	bar.sync 0;
	// end inline asm
	// begin inline asm
	{	
.reg .f64 data;
	ld.global.ca.f64 data, [%rd32772];
	}
	// end inline asm
	// begin inline asm
	bar.sync 0;
	// end inline asm
	// begin inline asm
	{	
.reg .f64 data;
	ld.global.ca.f64 data, [%rd32772];
	}
	// end inline asm
	// begin inline asm
	bar.sync 0;
	// end inline asm
	// begin inline asm
	{	
.reg .f64 data;
	ld.global.ca.f64 data, [%rd32772];
	}
	// end inline asm
	// begin inline asm
	bar.sync 0;
	// end inline asm
	// begin inline asm
	{	
.reg .f64 data;
	ld.global.ca.f64 data, [%rd32772];
	}
	// end inline asm
	// begin inline asm
	bar.sync 0;
	// end inline asm
	// begin inline asm
	{	
.reg .f64 data;
	ld.global.ca.f64 data, [%rd32772];
	}
	// end inline asm
	// begin inline asm
	bar.sync 0;
	// end inline asm
	// begin inline asm
	{	
.reg .f64 data;
	ld.global.ca.f64 data, [%rd32772];
	}
	// end inline asm
	// begin inline asm
	bar.sync 0;
	// end inline asm
	// begin inline asm
	{	
.reg .f64 data;
	ld.global.ca.f64 data, [%rd32772];
	}
	// end inline asm
	// begin inline asm
	bar.sync 0;
	// end inline asm
	// begin inline asm
	{	
.reg .f64 data;
	ld.global.ca.f64 data, [%rd32772];
	}
	// end inline asm
	// begin inline asm
	bar.sync 0;
	// end inline asm
	// begin inline asm
	{	
.reg .f64 data;
	ld.global.ca.f64 data, [%rd32772];
	}
	// end inline asm
	// begin inline asm
	bar.sync 0;
	// end inline asm
	// begin inline asm
	{	
.reg .f64 data;
	ld.global.ca.f64 data, [%rd32772];
	}
	// end inline asm
	// begin inline asm
	bar.sync 0;
	// end inline asm
	// begin inline asm
	{	
.reg .f64 data;
	ld.global.ca.f64 data, [%rd32772];
	}
	// end inline asm
	// begin inline asm
	bar.sync 0;
	// end inline asm
	// begin inline asm
	{	
.reg .f64 data;
	ld.global.ca.f64 data, [%rd32772];
	}
	// end inline asm
	// begin inline asm
	bar.sync 0;
	// end inline asm
	// begin inline asm
	{	
.reg .f64 data;
	ld.global.ca.f64 data, [%rd32772];
	}
	// end inline asm
	// begin inline asm
	bar.sync 0;
	// end inline asm
	// begin inline asm
	{	
.reg .f64 data;
	ld.global.ca.f64 data, [%rd32772];
	}
	// end inline asm
	// begin inline asm
	bar.sync 0;
	// end inline asm
	// begin inline asm
	{	
.reg .f64 data;
	ld.global.ca.f64 data, [%rd32772];
	}
	// end inline asm
	// begin inline asm
	bar.sync 0;
	// end inline asm
	// begin inline asm
	{	
.reg .f64 data;
	ld.global.ca.f64 data, [%rd32772];
	}
	// end inline asm
	// begin inline asm
	bar.sync 0;
	// end inline asm
	// begin inline asm
	{	
.reg .f64 data;
	ld.global.ca.f64 data, [%rd32772];
	}
	// end inline asm
	// begin inline asm
	bar.sync 0;
	// end inline asm
	// begin inline asm
	{	
.reg .f64 data;
	ld.global.ca.f64 data, [%rd32772];
	}
	// end inline asm
	// begin inline asm
	bar.sync 0;
	// end inline asm
	// begin inline asm
	{	
.reg .f64 data;
	ld.global.ca.f64 data, [%rd32772];
	}
	// end inline asm
	// begin inline asm
	bar.sync 0;
	// end inline asm
	// begin inline asm
	{	
.reg .f64 data;
	ld.global.ca.f64 data, [%rd32772];
	}
	// end inline asm
	// begin inline asm
	bar.sync 0;
	// end inline asm
	// begin inline asm
	{	
.reg .f64 data;
	ld.global.ca.f64 data, [%rd32772];
	}
	// end inline asm
	// begin inline asm
	bar.sync 0;
	// end inline asm
	// begin inline asm
	{	
.reg .f64 data;
	ld.global.ca.f64 data, [%rd32772];
	}
	// end inline asm
	// begin inline asm
	bar.sync 0;
	// end inline asm
	// begin inline asm
	{	
.reg .f64 data;
	ld.global.ca.f64 data, [%rd32772];
	}
	// end inline asm
	// begin inline asm
	bar.sync 0;
	// end inline asm
	// begin inline asm
	{	
.reg .f64 data;
	ld.global.ca.f64 data, [%rd32772];
	}
	// end inline asm
	// begin inline asm
	bar.sync 0;
	// end inline asm
	// begin inline asm
	{	
.reg .f64 data;
	ld.global.ca.f64 data, [%rd32772];
	}
	// end inline asm
	// begin inline asm
	bar.sync 0;
	// end inline asm
	// begin inline asm
	{	
.reg .f64 data;
	ld.global.ca.f64 data, [%rd32772];
	}
	// end inline asm
	// begin inline asm
	bar.sync 0;
	// end inline asm
	// begin inline asm
	{	
.reg .f64 data;
	ld.global.ca.f64 data, [%rd32772];
	}
	// end inline asm
	// begin inline asm
	bar.sync 0;
	// end inline asm
	// begin inline asm
	{	
.reg .f64 data;
	ld.global.ca.f64 data, [%rd32772];
	}
	// end inline asm
	// begin inline asm
	bar.sync 0;
	// end inline asm
	// begin inline asm
	{	
.reg .f64 data;
	ld.global.ca.f64 data, [%rd32772];
	}
	// end inline asm
	// begin inline asm
	bar.sync 0;
	// end inline asm
	// begin inline asm
	{	
.reg .f64 data;
	ld.global.ca.f64 data, [%rd32772];
	}
	// end inline asm
	// begin inline asm
	bar.sync 0;
	// end inline asm
	// begin inline asm
	{	
.reg .f64 data;
	ld.global.ca.f64 data, [%rd32772];
	}
	// end inline asm
	// begin inline asm
	bar.sync 0;
	// end inline asm
	// begin inline asm
	{	
.reg .f64 data;
	ld.global.ca.f64 data, [%rd32772];
	}
	// end inline asm
	// begin inline asm
	bar.sync 0;
	// end inline asm
	// begin inline asm
	{	
.reg .f64 data;
	ld.global.ca.f64 data, [%rd32772];
	}
	// end inline asm
	// begin inline asm
	bar.sync 0;
	// end inline asm
	// begin inline asm
	{	
.reg .f64 data;
	ld.global.ca.f64 data, [%rd32772];
	}
	// end inline asm
	// begin inline asm
	bar.sync 0;
	// end inline asm
	// begin inline asm
	{	
.reg .f64 data;
	ld.global.ca.f64 data, [%rd32772];
	}
	// end inline asm
	// begin inline asm
	bar.sync 0;
	// end inline asm
	// begin inline asm
	{	
.reg .f64 data;
	ld.global.ca.f64 data, [%rd32772];
	}
	// end inline asm
	// begin inline asm
	bar.sync 0;
	// end inline asm
	// begin inline asm
	{	
.reg .f64 data;
	ld.global.ca.f64 data, [%rd32772];
	}
	// end inline asm
	// begin inline asm
	bar.sync 0;
	// end inline asm
	// begin inline asm
	{	
.reg .f64 data;
	ld.global.ca.f64 data, [%rd32772];
	}
	// end inline asm
	// begin inline asm
	bar.sync 0;
	// end inline asm
	// begin inline asm
	{	
.reg .f64 data;
	ld.global.ca.f64 data, [%rd32772];
	}
	// end inline asm
	// begin inline asm
	bar.sync 0;
	// end inline asm
	// begin inline asm
	{	
.reg .f64 data;
	ld.global.ca.f64 data, [%rd32772];
	}
	// end inline asm
	// begin inline asm
	bar.sync 0;
	// end inline asm
	// begin inline asm
	{	
.reg .f64 data;
	ld.global.ca.f64 data, [%rd32772];
	}
	// end inline asm
	// begin inline asm
	bar.sync 0;
	// end inline asm
	// begin inline asm
	{	
.reg .f64 data;
	ld.global.ca.f64 data, [%rd32772];
	}
	// end inline asm
	// begin inline asm
	bar.sync 0;
	// end inline asm
	// begin inline asm
	{	
.reg .f64 data;
	ld.global.ca.f64 data, [%rd32772];
	}
	// end inline asm
	// begin inline asm
	bar.sync 0;
	// end inline asm
	// begin inline asm
	{	
.reg .f64 data;
	ld.global.ca.f64 data, [%rd32772];
	}
	// end inline asm
	// begin inline asm
	bar.sync 0;
	// end inline asm
	// begin inline asm
	{	
.reg .f64 data;
	ld.global.ca.f64 data, [%rd32772];
	}
	// end inline asm
	// begin inline asm
	bar.sync 0;
	// end inline asm
	// begin inline asm
	{	
.reg .f64 data;
	ld.global.ca.f64 data, [%rd32772];
	}
	// end inline asm
	// begin inline asm
	bar.sync 0;
	// end inline asm
	// begin inline asm
	{	
.reg .f64 data;
	ld.global.ca.f64 data, [%rd32772];
	}
	// end inline asm
	// begin inline asm
	bar.sync 0;
	// end inline asm
	// begin inline asm
	{	
.reg .f64 data;
	ld.global.ca.f64 data, [%rd32772];
	}
	// end inline asm
	// begin inline asm
	bar.sync 0;
	// end inline asm
	// begin inline asm
	{	
.reg .f64 data;
	ld.global.ca.f64 data, [%rd32772];
	}
	// end inline asm
	// begin inline asm
	bar.sync 0;
	// end inline asm
	// begin inline asm
	{	
.reg .f64 data;
	ld.global.ca.f64 data, [%rd32772];
	}
	// end inline asm
	// begin inline asm
	bar.sync 0;
	// end inline asm
	// begin inline asm
	{	
.reg .f64 data;
	ld.global.ca.f64 data, [%rd32772];
	}
	// end inline asm
	// begin inline asm
	bar.sync 0;
	// end inline asm
	// begin inline asm
	{	
.reg .f64 data;
	ld.global.ca.f64 data, [%rd32772];
	}
	// end inline asm
	// begin inline asm
	bar.sync 0;
	// end inline asm
	// begin inline asm
	{	
.reg .f64 data;
	ld.global.ca.f64 data, [%rd32772];
	}
	// end inline asm
	// begin inline asm
	bar.sync 0;
	// end inline asm
	// begin inline asm
	{	
.reg .f64 data;
	ld.global.ca.f64 data, [%rd32772];
	}
	// end inline asm
	// begin inline asm
	bar.sync 0;
	// end inline asm
	// begin inline asm
	{	
.reg .f64 data;
	ld.global.ca.f64 data, [%rd32772];
	}
	// end inline asm
	// begin inline asm
	bar.sync 0;
	// end inline asm
	// begin inline asm
	{	
.reg .f64 data;
	ld.global.ca.f64 data, [%rd32772];
	}
	// end inline asm
	// begin inline asm
	bar.sync 0;
	// end inline asm
	// begin inline asm
	{	
.reg .f64 data;
	ld.global.ca.f64 data, [%rd32772];
	}
	// end inline asm
	// begin inline asm
	bar.sync 0;
	// end inline asm
	// begin inline asm
	{	
.reg .f64 data;
	ld.global.ca.f64 data, [%rd32772];
	}
	// end inline asm
	// begin inline asm
	bar.sync 0;
	// end inline asm
	// begin inline asm
	{	
.reg .f64 data;
	ld.global.ca.f64 data, [%rd32772];
	}
	// end inline asm
	// begin inline asm
	bar.sync 0;
	// end inline asm
	// begin inline asm
	{	
.reg .f64 data;
	ld.global.ca.f64 data, [%rd32772];
	}
	// end inline asm
	// begin inline asm
	bar.sync 0;
	// end inline asm
	// begin inline asm
	{	
.reg .f64 data;
	ld.global.ca.f64 data, [%rd32772];
	}
	// end inline asm
	// begin inline asm
	bar.sync 0;
	// end inline asm
	// begin inline asm
	{	
.reg .f64 data;
	ld.global.ca.f64 data, [%rd32772];
	}
	// end inline asm
	// begin inline asm
	bar.sync 0;
	// end inline asm
	// begin inline asm
	{	
.reg .f64 data;
	ld.global.ca.f64 data, [%rd32772];
	}
	// end inline asm
	// begin inline asm
	bar.sync 0;
	// end inline asm
	// begin inline asm
	{	
.reg .f64 data;
	ld.global.ca.f64 data, [%rd32772];
	}
	// end inline asm
	// begin inline asm
	bar.sync 0;
	// end inline asm
	// begin inline asm
	{	
.reg .f64 data;
	ld.global.ca.f64 data, [%rd32772];
	}
	// end inline asm
	// begin inline asm
	bar.sync 0;
	// end inline asm
	// begin inline asm
	{	
.reg .f64 data;
	ld.global.ca.f64 data, [%rd32772];
	}
	// end inline asm
	// begin inline asm
	bar.sync 0;
	// end inline asm
	// begin inline asm
	{	
.reg .f64 data;
	ld.global.ca.f64 data, [%rd32772];
	}
	// end inline asm
	// begin inline asm
	bar.sync 0;
	// end inline asm
	// begin inline asm
	{	
.reg .f64 data;
	ld.global.ca.f64 data, [%rd32772];
	}
	// end inline asm
	// begin inline asm
	bar.sync 0;
	// end inline asm
	// begin inline asm
	{	
.reg .f64 data;
	ld.global.ca.f64 data, [%rd32772];
	}
	// end inline asm
	// begin inline asm
	bar.sync 0;
	// end inline asm
	// begin inline asm
	{	
.reg .f64 data;
	ld.global.ca.f64 data, [%rd32772];
	}
	// end inline asm
	// begin inline asm
	bar.sync 0;
	// end inline asm
	// begin inline asm
	{	
.reg .f64 data;
	ld.global.ca.f64 data, [%rd32772];
	}
	// end inline asm
	// begin inline asm
	bar.sync 0;
	// end inline asm
	// begin inline asm
	{	
.reg .f64 data;
	ld.global.ca.f64 data, [%rd32772];
	}
	// end inline asm
	// begin inline asm
	bar.sync 0;
	// end inline asm
	// begin inline asm
	{	
.reg .f64 data;
	ld.global.ca.f64 data, [%rd32772];
	}
	// end inline asm
	// begin inline asm
	bar.sync 0;
	// end inline asm
	// begin inline asm
	{	
.reg .f64 data;
	ld.global.ca.f64 data, [%rd32772];
	}
	// end inline asm
	// begin inline asm
	bar.sync 0;
	// end inline asm
	// begin inline asm
	{	
.reg .f64 data;
	ld.global.ca.f64 data, [%rd32772];
	}
	// end inline asm
	// begin inline asm
	bar.sync 0;
	// end inline asm
	// begin inline asm
	{	
.reg .f64 data;
	ld.global.ca.f64 data, [%rd32772];
	}
	// end inline asm
	// begin inline asm
	bar.sync 0;
	// end inline asm
	// begin inline asm
	{	
.reg .f64 data;
	ld.global.ca.f64 data, [%rd32772];
	}
	// end inline asm
	// begin inline asm
	bar.sync 0;
	// end inline asm
	// begin inline asm
	{	
.reg .f64 data;
	ld.global.ca.f64 data, [%rd32772];
	}
	// end inline asm
	// begin inline asm
	bar.sync 0;
	// end inline asm
	// begin inline asm
	{	
.reg .f64 data;
	ld.global.ca.f64 data, [%rd32772];
	}
	// end inline asm
	// begin inline asm
	bar.sync 0;
	// end inline asm
	// begin inline asm
	{	
.reg .f64 data;
	ld.global.ca.f64 data, [%rd32772];
	}
	// end inline asm
	// begin inline asm
	bar.sync 0;
	// end inline asm
	// begin inline asm
	{	
.reg .f64 data;
	ld.global.ca.f64 data, [%rd32772];
	}
	// end inline asm
	// begin inline asm
	bar.sync 0;
	// end inline asm
	// begin inline asm
	{	
.reg .f64 data;
	ld.global.ca.f64 data, [%rd32772];
	}
	// end inline asm
	// begin inline asm
	bar.sync 0;
	// end inline asm
	// begin inline asm
	{	
.reg .f64 data;
	ld.global.ca.f64 data, [%rd32772];
	}
	// end inline asm
	// begin inline asm
	bar.sync 0;
	// end inline asm
	// begin inline asm
	{	
.reg .f64 data;
	ld.global.ca.f64 data, [%rd32772];
	}
	// end inline asm
	// begin inline asm
	bar.sync 0;
	// end inline asm
	// begin inline asm
	{	
.reg .f64 data;
	ld.global.ca.f64 data, [%rd32772];
	}
	// end inline asm
	// begin inline asm
	bar.sync 0;
	// end inline asm
	// begin inline asm
	{	
.reg .f64 data;
	ld.global.ca.f64 data, [%rd32772];
	}
	// end inline asm
	// begin inline asm
	bar.sync 0;
	// end inline asm
	// begin inline asm
	{	
.reg .f64 data;
	ld.global.ca.f64 data, [%rd32772];
	}
	// end inline asm
	// begin inline asm
	bar.sync 0;
	// end inline asm
	// begin inline asm
	{	
.reg .f64 data;
	ld.global.ca.f64 data, [%rd32772];
	}
	// end inline asm
	// begin inline asm
	bar.sync 0;
	// end inline asm
	// begin inline asm
	{	
.reg .f64 data;
	ld.global.ca.f64 data, [%rd32772];
	}
	// end inline asm
	// begin inline asm
	bar.sync 0;
	// end inline asm
	// begin inline asm
	{	
.reg .f64 data;
	ld.global.ca.f64 data, [%rd32772];
	}
	// end inline asm
	// begin inline asm
	bar.sync 0;
	// end inline asm
	// begin inline asm
	{	
.reg .f64 data;
	ld.global.ca.f64 data, [%rd32772];
	}
	// end inline asm
	// begin inline asm
	bar.sync 0;
	// end inline asm
	// begin inline asm
	{	
.reg .f64 data;
	ld.global.ca.f64 data, [%rd32772];
	}
	// end inline asm
	// begin inline asm
	bar.sync 0;
	// end inline asm
	// begin inline asm
	{	
.reg .f64 data;
	ld.global.ca.f64 data, [%rd32772];
	}
	// end inline asm
	// begin inline asm
	bar.sync 0;
	// end inline asm
	// begin inline asm
	{	
.reg .f64 data;
	ld.global.ca.f64 data, [%rd32772];
	}
	// end inline asm
	// begin inline asm
	bar.sync 0;
	// end inline asm
	// begin inline asm
	{	
.reg .f64 data;
	ld.global.ca.f64 data, [%rd32772];
	}
	// end inline asm
	// begin inline asm
	bar.sync 0;
	// end inline asm
	// begin inline asm
	{	
.reg .f64 data;
	ld.global.ca.f64 data, [%rd32772];
	}
	// end inline asm
	// begin inline asm
	bar.sync 0;
	// end inline asm
	// begin inline asm
	{	
.reg .f64 data;
	ld.global.ca.f64 data, [%rd32772];
	}
	// end inline asm
	// begin inline asm
	bar.sync 0;
	// end inline asm
	// begin inline asm
	{	
.reg .f64 data;
	ld.global.ca.f64 data, [%rd32772];
	}
	// end inline asm
	// begin inline asm
	bar.sync 0;
	// end inline asm
	// begin inline asm
	{	
.reg .f64 data;
	ld.global.ca.f64 data, [%rd32772];
	}
	// end inline asm
	// begin inline asm
	bar.sync 0;
	// end inline asm
	// begin inline asm
	{	
.reg .f64 data;
	ld.global.ca.f64 data, [%rd32772];
	}
	// end inline asm
	// begin inline asm
	bar.sync 0;
	// end inline asm
	// begin inline asm
	{	
.reg .f64 data;
	ld.global.ca.f64 data, [%rd32772];
	}
	// end inline asm
	// begin inline asm
	bar.sync 0;
	// end inline asm
	// begin inline asm
	{	
.reg .f64 data;
	ld.global.ca.f64 data, [%rd32772];
	}
	// end inline asm
	// begin inline asm
	bar.sync 0;
	// end inline asm
	// begin inline asm
	{	
.reg .f64 data;
	ld.global.ca.f64 data, [%rd32772];
	}
	// end inline asm
	// begin inline asm
	bar.sync 0;
	// end inline asm
	// begin inline asm
	{	
.reg .f64 data;
	ld.global.ca.f64 data, [%rd32772];
	}
	// end inline asm
	// begin inline asm
	bar.sync 0;
	// end inline asm
	// begin inline asm
	{	
.reg .f64 data;
	ld.global.ca.f64 data, [%rd32772];
	}
	// end inline asm
	// begin inline asm
	bar.sync 0;
	// end inline asm
	// begin inline asm
	{	
.reg .f64 data;
	ld.global.ca.f64 data, [%rd32772];
	}
	// end inline asm
	// begin inline asm
	bar.sync 0;
	// end inline asm
	// begin inline asm
	{	
.reg .f64 data;
	ld.global.ca.f64 data, [%rd32772];
	}
	// end inline asm
	// begin inline asm
	bar.sync 0;
	// end inline asm
	// begin inline asm
	{	
.reg .f64 data;
	ld.global.ca.f64 data, [%rd32772];
	}
	// end inline asm
	// begin inline asm
	bar.sync 0;
	// end inline asm
	// begin inline asm
	{	
.reg .f64 data;
	ld.global.ca.f64 data, [%rd32772];
	}
	// end inline asm
	// begin inline asm
	bar.sync 0;
	// end inline asm
	// begin inline asm
	{	
.reg .f64 data;
	ld.global.ca.f64 data, [%rd32772];
	}
	// end inline asm
	// begin inline asm
	bar.sync 0;
	// end inline asm
	// begin inline asm
	{	
.reg .f64 data;
	ld.global.ca.f64 data, [%rd32772];
	}
	// end inline asm
	// begin inline asm
	bar.sync 0;
	// end inline asm
	// begin inline asm
	{	
.reg .f64 data;
	ld.global.ca.f64 data, [%rd32772];
	}
	// end inline asm
	// begin inline asm
	bar.sync 0;
	// end inline asm
	// begin inline asm
	{	
.reg .f64 data;
	ld.global.ca.f64 data, [%rd32772];
	}
	// end inline asm
	// begin inline asm
	bar.sync 0;
	// end inline asm
	// begin inline asm
	{	
.reg .f64 data;
	ld.global.ca.f64 data, [%rd32772];
	}
	// end inline asm
	// begin inline asm
	bar.sync 0;
	// end inline asm
	// begin inline asm
	{	
.reg .f64 data;
	ld.global.ca.f64 data, [%rd32772];
	}
	// end inline asm
	// begin inline asm
	bar.sync 0;
	// end inline asm
	// begin inline asm
	{	
.reg .f64 data;
	ld.global.ca.f64 data, [%rd32772];
	}
	// end inline asm
	// begin inline asm
	bar.sync 0;
	// end inline asm
	// begin inline asm
	{	
.reg .f64 data;
	ld.global.ca.f64 data, [%rd32772];
	}
	// end inline asm
	// begin inline asm
	bar.sync 0;
	// end inline asm
	// begin inline asm
	{	
.reg .f64 data;
	ld.global.ca.f64 data, [%rd32772];
	}
	// end inline asm
	// begin inline asm
	bar.sync 0;
	// end inline asm
	// begin inline asm
	{	
.reg .f64 data;
	ld.global.ca.f64 data, [%rd32772];
	}
	// end inline asm
	// begin inline asm
	bar.sync 0;
	// end inline asm
	// begin inline asm
	{	
.reg .f64 data;
	ld.global.ca.f64 data, [%rd32772];
	}
	// end inline asm
	// begin inline asm
	bar.sync 0;
	// end inline asm
	// begin inline asm
	{	
.reg .f64 data;
	ld.global.ca.f64 data, [%rd32772];
	}
	// end inline asm
	// begin inline asm
	bar.sync 0;
	// end inline asm
	// begin inline asm
	{	
.reg .f64 data;
	ld.global.ca.f64 data, [%rd32772];
	}
	// end inline asm
	// begin inline asm
	bar.sync 0;
	// end inline asm
	// begin inline asm
	{	
.reg .f64 data;
	ld.global.ca.f64 data, [%rd32772];
	}
	// end inline asm
	// begin inline asm
	bar.sync 0;
	// end inline asm
	// begin inline asm
	{	
.reg .f64 data;
	ld.global.ca.f64 data, [%rd32772];
	}
	// end inline asm
	// begin inline asm
	bar.sync 0;
	// end inline asm
	// begin inline asm
	{	
.reg .f64 data;
	ld.global.ca.f64 data, [%rd32772];
	}
	// end inline asm
	// begin inline asm
	bar.sync 0;
	// end inline asm
	// begin inline asm
	{	
.reg .f64 data;
	ld.global.ca.f64 data, [%rd32772];
	}
	// end inline asm
	// begin inline asm
	bar.sync 0;
	// end inline asm
	// begin inline asm
	{	
.reg .f64 data;
	ld.global.ca.f64 data, [%rd32772];
	}
	// end inline asm
	// begin inline asm
	bar.sync 0;
	// end inline asm
	// begin inline asm
	{	
.reg .f64 data;
	ld.global.ca.f64 data, [%rd32772];
	}
	// end inline asm
	// begin inline asm
	bar.sync 0;
	// end inline asm
	// begin inline asm
	{	
.reg .f64 data;
	ld.global.ca.f64 data, [%rd32772];
	}
	// end inline asm
	// begin inline asm
	bar.sync 0;
	// end inline asm
	// begin inline asm
	{	
.reg .f64 data;
	ld.global.ca.f64 data, [%rd32772];
	}
	// end inline asm
	// begin inline asm
	bar.sync 0;
	// end inline asm
	// begin inline asm
	{	
.reg .f64 data;
	ld.global.ca.f64 data, [%rd32772];
	}
	// end inline asm
	// begin inline asm
	bar.sync 0;
	// end inline asm
	// begin inline asm
	{	
.reg .f64 data;
	ld.global.ca.f64 data, [%rd32772];
	}
	// end inline asm
	// begin inline asm
	bar.sync 0;
	// end inline asm
	// begin inline asm
	{	
.reg .f64 data;
	ld.global.ca.f64 data, [%rd32772];
	}
	// end inline asm
	// begin inline asm
	bar.sync 0;
	// end inline asm
	// begin inline asm
	{	
.reg .f64 data;
	ld.global.ca.f64 data, [%rd32772];
	}
	// end inline asm
	// begin inline asm
	bar.sync 0;
	// end inline asm
	// begin inline asm
	{	
.reg .f64 data;
	ld.global.ca.f64 data, [%rd32772];
	}
	// end inline asm
	// begin inline asm
	bar.sync 0;
	// end inline asm
	// begin inline asm
	{	
.reg .f64 data;
	ld.global.ca.f64 data, [%rd32772];
	}
	// end inline asm
	// begin inline asm
	bar.sync 0;
	// end inline asm
	// begin inline asm
	{	
.reg .f64 data;
	ld.global.ca.f64 data, [%rd32772];
	}
	// end inline asm
	// begin inline asm
	bar.sync 0;
	// end inline asm
	// begin inline asm
	{	
.reg .f64 data;
	ld.global.ca.f64 data, [%rd32772];
	}
	// end inline asm
	// begin inline asm
	bar.sync 0;
	// end inline asm
	// begin inline asm
	{	
.reg .f64 data;
	ld.global.ca.f64 data, [%rd32772];
	}
	// end inline asm
	// begin inline asm
	bar.sync 0;
	// end inline asm
	// begin inline asm
	{	
.reg .f64 data;
	ld.global.ca.f64 data, [%rd32772];
	}
	// end inline asm
	// begin inline asm
	bar.sync 0;
	// end inline asm
	// begin inline asm
	{	
.reg .f64 data;
	ld.global.ca.f64 data, [%rd32772];
	}
	// end inline asm
	// begin inline asm
	bar.sync 0;
	// end inline asm
	// begin inline asm
	{	
.reg .f64 data;
	ld.global.ca.f64 data, [%rd32772];
	}
	// end inline asm
	// begin inline asm
	bar.sync 0;
	// end inline asm
	// begin inline asm
	{	
.reg .f64 data;
	ld.global.ca.f64 data, [%rd32772];
	}
	// end inline asm
	// begin inline asm
	bar.sync 0;
	// end inline asm
	// begin inline asm
	{	
.reg .f64 data;
	ld.global.ca.f64 data, [%rd32772];
	}
	// end inline asm
	// begin inline asm
	bar.sync 0;
	// end inline asm
	// begin inline asm
	{	
.reg .f64 data;
	ld.global.ca.f64 data, [%rd32772];
	}
	// end inline asm
	// begin inline asm
	bar.sync 0;
	// end inline asm
	// begin inline asm
	{	
.reg .f64 data;
	ld.global.ca.f64 data, [%rd32772];
	}
	// end inline asm
	// begin inline asm
	bar.sync 0;
	// end inline asm
	// begin inline asm
	{	
.reg .f64 data;
	ld.global.ca.f64 data, [%rd32772];
	}
	// end inline asm
	// begin inline asm
	bar.sync 0;
	// end inline asm
	// begin inline asm
	{	
.reg .f64 data;
	ld.global.ca.f64 data, [%rd32772];
	}
	// end inline asm
	// begin inline asm
	bar.sync 0;
	// end inline asm
	// begin inline asm
	{	
.reg .f64 data;
	ld.global.ca.f64 data, [%rd32772];
	}
	// end inline asm
	// begin inline asm
	bar.sync 0;
	// end inline asm
	// begin inline asm
	{	
.reg .f64 data;
	ld.global.ca.f64 data, [%rd32772];
	}
	// end inline asm
	// begin inline asm
	bar.sync 0;
	// end inline asm
	// begin inline asm
	{	
.reg .f64 data;
	ld.global.ca.f64 data, [%rd32772];
	}
	// end inline asm
	// begin inline asm
	bar.sync 0;
	// end inline asm
	// begin inline asm
	{	
.reg .f64 data;
	ld.global.ca.f64 data, [%rd32772];
	}
	// end inline asm
	// begin inline asm
	bar.sync 0;
	// end inline asm
	// begin inline asm
	{	
.reg .f64 data;
	ld.global.ca.f64 data, [%rd32772];
	}
	// end inline asm
	// begin inline asm
	bar.sync 0;
	// end inline asm
	// begin inline asm
	{	
.reg .f64 data;
	ld.global.ca.f64 data, [%rd32772];
	}
	// end inline asm
	// begin inline asm
	bar.sync 0;
	// end inline asm
	// begin inline asm
	{	
.reg .f64 data;
	ld.global.ca.f64 data, [%rd32772];
	}
	// end inline asm
	// begin inline asm
	bar.sync 0;
	// end inline asm
	// begin inline asm
	{	
.reg .f64 data;
	ld.global.ca.f64 data, [%rd32772];
	}
	// end inline asm
	// begin inline asm
	bar.sync 0;
	// end inline asm
	// begin inline asm
	{	
.reg .f64 data;
	ld.global.ca.f64 data, [%rd32772];
	}
	// end inline asm
	// begin inline asm
	bar.sync 0;
	// end inline asm
	// begin inline asm
	{	
.reg .f64 data;
	ld.global.ca.f64 data, [%rd32772];
	}
	// end inline asm
	// begin inline asm
	bar.sync 0;
	// end inline asm
	// begin inline asm
	{	
.reg .f64 data;
	ld.global.ca.f64 data, [%rd32772];
	}
	// end inline asm
	// begin inline asm
	bar.sync 0;
	// end inline asm
	// begin inline asm
	{	
.reg .f64 data;
	ld.global.ca.f64 data, [%rd32772];
	}
	// end inline asm
	// begin inline asm
	bar.sync 0;
	// end inline asm
	// begin inline asm
	{	
.reg .f64 data;
	ld.global.ca.f64 data, [%rd32772];
	}
	// end inline asm
	// begin inline asm
	bar.sync 0;
	// end inline asm
	// begin inline asm
	{	
.reg .f64 data;
	ld.global.ca.f64 data, [%rd32772];
	}
	// end inline asm
	// begin inline asm
	bar.sync 0;
	// end inline asm
	// begin inline asm
	{	
.reg .f64 data;
	ld.global.ca.f64 data, [%rd32772];
	}
	// end inline asm
	// begin inline asm
	bar.sync 0;
	// end inline asm
	// begin inline asm
	{	
.reg .f64 data;
	ld.global.ca.f64 data, [%rd32772];
	}
	// end inline asm
	// begin inline asm
	bar.sync 0;
	// end inline asm
	// begin inline asm
	{	
.reg .f64 data;
	ld.global.ca.f64 data, [%rd32772];
	}
	// end inline asm
	// begin inline asm
	bar.sync 0;
	// end inline asm
	// begin inline asm
	{	
.reg .f64 data;
	ld.global.ca.f64 data, [%rd32772];
	}
	// end inline asm
	// begin inline asm
	bar.sync 0;
	// end inline asm
	// begin inline asm
	{	
.reg .f64 data;
	ld.global.ca.f64 data, [%rd32772];
	}
	// end inline asm
	// begin inline asm
	bar.sync 0;
	// end inline asm
	// begin inline asm
	{	
.reg .f64 data;
	ld.global.ca.f64 data, [%rd32772];
	}
	// end inline asm
	// begin inline asm
	bar.sync 0;
	// end inline asm
	// begin inline asm
	{	
.reg .f64 data;
	ld.global.ca.f64 data, [%rd32772];
	}
	// end inline asm
	// begin inline asm
	bar.sync 0;
	// end inline asm
	// begin inline asm
	{	
.reg .f64 data;
	ld.global.ca.f64 data, [%rd32772];
	}
	// end inline asm
	// begin inline asm
	bar.sync 0;
	// end inline asm
	// begin inline asm
	{	
.reg .f64 data;
	ld.global.ca.f64 data, [%rd32772];
	}
	// end inline asm
	// begin inline asm
	bar.sync 0;
	// end inline asm
	// begin inline asm
	{	
.reg .f64 data;
	ld.global.ca.f64 data, [%rd32772];
	}
	// end inline asm
	// begin inline asm
	bar.sync 0;
	// end inline asm
	// begin inline asm
	{	
.reg .f64 data;
	ld.global.ca.f64 data, [%rd32772];
	}
	// end inline asm
	// begin inline asm
	bar.sync 0;
	// end inline asm
	// begin inline asm
	{	
.reg .f64 data;
	ld.global.ca.f64 data, [%rd32772];
	}
	// end inline asm
	// begin inline asm
	bar.sync 0;
	// end inline asm
	// begin inline asm
	{	
.reg .f64 data;
	ld.global.ca.f64 data, [%rd32772];
	}
	// end inline asm
	// begin inline asm
	bar.sync 0;
	// end inline asm
	// begin inline asm
	{	
.reg .f64 data;
	ld.global.ca.f64 data, [%rd32772];
	}
	// end inline asm
	// begin inline asm
	bar.sync 0;
	// end inline asm
	// begin inline asm
	{	
.reg .f64 data;
	ld.global.ca.f64 data, [%rd32772];
	}
	// end inline asm
	// begin inline asm
	bar.sync 0;
	// end inline asm
	// begin inline asm
	{	
.reg .f64 data;
	ld.global.ca.f64 data, [%rd32772];
	}
	// end inline asm
	// begin inline asm
	bar.sync 0;
	// end inline asm
	// begin inline asm
	{	
.reg .f64 data;
	ld.global.ca.f64 data, [%rd32772];
	}
	// end inline asm
	// begin inline asm
	bar.sync 0;
	// end inline asm
	// begin inline asm
	{	
.reg .f64 data;
	ld.global.ca.f64 data, [%rd32772];
	}
	// end inline asm
	// begin inline asm
	bar.sync 0;
	// end inline asm
	// begin inline asm
	{	
.reg .f64 data;
	ld.global.ca.f64 data, [%rd32772];
	}
	// end inline asm
	// begin inline asm
	bar.sync 0;
	// end inline asm
	// begin inline asm
	{	
.reg .f64 data;
	ld.global.ca.f64 data, [%rd32772];
	}
	// end inline asm
	// begin inline asm
	bar.sync 0;
	// end inline asm
	// begin inline asm
	{	
.reg .f64 data;
	ld.global.ca.f64 data, [%rd32772];
	}
	// end inline asm
	// begin inline asm
	bar.sync 0;
	// end inline asm
	// begin inline asm
	{	
.reg .f64 data;
	ld.global.ca.f64 data, [%rd32772];
	}
	// end inline asm
	// begin inline asm
	bar.sync 0;
	// end inline asm
	// begin inline asm
	{	
.reg .f64 data;
	ld.global.ca.f64 data, [%rd32772];
	}
	// end inline asm
	// begin inline asm
	bar.sync 0;
	// end inline asm
	// begin inline asm
	{	
.reg .f64 data;
	ld.global.ca.f64 data, [%rd32772];
	}
	// end inline asm
	// begin inline asm
	bar.sync 0;
	// end inline asm
	// begin inline asm
	{	
.reg .f64 data;
	ld.global.ca.f64 data, [%rd32772];
	}
	// end inline asm
	// begin inline asm
	bar.sync 0;
	// end inline asm
	// begin inline asm
	{	
.reg .f64 data;
	ld.global.ca.f64 data, [%rd32772];
	}
	// end inline asm
	// begin inline asm
	bar.sync 0;
	// end inline asm
	// begin inline asm
	{	
.reg .f64 data;
	ld.global.ca.f64 data, [%rd32772];
	}
	// end inline asm
	// begin inline asm
	bar.sync 0;
	// end inline asm
	// begin inline asm
	{	
.reg .f64 data;
	ld.global.ca.f64 data, [%rd32772];
	}
	// end inline asm
	// begin inline asm
	bar.sync 0;
	// end inline asm
	// begin inline asm
	{	
.reg .f64 data;
	ld.global.ca.f64 data, [%rd32772];
	}
	// end inline asm
	// begin inline asm
	bar.sync 0;
	// end inline asm
	// begin inline asm
	{	
.reg .f64 data;
	ld.global.ca.f64 data, [%rd32772];
	}
	// end inline asm
	// begin inline asm
	bar.sync 0;
	// end inline asm
	// begin inline asm
	{	
.reg .f64 data;
	ld.global.ca.f64 data, [%rd32772];
	}
	// end inline asm
	// begin inline asm
	bar.sync 0;
	// end inline asm
	// begin inline asm
	{	
.reg .f64 data;
	ld.global.ca.f64 data, [%rd32772];
	}
	// end inline asm
	// begin inline asm
	bar.sync 0;
	// end inline asm
	// begin inline asm
	{	
.reg .f64 data;
	ld.global.ca.f64 data, [%rd32772];
	}
	// end inline asm
	// begin inline asm
	bar.sync 0;
	// end inline asm
	// begin inline asm
	{	
.reg .f64 data;
	ld.global.ca.f64 data, [%rd32772];
	}
	// end inline asm
	// begin inline asm
	bar.sync 0;
	// end inline asm
	// begin inline asm
	{	
.reg .f64 data;
	ld.global.ca.f64 data, [%rd32772];
	}
	// end inline asm
	// begin inline asm
	bar.sync 0;
	// end inline asm
	// begin inline asm
	{	
.reg .f64 data;
	ld.global.ca.f64 data, [%rd32772];
	}
	// end inline asm
	// begin inline asm
	bar.sync 0;
	// end inline asm
	// begin inline asm
	{	
.reg .f64 data;
	ld.global.ca.f64 data, [%rd32772];
	}
	// end inline asm
	// begin inline asm
	bar.sync 0;
	// end inline asm
	// begin inline asm
	{	
.reg .f64 data;
	ld.global.ca.f64 data, [%rd32772];
	}
	// end inline asm
	// begin inline asm
	bar.sync 0;
	// end inline asm
	// begin inline asm
	{	
.reg .f64 data;
	ld.global.ca.f64 data, [%rd32772];
	}
	// end inline asm
	// begin inline asm
	bar.sync 0;
	// end inline asm
	// begin inline asm
	{	
.reg .f64 data;
	ld.global.ca.f64 data, [%rd32772];
	}
	// end inline asm
	// begin inline asm
	bar.sync 0;
	// end inline asm
	// begin inline asm
	{	
.reg .f64 data;
	ld.global.ca.f64 data, [%rd32772];
	}
	// end inline asm
	// begin inline asm
	bar.sync 0;
	// end inline asm
	// begin inline asm
	{	
.reg .f64 data;
	ld.global.ca.f64 data, [%rd32772];
	}
	// end inline asm
	// begin inline asm
	bar.sync 0;
	// end inline asm
	// begin inline asm
	{	
.reg .f64 data;
	ld.global.ca.f64 data, [%rd32772];
	}
	// end inline asm
	// begin inline asm
	bar.sync 0;
	// end inline asm
	// begin inline asm
	{	
.reg .f64 data;
	ld.global.ca.f64 data, [%rd32772];
	}
	// end inline asm
	// begin inline asm
	bar.sync 0;
	// end inline asm
	// begin inline asm
	{	
.reg .f64 data;
	ld.global.ca.f64 data, [%rd32772];
	}
	// end inline asm
	// begin inline asm
	bar.sync 0;
	// end inline asm
	// begin inline asm
	{	
.reg .f64 data;
	ld.global.ca.f64 data, [%rd32772];
	}
	// end inline asm
	// begin inline asm
	bar.sync 0;
	// end inline asm
	// begin inline asm
	{	
.reg .f64 data;
	ld.global.ca.f64 data, [%rd32772];
	}
	// end inline asm
	// begin inline asm
	bar.sync 0;
	// end inline asm
	// begin inline asm
	{	
.reg .f64 data;
	ld.global.ca.f64 data, [%rd32772];
	}
	// end inline asm
	// begin inline asm
	bar.sync 0;
	// end inline asm
	// begin inline asm
	{	
.reg .f64 data;
	ld.global.ca.f64 data, [%rd32772];
	}
	// end inline asm
	// begin inline asm
	bar.sync 0;
	// end inline asm
	// begin inline asm
	{	
.reg .f64 data;
	ld.global.ca.f64 data, [%rd32772];
	}
	// end inline asm
	// begin inline asm
	bar.sync 0;
	// end inline asm
	// begin inline asm
	{	
.reg .f64 data;
	ld.global.ca.f64 data, [%rd32772];
	}
	// end inline asm
	// begin inline asm
	bar.sync 0;
	// end inline asm
	// begin inline asm
	{	
.reg .f64 data;
	ld.global.ca.f64 data, [%rd32772];
	}
	// end inline asm
	// begin inline asm
	bar.sync 0;
	// end inline asm
	// begin inline asm
	{	
.reg .f64 data;
	ld.global.ca.f64 data, [%rd32772];
	}
	// end inline asm
	// begin inline asm
	bar.sync 0;
	// end inline asm
	// begin inline asm
	{	
.reg .f64 data;
	ld.global.ca.f64 data, [%rd32772];
	}
	// end inline asm
	// begin inline asm
	bar.sync 0;
	// end inline asm
	// begin inline asm
	{	
.reg .f64 data;
	ld.global.ca.f64 data, [%rd32772];
	}
	// end inline asm
	// begin inline asm
	bar.sync 0;
	// end inline asm
	// begin inline asm
	{	
.reg .f64 data;
	ld.global.ca.f64 data, [%rd32772];
	}
	// end inline asm
	// begin inline asm
	bar.sync 0;
	// end inline asm
	// begin inline asm
	{	
.reg .f64 data;
	ld.global.ca.f64 data, [%rd32772];
	}
	// end inline asm
	// begin inline asm
	bar.sync 0;
	// end inline asm
	// begin inline asm
	{	
.reg .f64 data;
	ld.global.ca.f64 data, [%rd32772];
	}
	// end inline asm
	// begin inline asm
	bar.sync 0;
	// end inline asm
	// begin inline asm
	{	
.reg .f64 data;
	ld.global.ca.f64 data, [%rd32772];
	}
	// end inline asm
	// begin inline asm
	bar.sync 0;
	// end inline asm
	// begin inline asm
	{	
.reg .f64 data;
	ld.global.ca.f64 data, [%rd32772];
	}
	// end inline asm
	// begin inline asm
	bar.sync 0;
	// end inline asm
	// begin inline asm
	{	
.reg .f64 data;
	ld.global.ca.f64 data, [%rd32772];
	}
	// end inline asm
	// begin inline asm
	bar.sync 0;
	// end inline asm
	// begin inline asm
	{	
.reg .f64 data;
	ld.global.ca.f64 data, [%rd32772];
	}
	// end inline asm
	// begin inline asm
	bar.sync 0;
	// end inline asm
	// begin inline asm
	{	
.reg .f64 data;
	ld.global.ca.f64 data, [%rd32772];
	}
	// end inline asm
	// begin inline asm
	bar.sync 0;
	// end inline asm
	// begin inline asm
	{	
.reg .f64 data;
	ld.global.ca.f64 data, [%rd32772];
	}
	// end inline asm
	// begin inline asm
	bar.sync 0;
	// end inline asm
	// begin inline asm
	{	
.reg .f64 data;
	ld.global.ca.f64 data, [%rd32772];
	}
	// end inline asm
	// begin inline asm
	bar.sync 0;
	// end inline asm
	// begin inline asm
	{	
.reg .f64 data;
	ld.global.ca.f64 data, [%rd32772];
	}
	// end inline asm
	// begin inline asm
	bar.sync 0;
	// end inline asm
	// begin inline asm
	{	
.reg .f64 data;
	ld.global.ca.f64 data, [%rd32772];
	}
	// end inline asm
	// begin inline asm
	bar.sync 0;
	// end inline asm
	// begin inline asm
	{	
.reg .f64 data;
	ld.global.ca.f64 data, [%rd32772];
	}
	// end inline asm
	// begin inline asm
	bar.sync 0;
	// end inline asm
	// begin inline asm
	{	
.reg .f64 data;
	ld.global.ca.f64 data, [%rd32772];
	}
	// end inline asm
	// begin inline asm
	bar.sync 0;
	// end inline asm
	// begin inline asm
	{	
.reg .f64 data;
	ld.global.ca.f64 data, [%rd32772];
	}
	// end inline asm
	// begin inline asm
	bar.sync 0;
	// end inline asm
	// begin inline asm
	{	
.reg .f64 data;
	ld.global.ca.f64 data, [%rd32772];
	}
	// end inline asm
	// begin inline asm
	bar.sync 0;
	// end inline asm
	// begin inline asm
	{	
.reg .f64 data;
	ld.global.ca.f64 data, [%rd32772];
	}
	// end inline asm
	// begin inline asm
	bar.sync 0;
	// end inline asm
	// begin inline asm
	{	
.reg .f64 data;
	ld.global.ca.f64 data, [%rd32772];
	}
	// end inline asm
	// begin inline asm
	bar.sync 0;
	// end inline asm
	// begin inline asm
	{	
.reg .f64 data;
	ld.global.ca.f64 data, [%rd32772];
	}
	// end inline asm
	// begin inline asm
	bar.sync 0;
	// end inline asm
	// begin inline asm
	{	
.reg .f64 data;
	ld.global.ca.f64 data, [%rd32772];
	}
	// end inline asm
	// begin inline asm
	bar.sync 0;
	// end inline asm
	// begin inline asm
	{	
.reg .f64 data;
	ld.global.ca.f64 data, [%rd32772];
	}
	// end inline asm
	// begin inline asm
	bar.sync 0;
	// end inline asm
	// begin inline asm
	{	
.reg .f64 data;
	ld.global.ca.f64 data, [%rd32772];
	}
	// end inline asm
	// begin inline asm
	bar.sync 0;
	// end inline asm
	// begin inline asm
	{	
.reg .f64 data;
	ld.global.ca.f64 data, [%rd32772];
	}
	// end inline asm
	// begin inline asm
	bar.sync 0;
	// end inline asm
	// begin inline asm
	{	
.reg .f64 data;
	ld.global.ca.f64 data, [%rd32772];
	}
	// end inline asm
	// begin inline asm
	bar.sync 0;
	// end inline asm
	// begin inline asm
	{	
.reg .f64 data;
	ld.global.ca.f64 data, [%rd32772];
	}
	// end inline asm
	// begin inline asm
	bar.sync 0;
	// end inline asm
	// begin inline asm
	{	
.reg .f64 data;
	ld.global.ca.f64 data, [%rd32772];
	}
	// end inline asm
	// begin inline asm
	bar.sync 0;
	// end inline asm
	// begin inline asm
	{	
.reg .f64 data;
	ld.global.ca.f64 data, [%rd32772];
	}
	// end inline asm
	// begin inline asm
	bar.sync 0;
	// end inline asm
	// begin inline asm
	{	
.reg .f64 data;
	ld.global.ca.f64 data, [%rd32772];
	}
	// end inline asm
	// begin inline asm
	bar.sync 0;
	// end inline asm
	// begin inline asm
	{	
.reg .f64 data;
	ld.global.ca.f64 data, [%rd32772];
	}
	// end inline asm
	// begin inline asm
	bar.sync 0;
	// end inline asm
	// begin inline asm
	{	
.reg .f64 data;
	ld.global.ca.f64 data, [%rd32772];
	}
	// end inline asm
	// begin inline asm
	bar.sync 0;
	// end inline asm
	// begin inline asm
	{	
.reg .f64 data;
	ld.global.ca.f64 data, [%rd32772];
	}
	// end inline asm
	// begin inline asm
	bar.sync 0;
	// end inline asm
	// begin inline asm
	{	
.reg .f64 data;
	ld.global.ca.f64 data, [%rd32772];
	}
	// end inline asm
	// begin inline asm
	bar.sync 0;
	// end inline asm
	// begin inline asm
	{	
.reg .f64 data;
	ld.global.ca.f64 data, [%rd32772];
	}
	// end inline asm
	// begin inline asm
	bar.sync 0;
	// end inline asm
	// begin inline asm
	{	
.reg .f64 data;
	ld.global.ca.f64 data, [%rd32772];
	}
	// end inline asm
	// begin inline asm
	bar.sync 0;
	// end inline asm
	// begin inline asm
	{	
.reg .f64 data;
	ld.global.ca.f64 data, [%rd32772];
	}
	// end inline asm
	// begin inline asm
	bar.sync 0;
	// end inline asm
	// begin inline asm
	{	
.reg .f64 data;
	ld.global.ca.f64 data, [%rd32772];
	}
	// end inline asm
	// begin inline asm
	bar.sync 0;
	// end inline asm
	// begin inline asm
	{	
.reg .f64 data;
	ld.global.ca.f64 data, [%rd32772];
	}
	// end inline asm
	// begin inline asm
	bar.sync 0;
	// end inline asm
	// begin inline asm
	{	
.reg .f64 data;
	ld.global.ca.f64 data, [%rd32772];
	}
	// end inline asm
	// begin inline asm
	bar.sync 0;
	// end inline asm
	// begin inline asm
	{	
.reg .f64 data;
	ld.global.ca.f64 data, [%rd32772];
	}
	// end inline asm
	// begin inline asm
	bar.sync 0;
	// end inline asm
	// begin inline asm
	{	
.reg .f64 data;
	ld.global.ca.f64 data, [%rd32772];
	}
	// end inline asm
	// begin inline asm
	bar.sync 0;
	// end inline asm
	// begin inline asm
	{	
.reg .f64 data;
	ld.global.ca.f64 data, [%rd32772];
	}
	// end inline asm
	// begin inline asm
	bar.sync 0;
	// end inline asm
	// begin inline asm
	{	
.reg .f64 data;
	ld.global.ca.f64 data, [%rd32772];
	}
	// end inline asm
	// begin inline asm
	bar.sync 0;
	// end inline asm
	// begin inline asm
	{	
.reg .f64 data;
	ld.global.ca.f64 data, [%rd32772];
	}
	// end inline asm
	// begin inline asm
	bar.sync 0;
	// end inline asm
	// begin inline asm
	{	
.reg .f64 data;
	ld.global.ca.f64 data, [%rd32772];
	}
	// end inline asm
	// begin inline asm
	bar.sync 0;
	// end inline asm
	// begin inline asm
	{	
.reg .f64 data;
	ld.global.ca.f64 data, [%rd32772];
	}
	// end inline asm
	// begin inline asm
	bar.sync 0;
	// end inline asm
	// begin inline asm
	{	
.reg .f64 data;
	ld.global.ca.f64 data, [%rd32772];
	}
	// end inline asm
	// begin inline asm
	bar.sync 0;
	// end inline asm
	// begin inline asm
	{	
.reg .f64 data;
	ld.global.ca.f64 data, [%rd32772];
	}
	// end inline asm
	// begin inline asm
	bar.sync 0;
	// end inline asm
	// begin inline asm
	{	
.reg .f64 data;
	ld.global.ca.f64 data, [%rd32772];
	}
	// end inline asm
	// begin inline asm
	bar.sync 0;
	// end inline asm
	// begin inline asm
	{	
.reg .f64 data;
	ld.global.ca.f64 data, [%rd32772];
	}
	// end inline asm
	// begin inline asm
	bar.sync 0;
	// end inline asm
	// begin inline asm
	{	
.reg .f64 data;
	ld.global.ca.f64 data, [%rd32772];
	}
	// end inline asm
	// begin inline asm
	bar.sync 0;
	// end inline asm
	// begin inline asm
	{	
.reg .f64 data;
	ld.global.ca.f64 data, [%rd32772];
	}
	// end inline asm
	// begin inline asm
	bar.sync 0;
	// end inline asm
	// begin inline asm
	{	
.reg .f64 data;
	ld.global.ca.f64 data, [%rd32772];
	}
	// end inline asm
	// begin inline asm
	bar.sync 0;
	// end inline asm
	// begin inline asm
	{	
.reg .f64 data;
	ld.global.ca.f64 data, [%rd32772];
	}
	// end inline asm
	// begin inline asm
	bar.sync 0;
	// end inline asm
	// begin inline asm
	{	
.reg .f64 data;
	ld.global.ca.f64 data, [%rd32772];
	}
	// end inline asm
	// begin inline asm
	bar.sync 0;
	// end inline asm
	// begin inline asm
	{	
.reg .f64 data;
	ld.global.ca.f64 data, [%rd32772];
	}
	// end inline asm
	// begin inline asm
	bar.sync 0;
	// end inline asm
	// begin inline asm
	{	
.reg .f64 data;
	ld.global.ca.f64 data, [%rd32772];
	}
	// end inline asm
	// begin inline asm
	bar.sync 0;
	// end inline asm
	// begin inline asm
	{	
.reg .f64 data;
	ld.global.ca.f64 data, [%rd32772];
	}
	// end inline asm
	// begin inline asm
	bar.sync 0;
	// end inline asm
	// begin inline asm
	{	
.reg .f64 data;
	ld.global.ca.f64 data, [%rd32772];
	}
	// end inline asm
	// begin inline asm
	bar.sync 0;
	// end inline asm
	// begin inline asm
	{	
.reg .f64 data;
	ld.global.ca.f64 data, [%rd32772];
	}
	// end inline asm
	// begin inline asm
	bar.sync 0;
	// end inline asm
	// begin inline asm
	{	
.reg .f64 data;
	ld.global.ca.f64 data, [%rd32772];
	}
	// end inline asm
	// begin inline asm
	bar.sync 0;
	// end inline asm
	// begin inline asm
	{	
.reg .f64 data;
	ld.global.ca.f64 data, [%rd32772];
	}
	// end inline asm
	// begin inline asm
	bar.sync 0;
	// end inline asm
	// begin inline asm
	{	
.reg .f64 data;
	ld.global.ca.f64 data, [%rd32772];
	}
	// end inline asm
	// begin inline asm
	bar.sync 0;
	// end inline asm
	// begin inline asm
	{	
.reg .f64 data;
	ld.global.ca.f64 data, [%rd32772];
	}
	// end inline asm
	// begin inline asm
	bar.sync 0;
	// end inline asm
	// begin inline asm
	{	
.reg .f64 data;
	ld.global.ca.f64 data, [%rd32772];
	}
	// end inline asm
	// begin inline asm
	bar.sync 0;
	// end inline asm
	// begin inline asm
	{	
.reg .f64 data;
	ld.global.ca.f64 data, [%rd32772];
	}
	// end inline asm
	// begin inline asm
	bar.sync 0;
	// end inline asm
	// begin inline asm
	{	
.reg .f64 data;
	ld.global.ca.f64 data, [%rd32772];
	}
	// end inline asm
	// begin inline asm
	bar.sync 0;
	// end inline asm
	// begin inline asm
	{	
.reg .f64 data;
	ld.global.ca.f64 data, [%rd32772];
	}
	// end inline asm
	// begin inline asm
	bar.sync 0;
	// end inline asm
	// begin inline asm
	{	
.reg .f64 data;
	ld.global.ca.f64 data, [%rd32772];
	}
	// end inline asm
	// begin inline asm
	bar.sync 0;
	// end inline asm
	// begin inline asm
	{	
.reg .f64 data;
	ld.global.ca.f64 data, [%rd32772];
	}
	// end inline asm
	// begin inline asm
	bar.sync 0;
	// end inline asm
	// begin inline asm
	{	
.reg .f64 data;
	ld.global.ca.f64 data, [%rd32772];
	}
	// end inline asm
	// begin inline asm
	bar.sync 0;
	// end inline asm
	// begin inline asm
	{	
.reg .f64 data;
	ld.global.ca.f64 data, [%rd32772];
	}
	// end inline asm
	// begin inline asm
	bar.sync 0;
	// end inline asm
	// begin inline asm
	{	
.reg .f64 data;
	ld.global.ca.f64 data, [%rd32772];
	}
	// end inline asm
	// begin inline asm
	bar.sync 0;
	// end inline asm
	// begin inline asm
	{	
.reg .f64 data;
	ld.global.ca.f64 data, [%rd32772];
	}
	// end inline asm
	// begin inline asm
	bar.sync 0;
	// end inline asm
	// begin inline asm
	{	
.reg .f64 data;
	ld.global.ca.f64 data, [%rd32772];
	}
	// end inline asm
	// begin inline asm
	bar.sync 0;
	// end inline asm
	// begin inline asm
	{	
.reg .f64 data;
	ld.global.ca.f64 data, [%rd32772];
	}
	// end inline asm
	// begin inline asm
	bar.sync 0;
	// end inline asm
	// begin inline asm
	{	
.reg .f64 data;
	ld.global.ca.f64 data, [%rd32772];
	}
	// end inline asm
	// begin inline asm
	bar.sync 0;
	// end inline asm
	// begin inline asm
	{	
.reg .f64 data;
	ld.global.ca.f64 data, [%rd32772];
	}
	// end inline asm
	// begin inline asm
	bar.sync 0;
	// end inline asm
	// begin inline asm
	{	
.reg .f64 data;
	ld.global.ca.f64 data, [%rd32772];
	}
	// end inline asm
	// begin inline asm
	bar.sync 0;
	// end inline asm
	// begin inline asm
	{	
.reg .f64 data;
	ld.global.ca.f64 data, [%rd32772];
	}
	// end inline asm
	// begin inline asm
	bar.sync 0;
	// end inline asm
	// begin inline asm
	{	
.reg .f64 data;
	ld.global.ca.f64 data, [%rd32772];
	}
	// end inline asm
	// begin inline asm
	bar.sync 0;
	// end inline asm
	// begin inline asm
	{	
.reg .f64 data;
	ld.global.ca.f64 data, [%rd32772];
	}
	// end inline asm
	// begin inline asm
	bar.sync 0;
	// end inline asm
	// begin inline asm
	{	
.reg .f64 data;
	ld.global.ca.f64 data, [%rd32772];
	}
	// end inline asm
	// begin inline asm
	bar.sync 0;
	// end inline asm
	// begin inline asm
	{	
.reg .f64 data;
	ld.global.ca.f64 data, [%rd32772];
	}
	// end inline asm
	// begin inline asm
	bar.sync 0;
	// end inline asm
	// begin inline asm
	{	
.reg .f64 data;
	ld.global.ca.f64 data, [%rd32772];
	}
	// end inline asm
	// begin inline asm
	bar.sync 0;
	// end inline asm
	// begin inline asm
	{	
.reg .f64 data;
	ld.global.ca.f64 data, [%rd32772];
	}
	// end inline asm
	// begin inline asm
	bar.sync 0;
	// end inline asm
	// begin inline asm
	{	
.reg .f64 data;
	ld.global.ca.f64 data, [%rd32772];
	}
	// end inline asm
	// begin inline asm
	bar.sync 0;
	// end inline asm
	// begin inline asm
	{	
.reg .f64 data;
	ld.global.ca.f64 data, [%rd32772];
	}
	// end inline asm
	// begin inline asm
	bar.sync 0;
	// end inline asm
	// begin inline asm
	{	
.reg .f64 data;
	ld.global.ca.f64 data, [%rd32772];
	}
	// end inline asm
	// begin inline asm
	bar.sync 0;
	// end inline asm
	// begin inline asm
	{	
.reg .f64 data;
	ld.global.ca.f64 data, [%rd32772];
	}
	// end inline asm
	// begin inline asm
	bar.sync 0;
	// end inline asm
	// begin inline asm
	{	
.reg .f64 data;
	ld.global.ca.f64 data, [%rd32772];
	}
	// end inline asm
	// begin inline asm
	bar.sync 0;
	// end inline asm
	// begin inline asm
	{	
.reg .f64 data;
	ld.global.ca.f64 data, [%rd32772];
	}
	// end inline asm
	// begin inline asm
	bar.sync 0;
	// end inline asm
	// begin inline asm
	{	
.reg .f64 data;
	ld.global.ca.f64 data, [%rd32772];
	}
	// end inline asm
	// begin inline asm
	bar.sync 0;
	// end inline asm
	// begin inline asm
	{	
.reg .f64 data;
	ld.global.ca.f64 data, [%rd32772];
	}
	// end inline asm
	// begin inline asm
	bar.sync 0;
	// end inline asm
	// begin inline asm
	{	
.reg .f64 data;
	ld.global.ca.f64 data, [%rd32772];
	}
	// end inline asm
	// begin inline asm
	bar.sync 0;
	// end inline asm
	// begin inline asm
	{	
.reg .f64 data;
	ld.global.ca.f64 data, [%rd32772];
	}
	// end inline asm
	// begin inline asm
	bar.sync 0;
	// end inline asm
	// begin inline asm
	{	
.reg .f64 data;
	ld.global.ca.f64 data, [%rd32772];
	}
	// end inline asm
	// begin inline asm
	bar.sync 0;
	// end inline asm
	// begin inline asm
	{	
.reg .f64 data;
	ld.global.ca.f64 data, [%rd32772];
	}
	// end inline asm
	// begin inline asm
	bar.sync 0;
	// end inline asm
	// begin inline asm
	{	
.reg .f64 data;
	ld.global.ca.f64 data, [%rd32772];
	}
	// end inline asm
	// begin inline asm
	bar.sync 0;
	// end inline asm
	// begin inline asm
	{	
.reg .f64 data;
	ld.global.ca.f64 data, [%rd32772];
	}
	// end inline asm
	// begin inline asm
	bar.sync 0;
	// end inline asm
	// begin inline asm
	{	
.reg .f64 data;
	ld.global.ca.f64 data, [%rd32772];
	}
	// end inline asm
	// begin inline asm
	bar.sync 0;
	// end inline asm
	// begin inline asm
	{	
.reg .f64 data;
	ld.global.ca.f64 data, [%rd32772];
	}
	// end inline asm
	// begin inline asm
	bar.sync 0;
	// end inline asm
	// begin inline asm
	{	
.reg .f64 data;
	ld.global.ca.f64 data, [%rd32772];
	}
	// end inline asm
	// begin inline asm
	bar.sync 0;
	// end inline asm
	// begin inline asm
	{	
.reg .f64 data;
	ld.global.ca.f64 data, [%rd32772];
	}
	// end inline asm
	// begin inline asm
	bar.sync 0;
	// end inline asm
	// begin inline asm
	{	
.reg .f64 data;
	ld.global.ca.f64 data, [%rd32772];
	}
	// end inline asm
	// begin inline asm
	bar.sync 0;
	// end inline asm
	// begin inline asm
	{	
.reg .f64 data;
	ld.global.ca.f64 data, [%rd32772];
	}
	// end inline asm
	// begin inline asm
	bar.sync 0;
	// end inline asm
	// begin inline asm
	{	
.reg .f64 data;
	ld.global.ca.f64 data, [%rd32772];
	}
	// end inline asm
	// begin inline asm
	bar.sync 0;
	// end inline asm
	// begin inline asm
	{	
.reg .f64 data;
	ld.global.ca.f64 data, [%rd32772];
	}
	// end inline asm
	// begin inline asm
	bar.sync 0;
	// end inline asm
	// begin inline asm
	{	
.reg .f64 data;
	ld.global.ca.f64 data, [%rd32772];
	}
	// end inline asm
	// begin inline asm
	bar.sync 0;
	// end inline asm
	// begin inline asm
	{	
.reg .f64 data;
	ld.global.ca.f64 data, [%rd32772];
	}
	// end inline asm
	// begin inline asm
	bar.sync 0;
	// end inline asm
	// begin inline asm
	{	
.reg .f64 data;
	ld.global.ca.f64 data, [%rd32772];
	}
	// end inline asm
	// begin inline asm
	bar.sync 0;
	// end inline asm
	// begin inline asm
	{	
.reg .f64 data;
	ld.global.ca.f64 data, [%rd32772];
	}
	// end inline asm
	// begin inline asm
	bar.sync 0;
	// end inline asm
	// begin inline asm
	{	
.reg .f64 data;
	ld.global.ca.f64 data, [%rd32772];
	}
	// end inline asm
	// begin inline asm
	bar.sync 0;
	// end inline asm
	// begin inline asm
	{	
.reg .f64 data;
	ld.global.ca.f64 data, [%rd32772];
	}
	// end inline asm
	// begin inline asm
	bar.sync 0;
	// end inline asm
	// begin inline asm
	{	
.reg .f64 data;
	ld.global.ca.f64 data, [%rd32772];
	}
	// end inline asm
	// begin inline asm
	bar.sync 0;
	// end inline asm
	// begin inline asm
	{	
.reg .f64 data;
	ld.global.ca.f64 data, [%rd32772];
	}
	// end inline asm
	// begin inline asm
	bar.sync 0;
	// end inline asm
	// begin inline asm
	{	
.reg .f64 data;
	ld.global.ca.f64 data, [%rd32772];
	}
	// end inline asm
	// begin inline asm
	bar.sync 0;
	// end inline asm
	// begin inline asm
	{	
.reg .f64 data;
	ld.global.ca.f64 data, [%rd32772];
	}
	// end inline asm
	// begin inline asm
	bar.sync 0;
	// end inline asm
	// begin inline asm
	{	
.reg .f64 data;
	ld.global.ca.f64 data, [%rd32772];
	}
	// end inline asm
	// begin inline asm
	bar.sync 0;
	// end inline asm
	// begin inline asm
	{	
.reg .f64 data;
	ld.global.ca.f64 data, [%rd32772];
	}
	// end inline asm
	// begin inline asm
	bar.sync 0;
	// end inline asm
	// begin inline asm
	{	
.reg .f64 data;
	ld.global.ca.f64 data, [%rd32772];
	}
	// end inline asm
	// begin inline asm
	bar.sync 0;
	// end inline asm
	// begin inline asm
	{	
.reg .f64 data;
	ld.global.ca.f64 data, [%rd32772];
	}
	// end inline asm
	// begin inline asm
	bar.sync 0;
	// end inline asm
	// begin inline asm
	{	
.reg .f64 data;
	ld.global.ca.f64 data, [%rd32772];
	}
	// end inline asm
	// begin inline asm
	bar.sync 0;
	// end inline asm
	// begin inline asm
	{	
.reg .f64 data;
	ld.global.ca.f64 data, [%rd32772];
	}
	// end inline asm
	// begin inline asm
	bar.sync 0;
	// end inline asm
	// begin inline asm
	{	
.reg .f64 data;
	ld.global.ca.f64 data, [%rd32772];
	}
	// end inline asm
	// begin inline asm
	bar.sync 0;
	// end inline asm
	// begin inline asm
	{	
.reg .f64 data;
	ld.global.ca.f64 data, [%rd32772];
	}
	// end inline asm
	// begin inline asm
	bar.sync 0;
	// end inline asm
	// begin inline asm
	{	
.reg .f64 data;
	ld.global.ca.f64 data, [%rd32772];
	}
	// end inline asm
	// begin inline asm
	bar.sync 0;
	// end inline asm
	// begin inline asm
	{	
.reg .f64 data;
	ld.global.ca.f64 data, [%rd32772];
	}
	// end inline asm
	// begin inline asm
	bar.sync 0;
	// end inline asm
	// begin inline asm
	{	
.reg .f64 data;
	ld.global.ca.f64 data, [%rd32772];
	}
	// end inline asm
	// begin inline asm
	bar.sync 0;
	// end inline asm
	// begin inline asm
	{	
.reg .f64 data;
	ld.global.ca.f64 data, [%rd32772];
	}
	// end inline asm
	// begin inline asm
	bar.sync 0;
	// end inline asm
	// begin inline asm
	{	
.reg .f64 data;
	ld.global.ca.f64 data, [%rd32772];
	}
	// end inline asm
	// begin inline asm
	bar.sync 0;
	// end inline asm
	// begin inline asm
	{	
.reg .f64 data;
	ld.global.ca.f64 data, [%rd32772];
	}
	// end inline asm
	// begin inline asm
	bar.sync 0;
	// end inline asm
	// begin inline asm
	{	
.reg .f64 data;
	ld.global.ca.f64 data, [%rd32772];
	}
	// end inline asm
	// begin inline asm
	bar.sync 0;
	// end inline asm
	// begin inline asm
	{	
.reg .f64 data;
	ld.global.ca.f64 data, [%rd32772];
	}
	// end inline asm
	// begin inline asm
	bar.sync 0;
	// end inline asm
	// begin inline asm
	{	
.reg .f64 data;
	ld.global.ca.f64 data, [%rd32772];
	}
	// end inline asm
	// begin inline asm
	bar.sync 0;
	// end inline asm
	// begin inline asm
	{	
.reg .f64 data;
	ld.global.ca.f64 data, [%rd32772];
	}
	// end inline asm
	// begin inline asm
	bar.sync 0;
	// end inline asm
	// begin inline asm
	{	
.reg .f64 data;
	ld.global.ca.f64 data, [%rd32772];
	}
	// end inline asm
	// begin inline asm
	bar.sync 0;
	// end inline asm
	// begin inline asm
	{	
.reg .f64 data;
	ld.global.ca.f64 data, [%rd32772];
	}
	// end inline asm
	// begin inline asm
	bar.sync 0;
	// end inline asm
	// begin inline asm
	{	
.reg .f64 data;
	ld.global.ca.f64 data, [%rd32772];
	}
	// end inline asm
	// begin inline asm
	bar.sync 0;
	// end inline asm
	// begin inline asm
	{	
.reg .f64 data;
	ld.global.ca.f64 data, [%rd32772];
	}
	// end inline asm
	// begin inline asm
	bar.sync 0;
	// end inline asm
	// begin inline asm
	{	
.reg .f64 data;
	ld.global.ca.f64 data, [%rd32772];
	}
	// end inline asm
	// begin inline asm
	bar.sync 0;
	// end inline asm
	// begin inline asm
	{	
.reg .f64 data;
	ld.global.ca.f64 data, [%rd32772];
	}
	// end inline asm
	// begin inline asm
	bar.sync 0;
	// end inline asm
	// begin inline asm
	{	
.reg .f64 data;
	ld.global.ca.f64 data, [%rd32772];
	}
	// end inline asm
	// begin inline asm
	bar.sync 0;
	// end inline asm
	// begin inline asm
	{	
.reg .f64 data;
	ld.global.ca.f64 data, [%rd32772];
	}
	// end inline asm
	// begin inline asm
	bar.sync 0;
	// end inline asm
	// begin inline asm
	{	
.reg .f64 data;
	ld.global.ca.f64 data, [%rd32772];
	}
	// end inline asm
	// begin inline asm
	bar.sync 0;
	// end inline asm
	// begin inline asm
	{	
.reg .f64 data;
	ld.global.ca.f64 data, [%rd32772];
	}
	// end inline asm
	// begin inline asm
	bar.sync 0;
	// end inline asm
	// begin inline asm
	{	
.reg .f64 data;
	ld.global.ca.f64 data, [%rd32772];
	}
	// end inline asm
	// begin inline asm
	bar.sync 0;
	// end inline asm
	// begin inline asm
	{	
.reg .f64 data;
	ld.global.ca.f64 data, [%rd32772];
	}
	// end inline asm
	// begin inline asm
	bar.sync 0;
	// end inline asm
	// begin inline asm
	{	
.reg .f64 data;
	ld.global.ca.f64 data, [%rd32772];
	}
	// end inline asm
	// begin inline asm
	bar.sync 0;
	// end inline asm
	// begin inline asm
	{	
.reg .f64 data;
	ld.global.ca.f64 data, [%rd32772];
	}
	// end inline asm
	// begin inline asm
	bar.sync 0;
	// end inline asm
	// begin inline asm
	{	
.reg .f64 data;
	ld.global.ca.f64 data, [%rd32772];
	}
	// end inline asm
	// begin inline asm
	bar.sync 0;
	// end inline asm
	// begin inline asm
	{	
.reg .f64 data;
	ld.global.ca.f64 data, [%rd32772];
	}
	// end inline asm
	// begin inline asm
	bar.sync 0;
	// end inline asm
	// begin inline asm
	{	
.reg .f64 data;
	ld.global.ca.f64 data, [%rd32772];
	}
	// end inline asm
	// begin inline asm
	bar.sync 0;
	// end inline asm
	// begin inline asm
	{	
.reg .f64 data;
	ld.global.ca.f64 data, [%rd32772];
	}
	// end inline asm
	// begin inline asm
	bar.sync 0;
	// end inline asm
	// begin inline asm
	{	
.reg .f64 data;
	ld.global.ca.f64 data, [%rd32772];
	}
	// end inline asm
	// begin inline asm
	bar.sync 0;
	// end inline asm
	// begin inline asm
	{	
.reg .f64 data;
	ld.global.ca.f64 data, [%rd32772];
	}
	// end inline asm
	// begin inline asm
	bar.sync 0;
	// end inline asm
	// begin inline asm
	{	
.reg .f64 data;
	ld.global.ca.f64 data, [%rd32772];
	}
	// end inline asm
	// begin inline asm
	bar.sync 0;
	// end inline asm
	// begin inline asm
	{	
.reg .f64 data;
	ld.global.ca.f64 data, [%rd32772];
	}
	// end inline asm
	// begin inline asm
	bar.sync 0;
	// end inline asm
	// begin inline asm
	{	
.reg .f64 data;
	ld.global.ca.f64 data, [%rd32772];
	}
	// end inline asm
	// begin inline asm
	bar.sync 0;
	// end inline asm
	// begin inline asm
	{	
.reg .f64 data;
	ld.global.ca.f64 data, [%rd32772];
	}
	// end inline asm
	// begin inline asm
	bar.sync 0;
	// end inline asm
	// begin inline asm
	{	
.reg .f64 data;
	ld.global.ca.f64 data, [%rd32772];
	}
	// end inline asm
	// begin inline asm
	bar.sync 0;
	// end inline asm
	// begin inline asm
	{	
.reg .f64 data;
	ld.global.ca.f64 data, [%rd32772];
	}
	// end inline asm
	// begin inline asm
	bar.sync 0;
	// end inline asm
	// begin inline asm
	{	
.reg .f64 data;
	ld.global.ca.f64 data, [%rd32772];
	}
	// end inline asm
	// begin inline asm
	bar.sync 0;
	// end inline asm
	// begin inline asm
	{	
.reg .f64 data;
	ld.global.ca.f64 data, [%rd32772];
	}
	// end inline asm
	// begin inline asm
	bar.sync 0;
	// end inline asm
	// begin inline asm
	{	
.reg .f64 data;
	ld.global.ca.f64 data, [%rd32772];
	}
	// end inline asm
	// begin inline asm
	bar.sync 0;
	// end inline asm
	// begin inline asm
	{	
.reg .f64 data;
	ld.global.ca.f64 data, [%rd32772];
	}
	// end inline asm
	// begin inline asm
	bar.sync 0;
	// end inline asm
	// begin inline asm
	{	
.reg .f64 data;
	ld.global.ca.f64 data, [%rd32772];
	}
	// end inline asm
	// begin inline asm
	bar.sync 0;
	// end inline asm
	// begin inline asm
	{	
.reg .f64 data;
	ld.global.ca.f64 data, [%rd32772];
	}
	// end inline asm
	// begin inline asm
	bar.sync 0;
	// end inline asm
	// begin inline asm
	{	
.reg .f64 data;
	ld.global.ca.f64 data, [%rd32772];
	}
	// end inline asm
	// begin inline asm
	bar.sync 0;
	// end inline asm
	// begin inline asm
	{	
.reg .f64 data;
	ld.global.ca.f64 data, [%rd32772];
	}
	// end inline asm
	// begin inline asm
	bar.sync 0;
	// end inline asm
	// begin inline asm
	{	
.reg .f64 data;
	ld.global.ca.f64 data, [%rd32772];
	}
	// end inline asm
	// begin inline asm
	bar.sync 0;
	// end inline asm
	// begin inline asm
	{	
.reg .f64 data;
	ld.global.ca.f64 data, [%rd32772];
	}
	// end inline asm
	// begin inline asm
	bar.sync 0;
	// end inline asm
	// begin inline asm
	{	
.reg .f64 data;
	ld.global.ca.f64 data, [%rd32772];
	}
	// end inline asm
	// begin inline asm
	bar.sync 0;
	// end inline asm
	// begin inline asm
	{	
.reg .f64 data;
	ld.global.ca.f64 data, [%rd32772];
	}
	// end inline asm
	// begin inline asm
	bar.sync 0;
	// end inline asm
	// begin inline asm
	{	
.reg .f64 data;
	ld.global.ca.f64 data, [%rd32772];
	}
	// end inline asm
	// begin inline asm
	bar.sync 0;
	// end inline asm
	// begin inline asm
	{	
.reg .f64 data;
	ld.global.ca.f64 data, [%rd32772];
	}
	// end inline asm
	// begin inline asm
	bar.sync 0;
	// end inline asm
	// begin inline asm
	{	
.reg .f64 data;
	ld.global.ca.f64 data, [%rd32772];
	}
	// end inline asm
	// begin inline asm
	bar.sync 0;
	// end inline asm
	// begin inline asm
	{	
.reg .f64 data;
	ld.global.ca.f64 data, [%rd32772];
	}
	// end inline asm
	// begin inline asm
	bar.sync 0;
	// end inline asm
	// begin inline asm
	{	
.reg .f64 data;
	ld.global.ca.f64 data, [%rd32772];
	}
	// end inline asm
	// begin inline asm
	bar.sync 0;
	// end inline asm
	// begin inline asm
	{	
.reg .f64 data;
	ld.global.ca.f64 data, [%rd32772];
	}
	// end inline asm
	// begin inline asm
	bar.sync 0;
	// end inline asm
	// begin inline asm
	{	
.reg .f64 data;
	ld.global.ca.f64 data, [%rd32772];
	}
	// end inline asm
	// begin inline asm
	bar.sync 0;
	// end inline asm
	// begin inline asm
	{	
.reg .f64 data;
	ld.global.ca.f64 data, [%rd32772];
	}
	// end inline asm
	// begin inline asm
	bar.sync 0;
	// end inline asm
	// begin inline asm
	{	
.reg .f64 data;
	ld.global.ca.f64 data, [%rd32772];
	}
	// end inline asm
	// begin inline asm
	bar.sync 0;
	// end inline asm
	// begin inline asm
	{	
.reg .f64 data;
	ld.global.ca.f64 data, [%rd32772];
	}
	// end inline asm
	// begin inline asm
	bar.sync 0;
	// end inline asm
	// begin inline asm
	{	
.reg .f64 data;
	ld.global.ca.f64 data, [%rd32772];
	}
	// end inline asm
	// begin inline asm
	bar.sync 0;
	// end inline asm
	// begin inline asm
	{	
.reg .f64 data;
	ld.global.ca.f64 data, [%rd32772];
	}
	// end inline asm
	// begin inline asm
	bar.sync 0;
	// end inline asm
	// begin inline asm
	{	
.reg .f64 data;
	ld.global.ca.f64 data, [%rd32772];
	}
	// end inline asm
	// begin inline asm
	bar.sync 0;
	// end inline asm
	// begin inline asm
	{	
.reg .f64 data;
	ld.global.ca.f64 data, [%rd32772];
	}
	// end inline asm
	// begin inline asm
	bar.sync 0;
	// end inline asm
	// begin inline asm
	{	
.reg .f64 data;
	ld.global.ca.f64 data, [%rd32772];
	}
	// end inline asm
	// begin inline asm
	bar.sync 0;
	// end inline asm
	// begin inline asm
	{	
.reg .f64 data;
	ld.global.ca.f64 data, [%rd32772];
	}
	// end inline asm
	// begin inline asm
	bar.sync 0;
	// end inline asm
	// begin inline asm
	{	
.reg .f64 data;
	ld.global.ca.f64 data, [%rd32772];
	}
	// end inline asm
	// begin inline asm
	bar.sync 0;
	// end inline asm
	// begin inline asm
	{	
.reg .f64 data;
	ld.global.ca.f64 data, [%rd32772];
	}
	// end inline asm
	// begin inline asm
	bar.sync 0;
	// end inline asm
	// begin inline asm
	{	
.reg .f64 data;
	ld.global.ca.f64 data, [%rd32772];
	}
	// end inline asm
	// begin inline asm
	bar.sync 0;
	// end inline asm
	// begin inline asm
	{	
.reg .f64 data;
	ld.global.ca.f64 data, [%rd32772];
	}
	// end inline asm
	// begin inline asm
	bar.sync 0;
	// end inline asm
	// begin inline asm
	{	
.reg .f64 data;
	ld.global.ca.f64 data, [%rd32772];
	}
	// end inline asm
	// begin inline asm
	bar.sync 0;
	// end inline asm
	// begin inline asm
	{	
.reg .f64 data;
	ld.global.ca.f64 data, [%rd32772];
	}
	// end inline asm
	// begin inline asm
	bar.sync 0;
	// end inline asm
	// begin inline asm
	{	
.reg .f64 data;
	ld.global.ca.f64 data, [%rd32772];
	}
	// end inline asm
	// begin inline asm
	bar.sync 0;
	// end inline asm
	// begin inline asm
	{	
.reg .f64 data;
	ld.global.ca.f64 data, [%rd32772];
	}
	// end inline asm
	// begin inline asm
	bar.sync 0;
	// end inline asm
	// begin inline asm
	{	
.reg .f64 data;
	ld.global.ca.f64 data, [%rd32772];
	}
	// end inline asm
	// begin inline asm
	bar.sync 0;
	// end inline asm
	// begin inline asm
	{	
.reg .f64 data;
	ld.global.ca.f64 data, [%rd32772];
	}
	// end inline asm
	// begin inline asm
	bar.sync 0;
	// end inline asm
	// begin inline asm
	{	
.reg .f64 data;
	ld.global.ca.f64 data, [%rd32772];
	}
	// end inline asm
	// begin inline asm
	bar.sync 0;
	// end inline asm
	// begin inline asm
	{	
.reg .f64 data;
	ld.global.ca.f64 data, [%rd32772];
	}
	// end inline asm
	// begin inline asm
	bar.sync 0;
	// end inline asm
	// begin inline asm
	{	
.reg .f64 data;
	ld.global.ca.f64 data, [%rd32772];
	}
	// end inline asm
	// begin inline asm
	bar.sync 0;
	// end inline asm
	// begin inline asm
	{	
.reg .f64 data;
	ld.global.ca.f64 data, [%rd32772];
	}
	// end inline asm
	// begin inline asm
	bar.sync 0;
	// end inline asm
	// begin inline asm
	{	
.reg .f64 data;
	ld.global.ca.f64 data, [%rd32772];
	}
	// end inline asm
	// begin inline asm
	bar.sync 0;
	// end inline asm
	// begin inline asm
	{	
.reg .f64 data;
	ld.global.ca.f64 data, [%rd32772];
	}
	// end inline asm
	// begin inline asm
	bar.sync 0;
	// end inline asm
	// begin inline asm
	{	
.reg .f64 data;
	ld.global.ca.f64 data, [%rd32772];
	}
	// end inline asm
	// begin inline asm
	bar.sync 0;
	// end inline asm
	// begin inline asm
	{	
.reg .f64 data;
	ld.global.ca.f64 data, [%rd32772];
	}
	// end inline asm
	// begin inline asm
	bar.sync 0;
	// end inline asm
	// begin inline asm
	{	
.reg .f64 data;
	ld.global.ca.f64 data, [%rd32772];
	}
	// end inline asm
	// begin inline asm
	bar.sync 0;
	// end inline asm
	// begin inline asm
	{	
.reg .f64 data;
	ld.global.ca.f64 data, [%rd32772];
	}
	// end inline asm
	// begin inline asm
	bar.sync 0;
	// end inline asm
	// begin inline asm
	{	
.reg .f64 data;
	ld.global.ca.f64 data, [%rd32772];
	}
	// end inline asm
	// begin inline asm
	bar.sync 0;
	// end inline asm
	// begin inline asm
	{	
.reg .f64 data;
	ld.global.ca.f64 data, [%rd32772];
	}
	// end inline asm
	// begin inline asm
	bar.sync 0;
	// end inline asm
	// begin inline asm
	{	
.reg .f64 data;
	ld.global.ca.f64 data, [%rd32772];
	}
	// end inline asm
	// begin inline asm
	bar.sync 0;
	// end inline asm
	// begin inline asm
	{	
.reg .f64 data;
	ld.global.ca.f64 data, [%rd32772];
	}
	// end inline asm
	// begin inline asm
	bar.sync 0;
	// end inline asm
	// begin inline asm
	{	
.reg .f64 data;
	ld.global.ca.f64 data, [%rd32772];
	}
	// end inline asm
	// begin inline asm
	bar.sync 0;
	// end inline asm
	// begin inline asm
	{	
.reg .f64 data;
	ld.global.ca.f64 data, [%rd32772];
	}
	// end inline asm
	// begin inline asm
	bar.sync 0;
	// end inline asm
	// begin inline asm
	{	
.reg .f64 data;
	ld.global.ca.f64 data, [%rd32772];
	}
	// end inline asm
	// begin inline asm
	bar.sync 0;
	// end inline asm
	// begin inline asm
	{	
.reg .f64 data;
	ld.global.ca.f64 data, [%rd32772];
	}
	// end inline asm
	// begin inline asm
	bar.sync 0;
	// end inline asm
	// begin inline asm
	{	
.reg .f64 data;
	ld.global.ca.f64 data, [%rd32772];
	}
	// end inline asm
	// begin inline asm
	bar.sync 0;
	// end inline asm
	// begin inline asm
	{	
.reg .f64 data;
	ld.global.ca.f64 data, [%rd32772];
	}
	// end inline asm
	// begin inline asm
	bar.sync 0;
	// end inline asm
	// begin inline asm
	{	
.reg .f64 data;
	ld.global.ca.f64 data, [%rd32772];
	}
	// end inline asm
	// begin inline asm
	bar.sync 0;
	// end inline asm
	// begin inline asm
	{	
.reg .f64 data;
	ld.global.ca.f64 data, [%rd32772];
	}
	// end inline asm
	// begin inline asm
	bar.sync 0;
	// end inline asm
	// begin inline asm
	{	
.reg .f64 data;
	ld.global.ca.f64 data, [%rd32772];
	}
	// end inline asm
	// begin inline asm
	bar.sync 0;
	// end inline asm
	// begin inline asm
	{	
.reg .f64 data;
	ld.global.ca.f64 data, [%rd32772];
	}
	// end inline asm
	// begin inline asm
	bar.sync 0;
	// end inline asm
	// begin inline asm
	{	
.reg .f64 data;
	ld.global.ca.f64 data, [%rd32772];
	}
	// end inline asm
	// begin inline asm
	bar.sync 0;
	// end inline asm
	// begin inline asm
	{	
.reg .f64 data;
	ld.global.ca.f64 data, [%rd32772];
	}
	// end inline asm
	// begin inline asm
	bar.sync 0;
	// end inline asm
	// begin inline asm
	{	
.reg .f64 data;
	ld.global.ca.f64 data, [%rd32772];
	}
	// end inline asm
	// begin inline asm
	bar.sync 0;
	// end inline asm
	// begin inline asm
	{	
.reg .f64 data;
	ld.global.ca.f64 data, [%rd32772];
	}
	// end inline asm
	// begin inline asm
	bar.sync 0;
	// end inline asm
	// begin inline asm
	{	
.reg .f64 data;
	ld.global.ca.f64 data, [%rd32772];
	}
	// end inline asm
	// begin inline asm
	bar.sync 0;
	// end inline asm
	// begin inline asm
	{	
.reg .f64 data;
	ld.global.ca.f64 data, [%rd32772];
	}
	// end inline asm
	// begin inline asm
	bar.sync 0;
	// end inline asm
	// begin inline asm
	{	
.reg .f64 data;
	ld.global.ca.f64 data, [%rd32772];
	}
	// end inline asm
	// begin inline asm
	bar.sync 0;
	// end inline asm
	// begin inline asm
	{	
.reg .f64 data;
	ld.global.ca.f64 data, [%rd32772];
	}
	// end inline asm
	// begin inline asm
	bar.sync 0;
	// end inline asm
	// begin inline asm
	{	
.reg .f64 data;
	ld.global.ca.f64 data, [%rd32772];
	}
	// end inline asm
	// begin inline asm
	bar.sync 0;
	// end inline asm
	// begin inline asm
	{	
.reg .f64 data;
	ld.global.ca.f64 data, [%rd32772];
	}
	// end inline asm
	// begin inline asm
	bar.sync 0;
	// end inline asm
	// begin inline asm
	{	
.reg .f64 data;
	ld.global.ca.f64 data, [%rd32772];
	}
	// end inline asm
	// begin inline asm
	bar.sync 0;
	// end inline asm
	// begin inline asm
	{	
.reg .f64 data;
	ld.global.ca.f64 data, [%rd32772];
	}
	// end inline asm
	// begin inline asm
	bar.sync 0;
	// end inline asm
	// begin inline asm
	{	
.reg .f64 data;
	ld.global.ca.f64 data, [%rd32772];
	}
	// end inline asm
	// begin inline asm
	bar.sync 0;
	// end inline asm
	// begin inline asm
	{	
.reg .f64 data;
	ld.global.ca.f64 data, [%rd32772];
	}
	// end inline asm
	// begin inline asm
	bar.sync 0;
	// end inline asm
	// begin inline asm
	{	
.reg .f64 data;
	ld.global.ca.f64 data, [%rd32772];
	}
	// end inline asm
	// begin inline asm
	bar.sync 0;
	// end inline asm
	// begin inline asm
	{	
.reg .f64 data;
	ld.global.ca.f64 data, [%rd32772];
	}
	// end inline asm
	// begin inline asm
	bar.sync 0;
	// end inline asm
	// begin inline asm
	{	
.reg .f64 data;
	ld.global.ca.f64 data, [%rd32772];
	}
	// end inline asm
	// begin inline asm
	bar.sync 0;
	// end inline asm
	// begin inline asm
	{	
.reg .f64 data;
	ld.global.ca.f64 data, [%rd32772];
	}
	// end inline asm
	// begin inline asm
	bar.sync 0;
	// end inline asm
	// begin inline asm
	{	
.reg .f64 data;
	ld.global.ca.f64 data, [%rd32772];
	}
	// end inline asm
	// begin inline asm
	bar.sync 0;
	// end inline asm
	// begin inline asm
	{	
.reg .f64 data;
	ld.global.ca.f64 data, [%rd32772];
	}
	// end inline asm
	// begin inline asm
	bar.sync 0;
	// end inline asm
	// begin inline asm
	{	
.reg .f64 data;
	ld.global.ca.f64 data, [%rd32772];
	}
	// end inline asm
	// begin inline asm
	bar.sync 0;
	// end inline asm
	// begin inline asm
	{	
.reg .f64 data;
	ld.global.ca.f64 data, [%rd32772];
	}
	// end inline asm
	// begin inline asm
	bar.sync 0;
	// end inline asm
	// begin inline asm
	{	
.reg .f64 data;
	ld.global.ca.f64 data, [%rd32772];
	}
	// end inline asm
	// begin inline asm
	bar.sync 0;
	// end inline asm
	// begin inline asm
	{	
.reg .f64 data;
	ld.global.ca.f64 data, [%rd32772];
	}
	// end inline asm
	// begin inline asm
	bar.sync 0;
	// end inline asm
	// begin inline asm
	{	
.reg .f64 data;
	ld.global.ca.f64 data, [%rd32772];
	}
	// end inline asm
	// begin inline asm
	bar.sync 0;
	// end inline asm
	// begin inline asm
	{	
.reg .f64 data;
	ld.global.ca.f64 data, [%rd32772];
	}
	// end inline asm
	// begin inline asm
	bar.sync 0;
	// end inline asm
	// begin inline asm
	{	
.reg .f64 data;
	ld.global.ca.f64 data, [%rd32772];
	}
	// end inline asm
	// begin inline asm
	bar.sync 0;
	// end inline asm
	// begin inline asm
	{	
.reg .f64 data;
	ld.global.ca.f64 data, [%rd32772];
	}
	// end inline asm
	// begin inline asm
	bar.sync 0;
	// end inline asm
	// begin inline asm
	{	
.reg .f64 data;
	ld.global.ca.f64 data, [%rd32772];
	}
	// end inline asm
	// begin inline asm
	bar.sync 0;
	// end inline asm
	// begin inline asm
	{	
.reg .f64 data;
	ld.global.ca.f64 data, [%rd32772];
	}
	// end inline asm
	// begin inline asm
	bar.sync 0;
	// end inline asm
	// begin inline asm
	{	
.reg .f64 data;
	ld.global.ca.f64 data, [%rd32772];
	}
	// end inline asm
	// begin inline asm
	bar.sync 0;
	// end inline asm
	// begin inline asm
	{	
.reg .f64 data;
	ld.global.ca.f64 data, [%rd32772];
	}
	// end inline asm
	// begin inline asm
	bar.sync 0;
	// end inline asm
	// begin inline asm
	{	
.reg .f64 data;
	ld.global.ca.f64 data, [%rd32772];
	}
	// end inline asm
	// begin inline asm
	bar.sync 0;
	// end inline asm
	// begin inline asm
	{	
.reg .f64 data;
	ld.global.ca.f64 data, [%rd32772];
	}
	// end inline asm
	// begin inline asm
	bar.sync 0;
	// end inline asm
	// begin inline asm
	{	
.reg .f64 data;
	ld.global.ca.f64 data, [%rd32772];
	}
	// end inline asm
	// begin inline asm
	bar.sync 0;
	// end inline asm
	// begin inline asm
	{	
.reg .f64 data;
	ld.global.ca.f64 data, [%rd32772];
	}
	// end inline asm
	// begin inline asm
	bar.sync 0;
	// end inline asm
	// begin inline asm
	{	
.reg .f64 data;
	ld.global.ca.f64 data, [%rd32772];
	}
	// end inline asm
	// begin inline asm
	bar.sync 0;
	// end inline asm
	// begin inline asm
	{	
.reg .f64 data;
	ld.global.ca.f64 data, [%rd32772];
	}
	// end inline asm
	// begin inline asm
	bar.sync 0;
	// end inline asm
	// begin inline asm
	{	
.reg .f64 data;
	ld.global.ca.f64 data, [%rd32772];
	}
	// end inline asm
	// begin inline asm
	bar.sync 0;
	// end inline asm
	// begin inline asm
	{	
.reg .f64 data;
	ld.global.ca.f64 data, [%rd32772];
	}
	// end inline asm
	// begin inline asm
	bar.sync 0;
	// end inline asm
	// begin inline asm
	{	
.reg .f64 data;
	ld.global.ca.f64 data, [%rd32772];
	}
	// end inline asm
	// begin inline asm
	bar.sync 0;
	// end inline asm
	// begin inline asm
	{	
.reg .f64 data;
	ld.global.ca.f64 data, [%rd32772];
	}
	// end inline asm
	// begin inline asm
	bar.sync 0;
	// end inline asm
	// begin inline asm
	{	
.reg .f64 data;
	ld.global.ca.f64 data, [%rd32772];
	}
	// end inline asm
	// begin inline asm
	bar.sync 0;
	// end inline asm
	// begin inline asm
	{	
.reg .f64 data;
	ld.global.ca.f64 data, [%rd32772];
	}
	// end inline asm
	// begin inline asm
	bar.sync 0;
	// end inline asm
	// begin inline asm
	{	
.reg .f64 data;
	ld.global.ca.f64 data, [%rd32772];
	}
	// end inline asm
	// begin inline asm
	bar.sync 0;
	// end inline asm
	// begin inline asm
	{	
.reg .f64 data;
	ld.global.ca.f64 data, [%rd32772];
	}
	// end inline asm
	// begin inline asm
	bar.sync 0;
	// end inline asm
	// begin inline asm
	{	
.reg .f64 data;
	ld.global.ca.f64 data, [%rd32772];
	}
	// end inline asm
	// begin inline asm
	bar.sync 0;
	// end inline asm
	// begin inline asm
	{	
.reg .f64 data;
	ld.global.ca.f64 data, [%rd32772];
	}
	// end inline asm
	// begin inline asm
	bar.sync 0;
	// end inline asm
	// begin inline asm
	{	
.reg .f64 data;
	ld.global.ca.f64 data, [%rd32772];
	}
	// end inline asm
	// begin inline asm
	bar.sync 0;
	// end inline asm
	// begin inline asm
	{	
.reg .f64 data;
	ld.global.ca.f64 data, [%rd32772];
	}
	// end inline asm
	// begin inline asm
	bar.sync 0;
	// end inline asm
	// begin inline asm
	{	
.reg .f64 data;
	ld.global.ca.f64 data, [%rd32772];
	}
	// end inline asm
	// begin inline asm
	bar.sync 0;
	// end inline asm
	// begin inline asm
	{	
.reg .f64 data;
	ld.global.ca.f64 data, [%rd32772];
	}
	// end inline asm
	// begin inline asm
	bar.sync 0;
	// end inline asm
	// begin inline asm
	{	
.reg .f64 data;
	ld.global.ca.f64 data, [%rd32772];
	}
	// end inline asm
	// begin inline asm
	bar.sync 0;
	// end inline asm
	// begin inline asm
	{	
.reg .f64 data;
	ld.global.ca.f64 data, [%rd32772];
	}
	// end inline asm
	// begin inline asm
	bar.sync 0;
	// end inline asm
	// begin inline asm
	{	
.reg .f64 data;
	ld.global.ca.f64 data, [%rd32772];
	}
	// end inline asm
	// begin inline asm
	bar.sync 0;
	// end inline asm
	// begin inline asm
	{	
.reg .f64 data;
	ld.global.ca.f64 data, [%rd32772];
	}
	// end inline asm
	// begin inline asm
	bar.sync 0;
	// end inline asm
	// begin inline asm
	{	
.reg .f64 data;
	ld.global.ca.f64 data, [%rd32772];
	}
	// end inline asm
	// begin inline asm
	bar.sync 0;
	// end inline asm
	// begin inline asm
	{	
.reg .f64 data;
	ld.global.ca.f64 data, [%rd32772];
	}
	// end inline asm
	// begin inline asm
	bar.sync 0;
	// end inline asm
	// begin inline asm
	{	
.reg .f64 data;
	ld.global.ca.f64 data, [%rd32772];
	}
	// end inline asm
	// begin inline asm
	bar.sync 0;
	// end inline asm
	// begin inline asm
	{	
.reg .f64 data;
	ld.global.ca.f64 data, [%rd32772];
	}
	// end inline asm
	// begin inline asm
	bar.sync 0;
	// end inline asm
	// begin inline asm
	{	
.reg .f64 data;
	ld.global.ca.f64 data, [%rd32772];
	}
	// end inline asm
	// begin inline asm
	bar.sync 0;
	// end inline asm
	// begin inline asm
	{	
.reg .f64 data;
	ld.global.ca.f64 data, [%rd32772];
	}
	// end inline asm
	// begin inline asm
	bar.sync 0;
	// end inline asm
	// begin inline asm
	{	
.reg .f64 data;
	ld.global.ca.f64 data, [%rd32772];
	}
	// end inline asm
	// begin inline asm
	bar.sync 0;
	// end inline asm
	// begin inline asm
	{	
.reg .f64 data;
	ld.global.ca.f64 data, [%rd32772];
	}
	// end inline asm
	// begin inline asm
	bar.sync 0;
	// end inline asm
	// begin inline asm
	{	
.reg .f64 data;
	ld.global.ca.f64 data, [%rd32772];
	}
	// end inline asm
	// begin inline asm
	bar.sync 0;
	// end inline asm
	// begin inline asm
	{	
.reg .f64 data;
	ld.global.ca.f64 data, [%rd32772];
	}
	// end inline asm
	// begin inline asm
	bar.sync 0;
	// end inline asm
	// begin inline asm
	{	
.reg .f64 data;
	ld.global.ca.f64 data, [%rd32772];
	}
	// end inline asm
	// begin inline asm
	bar.sync 0;
	// end inline asm
	// begin inline asm
	{	
.reg .f64 data;
	ld.global.ca.f64 data, [%rd32772];
	}
	// end inline asm
	// begin inline asm
	bar.sync 0;
	// end inline asm
	// begin inline asm
	{	
.reg .f64 data;
	ld.global.ca.f64 data, [%rd32772];
	}
	// end inline asm
	// begin inline asm
	bar.sync 0;
	// end inline asm
	// begin inline asm
	{	
.reg .f64 data;
	ld.global.ca.f64 data, [%rd32772];
	}
	// end inline asm
	// begin inline asm
	bar.sync 0;
	// end inline asm
	// begin inline asm
	{	
.reg .f64 data;
	ld.global.ca.f64 data, [%rd32772];
	}
	// end inline asm
	// begin inline asm
	bar.sync 0;
	// end inline asm
	// begin inline asm
	{	
.reg .f64 data;
	ld.global.ca.f64 data, [%rd32772];
	}
	// end inline asm
	// begin inline asm
	bar.sync 0;
	// end inline asm
	// begin inline asm
	{	
.reg .f64 data;
	ld.global.ca.f64 data, [%rd32772];
	}
	// end inline asm
	// begin inline asm
	bar.sync 0;
	// end inline asm
	// begin inline asm
	{	
.reg .f64 data;
	ld.global.ca.f64 data, [%rd32772];
	}
	// end inline asm
	// begin inline asm
	bar.sync 0;
	// end inline asm
	// begin inline asm
	{	
.reg .f64 data;
	ld.global.ca.f64 data, [%rd32772];
	}
	// end inline asm
	// begin inline asm
	bar.sync 0;
	// end inline asm
	// begin inline asm
	{	
.reg .f64 data;
	ld.global.ca.f64 data, [%rd32772];
	}
	// end inline asm
	// begin inline asm
	bar.sync 0;
	// end inline asm
	// begin inline asm
	{	
.reg .f64 data;
	ld.global.ca.f64 data, [%rd32772];
	}
	// end inline asm
	// begin inline asm
	bar.sync 0;
	// end inline asm
	// begin inline asm
	{	
.reg .f64 data;
	ld.global.ca.f64 data, [%rd32772];
	}
	// end inline asm
	// begin inline asm
	bar.sync 0;
	// end inline asm
	// begin inline asm
	{	
.reg .f64 data;
	ld.global.ca.f64 data, [%rd32772];
	}
	// end inline asm
	// begin inline asm
	bar.sync 0;
	// end inline asm
	// begin inline asm
	{	
.reg .f64 data;
	ld.global.ca.f64 data, [%rd32772];
	}
	// end inline asm
	// begin inline asm
	bar.sync 0;
	// end inline asm
	// begin inline asm
	{	
.reg .f64 data;
	ld.global.ca.f64 data, [%rd32772];
	}
	// end inline asm
	// begin inline asm
	bar.sync 0;
	// end inline asm
	// begin inline asm
	{	
.reg .f64 data;
	ld.global.ca.f64 data, [%rd32772];
	}
	// end inline asm
	// begin inline asm
	bar.sync 0;
	// end inline asm
	// begin inline asm
	{	
.reg .f64 data;
	ld.global.ca.f64 data, [%rd32772];
	}
	// end inline asm
	// begin inline asm
	bar.sync 0;
	// end inline asm
	// begin inline asm
	{	
.reg .f64 data;
	ld.global.ca.f64 data, [%rd32772];
	}
	// end inline asm
	// begin inline asm
	bar.sync 0;
	// end inline asm
	// begin inline asm
	{	
.reg .f64 data;
	ld.global.ca.f64 data, [%rd32772];
	}
	// end inline asm
	// begin inline asm
	bar.sync 0;
	// end inline asm
	// begin inline asm
	{	
.reg .f64 data;
	ld.global.ca.f64 data, [%rd32772];
	}
	// end inline asm
	// begin inline asm
	bar.sync 0;
	// end inline asm
	// begin inline asm
	{	
.reg .f64 data;
	ld.global.ca.f64 data, [%rd32772];
	}
	// end inline asm
	// begin inline asm
	bar.sync 0;
	// end inline asm
	// begin inline asm
	{	
.reg .f64 data;
	ld.global.ca.f64 data, [%rd32772];
	}
	// end inline asm
	// begin inline asm
	bar.sync 0;
	// end inline asm
	// begin inline asm
	{	
.reg .f64 data;
	ld.global.ca.f64 data, [%rd32772];
	}
	// end inline asm
	// begin inline asm
	bar.sync 0;
	// end inline asm
	// begin inline asm
	{	
.reg .f64 data;
	ld.global.ca.f64 data, [%rd32772];
	}
	// end inline asm
	// begin inline asm
	bar.sync 0;
	// end inline asm
	// begin inline asm
	{	
.reg .f64 data;
	ld.global.ca.f64 data, [%rd32772];
	}
	// end inline asm
	// begin inline asm
	bar.sync 0;
	// end inline asm
	// begin inline asm
	{	
.reg .f64 data;
	ld.global.ca.f64 data, [%rd32772];
	}
	// end inline asm
	// begin inline asm
	bar.sync 0;
	// end inline asm
	// begin inline asm
	{	
.reg .f64 data;
	ld.global.ca.f64 data, [%rd32772];
	}
	// end inline asm
	// begin inline asm
	bar.sync 0;
	// end inline asm
	// begin inline asm
	{	
.reg .f64 data;
	ld.global.ca.f64 data, [%rd32772];
	}
	// end inline asm
	// begin inline asm
	bar.sync 0;
	// end inline asm
	// begin inline asm
	{	
.reg .f64 data;
	ld.global.ca.f64 data, [%rd32772];
	}
	// end inline asm
	// begin inline asm
	bar.sync 0;
	// end inline asm
	// begin inline asm
	{	
.reg .f64 data;
	ld.global.ca.f64 data, [%rd32772];
	}
	// end inline asm
	// begin inline asm
	bar.sync 0;
	// end inline asm
	// begin inline asm
	{	
.reg .f64 data;
	ld.global.ca.f64 data, [%rd32772];
	}
	// end inline asm
	// begin inline asm
	bar.sync 0;
	// end inline asm
	// begin inline asm
	{	
.reg .f64 data;
	ld.global.ca.f64 data, [%rd32772];
	}
	// end inline asm
	// begin inline asm
	bar.sync 0;
	// end inline asm
	// begin inline asm
	{	
.reg .f64 data;
	ld.global.ca.f64 data, [%rd32772];
	}
	// end inline asm
	// begin inline asm
	bar.sync 0;
	// end inline asm
	// begin inline asm
	{	
.reg .f64 data;
	ld.global.ca.f64 data, [%rd32772];
	}
	// end inline asm
	// begin inline asm
	bar.sync 0;
	// end inline asm
	// begin inline asm
	{	
.reg .f64 data;
	ld.global.ca.f64 data, [%rd32772];
	}
	// end inline asm
	// begin inline asm
	bar.sync 0;
	// end inline asm
	// begin inline asm
	{	
.reg .f64 data;
	ld.global.ca.f64 data, [%rd32772];
	}
	// end inline asm
	// begin inline asm
	bar.sync 0;
	// end inline asm
	// begin inline asm
	{	
.reg .f64 data;
	ld.global.ca.f64 data, [%rd32772];
	}
	// end inline asm
	// begin inline asm
	bar.sync 0;
	// end inline asm
	// begin inline asm
	{	
.reg .f64 data;
	ld.global.ca.f64 data, [%rd32772];
	}
	// end inline asm
	// begin inline asm
	bar.sync 0;
	// end inline asm
	// begin inline asm
	{	
.reg .f64 data;
	ld.global.ca.f64 data, [%rd32772];
	}
	// end inline asm
	// begin inline asm
	bar.sync 0;
	// end inline asm
	// begin inline asm
	{	
.reg .f64 data;
	ld.global.ca.f64 data, [%rd32772];
	}
	// end inline asm
	// begin inline asm
	bar.sync 0;
	// end inline asm
	// begin inline asm
	{	
.reg .f64 data;
	ld.global.ca.f64 data, [%rd32772];
	}
	// end inline asm
	// begin inline asm
	bar.sync 0;
	// end inline asm
	// begin inline asm
	{	
.reg .f64 data;
	ld.global.ca.f64 data, [%rd32772];
	}
	// end inline asm
	// begin inline asm
	bar.sync 0;
	// end inline asm
	// begin inline asm
	{	
.reg .f64 data;
	ld.global.ca.f64 data, [%rd32772];
	}
	// end inline asm
	// begin inline asm
	bar.sync 0;
	// end inline asm
	// begin inline asm
	{	
.reg .f64 data;
	ld.global.ca.f64 data, [%rd32772];
	}
	// end inline asm
	// begin inline asm
	bar.sync 0;
	// end inline asm
	// begin inline asm
	{	
.reg .f64 data;
	ld.global.ca.f64 data, [%rd32772];
	}
	// end inline asm
	// begin inline asm
	bar.sync 0;
	// end inline asm
	// begin inline asm
	{	
.reg .f64 data;
	ld.global.ca.f64 data, [%rd32772];
	}
	// end inline asm
	// begin inline asm
	bar.sync 0;
	// end inline asm
	// begin inline asm
	{	
.reg .f64 data;
	ld.global.ca.f64 data, [%rd32772];
	}
	// end inline asm
	// begin inline asm
	bar.sync 0;
	// end inline asm
	// begin inline asm
	{	
.reg .f64 data;
	ld.global.ca.f64 data, [%rd32772];
	}
	// end inline asm
	// begin inline asm
	bar.sync 0;
	// end inline asm
	// begin inline asm
	{	
.reg .f64 data;
	ld.global.ca.f64 data, [%rd32772];
	}
	// end inline asm
	// begin inline asm
	bar.sync 0;
	// end inline asm
	// begin inline asm
	{	
.reg .f64 data;
	ld.global.ca.f64 data, [%rd32772];
	}
	// end inline asm
	// begin inline asm
	bar.sync 0;
	// end inline asm
	// begin inline asm
	{	
.reg .f64 data;
	ld.global.ca.f64 data, [%rd32772];
	}
	// end inline asm
	// begin inline asm
	bar.sync 0;
	// end inline asm
	// begin inline asm
	{	
.reg .f64 data;
	ld.global.ca.f64 data, [%rd32772];
	}
	// end inline asm
	// begin inline asm
	bar.sync 0;
	// end inline asm
	// begin inline asm
	{	
.reg .f64 data;
	ld.global.ca.f64 data, [%rd32772];
	}
	// end inline asm
	// begin inline asm
	bar.sync 0;
	// end inline asm
	// begin inline asm
	{	
.reg .f64 data;
	ld.global.ca.f64 data, [%rd32772];
	}
	// end inline asm
	// begin inline asm
	bar.sync 0;
	// end inline asm
	// begin inline asm
	{	
.reg .f64 data;
	ld.global.ca.f64 data, [%rd32772];
	}
	// end inline asm
	// begin inline asm
	bar.sync 0;
	// end inline asm
	// begin inline asm
	{	
.reg .f64 data;
	ld.global.ca.f64 data, [%rd32772];
	}
	// end inline asm
	// begin inline asm
	bar.sync 0;
	// end inline asm
	// begin inline asm
	{	
.reg .f64 data;
	ld.global.ca.f64 data, [%rd32772];
	}
	// end inline asm
	// begin inline asm
	bar.sync 0;
	// end inline asm
	// begin inline asm
	{	
.reg .f64 data;
	ld.global.ca.f64 data, [%rd32772];
	}
	// end inline asm
	// begin inline asm
	bar.sync 0;
	// end inline asm
	// begin inline asm
	{	
.reg .f64 data;
	ld.global.ca.f64 data, [%rd32772];
	}
	// end inline asm
	// begin inline asm
	bar.sync 0;
	// end inline asm
	// begin inline asm
	{	
.reg .f64 data;
	ld.global.ca.f64 data, [%rd32772];
	}
	// end inline asm
	// begin inline asm
	bar.sync 0;
	// end inline asm
	// begin inline asm
	{	
.reg .f64 data;
	ld.global.ca.f64 data, [%rd32772];
	}
	// end inline asm
	// begin inline asm
	bar.sync 0;
	// end inline asm
	// begin inline asm
	{	
.reg .f64 data;
	ld.global.ca.f64 data, [%rd32772];
	}
	// end inline asm
	// begin inline asm
	bar.sync 0;
	// end inline asm
	// begin inline asm
	{	
.reg .f64 data;
	ld.global.ca.f64 data, [%rd32772];
	}
	// end inline asm
	// begin inline asm
	bar.sync 0;
	// end inline asm
	// begin inline asm
	{	
.reg .f64 data;
	ld.global.ca.f64 data, [%rd32772];
	}
	// end inline asm
	// begin inline asm
	bar.sync 0;
	// end inline asm
	// begin inline asm
	{	
.reg .f64 data;
	ld.global.ca.f64 data, [%rd32772];
	}
	// end inline asm
	// begin inline asm
	bar.sync 0;
	// end inline asm
	// begin inline asm
	{	
.reg .f64 data;
	ld.global.ca.f64 data, [%rd32772];
	}
	// end inline asm
	// begin inline asm
	bar.sync 0;
	// end inline asm
	// begin inline asm
	{	
.reg .f64 data;
	ld.global.ca.f64 data, [%rd32772];
	}
	// end inline asm
	// begin inline asm
	bar.sync 0;
	// end inline asm
	// begin inline asm
	{	
.reg .f64 data;
	ld.global.ca.f64 data, [%rd32772];
	}
	// end inline asm
	// begin inline asm
	bar.sync 0;
	// end inline asm
	// begin inline asm
	{	
.reg .f64 data;
	ld.global.ca.f64 data, [%rd32772];
	}
	// end inline asm
	// begin inline asm
	bar.sync 0;
	// end inline asm
	// begin inline asm
	{	
.reg .f64 data;
	ld.global.ca.f64 data, [%rd32772];
	}
	// end inline asm
	// begin inline asm
	bar.sync 0;
	// end inline asm
	// begin inline asm
	{	
.reg .f64 data;
	ld.global.ca.f64 data, [%rd32772];
	}
	// end inline asm
	// begin inline asm
	bar.sync 0;
	// end inline asm
	// begin inline asm
	{	
.reg .f64 data;
	ld.global.ca.f64 data, [%rd32772];
	}
	// end inline asm
	// begin inline asm
	bar.sync 0;
	// end inline asm
	// begin inline asm
	{	
.reg .f64 data;
	ld.global.ca.f64 data, [%rd32772];
	}
	// end inline asm
	// begin inline asm
	bar.sync 0;
	// end inline asm
	// begin inline asm
	{	
.reg .f64 data;
	ld.global.ca.f64 data, [%rd32772];
	}
	// end inline asm
	// begin inline asm
	bar.sync 0;
	// end inline asm
	// begin inline asm
	{	
.reg .f64 data;
	ld.global.ca.f64 data, [%rd32772];
	}
	// end inline asm
	// begin inline asm
	bar.sync 0;
	// end inline asm
	// begin inline asm
	{	
.reg .f64 data;
	ld.global.ca.f64 data, [%rd32772];
	}
	// end inline asm
	// begin inline asm
	bar.sync 0;
	// end inline asm
	// begin inline asm
	{	
.reg .f64 data;
	ld.global.ca.f64 data, [%rd32772];
	}
	// end inline asm
	// begin inline asm
	bar.sync 0;
	// end inline asm
	// begin inline asm
	{	
.reg .f64 data;
	ld.global.ca.f64 data, [%rd32772];
	}
	// end inline asm
	// begin inline asm
	bar.sync 0;
	// end inline asm
	// begin inline asm
	{	
.reg .f64 data;
	ld.global.ca.f64 data, [%rd32772];
	}
	// end inline asm
	// begin inline asm
	bar.sync 0;
	// end inline asm
	// begin inline asm
	{	
.reg .f64 data;
	ld.global.ca.f64 data, [%rd32772];
	}
	// end inline asm
	// begin inline asm
	bar.sync 0;
	// end inline asm
	// begin inline asm
	{	
.reg .f64 data;
	ld.global.ca.f64 data, [%rd32772];
	}
	// end inline asm
	// begin inline asm
	bar.sync 0;
	// end inline asm
	// begin inline asm
	{	
.reg .f64 data;
	ld.global.ca.f64 data, [%rd32772];
	}
	// end inline asm
	// begin inline asm
	bar.sync 0;
	// end inline asm
	// begin inline asm
	{	
.reg .f64 data;
	ld.global.ca.f64 data, [%rd32772];
	}
	// end inline asm
	// begin inline asm
	bar.sync 0;
	// end inline asm
	// begin inline asm
	{	
.reg .f64 data;
	ld.global.ca.f64 data, [%rd32772];
	}
	// end inline asm
	// begin inline asm
	bar.sync 0;
	// end inline asm
	// begin inline asm
	{	
.reg .f64 data;
	ld.global.ca.f64 data, [%rd32772];
	}
	// end inline asm
	// begin inline asm
	bar.sync 0;
	// end inline asm
	// begin inline asm
	{	
.reg .f64 data;
	ld.global.ca.f64 data, [%rd32772];
	}
	// end inline asm
	// begin inline asm
	bar.sync 0;
	// end inline asm
	// begin inline asm
	{	
.reg .f64 data;
	ld.global.ca.f64 data, [%rd32772];
	}
	// end inline asm
	// begin inline asm
	bar.sync 0;
	// end inline asm
	// begin inline asm
	{	
.reg .f64 data;
	ld.global.ca.f64 data, [%rd32772];
	}
	// end inline asm
	// begin inline asm
	bar.sync 0;
	// end inline asm
	// begin inline asm
	{	
.reg .f64 data;
	ld.global.ca.f64 data, [%rd32772];
	}
	// end inline asm
	// begin inline asm
	bar.sync 0;
	// end inline asm
	// begin inline asm
	{	
.reg .f64 data;
	ld.global.ca.f64 data, [%rd32772];
	}
	// end inline asm
	// begin inline asm
	bar.sync 0;
	// end inline asm
	// begin inline asm
	{	
.reg .f64 data;
	ld.global.ca.f64 data, [%rd32772];
	}
	// end inline asm
	// begin inline asm
	bar.sync 0;
	// end inline asm
	// begin inline asm
	{	
.reg .f64 data;
	ld.global.ca.f64 data, [%rd32772];
	}
	// end inline asm
	// begin inline asm
	bar.sync 0;
	// end inline asm
	// begin inline asm
	{	
.reg .f64 data;
	ld.global.ca.f64 data, [%rd32772];
	}
	// end inline asm
	// begin inline asm
	bar.sync 0;
	// end inline asm
	// begin inline asm
	{	
.reg .f64 data;
	ld.global.ca.f64 data, [%rd32772];
	}
	// end inline asm
	// begin inline asm
	bar.sync 0;
	// end inline asm
	// begin inline asm
	{	
.reg .f64 data;
	ld.global.ca.f64 data, [%rd32772];
	}
	// end inline asm
	// begin inline asm
	bar.sync 0;
	// end inline asm
	// begin inline asm
	{	
.reg .f64 data;
	ld.global.ca.f64 data, [%rd32772];
	}
	// end inline asm
	// begin inline asm
	bar.sync 0;
	// end inline asm
	// begin inline asm
	{	
.reg .f64 data;
	ld.global.ca.f64 data, [%rd32772];
	}
	// end inline asm
	// begin inline asm
	bar.sync 0;
	// end inline asm
	// begin inline asm
	{	
.reg .f64 data;
	ld.global.ca.f64 data, [%rd32772];
	}
	// end inline asm
	// begin inline asm
	bar.sync 0;
	// end inline asm
	// begin inline asm
	{	
.reg .f64 data;
	ld.global.ca.f64 data, [%rd32772];
	}
	// end inline asm
	// begin inline asm
	bar.sync 0;
	// end inline asm
	// begin inline asm
	{	
.reg .f64 data;
	ld.global.ca.f64 data, [%rd32772];
	}
	// end inline asm
	// begin inline asm
	bar.sync 0;
	// end inline asm
	// begin inline asm
	{	
.reg .f64 data;
	ld.global.ca.f64 data, [%rd32772];
	}
	// end inline asm
	// begin inline asm
	bar.sync 0;
	// end inline asm
	// begin inline asm
	{	
.reg .f64 data;
	ld.global.ca.f64 data, [%rd32772];
	}
	// end inline asm
	// begin inline asm
	bar.sync 0;
	// end inline asm
	// begin inline asm
	{	
.reg .f64 data;
	ld.global.ca.f64 data, [%rd32772];
	}
	// end inline asm
	// begin inline asm
	bar.sync 0;
	// end inline asm
	// begin inline asm
	{	
.reg .f64 data;
	ld.global.ca.f64 data, [%rd32772];
	}
	// end inline asm
	// begin inline asm
	bar.sync 0;
	// end inline asm
	// begin inline asm
	{	
.reg .f64 data;
	ld.global.ca.f64 data, [%rd32772];
	}
	// end inline asm
	// begin inline asm
	bar.sync 0;
	// end inline asm
	// begin inline asm
	{	
.reg .f64 data;
	ld.global.ca.f64 data, [%rd32772];
	}
	// end inline asm
	// begin inline asm
	bar.sync 0;
	// end inline asm
	// begin inline asm
	{	
.reg .f64 data;
	ld.global.ca.f64 data, [%rd32772];
	}
	// end inline asm
	// begin inline asm
	bar.sync 0;
	// end inline asm
	// begin inline asm
	{	
.reg .f64 data;
	ld.global.ca.f64 data, [%rd32772];
	}
	// end inline asm
	// begin inline asm
	bar.sync 0;
	// end inline asm
	// begin inline asm
	{	
.reg .f64 data;
	ld.global.ca.f64 data, [%rd32772];
	}
	// end inline asm
	// begin inline asm
	bar.sync 0;
	// end inline asm
	// begin inline asm
	{	
.reg .f64 data;
	ld.global.ca.f64 data, [%rd32772];
	}
	// end inline asm
	// begin inline asm
	bar.sync 0;
	// end inline asm
	// begin inline asm
	{	
.reg .f64 data;
	ld.global.ca.f64 data, [%rd32772];
	}
	// end inline asm
	// begin inline asm
	bar.sync 0;
	// end inline asm
	// begin inline asm
	{	
.reg .f64 data;
	ld.global.ca.f64 data, [%rd32772];
	}
	// end inline asm
	// begin inline asm
	bar.sync 0;
	// end inline asm
	// begin inline asm
	{	
.reg .f64 data;
	ld.global.ca.f64 data, [%rd32772];
	}
	// end inline asm
	// begin inline asm
	bar.sync 0;
	// end inline asm
	// begin inline asm
	{	
.reg .f64 data;
	ld.global.ca.f64 data, [%rd32772];
	}
	// end inline asm
	// begin inline asm
	bar.sync 0;
	// end inline asm
	// begin inline asm
	{	
.reg .f64 data;
	ld.global.ca.f64 data, [%rd32772];
	}
	// end inline asm
	// begin inline asm
	bar.sync 0;
	// end inline asm
	// begin inline asm
	{	
.reg .f64 data;
	ld.global.ca.f64 data, [%rd32772];
	}
	// end inline asm
	// begin inline asm
	bar.sync 0;
	// end inline asm
	// begin inline asm
	{	
.reg .f64 data;
	ld.global.ca.f64 data, [%rd32772];
	}
	// end inline asm
	// begin inline asm
	bar.sync 0;
	// end inline asm
	// begin inline asm
	{	
.reg .f64 data;
	ld.global.ca.f64 data, [%rd32772];
	}
	// end inline asm
	// begin inline asm
	bar.sync 0;
	// end inline asm
	// begin inline asm
	{	
.reg .f64 data;
	ld.global.ca.f64 data, [%rd32772];
	}
	// end inline asm
	// begin inline asm
	bar.sync 0;
	// end inline asm
	// begin inline asm
	{	
.reg .f64 data;
	ld.global.ca.f64 data, [%rd32772];
	}
	// end inline asm
	// begin inline asm
	bar.sync 0;
	// end inline asm
	// begin inline asm
	{	
.reg .f64 data;
	ld.global.ca.f64 data, [%rd32772];
	}
	// end inline asm
	// begin inline asm
	bar.sync 0;
	// end inline asm
	// begin inline asm
	{	
.reg .f64 data;
	ld.global.ca.f64 data, [%rd32772];
	}
	// end inline asm
	// begin inline asm
	bar.sync 0;
	// end inline asm
	// begin inline asm
	{	
.reg .f64 data;
	ld.global.ca.f64 data, [%rd32772];
	}
	// end inline asm
	// begin inline asm
	bar.sync 0;
	// end inline asm
	// begin inline asm
	{	
.reg .f64 data;
	ld.global.ca.f64 data, [%rd32772];
	}
	// end inline asm
	// begin inline asm
	bar.sync 0;
	// end inline asm
	// begin inline asm
	{	
.reg .f64 data;
	ld.global.ca.f64 data, [%rd32772];
	}
	// end inline asm
	// begin inline asm
	bar.sync 0;
	// end inline asm
	// begin inline asm
	{	
.reg .f64 data;
	ld.global.ca.f64 data, [%rd32772];
	}
	// end inline asm
	// begin inline asm
	bar.sync 0;
	// end inline asm
	// begin inline asm
	{	
.reg .f64 data;
	ld.global.ca.f64 data, [%rd32772];
	}
	// end inline asm
	// begin inline asm
	bar.sync 0;
	// end inline asm
	// begin inline asm
	{	
.reg .f64 data;
	ld.global.ca.f64 data, [%rd32772];
	}
	// end inline asm
	// begin inline asm
	bar.sync 0;
	// end inline asm
	// begin inline asm
	{	
.reg .f64 data;
	ld.global.ca.f64 data, [%rd32772];
	}
	// end inline asm
	// begin inline asm
	bar.sync 0;
	// end inline asm
	// begin inline asm
	{	
.reg .f64 data;
	ld.global.ca.f64 data, [%rd32772];
	}
	// end inline asm
	// begin inline asm
	bar.sync 0;
	// end inline asm
	// begin inline asm
	{	
.reg .f64 data;
	ld.global.ca.f64 data, [%rd32772];
	}
	// end inline asm
	// begin inline asm
	bar.sync 0;
	// end inline asm
	// begin inline asm
	{	
.reg .f64 data;
	ld.global.ca.f64 data, [%rd32772];
	}
	// end inline asm
	// begin inline asm
	bar.sync 0;
	// end inline asm
	// begin inline asm
	{	
.reg .f64 data;
	ld.global.ca.f64 data, [%rd32772];
	}
	// end inline asm
	// begin inline asm
	bar.sync 0;
	// end inline asm
	// begin inline asm
	{	
.reg .f64 data;
	ld.global.ca.f64 data, [%rd32772];
	}
	// end inline asm
	// begin inline asm
	bar.sync 0;
	// end inline asm
	// begin inline asm
	{	
.reg .f64 data;
	ld.global.ca.f64 data, [%rd32772];
	}
	// end inline asm
	// begin inline asm
	bar.sync 0;
	// end inline asm
	// begin inline asm
	{	
.reg .f64 data;
	ld.global.ca.f64 data, [%rd32772];
	}
	// end inline asm
	// begin inline asm
	bar.sync 0;
	// end inline asm
	// begin inline asm
	{	
.reg .f64 data;
	ld.global.ca.f64 data, [%rd32772];
	}
	// end inline asm
	// begin inline asm
	bar.sync 0;
	// end inline asm
	// begin inline asm
	{	
.reg .f64 data;
	ld.global.ca.f64 data, [%rd32772];
	}
	// end inline asm
	// begin inline asm
	bar.sync 0;
	// end inline asm
	// begin inline asm
	{	
.reg .f64 data;
	ld.global.ca.f64 data, [%rd32772];
	}
	// end inline asm
	// begin inline asm
	bar.sync 0;
	// end inline asm
	// begin inline asm
	{	
.reg .f64 data;
	ld.global.ca.f64 data, [%rd32772];
	}
	// end inline asm
	// begin inline asm
	bar.sync 0;
	// end inline asm
	// begin inline asm
	{	
.reg .f64 data;
	ld.global.ca.f64 data, [%rd32772];
	}
	// end inline asm
	// begin inline asm
	bar.sync 0;
	// end inline asm
	// begin inline asm
	{	
.reg .f64 data;
	ld.global.ca.f64 data, [%rd32772];
	}
	// end inline asm
	// begin inline asm
	bar.sync 0;
	// end inline asm
	// begin inline asm
	{	
.reg .f64 data;
	ld.global.ca.f64 data, [%rd32772];
	}
	// end inline asm
	// begin inline asm
	bar.sync 0;
	// end inline asm
	// begin inline asm
	{	
.reg .f64 data;
	ld.global.ca.f64 data, [%rd32772];
	}
	// end inline asm
	// begin inline asm
	bar.sync 0;
	// end inline asm
	// begin inline asm
	{	
.reg .f64 data;
	ld.global.ca.f64 data, [%rd32772];
	}
	// end inline asm
	// begin inline asm
	bar.sync 0;
	// end inline asm
	// begin inline asm
	{	
.reg .f64 data;
	ld.global.ca.f64 data, [%rd32772];
	}
	// end inline asm
	// begin inline asm
	bar.sync 0;
	// end inline asm
	// begin inline asm
	{	
.reg .f64 data;
	ld.global.ca.f64 data, [%rd32772];
	}
	// end inline asm
	// begin inline asm
	bar.sync 0;
	// end inline asm
	// begin inline asm
	{	
.reg .f64 data;
	ld.global.ca.f64 data, [%rd32772];
	}
	// end inline asm
	// begin inline asm
	bar.sync 0;
	// end inline asm
	// begin inline asm
	{	
.reg .f64 data;
	ld.global.ca.f64 data, [%rd32772];
	}
	// end inline asm
	// begin inline asm
	bar.sync 0;
	// end inline asm
	// begin inline asm
	{	
.reg .f64 data;
	ld.global.ca.f64 data, [%rd32772];
	}
	// end inline asm
	// begin inline asm
	bar.sync 0;
	// end inline asm
	// begin inline asm
	{	
.reg .f64 data;
	ld.global.ca.f64 data, [%rd32772];
	}
	// end inline asm
	// begin inline asm
	bar.sync 0;
	// end inline asm
	// begin inline asm
	{	
.reg .f64 data;
	ld.global.ca.f64 data, [%rd32772];
	}
	// end inline asm
	// begin inline asm
	bar.sync 0;
	// end inline asm
	// begin inline asm
	{	
.reg .f64 data;
	ld.global.ca.f64 data, [%rd32772];
	}
	// end inline asm
	// begin inline asm
	bar.sync 0;
	// end inline asm
	// begin inline asm
	{	
.reg .f64 data;
	ld.global.ca.f64 data, [%rd32772];
	}
	// end inline asm
	// begin inline asm
	bar.sync 0;
	// end inline asm
	// begin inline asm
	{	
.reg .f64 data;
	ld.global.ca.f64 data, [%rd32772];
	}
	// end inline asm
	// begin inline asm
	bar.sync 0;
	// end inline asm
	// begin inline asm
	{	
.reg .f64 data;
	ld.global.ca.f64 data, [%rd32772];
	}
	// end inline asm
	// begin inline asm
	bar.sync 0;
	// end inline asm
	// begin inline asm
	{	
.reg .f64 data;
	ld.global.ca.f64 data, [%rd32772];
	}
	// end inline asm
	// begin inline asm
	bar.sync 0;
	// end inline asm
	// begin inline asm
	{	
.reg .f64 data;
	ld.global.ca.f64 data, [%rd32772];
	}
	// end inline asm
	// begin inline asm
	bar.sync 0;
	// end inline asm
	// begin inline asm
	{	
.reg .f64 data;
	ld.global.ca.f64 data, [%rd32772];
	}
	// end inline asm
	// begin inline asm
	bar.sync 0;
	// end inline asm
	// begin inline asm
	{	
.reg .f64 data;
	ld.global.ca.f64 data, [%rd32772];
	}
	// end inline asm
	// begin inline asm
	bar.sync 0;
	// end inline asm
	// begin inline asm
	{	
.reg .f64 data;
	ld.global.ca.f64 data, [%rd32772];
	}
	// end inline asm
	// begin inline asm
	bar.sync 0;
	// end inline asm
	// begin inline asm
	{	
.reg .f64 data;
	ld.global.ca.f64 data, [%rd32772];
	}
	// end inline asm
	// begin inline asm
	bar.sync 0;
	// end inline asm
	// begin inline asm
	{	
.reg .f64 data;
	ld.global.ca.f64 data, [%rd32772];
	}
	// end inline asm
	// begin inline asm
	bar.sync 0;
	// end inline asm
	// begin inline asm
	{	
.reg .f64 data;
	ld.global.ca.f64 data, [%rd32772];
	}
	// end inline asm
	// begin inline asm
	bar.sync 0;
	// end inline asm
	// begin inline asm
	{	
.reg .f64 data;
	ld.global.ca.f64 data, [%rd32772];
	}
	// end inline asm
	// begin inline asm
	bar.sync 0;
	// end inline asm
	// begin inline asm
	{	
.reg .f64 data;
	ld.global.ca.f64 data, [%rd32772];
	}
	// end inline asm
	// begin inline asm
	bar.sync 0;
	// end inline asm
	// begin inline asm
	{	
.reg .f64 data;
	ld.global.ca.f64 data, [%rd32772];
	}
	// end inline asm
	// begin inline asm
	bar.sync 0;
	// end inline asm
	// begin inline asm
	{	
.reg .f64 data;
	ld.global.ca.f64 data, [%rd32772];
	}
	// end inline asm
	// begin inline asm
	bar.sync 0;
	// end inline asm
	// begin inline asm
	{	
.reg .f64 data;
	ld.global.ca.f64 data, [%rd32772];
	}
	// end inline asm
	// begin inline asm
	bar.sync 0;
	// end inline asm
	// begin inline asm
	{	
.reg .f64 data;
	ld.global.ca.f64 data, [%rd32772];
	}
	// end inline asm
	// begin inline asm
	bar.sync 0;
	// end inline asm
	// begin inline asm
	{	
.reg .f64 data;
	ld.global.ca.f64 data, [%rd32772];
	}
	// end inline asm
	// begin inline asm
	bar.sync 0;
	// end inline asm
	// begin inline asm
	{	
.reg .f64 data;
	ld.global.ca.f64 data, [%rd32772];
	}
	// end inline asm
	// begin inline asm
	bar.sync 0;
	// end inline asm
	// begin inline asm
	{	
.reg .f64 data;
	ld.global.ca.f64 data, [%rd32772];
	}
	// end inline asm
	// begin inline asm
	bar.sync 0;
	// end inline asm
	// begin inline asm
	{	
.reg .f64 data;
	ld.global.ca.f64 data, [%rd32772];
	}
	// end inline asm
	// begin inline asm
	bar.sync 0;
	// end inline asm
	// begin inline asm
	{	
.reg .f64 data;
	ld.global.ca.f64 data, [%rd32772];
	}
	// end inline asm
	// begin inline asm
	bar.sync 0;
	// end inline asm
	// begin inline asm
	{	
.reg .f64 data;
	ld.global.ca.f64 data, [%rd32772];
	}
	// end inline asm
	// begin inline asm
	bar.sync 0;
	// end inline asm
	// begin inline asm
	{	
.reg .f64 data;
	ld.global.ca.f64 data, [%rd32772];
	}
	// end inline asm
	// begin inline asm
	bar.sync 0;
	// end inline asm
	// begin inline asm
	{	
.reg .f64 data;
	ld.global.ca.f64 data, [%rd32772];
	}
	// end inline asm
	// begin inline asm
	bar.sync 0;
	// end inline asm
	// begin inline asm
	{	
.reg .f64 data;
	ld.global.ca.f64 data, [%rd32772];
	}
	// end inline asm
	// begin inline asm
	bar.sync 0;
	// end inline asm
	// begin inline asm
	{	
.reg .f64 data;
	ld.global.ca.f64 data, [%rd32772];
	}
	// end inline asm
	// begin inline asm
	bar.sync 0;
	// end inline asm
	// begin inline asm
	{	
.reg .f64 data;
	ld.global.ca.f64 data, [%rd32772];
	}
	// end inline asm
	// begin inline asm
	bar.sync 0;
	// end inline asm
	// begin inline asm
	{	
.reg .f64 data;
	ld.global.ca.f64 data, [%rd32772];
	}
	// end inline asm
	// begin inline asm
	bar.sync 0;
	// end inline asm
	// begin inline asm
	{	
.reg .f64 data;
	ld.global.ca.f64 data, [%rd32772];
	}
	// end inline asm
	// begin inline asm
	bar.sync 0;
	// end inline asm
	// begin inline asm
	{	
.reg .f64 data;
	ld.global.ca.f64 data, [%rd32772];
	}
	// end inline asm
	// begin inline asm
	bar.sync 0;
	// end inline asm
	// begin inline asm
	{	
.reg .f64 data;
	ld.global.ca.f64 data, [%rd32772];
	}
	// end inline asm
	// begin inline asm
	bar.sync 0;
	// end inline asm
	// begin inline asm
	{	
.reg .f64 data;
	ld.global.ca.f64 data, [%rd32772];
	}
	// end inline asm
	// begin inline asm
	bar.sync 0;
	// end inline asm
	// begin inline asm
	{	
.reg .f64 data;
	ld.global.ca.f64 data, [%rd32772];
	}
	// end inline asm
	// begin inline asm
	bar.sync 0;
	// end inline asm
	// begin inline asm
	{	
.reg .f64 data;
	ld.global.ca.f64 data, [%rd32772];
	}
	// end inline asm
	// begin inline asm
	bar.sync 0;
	// end inline asm
	// begin inline asm
	{	
.reg .f64 data;
	ld.global.ca.f64 data, [%rd32772];
	}
	// end inline asm
	// begin inline asm
	bar.sync 0;
	// end inline asm
	// begin inline asm
	{	
.reg .f64 data;
	ld.global.ca.f64 data, [%rd32772];
	}
	// end inline asm
	// begin inline asm
	bar.sync 0;
	// end inline asm
	// begin inline asm
	{	
.reg .f64 data;
	ld.global.ca.f64 data, [%rd32772];
	}
	// end inline asm
	// begin inline asm
	bar.sync 0;
	// end inline asm
	// begin inline asm
	{	
.reg .f64 data;
	ld.global.ca.f64 data, [%rd32772];
	}
	// end inline asm
	// begin inline asm
	bar.sync 0;
	// end inline asm
	// begin inline asm
	{	
.reg .f64 data;
	ld.global.ca.f64 data, [%rd32772];
	}
	// end inline asm
	// begin inline asm
	bar.sync 0;
	// end inline asm
	// begin inline asm
	{	
.reg .f64 data;
	ld.global.ca.f64 data, [%rd32772];
	}
	// end inline asm
	// begin inline asm
	bar.sync 0;
	// end inline asm
	// begin inline asm
	{	
.reg .f64 data;
	ld.global.ca.f64 data, [%rd32772];
	}
	// end inline asm
	// begin inline asm
	bar.sync 0;
	// end inline asm
	// begin inline asm
	{	
.reg .f64 data;
	ld.global.ca.f64 data, [%rd32772];
	}
	// end inline asm
	// begin inline asm
	bar.sync 0;
	// end inline asm
	// begin inline asm
	{	
.reg .f64 data;
	ld.global.ca.f64 data, [%rd32772];
	}
	// end inline asm
	// begin inline asm
	bar.sync 0;
	// end inline asm
	// begin inline asm
	{	
.reg .f64 data;
	ld.global.ca.f64 data, [%rd32772];
	}
	// end inline asm
	// begin inline asm
	bar.sync 0;
	// end inline asm
	// begin inline asm
	{	
.reg .f64 data;
	ld.global.ca.f64 data, [%rd32772];
	}
	// end inline asm
	// begin inline asm
	bar.sync 0;
	// end inline asm
	// begin inline asm
	{	
.reg .f64 data;
	ld.global.ca.f64 data, [%rd32772];
	}
	// end inline asm
	// begin inline asm
	bar.sync 0;
	// end inline asm
	// begin inline asm
	{	
.reg .f64 data;
	ld.global.ca.f64 data, [%rd32772];
	}
	// end inline asm
	// begin inline asm
	bar.sync 0;
	// end inline asm
	// begin inline asm
	{	
.reg .f64 data;
	ld.global.ca.f64 data, [%rd32772];
	}
	// end inline asm
	// begin inline asm
	bar.sync 0;
	// end inline asm
	// begin inline asm
	{	
.reg .f64 data;
	ld.global.ca.f64 data, [%rd32772];
	}
	// end inline asm
	// begin inline asm
	bar.sync 0;
	// end inline asm
	// begin inline asm
	{	
.reg .f64 data;
	ld.global.ca.f64 data, [%rd32772];
	}
	// end inline asm
	// begin inline asm
	bar.sync 0;
	// end inline asm
	// begin inline asm
	{	
.reg .f64 data;
	ld.global.ca.f64 data, [%rd32772];
	}
	// end inline asm
	// begin inline asm
	bar.sync 0;
	// end inline asm
	// begin inline asm
	{	
.reg .f64 data;
	ld.global.ca.f64 data, [%rd32772];
	}
	// end inline asm
	// begin inline asm
	bar.sync 0;
	// end inline asm
	// begin inline asm
	{	
.reg .f64 data;
	ld.global.ca.f64 data, [%rd32772];
	}
	// end inline asm
	// begin inline asm
	bar.sync 0;
	// end inline asm
	// begin inline asm
	{	
.reg .f64 data;
	ld.global.ca.f64 data, [%rd32772];
	}
	// end inline asm
	// begin inline asm
	bar.sync 0;
	// end inline asm
	// begin inline asm
	{	
.reg .f64 data;
	ld.global.ca.f64 data, [%rd32772];
	}
	// end inline asm
	// begin inline asm
	bar.sync 0;
	// end inline asm
	// begin inline asm
	{	
.reg .f64 data;
	ld.global.ca.f64 data, [%rd32772];
	}
	// end inline asm
	// begin inline asm
	bar.sync 0;
	// end inline asm
	// begin inline asm
	{	
.reg .f64 data;
	ld.global.ca.f64 data, [%rd32772];
	}
	// end inline asm
	// begin inline asm
	bar.sync 0;
	// end inline asm
	// begin inline asm
	{	
.reg .f64 data;
	ld.global.ca.f64 data, [%rd32772];
	}
	// end inline asm
	// begin inline asm
	bar.sync 0;
	// end inline asm
	// begin inline asm
	{	
.reg .f64 data;
	ld.global.ca.f64 data, [%rd32772];
	}
	// end inline asm
	// begin inline asm
	bar.sync 0;
	// end inline asm
	// begin inline asm
	{	
.reg .f64 data;
	ld.global.ca.f64 data, [%rd32772];
	}
	// end inline asm
	// begin inline asm
	bar.sync 0;
	// end inline asm
	// begin inline asm
	{	
.reg .f64 data;
	ld.global.ca.f64 data, [%rd32772];
	}
	// end inline asm
	// begin inline asm
	bar.sync 0;
	// end inline asm
	// begin inline asm
	{	
.reg .f64 data;
	ld.global.ca.f64 data, [%rd32772];
	}
	// end inline asm
	// begin inline asm
	bar.sync 0;
	// end inline asm
	// begin inline asm
	{	
.reg .f64 data;
	ld.global.ca.f64 data, [%rd32772];
	}
	// end inline asm
	// begin inline asm
	bar.sync 0;
	// end inline asm
	// begin inline asm
	{	
.reg .f64 data;
	ld.global.ca.f64 data, [%rd32772];
	}
	// end inline asm
	// begin inline asm
	bar.sync 0;
	// end inline asm
	// begin inline asm
	{	
.reg .f64 data;
	ld.global.ca.f64 data, [%rd32772];
	}
	// end inline asm
	// begin inline asm
	bar.sync 0;
	// end inline asm
	// begin inline asm
	{	
.reg .f64 data;
	ld.global.ca.f64 data, [%rd32772];
	}
	// end inline asm
	// begin inline asm
	bar.sync 0;
	// end inline asm
	// begin inline asm
	{	
.reg .f64 data;
	ld.global.ca.f64 data, [%rd32772];
	}
	// end inline asm
	// begin inline asm
	bar.sync 0;
	// end inline asm
	// begin inline asm
	{	
.reg .f64 data;
	ld.global.ca.f64 data, [%rd32772];
	}
	// end inline asm
	// begin inline asm
	bar.sync 0;
	// end inline asm
	// begin inline asm
	{	
.reg .f64 data;
	ld.global.ca.f64 data, [%rd32772];
	}
	// end inline asm
	// begin inline asm
	bar.sync 0;
	// end inline asm
	// begin inline asm
	{	
.reg .f64 data;
	ld.global.ca.f64 data, [%rd32772];
	}
	// end inline asm
	// begin inline asm
	bar.sync 0;
	// end inline asm
	// begin inline asm
	{	
.reg .f64 data;
	ld.global.ca.f64 data, [%rd32772];
	}
	// end inline asm
	// begin inline asm
	bar.sync 0;
	// end inline asm
	// begin inline asm
	{	
.reg .f64 data;
	ld.global.ca.f64 data, [%rd32772];
	}
	// end inline asm
	// begin inline asm
	bar.sync 0;
	// end inline asm
	// begin inline asm
	{	
.reg .f64 data;
	ld.global.ca.f64 data, [%rd32772];
	}
	// end inline asm
	// begin inline asm
	bar.sync 0;
	// end inline asm
	// begin inline asm
	{	
.reg .f64 data;
	ld.global.ca.f64 data, [%rd32772];
	}
	// end inline asm
	// begin inline asm
	bar.sync 0;
	// end inline asm
	// begin inline asm
	{	
.reg .f64 data;
	ld.global.ca.f64 data, [%rd32772];
	}
	// end inline asm
	// begin inline asm
	bar.sync 0;
	// end inline asm
	// begin inline asm
	{	
.reg .f64 data;
	ld.global.ca.f64 data, [%rd32772];
	}
	// end inline asm
	// begin inline asm
	bar.sync 0;
	// end inline asm
	// begin inline asm
	{	
.reg .f64 data;
	ld.global.ca.f64 data, [%rd32772];
	}
	// end inline asm
	// begin inline asm
	bar.sync 0;
	// end inline asm
	// begin inline asm
	{	
.reg .f64 data;
	ld.global.ca.f64 data, [%rd32772];
	}
	// end inline asm
	// begin inline asm
	bar.sync 0;
	// end inline asm
	// begin inline asm
	{	
.reg .f64 data;
	ld.global.ca.f64 data, [%rd32772];
	}
	// end inline asm
	// begin inline asm
	bar.sync 0;
	// end inline asm
	// begin inline asm
	{	
.reg .f64 data;
	ld.global.ca.f64 data, [%rd32772];
	}
	// end inline asm
	// begin inline asm
	bar.sync 0;
	// end inline asm
	// begin inline asm
	{	
.reg .f64 data;
	ld.global.ca.f64 data, [%rd32772];
	}
	// end inline asm
	// begin inline asm
	bar.sync 0;
	// end inline asm
	// begin inline asm
	{	
.reg .f64 data;
	ld.global.ca.f64 data, [%rd32772];
	}
	// end inline asm
	// begin inline asm
	bar.sync 0;
	// end inline asm
	// begin inline asm
	{	
.reg .f64 data;
	ld.global.ca.f64 data, [%rd32772];
	}
	// end inline asm
	// begin inline asm
	bar.sync 0;
	// end inline asm
	// begin inline asm
	{	
.reg .f64 data;
	ld.global.ca.f64 data, [%rd32772];
	}
	// end inline asm
	// begin inline asm
	bar.sync 0;
	// end inline asm
	// begin inline asm
	{	
.reg .f64 data;
	ld.global.ca.f64 data, [%rd32772];
	}
	// end inline asm
	// begin inline asm
	bar.sync 0;
	// end inline asm
	// begin inline asm
	{	
.reg .f64 data;
	ld.global.ca.f64 data, [%rd32772];
	}
	// end inline asm
	// begin inline asm
	bar.sync 0;
	// end inline asm
	// begin inline asm
	{	
.reg .f64 data;
	ld.global.ca.f64 data, [%rd32772];
	}
	// end inline asm
	// begin inline asm
	bar.sync 0;
	// end inline asm
	// begin inline asm
	{	
.reg .f64 data;
	ld.global.ca.f64 data, [%rd32772];
	}
	// end inline asm
	// begin inline asm
	bar.sync 0;
	// end inline asm
	// begin inline asm
	{	
.reg .f64 data;
	ld.global.ca.f64 data, [%rd32772];
	}
	// end inline asm
	// begin inline asm
	bar.sync 0;
	// end inline asm
	// begin inline asm
	{	
.reg .f64 data;
	ld.global.ca.f64 data, [%rd32772];
	}
	// end inline asm
	// begin inline asm
	bar.sync 0;
	// end inline asm
	// begin inline asm
	{	
.reg .f64 data;
	ld.global.ca.f64 data, [%rd32772];
	}
	// end inline asm
	// begin inline asm
	bar.sync 0;
	// end inline asm
	// begin inline asm
	{	
.reg .f64 data;
	ld.global.ca.f64 data, [%rd32772];
	}
	// end inline asm
	// begin inline asm
	bar.sync 0;
	// end inline asm
	// begin inline asm
	{	
.reg .f64 data;
	ld.global.ca.f64 data, [%rd32772];
	}
	// end inline asm
	// begin inline asm
	bar.sync 0;
	// end inline asm
	// begin inline asm
	{	
.reg .f64 data;
	ld.global.ca.f64 data, [%rd32772];
	}
	// end inline asm
	// begin inline asm
	bar.sync 0;
	// end inline asm
	// begin inline asm
	{	
.reg .f64 data;
	ld.global.ca.f64 data, [%rd32772];
	}
	// end inline asm
	// begin inline asm
	bar.sync 0;
	// end inline asm
	// begin inline asm
	{	
.reg .f64 data;
	ld.global.ca.f64 data, [%rd32772];
	}
	// end inline asm
	// begin inline asm
	bar.sync 0;
	// end inline asm
	// begin inline asm
	{	
.reg .f64 data;
	ld.global.ca.f64 data, [%rd32772];
	}
	// end inline asm
	// begin inline asm
	bar.sync 0;
	// end inline asm
	// begin inline asm
	{	
.reg .f64 data;
	ld.global.ca.f64 data, [%rd32772];
	}
	// end inline asm
	// begin inline asm
	bar.sync 0;
	// end inline asm
	// begin inline asm
	{	
.reg .f64 data;
	ld.global.ca.f64 data, [%rd32772];
	}
	// end inline asm
	// begin inline asm
	bar.sync 0;
	// end inline asm
	// begin inline asm
	{	
.reg .f64 data;
	ld.global.ca.f64 data, [%rd32772];
	}
	// end inline asm
	// begin inline asm
	bar.sync 0;
	// end inline asm
	// begin inline asm
	{	
.reg .f64 data;
	ld.global.ca.f64 data, [%rd32772];
	}
	// end inline asm
	// begin inline asm
	bar.sync 0;
	// end inline asm
	// begin inline asm
	{	
.reg .f64 data;
	ld.global.ca.f64 data, [%rd32772];
	}
	// end inline asm
	// begin inline asm
	bar.sync 0;
	// end inline asm
	// begin inline asm
	{	
.reg .f64 data;
	ld.global.ca.f64 data, [%rd32772];
	}
	// end inline asm
	// begin inline asm
	bar.sync 0;
	// end inline asm
	// begin inline asm
	{	
.reg .f64 data;
	ld.global.ca.f64 data, [%rd32772];
	}
	// end inline asm
	// begin inline asm
	bar.sync 0;
	// end inline asm
	// begin inline asm
	{	
.reg .f64 data;
	ld.global.ca.f64 data, [%rd32772];
	}
	// end inline asm
	// begin inline asm
	bar.sync 0;
	// end inline asm
	// begin inline asm
	{	
.reg .f64 data;
	ld.global.ca.f64 data, [%rd32772];
	}
	// end inline asm
	// begin inline asm
	bar.sync 0;
	// end inline asm
	// begin inline asm
	{	
.reg .f64 data;
	ld.global.ca.f64 data, [%rd32772];
	}
	// end inline asm
	// begin inline asm
	bar.sync 0;
	// end inline asm
	// begin inline asm
	{	
.reg .f64 data;
	ld.global.ca.f64 data, [%rd32772];
	}
	// end inline asm
	// begin inline asm
	bar.sync 0;
	// end inline asm
	// begin inline asm
	{	
.reg .f64 data;
	ld.global.ca.f64 data, [%rd32772];
	}
	// end inline asm
	// begin inline asm
	bar.sync 0;
	// end inline asm
	// begin inline asm
	{	
.reg .f64 data;
	ld.global.ca.f64 data, [%rd32772];
	}
	// end inline asm
	// begin inline asm
	bar.sync 0;
	// end inline asm
	// begin inline asm
	{	
.reg .f64 data;
	ld.global.ca.f64 data, [%rd32772];
	}
	// end inline asm
	// begin inline asm
	bar.sync 0;
	// end inline asm
	// begin inline asm
	{	
.reg .f64 data;
	ld.global.ca.f64 data, [%rd32772];
	}
	// end inline asm
	// begin inline asm
	bar.sync 0;
	// end inline asm
	// begin inline asm
	{	
.reg .f64 data;
	ld.global.ca.f64 data, [%rd32772];
	}
	// end inline asm
	// begin inline asm
	bar.sync 0;
	// end inline asm
	// begin inline asm
	{	
.reg .f64 data;
	ld.global.ca.f64 data, [%rd32772];
	}
	// end inline asm
	// begin inline asm
	bar.sync 0;
	// end inline asm
	// begin inline asm
	{	
.reg .f64 data;
	ld.global.ca.f64 data, [%rd32772];
	}
	// end inline asm
	// begin inline asm
	bar.sync 0;
	// end inline asm
	// begin inline asm
	{	
.reg .f64 data;
	ld.global.ca.f64 data, [%rd32772];
	}
	// end inline asm
	// begin inline asm
	bar.sync 0;
	// end inline asm
	// begin inline asm
	{	
.reg .f64 data;
	ld.global.ca.f64 data, [%rd32772];
	}
	// end inline asm
	// begin inline asm
	bar.sync 0;
	// end inline asm
	// begin inline asm
	{	
.reg .f64 data;
	ld.global.ca.f64 data, [%rd32772];
	}
	// end inline asm
	// begin inline asm
	bar.sync 0;
	// end inline asm
	// begin inline asm
	{	
.reg .f64 data;
	ld.global.ca.f64 data, [%rd32772];
	}
	// end inline asm
	// begin inline asm
	bar.sync 0;
	// end inline asm
	// begin inline asm
	{	
.reg .f64 data;
	ld.global.ca.f64 data, [%rd32772];
	}
	// end inline asm
	// begin inline asm
	bar.sync 0;
	// end inline asm
	// begin inline asm
	{	
.reg .f64 data;
	ld.global.ca.f64 data, [%rd32772];
	}
	// end inline asm
	// begin inline asm
	bar.sync 0;
	// end inline asm
	// begin inline asm
	{	
.reg .f64 data;
	ld.global.ca.f64 data, [%rd32772];
	}
	// end inline asm
	// begin inline asm
	bar.sync 0;
	// end inline asm
	// begin inline asm
	{	
.reg .f64 data;
	ld.global.ca.f64 data, [%rd32772];
	}
	// end inline asm
	// begin inline asm
	bar.sync 0;
	// end inline asm
	// begin inline asm
	{	
.reg .f64 data;
	ld.global.ca.f64 data, [%rd32772];
	}
	// end inline asm
	// begin inline asm
	bar.sync 0;
	// end inline asm
	// begin inline asm
	{	
.reg .f64 data;
	ld.global.ca.f64 data, [%rd32772];
	}
	// end inline asm
	// begin inline asm
	bar.sync 0;
	// end inline asm
	// begin inline asm
	{	
.reg .f64 data;
	ld.global.ca.f64 data, [%rd32772];
	}
	// end inline asm
	// begin inline asm
	bar.sync 0;
	// end inline asm
	// begin inline asm
	{	
.reg .f64 data;
	ld.global.ca.f64 data, [%rd32772];
	}
	// end inline asm
	// begin inline asm
	bar.sync 0;
	// end inline asm
	// begin inline asm
	{	
.reg .f64 data;
	ld.global.ca.f64 data, [%rd32772];
	}
	// end inline asm
	// begin inline asm
	bar.sync 0;
	// end inline asm
	// begin inline asm
	{	
.reg .f64 data;
	ld.global.ca.f64 data, [%rd32772];
	}
	// end inline asm
	// begin inline asm
	bar.sync 0;
	// end inline asm
	// begin inline asm
	{	
.reg .f64 data;
	ld.global.ca.f64 data, [%rd32772];
	}
	// end inline asm
	// begin inline asm
	bar.sync 0;
	// end inline asm
	// begin inline asm
	{	
.reg .f64 data;
	ld.global.ca.f64 data, [%rd32772];
	}
	// end inline asm
	// begin inline asm
	bar.sync 0;
	// end inline asm
	// begin inline asm
	{	
.reg .f64 data;
	ld.global.ca.f64 data, [%rd32772];
	}
	// end inline asm
	// begin inline asm
	bar.sync 0;
	// end inline asm
	// begin inline asm
	{	
.reg .f64 data;
	ld.global.ca.f64 data, [%rd32772];
	}
	// end inline asm
	// begin inline asm
	bar.sync 0;
	// end inline asm
	// begin inline asm
	{	
.reg .f64 data;
	ld.global.ca.f64 data, [%rd32772];
	}
	// end inline asm
	// begin inline asm
	bar.sync 0;
	// end inline asm
	// begin inline asm
	{	
.reg .f64 data;
	ld.global.ca.f64 data, [%rd32772];
	}
	// end inline asm
	// begin inline asm
	bar.sync 0;
	// end inline asm
	// begin inline asm
	{	
.reg .f64 data;
	ld.global.ca.f64 data, [%rd32772];
	}
	// end inline asm
	// begin inline asm
	bar.sync 0;
	// end inline asm
	// begin inline asm
	{	
.reg .f64 data;
	ld.global.ca.f64 data, [%rd32772];
	}
	// end inline asm
	// begin inline asm
	bar.sync 0;
	// end inline asm
	// begin inline asm
	{	
.reg .f64 data;
	ld.global.ca.f64 data, [%rd32772];
	}
	// end inline asm
	// begin inline asm
	bar.sync 0;
	// end inline asm
	// begin inline asm
	{	
.reg .f64 data;
	ld.global.ca.f64 data, [%rd32772];
	}
	// end inline asm
	// begin inline asm
	bar.sync 0;
	// end inline asm
	// begin inline asm
	{	
.reg .f64 data;
	ld.global.ca.f64 data, [%rd32772];
	}
	// end inline asm
	// begin inline asm
	bar.sync 0;
	// end inline asm
	// begin inline asm
	{	
.reg .f64 data;
	ld.global.ca.f64 data, [%rd32772];
	}
	// end inline asm
	// begin inline asm
	bar.sync 0;
	// end inline asm
	// begin inline asm
	{	
.reg .f64 data;
	ld.global.ca.f64 data, [%rd32772];
	}
	// end inline asm
	// begin inline asm
	bar.sync 0;
	// end inline asm
	// begin inline asm
	{	
.reg .f64 data;
	ld.global.ca.f64 data, [%rd32772];
	}
	// end inline asm
	// begin inline asm
	bar.sync 0;
	// end inline asm
	// begin inline asm
	{	
.reg .f64 data;
	ld.global.ca.f64 data, [%rd32772];
	}
	// end inline asm
	// begin inline asm
	bar.sync 0;
	// end inline asm
	// begin inline asm
	{	
.reg .f64 data;
	ld.global.ca.f64 data, [%rd32772];
	}
	// end inline asm
	// begin inline asm
	bar.sync 0;
	// end inline asm
	// begin inline asm
	{	
.reg .f64 data;
	ld.global.ca.f64 data, [%rd32772];
	}
	// end inline asm
	// begin inline asm
	bar.sync 0;
	// end inline asm
	// begin inline asm
	{	
.reg .f64 data;
	ld.global.ca.f64 data, [%rd32772];
	}
	// end inline asm
	// begin inline asm
	bar.sync 0;
	// end inline asm
	// begin inline asm
	{	
.reg .f64 data;
	ld.global.ca.f64 data, [%rd32772];
	}
	// end inline asm
	// begin inline asm
	bar.sync 0;
	// end inline asm
	// begin inline asm
	{	
.reg .f64 data;
	ld.global.ca.f64 data, [%rd32772];
	}
	// end inline asm
	// begin inline asm
	bar.sync 0;
	// end inline asm
	// begin inline asm
	{	
.reg .f64 data;
	ld.global.ca.f64 data, [%rd32772];
	}
	// end inline asm
	// begin inline asm
	bar.sync 0;
	// end inline asm
	// begin inline asm
	{	
.reg .f64 data;
	ld.global.ca.f64 data, [%rd32772];
	}
	// end inline asm
	// begin inline asm
	bar.sync 0;
	// end inline asm
	// begin inline asm
	{	
.reg .f64 data;
	ld.global.ca.f64 data, [%rd32772];
	}
	// end inline asm
	// begin inline asm
	bar.sync 0;
	// end inline asm
	// begin inline asm
	{	
.reg .f64 data;
	ld.global.ca.f64 data, [%rd32772];
	}
	// end inline asm
	// begin inline asm
	bar.sync 0;
	// end inline asm
	// begin inline asm
	{	
.reg .f64 data;
	ld.global.ca.f64 data, [%rd32772];
	}
	// end inline asm
	// begin inline asm
	bar.sync 0;
	// end inline asm
	// begin inline asm
	{	
.reg .f64 data;
	ld.global.ca.f64 data, [%rd32772];
	}
	// end inline asm
	// begin inline asm
	bar.sync 0;
	// end inline asm
	// begin inline asm
	{	
.reg .f64 data;
	ld.global.ca.f64 data, [%rd32772];
	}
	// end inline asm
	// begin inline asm
	bar.sync 0;
	// end inline asm
	// begin inline asm
	{	
.reg .f64 data;
	ld.global.ca.f64 data, [%rd32772];
	}
	// end inline asm
	// begin inline asm
	bar.sync 0;
	// end inline asm
	// begin inline asm
	{	
.reg .f64 data;
	ld.global.ca.f64 data, [%rd32772];
	}
	// end inline asm
	// begin inline asm
	bar.sync 0;
	// end inline asm
	// begin inline asm
	{	
.reg .f64 data;
	ld.global.ca.f64 data, [%rd32772];
	}
	// end inline asm
	// begin inline asm
	bar.sync 0;
	// end inline asm
	// begin inline asm
	{	
.reg .f64 data;
	ld.global.ca.f64 data, [%rd32772];
	}
	// end inline asm
	// begin inline asm
	bar.sync 0;
	// end inline asm
	// begin inline asm
	{	
.reg .f64 data;
	ld.global.ca.f64 data, [%rd32772];
	}
	// end inline asm
	// begin inline asm
	bar.sync 0;
	// end inline asm
	// begin inline asm
	{	
.reg .f64 data;
	ld.global.ca.f64 data, [%rd32772];
	}
	// end inline asm
	// begin inline asm
	bar.sync 0;
	// end inline asm
	// begin inline asm
	{	
.reg .f64 data;
	ld.global.ca.f64 data, [%rd32772];
	}
	// end inline asm
	// begin inline asm
	bar.sync 0;
	// end inline asm
	// begin inline asm
	{	
.reg .f64 data;
	ld.global.ca.f64 data, [%rd32772];
	}
	// end inline asm
	// begin inline asm
	bar.sync 0;
	// end inline asm
	// begin inline asm
	{	
.reg .f64 data;
	ld.global.ca.f64 data, [%rd32772];
	}
	// end inline asm
	// begin inline asm
	bar.sync 0;
	// end inline asm
	// begin inline asm
	{	
.reg .f64 data;
	ld.global.ca.f64 data, [%rd32772];
	}
	// end inline asm
	// begin inline asm
	bar.sync 0;
	// end inline asm
	// begin inline asm
	{	
.reg .f64 data;
	ld.global.ca.f64 data, [%rd32772];
	}
	// end inline asm
	// begin inline asm
	bar.sync 0;
	// end inline asm
	// begin inline asm
	{	
.reg .f64 data;
	ld.global.ca.f64 data, [%rd32772];
	}
	// end inline asm
	// begin inline asm
	bar.sync 0;
	// end inline asm
	// begin inline asm
	{	
.reg .f64 data;
	ld.global.ca.f64 data, [%rd32772];
	}
	// end inline asm
	// begin inline asm
	bar.sync 0;
	// end inline asm
	// begin inline asm
	{	
.reg .f64 data;
	ld.global.ca.f64 data, [%rd32772];
	}
	// end inline asm
	// begin inline asm
	bar.sync 0;
	// end inline asm
	// begin inline asm
	{	
.reg .f64 data;
	ld.global.ca.f64 data, [%rd32772];
	}
	// end inline asm
	// begin inline asm
	bar.sync 0;
	// end inline asm
	// begin inline asm
	{	
.reg .f64 data;
	ld.global.ca.f64 data, [%rd32772];
	}
	// end inline asm
	// begin inline asm
	bar.sync 0;
	// end inline asm
	// begin inline asm
	{	
.reg .f64 data;
	ld.global.ca.f64 data, [%rd32772];
	}
	// end inline asm
	// begin inline asm
	bar.sync 0;
	// end inline asm
	// begin inline asm
	{	
.reg .f64 data;
	ld.global.ca.f64 data, [%rd32772];
	}
	// end inline asm
	// begin inline asm
	bar.sync 0;
	// end inline asm
	// begin inline asm
	{	
.reg .f64 data;
	ld.global.ca.f64 data, [%rd32772];
	}
	// end inline asm
	// begin inline asm
	bar.sync 0;
	// end inline asm
	// begin inline asm
	{	
.reg .f64 data;
	ld.global.ca.f64 data, [%rd32772];
	}
	// end inline asm
	// begin inline asm
	bar.sync 0;
	// end inline asm
	// begin inline asm
	{	
.reg .f64 data;
	ld.global.ca.f64 data, [%rd32772];
	}
	// end inline asm
	// begin inline asm
	bar.sync 0;
	// end inline asm
	// begin inline asm
	{	
.reg .f64 data;
	ld.global.ca.f64 data, [%rd32772];
	}
	// end inline asm
	// begin inline asm
	bar.sync 0;
	// end inline asm
	// begin inline asm
	{	
.reg .f64 data;
	ld.global.ca.f64 data, [%rd32772];
	}
	// end inline asm
	// begin inline asm
	bar.sync 0;
	// end inline asm
	// begin inline asm
	{	
.reg .f64 data;
	ld.global.ca.f64 data, [%rd32772];
	}
	// end inline asm
	// begin inline asm
	bar.sync 0;
	// end inline asm
	// begin inline asm
	{	
.reg .f64 data;
	ld.global.ca.f64 data, [%rd32772];
	}
	// end inline asm
	// begin inline asm
	bar.sync 0;
	// end inline asm
	// begin inline asm
	{	
.reg .f64 data;
	ld.global.ca.f64 data, [%rd32772];
	}
	// end inline asm
	// begin inline asm
	bar.sync 0;
	// end inline asm
	// begin inline asm
	{	
.reg .f64 data;
	ld.global.ca.f64 data, [%rd32772];
	}
	// end inline asm
	// begin inline asm
	bar.sync 0;
	// end inline asm
	// begin inline asm
	{	
.reg .f64 data;
	ld.global.ca.f64 data, [%rd32772];
	}
	// end inline asm
	// begin inline asm
	bar.sync 0;
	// end inline asm
	// begin inline asm
	{	
.reg .f64 data;
	ld.global.ca.f64 data, [%rd32772];
	}
	// end inline asm
	// begin inline asm
	bar.sync 0;
	// end inline asm
	// begin inline asm
	{	
.reg .f64 data;
	ld.global.ca.f64 data, [%rd32772];
	}
	// end inline asm
	// begin inline asm
	bar.sync 0;
	// end inline asm
	// begin inline asm
	{	
.reg .f64 data;
	ld.global.ca.f64 data, [%rd32772];
	}
	// end inline asm
	// begin inline asm
	bar.sync 0;
	// end inline asm
	// begin inline asm
	{	
.reg .f64 data;
	ld.global.ca.f64 data, [%rd32772];
	}
	// end inline asm
	// begin inline asm
	bar.sync 0;
	// end inline asm
	// begin inline asm
	{	
.reg .f64 data;
	ld.global.ca.f64 data, [%rd32772];
	}
	// end inline asm
	// begin inline asm
	bar.sync 0;
	// end inline asm
	// begin inline asm
	{	
.reg .f64 data;
	ld.global.ca.f64 data, [%rd32772];
	}
	// end inline asm
	// begin inline asm
	bar.sync 0;
	// end inline asm
	// begin inline asm
	{	
.reg .f64 data;
	ld.global.ca.f64 data, [%rd32772];
	}
	// end inline asm
	// begin inline asm
	bar.sync 0;
	// end inline asm
	// begin inline asm
	{	
.reg .f64 data;
	ld.global.ca.f64 data, [%rd32772];
	}
	// end inline asm
	// begin inline asm
	bar.sync 0;
	// end inline asm
	// begin inline asm
	{	
.reg .f64 data;
	ld.global.ca.f64 data, [%rd32772];
	}
	// end inline asm
	// begin inline asm
	bar.sync 0;
	// end inline asm
	// begin inline asm
	{	
.reg .f64 data;
	ld.global.ca.f64 data, [%rd32772];
	}
	// end inline asm
	// begin inline asm
	bar.sync 0;
	// end inline asm
	// begin inline asm
	{	
.reg .f64 data;
	ld.global.ca.f64 data, [%rd32772];
	}
	// end inline asm
	// begin inline asm
	bar.sync 0;
	// end inline asm
	// begin inline asm
	{	
.reg .f64 data;
	ld.global.ca.f64 data, [%rd32772];
	}
	// end inline asm
	// begin inline asm
	bar.sync 0;
	// end inline asm
	// begin inline asm
	{	
.reg .f64 data;
	ld.global.ca.f64 data, [%rd32772];
	}
	// end inline asm
	// begin inline asm
	bar.sync 0;
	// end inline asm
	// begin inline asm
	{	
.reg .f64 data;
	ld.global.ca.f64 data, [%rd32772];
	}
	// end inline asm
	// begin inline asm
	bar.sync 0;
	// end inline asm
	// begin inline asm
	{	
.reg .f64 data;
	ld.global.ca.f64 data, [%rd32772];
	}
	// end inline asm
	// begin inline asm
	bar.sync 0;
	// end inline asm
	// begin inline asm
	{	
.reg .f64 data;
	ld.global.ca.f64 data, [%rd32772];
	}
	// end inline asm
	// begin inline asm
	bar.sync 0;
	// end inline asm
	// begin inline asm
	{	
.reg .f64 data;
	ld.global.ca.f64 data, [%rd32772];
	}
	// end inline asm
	// begin inline asm
	bar.sync 0;
	// end inline asm
	// begin inline asm
	{	
.reg .f64 data;
	ld.global.ca.f64 data, [%rd32772];
	}
	// end inline asm
	// begin inline asm
	bar.sync 0;
	// end inline asm
	// begin inline asm
	{	
.reg .f64 data;
	ld.global.ca.f64 data, [%rd32772];
	}
	// end inline asm
	// begin inline asm
	bar.sync 0;
	// end inline asm
	// begin inline asm
	{	
.reg .f64 data;
	ld.global.ca.f64 data, [%rd32772];
	}
	// end inline asm
	// begin inline asm
	bar.sync 0;
	// end inline asm
	// begin inline asm
	{	
.reg .f64 data;
	ld.global.ca.f64 data, [%rd32772];
	}
	// end inline asm
	// begin inline asm
	bar.sync 0;
	// end inline asm
	// begin inline asm
	{	
.reg .f64 data;
	ld.global.ca.f64 data, [%rd32772];
	}
	// end inline asm
	// begin inline asm
	bar.sync 0;
	// end inline asm
	// begin inline asm
	{	
.reg .f64 data;
	ld.global.ca.f64 data, [%rd32772];
	}
	// end inline asm
	// begin inline asm
	bar.sync 0;
	// end inline asm
	// begin inline asm
	{	
.reg .f64 data;
	ld.global.ca.f64 data, [%rd32772];
	}
	// end inline asm
	// begin inline asm
	bar.sync 0;
	// end inline asm
	// begin inline asm
	{	
.reg .f64 data;
	ld.global.ca.f64 data, [%rd32772];
	}
	// end inline asm
	// begin inline asm
	bar.sync 0;
	// end inline asm
	// begin inline asm
	{	
.reg .f64 data;
	ld.global.ca.f64 data, [%rd32772];
	}
	// end inline asm
	// begin inline asm
	bar.sync 0;
	// end inline asm
	// begin inline asm
	{	
.reg .f64 data;
	ld.global.ca.f64 data, [%rd32772];
	}
	// end inline asm
	// begin inline asm
	bar.sync 0;
	// end inline asm
	// begin inline asm
	{	
.reg .f64 data;
	ld.global.ca.f64 data, [%rd32772];
	}
	// end inline asm
	// begin inline asm
	bar.sync 0;
	// end inline asm
	// begin inline asm
	{	
.reg .f64 data;
	ld.global.ca.f64 data, [%rd32772];
	}
	// end inline asm
	// begin inline asm
	bar.sync 0;
	// end inline asm
	// begin inline asm
	{	
.reg .f64 data;
	ld.global.ca.f64 data, [%rd32772];
	}
	// end inline asm
	// begin inline asm
	bar.sync 0;
	// end inline asm
	// begin inline asm
	{	
.reg .f64 data;
	ld.global.ca.f64 data, [%rd32772];
	}
	// end inline asm
	// begin inline asm
	bar.sync 0;
	// end inline asm
	// begin inline asm
	{	
.reg .f64 data;
	ld.global.ca.f64 data, [%rd32772];
	}
	// end inline asm
	// begin inline asm
	bar.sync 0;
	// end inline asm
	// begin inline asm
	{	
.reg .f64 data;
	ld.global.ca.f64 data, [%rd32772];
	}
	// end inline asm
	// begin inline asm
	bar.sync 0;
	// end inline asm
	// begin inline asm
	{	
.reg .f64 data;
	ld.global.ca.f64 data, [%rd32772];
	}
	// end inline asm
	// begin inline asm
	bar.sync 0;
	// end inline asm
	// begin inline asm
	{	
.reg .f64 data;
	ld.global.ca.f64 data, [%rd32772];
	}
	// end inline asm
	// begin inline asm
	bar.sync 0;
	// end inline asm
	// begin inline asm
	{	
.reg .f64 data;
	ld.global.ca.f64 data, [%rd32772];
	}
	// end inline asm
	// begin inline asm
	bar.sync 0;
	// end inline asm
	// begin inline asm
	{	
.reg .f64 data;
	ld.global.ca.f64 data, [%rd32772];
	}
	// end inline asm
	// begin inline asm
	bar.sync 0;
	// end inline asm
	// begin inline asm
	{	
.reg .f64 data;
	ld.global.ca.f64 data, [%rd32772];
	}
	// end inline asm
	// begin inline asm
	bar.sync 0;
	// end inline asm
	// begin inline asm
	{	
.reg .f64 data;
	ld.global.ca.f64 data, [%rd32772];
	}
	// end inline asm
	// begin inline asm
	bar.sync 0;
	// end inline asm
	// begin inline asm
	{	
.reg .f64 data;
	ld.global.ca.f64 data, [%rd32772];
	}
	// end inline asm
	// begin inline asm
	bar.sync 0;
	// end inline asm
	// begin inline asm
	{	
.reg .f64 data;
	ld.global.ca.f64 data, [%rd32772];
	}
	// end inline asm
	// begin inline asm
	bar.sync 0;
	// end inline asm
	// begin inline asm
	{	
.reg .f64 data;
	ld.global.ca.f64 data, [%rd32772];
	}
	// end inline asm
	// begin inline asm
	bar.sync 0;
	// end inline asm
	// begin inline asm
	{	
.reg .f64 data;
	ld.global.ca.f64 data, [%rd32772];
	}
	// end inline asm
	// begin inline asm
	bar.sync 0;
	// end inline asm
	// begin inline asm
	{	
.reg .f64 data;
	ld.global.ca.f64 data, [%rd32772];
	}
	// end inline asm
	// begin inline asm
	bar.sync 0;
	// end inline asm
	// begin inline asm
	{	
.reg .f64 data;
	ld.global.ca.f64 data, [%rd32772];
	}
	// end inline asm
	// begin inline asm
	bar.sync 0;
	// end inline asm
	// begin inline asm
	{	
.reg .f64 data;
	ld.global.ca.f64 data, [%rd32772];
	}
	// end inline asm
	// begin inline asm
	bar.sync 0;
	// end inline asm
	// begin inline asm
	{	
.reg .f64 data;
	ld.global.ca.f64 data, [%rd32772];
	}
	// end inline asm
	// begin inline asm
	bar.sync 0;
	// end inline asm
	// begin inline asm
	{	
.reg .f64 data;
	ld.global.ca.f64 data, [%rd32772];
	}
	// end inline asm
	// begin inline asm
	bar.sync 0;
	// end inline asm
	// begin inline asm
	{	
.reg .f64 data;
	ld.global.ca.f64 data, [%rd32772];
	}
	// end inline asm
	// begin inline asm
	bar.sync 0;
	// end inline asm
	// begin inline asm
	{	
.reg .f64 data;
	ld.global.ca.f64 data, [%rd32772];
	}
	// end inline asm
	// begin inline asm
	bar.sync 0;
	// end inline asm
	// begin inline asm
	{	
.reg .f64 data;
	ld.global.ca.f64 data, [%rd32772];
	}
	// end inline asm
	// begin inline asm
	bar.sync 0;
	// end inline asm
	// begin inline asm
	{	
.reg .f64 data;
	ld.global.ca.f64 data, [%rd32772];
	}
	// end inline asm
	// begin inline asm
	bar.sync 0;
	// end inline asm
	// begin inline asm
	{	
.reg .f64 data;
	ld.global.ca.f64 data, [%rd32772];
	}
	// end inline asm
	// begin inline asm
	bar.sync 0;
	// end inline asm
	// begin inline asm
	{	
.reg .f64 data;
	ld.global.ca.f64 data, [%rd32772];
	}
	// end inline asm
	// begin inline asm
	bar.sync 0;
	// end inline asm
	// begin inline asm
	{	
.reg .f64 data;
	ld.global.ca.f64 data, [%rd32772];
	}
	// end inline asm
	// begin inline asm
	bar.sync 0;
	// end inline asm
	// begin inline asm
	{	
.reg .f64 data;
	ld.global.ca.f64 data, [%rd32772];
	}
	// end inline asm
	// begin inline asm
	bar.sync 0;
	// end inline asm
	// begin inline asm
	{	
.reg .f64 data;
	ld.global.ca.f64 data, [%rd32772];
	}
	// end inline asm
	// begin inline asm
	bar.sync 0;
	// end inline asm
	// begin inline asm
	{	
.reg .f64 data;
	ld.global.ca.f64 data, [%rd32772];
	}
	// end inline asm
	// begin inline asm
	bar.sync 0;
	// end inline asm
	// begin inline asm
	{	
.reg .f64 data;
	ld.global.ca.f64 data, [%rd32772];
	}
	// end inline asm
	// begin inline asm
	bar.sync 0;
	// end inline asm
	// begin inline asm
	{	
.reg .f64 data;
	ld.global.ca.f64 data, [%rd32772];
	}
	// end inline asm
	// begin inline asm
	bar.sync 0;
	// end inline asm
	// begin inline asm
	{	
.reg .f64 data;
	ld.global.ca.f64 data, [%rd32772];
	}
	// end inline asm
	// begin inline asm
	bar.sync 0;
	// end inline asm
	// begin inline asm
	{	
.reg .f64 data;
	ld.global.ca.f64 data, [%rd32772];
	}
	// end inline asm
	// begin inline asm
	bar.sync 0;
	// end inline asm
	// begin inline asm
	{	
.reg .f64 data;
	ld.global.ca.f64 data, [%rd32772];
	}
	// end inline asm
	// begin inline asm
	bar.sync 0;
	// end inline asm
	// begin inline asm
	{	
.reg .f64 data;
	ld.global.ca.f64 data, [%rd32772];
	}
	// end inline asm
	// begin inline asm
	bar.sync 0;
	// end inline asm
	// begin inline asm
	{	
.reg .f64 data;
	ld.global.ca.f64 data, [%rd32772];
	}
	// end inline asm
	// begin inline asm
	bar.sync 0;
	// end inline asm
	// begin inline asm
	{	
.reg .f64 data;
	ld.global.ca.f64 data, [%rd32772];
	}
	// end inline asm
	// begin inline asm
	bar.sync 0;
	// end inline asm
	// begin inline asm
	{	
.reg .f64 data;
	ld.global.ca.f64 data, [%rd32772];
	}
	// end inline asm
	// begin inline asm
	bar.sync 0;
	// end inline asm
	// begin inline asm
	{	
.reg .f64 data;
	ld.global.ca.f64 data, [%rd32772];
	}
	// end inline asm
	// begin inline asm
	bar.sync 0;
	// end inline asm
	// begin inline asm
	{	
.reg .f64 data;
	ld.global.ca.f64 data, [%rd32772];
	}
	// end inline asm
	// begin inline asm
	bar.sync 0;
	// end inline asm
	// begin inline asm
	{	
.reg .f64 data;
	ld.global.ca.f64 data, [%rd32772];
	}
	// end inline asm
	// begin inline asm
	bar.sync 0;
	// end inline asm
	// begin inline asm
	{	
.reg .f64 data;
	ld.global.ca.f64 data, [%rd32772];
	}
	// end inline asm
	// begin inline asm
	bar.sync 0;
	// end inline asm
	// begin inline asm
	{	
.reg .f64 data;
	ld.global.ca.f64 data, [%rd32772];
	}
	// end inline asm
	// begin inline asm
	bar.sync 0;
	// end inline asm
	// begin inline asm
	{	
.reg .f64 data;
	ld.global.ca.f64 data, [%rd32772];
	}
	// end inline asm
	// begin inline asm
	bar.sync 0;
	// end inline asm
	// begin inline asm
	{	
.reg .f64 data;
	ld.global.ca.f64 data, [%rd32772];
	}
	// end inline asm
	// begin inline asm
	bar.sync 0;
	// end inline asm
	// begin inline asm
	{	
.reg .f64 data;
	ld.global.ca.f64 data, [%rd32772];
	}
	// end inline asm
	// begin inline asm
	bar.sync 0;
	// end inline asm
	// begin inline asm
	{	
.reg .f64 data;
	ld.global.ca.f64 data, [%rd32772];
	}
	// end inline asm
	// begin inline asm
	bar.sync 0;
	// end inline asm
	// begin inline asm
	{	
.reg .f64 data;
	ld.global.ca.f64 data, [%rd32772];
	}
	// end inline asm
	// begin inline asm
	bar.sync 0;
	// end inline asm
	// begin inline asm
	{	
.reg .f64 data;
	ld.global.ca.f64 data, [%rd32772];
	}
	// end inline asm
	// begin inline asm
	bar.sync 0;
	// end inline asm
	// begin inline asm
	{	
.reg .f64 data;
	ld.global.ca.f64 data, [%rd32772];
	}
	// end inline asm
	// begin inline asm
	bar.sync 0;
	// end inline asm
	// begin inline asm
	{	
.reg .f64 data;
	ld.global.ca.f64 data, [%rd32772];
	}
	// end inline asm
	// begin inline asm
	bar.sync 0;
	// end inline asm
	// begin inline asm
	{	
.reg .f64 data;
	ld.global.ca.f64 data, [%rd32772];
	}
	// end inline asm
	// begin inline asm
	bar.sync 0;
	// end inline asm
	// begin inline asm
	{	
.reg .f64 data;
	ld.global.ca.f64 data, [%rd32772];
	}
	// end inline asm
	// begin inline asm
	bar.sync 0;
	// end inline asm
	// begin inline asm
	{	
.reg .f64 data;
	ld.global.ca.f64 data, [%rd32772];
	}
	// end inline asm
	// begin inline asm
	bar.sync 0;
	// end inline asm
	// begin inline asm
	{	
.reg .f64 data;
	ld.global.ca.f64 data, [%rd32772];
	}
	// end inline asm
	// begin inline asm
	bar.sync 0;
	// end inline asm
	// begin inline asm
	{	
.reg .f64 data;
	ld.global.ca.f64 data, [%rd32772];
	}
	// end inline asm
	// begin inline asm
	bar.sync 0;
	// end inline asm
	// begin inline asm
	{	
.reg .f64 data;
	ld.global.ca.f64 data, [%rd32772];
	}
	// end inline asm
	// begin inline asm
	bar.sync 0;
	// end inline asm
	// begin inline asm
	{	
.reg .f64 data;
	ld.global.ca.f64 data, [%rd32772];
	}
	// end inline asm
	// begin inline asm
	bar.sync 0;
	// end inline asm
	// begin inline asm
	{	
.reg .f64 data;
	ld.global.ca.f64 data, [%rd32772];
	}
	// end inline asm
	// begin inline asm
	bar.sync 0;
	// end inline asm
	// begin inline asm
	{	
.reg .f64 data;
	ld.global.ca.f64 data, [%rd32772];
	}
	// end inline asm
	// begin inline asm
	bar.sync 0;
	// end inline asm
	// begin inline asm
	{	
.reg .f64 data;
	ld.global.ca.f64 data, [%rd32772];
	}
	// end inline asm
	// begin inline asm
	bar.sync 0;
	// end inline asm
	// begin inline asm
	{	
.reg .f64 data;
	ld.global.ca.f64 data, [%rd32772];
	}
	// end inline asm
	// begin inline asm
	bar.sync 0;
	// end inline asm
	// begin inline asm
	{	
.reg .f64 data;
	ld.global.ca.f64 data, [%rd32772];
	}
	// end inline asm
	// begin inline asm
	bar.sync 0;
	// end inline asm
	// begin inline asm
	{	
.reg .f64 data;
	ld.global.ca.f64 data, [%rd32772];
	}
	// end inline asm
	// begin inline asm
	bar.sync 0;
	// end inline asm
	// begin inline asm
	{	
.reg .f64 data;
	ld.global.ca.f64 data, [%rd32772];
	}
	// end inline asm
	// begin inline asm
	bar.sync 0;
	// end inline asm
	// begin inline asm
	{	
.reg .f64 data;
	ld.global.ca.f64 data, [%rd32772];
	}
	// end inline asm
	// begin inline asm
	bar.sync 0;
	// end inline asm
	// begin inline asm
	{	
.reg .f64 data;
	ld.global.ca.f64 data, [%rd32772];
	}
	// end inline asm
	// begin inline asm
	bar.sync 0;
	// end inline asm
	// begin inline asm
	{	
.reg .f64 data;
	ld.global.ca.f64 data, [%rd32772];
	}
	// end inline asm
	// begin inline asm
	bar.sync 0;
	// end inline asm
	// begin inline asm
	{	
.reg .f64 data;
	ld.global.ca.f64 data, [%rd32772];
	}
	// end inline asm
	// begin inline asm
	bar.sync 0;
	// end inline asm
	// begin inline asm
	{	
.reg .f64 data;
	ld.global.ca.f64 data, [%rd32772];
	}
	// end inline asm
	// begin inline asm
	bar.sync 0;
	// end inline asm
	// begin inline asm
	{	
.reg .f64 data;
	ld.global.ca.f64 data, [%rd32772];
	}
	// end inline asm
	// begin inline asm
	bar.sync 0;
	// end inline asm
	// begin inline asm
	{	
.reg .f64 data;
	ld.global.ca.f64 data, [%rd32772];
	}
	// end inline asm
	// begin inline asm
	bar.sync 0;
	// end inline asm
	// begin inline asm
	{	
.reg .f64 data;
	ld.global.ca.f64 data, [%rd32772];
	}
	// end inline asm
	// begin inline asm
	bar.sync 0;
	// end inline asm
	// begin inline asm
	{	
.reg .f64 data;
	ld.global.ca.f64 data, [%rd32772];
	}
	// end inline asm
	// begin inline asm
	bar.sync 0;
	// end inline asm
	// begin inline asm
	{	
.reg .f64 data;
	ld.global.ca.f64 data, [%rd32772];
	}
	// end inline asm
	// begin inline asm
	bar.sync 0;
	// end inline asm
	// begin inline asm
	{	
.reg .f64 data;
	ld.global.ca.f64 data, [%rd32772];
	}
	// end inline asm
	// begin inline asm
	bar.sync 0;
	// end inline asm
	// begin inline asm
	{	
.reg .f64 data;
	ld.global.ca.f64 data, [%rd32772];
	}
	// end inline asm
	// begin inline asm
	bar.sync 0;
	// end inline asm
	// begin inline asm
	{	
.reg .f64 data;
	ld.global.ca.f64 data, [%rd32772];
	}
	// end inline asm
	// begin inline asm
	bar.sync 0;
	// end inline asm
	// begin inline asm
	{	
.reg .f64 data;
	ld.global.ca.f64 data, [%rd32772];
	}
	// end inline asm
	// begin inline asm
	bar.sync 0;
	// end inline asm
	// begin inline asm
	{	
.reg .f64 data;
	ld.global.ca.f64 data, [%rd32772];
	}
	// end inline asm
	// begin inline asm
	bar.sync 0;
	// end inline asm
	// begin inline asm
	{	
.reg .f64 data;
	ld.global.ca.f64 data, [%rd32772];
	}
	// end inline asm
	// begin inline asm
	bar.sync 0;
	// end inline asm
	// begin inline asm
	{	
.reg .f64 data;
	ld.global.ca.f64 data, [%rd32772];
	}
	// end inline asm
	// begin inline asm
	bar.sync 0;
	// end inline asm
	// begin inline asm
	{	
.reg .f64 data;
	ld.global.ca.f64 data, [%rd32772];
	}
	// end inline asm
	// begin inline asm
	bar.sync 0;
	// end inline asm
	// begin inline asm
	{	
.reg .f64 data;
	ld.global.ca.f64 data, [%rd32772];
	}
	// end inline asm
	// begin inline asm
	bar.sync 0;
	// end inline asm
	// begin inline asm
	{	
.reg .f64 data;
	ld.global.ca.f64 data, [%rd32772];
	}
	// end inline asm
	// begin inline asm
	bar.sync 0;
	// end inline asm
	// begin inline asm
	{	
.reg .f64 data;
	ld.global.ca.f64 data, [%rd32772];
	}
	// end inline asm
	// begin inline asm
	bar.sync 0;
	// end inline asm
	// begin inline asm
	{	
.reg .f64 data;
	ld.global.ca.f64 data, [%rd32772];
	}
	// end inline asm
	// begin inline asm
	bar.sync 0;
	// end inline asm
	// begin inline asm
	{	
.reg .f64 data;
	ld.global.ca.f64 data, [%rd32772];
	}
	// end inline asm
	// begin inline asm
	bar.sync 0;
	// end inline asm
	// begin inline asm
	{	
.reg .f64 data;
	ld.global.ca.f64 data, [%rd32772];
	}
	// end inline asm
	// begin inline asm
	bar.sync 0;
	// end inline asm
	// begin inline asm
	{	
.reg .f64 data;
	ld.global.ca.f64 data, [%rd32772];
	}
	// end inline asm
	// begin inline asm
	bar.sync 0;
	// end inline asm
	// begin inline asm
	{	
.reg .f64 data;
	ld.global.ca.f64 data, [%rd32772];
	}
	// end inline asm
	// begin inline asm
	bar.sync 0;
	// end inline asm
	// begin inline asm
	{	
.reg .f64 data;
	ld.global.ca.f64 data, [%rd32772];
	}
	// end inline asm
	// begin inline asm
	bar.sync 0;
	// end inline asm
	// begin inline asm
	{	
.reg .f64 data;
	ld.global.ca.f64 data, [%rd32772];
	}
	// end inline asm
	// begin inline asm
	bar.sync 0;
	// end inline asm
	// begin inline asm
	{	
.reg .f64 data;
	ld.global.ca.f64 data, [%rd32772];
	}
	// end inline asm
	// begin inline asm
	bar.sync 0;
	// end inline asm
	// begin inline asm
	{	
.reg .f64 data;
	ld.global.ca.f64 data, [%rd32772];
	}
	// end inline asm
	// begin inline asm
	bar.sync 0;
	// end inline asm
	// begin inline asm
	{	
.reg .f64 data;
	ld.global.ca.f64 data, [%rd32772];
	}
	// end inline asm
	// begin inline asm
	bar.sync 0;
	// end inline asm
	// begin inline asm
	{	
.reg .f64 data;
	ld.global.ca.f64 data, [%rd32772];
	}
	// end inline asm
	// begin inline asm
	bar.sync 0;
	// end inline asm
	// begin inline asm
	{	
.reg .f64 data;
	ld.global.ca.f64 data, [%rd32772];
	}
	// end inline asm
	// begin inline asm
	bar.sync 0;
	// end inline asm
	// begin inline asm
	{	
.reg .f64 data;
	ld.global.ca.f64 data, [%rd32772];
	}
	// end inline asm
	// begin inline asm
	bar.sync 0;
	// end inline asm
	// begin inline asm
	{	
.reg .f64 data;
	ld.global.ca.f64 data, [%rd32772];
	}
	// end inline asm
	// begin inline asm
	bar.sync 0;
	// end inline asm
	// begin inline asm
	{	
.reg .f64 data;
	ld.global.ca.f64 data, [%rd32772];
	}
	// end inline asm
	// begin inline asm
	bar.sync 0;
	// end inline asm
	// begin inline asm
	{	
.reg .f64 data;
	ld.global.ca.f64 data, [%rd32772];
	}
	// end inline asm
	// begin inline asm
	bar.sync 0;
	// end inline asm
	// begin inline asm
	{	
.reg .f64 data;
	ld.global.ca.f64 data, [%rd32772];
	}
	// end inline asm
	// begin inline asm
	bar.sync 0;
	// end inline asm
	// begin inline asm
	{	
.reg .f64 data;
	ld.global.ca.f64 data, [%rd32772];
	}
	// end inline asm
	// begin inline asm
	bar.sync 0;
	// end inline asm
	// begin inline asm
	{	
.reg .f64 data;
	ld.global.ca.f64 data, [%rd32772];
	}
	// end inline asm
	// begin inline asm
	bar.sync 0;
	// end inline asm
	// begin inline asm
	{	
.reg .f64 data;
	ld.global.ca.f64 data, [%rd32772];
	}
	// end inline asm
	// begin inline asm
	bar.sync 0;
	// end inline asm
	// begin inline asm
	{	
.reg .f64 data;
	ld.global.ca.f64 data, [%rd32772];
	}
	// end inline asm
	// begin inline asm
	bar.sync 0;
	// end inline asm
	// begin inline asm
	{	
.reg .f64 data;
	ld.global.ca.f64 data, [%rd32772];
	}
	// end inline asm
	// begin inline asm
	bar.sync 0;
	// end inline asm
	// begin inline asm
	{	
.reg .f64 data;
	ld.global.ca.f64 data, [%rd32772];
	}
	// end inline asm
	// begin inline asm
	bar.sync 0;
	// end inline asm
	// begin inline asm
	{	
.reg .f64 data;
	ld.global.ca.f64 data, [%rd32772];
	}
	// end inline asm
	// begin inline asm
	bar.sync 0;
	// end inline asm
	// begin inline asm
	{	
.reg .f64 data;
	ld.global.ca.f64 data, [%rd32772];
	}
	// end inline asm
	// begin inline asm
	bar.sync 0;
	// end inline asm
	// begin inline asm
	{	
.reg .f64 data;
	ld.global.ca.f64 data, [%rd32772];
	}
	// end inline asm
	// begin inline asm
	bar.sync 0;
	// end inline asm
	// begin inline asm
	{	
.reg .f64 data;
	ld.global.ca.f64 data, [%rd32772];
	}
	// end inline asm
	// begin inline asm
	bar.sync 0;
	// end inline asm
	// begin inline asm
	{	
.reg .f64 data;
	ld.global.ca.f64 data, [%rd32772];
	}
	// end inline asm
	// begin inline asm
	bar.sync 0;
	// end inline asm
	// begin inline asm
	{	
.reg .f64 data;
	ld.global.ca.f64 data, [%rd32772];
	}
	// end inline asm
	// begin inline asm
	bar.sync 0;
	// end inline asm
	// begin inline asm
	{	
.reg .f64 data;
	ld.global.ca.f64 data, [%rd32772];
	}
	// end inline asm
	// begin inline asm
	bar.sync 0;
	// end inline asm
	// begin inline asm
	{	
.reg .f64 data;
	ld.global.ca.f64 data, [%rd32772];
	}
	// end inline asm
	// begin inline asm
	bar.sync 0;
	// end inline asm
	// begin inline asm
	{	
.reg .f64 data;
	ld.global.ca.f64 data, [%rd32772];
	}
	// end inline asm
	// begin inline asm
	bar.sync 0;
	// end inline asm
	// begin inline asm
	{	
.reg .f64 data;
	ld.global.ca.f64 data, [%rd32772];
	}
	// end inline asm
	// begin inline asm
	bar.sync 0;
	// end inline asm
	// begin inline asm
	{	
.reg .f64 data;
	ld.global.ca.f64 data, [%rd32772];
	}
	// end inline asm
	// begin inline asm
	bar.sync 0;
	// end inline asm
	// begin inline asm
	{	
.reg .f64 data;
	ld.global.ca.f64 data, [%rd32772];
	}
	// end inline asm
	// begin inline asm
	bar.sync 0;
	// end inline asm
	// begin inline asm
	{	
.reg .f64 data;
	ld.global.ca.f64 data, [%rd32772];
	}
	// end inline asm
	// begin inline asm
	bar.sync 0;
	// end inline asm
	// begin inline asm
	{	
.reg .f64 data;
	ld.global.ca.f64 data, [%rd32772];
	}
	// end inline asm
	// begin inline asm
	bar.sync 0;
	// end inline asm
	// begin inline asm
	{	
.reg .f64 data;
	ld.global.ca.f64 data, [%rd32772];
	}
	// end inline asm
	// begin inline asm
	bar.sync 0;
	// end inline asm
	// begin inline asm
	{	
.reg .f64 data;
	ld.global.ca.f64 data, [%rd32772];
	}
	// end inline asm
	// begin inline asm
	bar.sync 0;
	// end inline asm
	// begin inline asm
	{	
.reg .f64 data;
	ld.global.ca.f64 data, [%rd32772];
	}
	// end inline asm
	// begin inline asm
	bar.sync 0;
	// end inline asm
	// begin inline asm
	{	
.reg .f64 data;
	ld.global.ca.f64 data, [%rd32772];
	}
	// end inline asm
	// begin inline asm
	bar.sync 0;
	// end inline asm
	// begin inline asm
	{	
.reg .f64 data;
	ld.global.ca.f64 data, [%rd32772];
	}
	// end inline asm
	// begin inline asm
	bar.sync 0;
	// end inline asm
	// begin inline asm
	{	
.reg .f64 data;
	ld.global.ca.f64 data, [%rd32772];
	}
	// end inline asm
	// begin inline asm
	bar.sync 0;
	// end inline asm
	// begin inline asm
	{	
.reg .f64 data;
	ld.global.ca.f64 data, [%rd32772];
	}
	// end inline asm
	// begin inline asm
	bar.sync 0;
	// end inline asm
	// begin inline asm
	{	
.reg .f64 data;
	ld.global.ca.f64 data, [%rd32772];
	}
	// end inline asm
	// begin inline asm
	bar.sync 0;
	// end inline asm
	// begin inline asm
	{	
.reg .f64 data;
	ld.global.ca.f64 data, [%rd32772];
	}
	// end inline asm
	// begin inline asm
	bar.sync 0;
	// end inline asm
	// begin inline asm
	{	
.reg .f64 data;
	ld.global.ca.f64 data, [%rd32772];
	}
	// end inline asm
	// begin inline asm
	bar.sync 0;
	// end inline asm
	// begin inline asm
	{	
.reg .f64 data;
	ld.global.ca.f64 data, [%rd32772];
	}
	// end inline asm
	// begin inline asm
	bar.sync 0;
	// end inline asm
	// begin inline asm
	{	
.reg .f64 data;
	ld.global.ca.f64 data, [%rd32772];
	}
	// end inline asm
	// begin inline asm
	bar.sync 0;
	// end inline asm
	// begin inline asm
	{	
.reg .f64 data;
	ld.global.ca.f64 data, [%rd32772];
	}
	// end inline asm
	// begin inline asm
	bar.sync 0;
	// end inline asm
	// begin inline asm
	{	
.reg .f64 data;
	ld.global.ca.f64 data, [%rd32772];
	}
	// end inline asm
	// begin inline asm
	bar.sync 0;
	// end inline asm
	// begin inline asm
	{	
.reg .f64 data;
	ld.global.ca.f64 data, [%rd32772];
	}
	// end inline asm
	// begin inline asm
	bar.sync 0;
	// end inline asm
	// begin inline asm
	{	
.reg .f64 data;
	ld.global.ca.f64 data, [%rd32772];
	}
	// end inline asm
	// begin inline asm
	bar.sync 0;
	// end inline asm
	// begin inline asm
	{	
.reg .f64 data;
	ld.global.ca.f64 data, [%rd32772];
	}
	// end inline asm
	// begin inline asm
	bar.sync 0;
	// end inline asm
	// begin inline asm
	{	
.reg .f64 data;
	ld.global.ca.f64 data, [%rd32772];
	}
	// end inline asm
	// begin inline asm
	bar.sync 0;
	// end inline asm
	// begin inline asm
	{	
.reg .f64 data;
	ld.global.ca.f64 data, [%rd32772];
	}
	// end inline asm
	// begin inline asm
	bar.sync 0;
	// end inline asm
	// begin inline asm
	{	
.reg .f64 data;
	ld.global.ca.f64 data, [%rd32772];
	}
	// end inline asm
	// begin inline asm
	bar.sync 0;
	// end inline asm
	// begin inline asm
	{	
.reg .f64 data;
	ld.global.ca.f64 data, [%rd32772];
	}
	// end inline asm
	// begin inline asm
	bar.sync 0;
	// end inline asm
	// begin inline asm
	{	
.reg .f64 data;
	ld.global.ca.f64 data, [%rd32772];
	}
	// end inline asm
	// begin inline asm
	bar.sync 0;
	// end inline asm
	// begin inline asm
	{	
.reg .f64 data;
	ld.global.ca.f64 data, [%rd32772];
	}
	// end inline asm
	// begin inline asm
	bar.sync 0;
	// end inline asm
	// begin inline asm
	{	
.reg .f64 data;
	ld.global.ca.f64 data, [%rd32772];
	}
	// end inline asm
	// begin inline asm
	bar.sync 0;
	// end inline asm
	// begin inline asm
	{	
.reg .f64 data;
	ld.global.ca.f64 data, [%rd32772];
	}
	// end inline asm
	// begin inline asm
	bar.sync 0;
	// end inline asm
	// begin inline asm
	{	
.reg .f64 data;
	ld.global.ca.f64 data, [%rd32772];
	}
	// end inline asm
	// begin inline asm
	bar.sync 0;
	// end inline asm
	// begin inline asm
	{	
.reg .f64 data;
	ld.global.ca.f64 data, [%rd32772];
	}
	// end inline asm
	// begin inline asm
	bar.sync 0;
	// end inline asm
	// begin inline asm
	{	
.reg .f64 data;
	ld.global.ca.f64 data, [%rd32772];
	}
	// end inline asm
	// begin inline asm
	bar.sync 0;
	// end inline asm
	// begin inline asm
	{	
.reg .f64 data;
	ld.global.ca.f64 data, [%rd32772];
	}
	// end inline asm
	// begin inline asm
	bar.sync 0;
	// end inline asm
	// begin inline asm
	{	
.reg .f64 data;
	ld.global.ca.f64 data, [%rd32772];
	}
	// end inline asm
	// begin inline asm
	bar.sync 0;
	// end inline asm
	// begin inline asm
	{	
.reg .f64 data;
	ld.global.ca.f64 data, [%rd32772];
	}
	// end inline asm
	// begin inline asm
	bar.sync 0;
	// end inline asm
	// begin inline asm
	{	
.reg .f64 data;
	ld.global.ca.f64 data, [%rd32772];
	}
	// end inline asm
	// begin inline asm
	bar.sync 0;
	// end inline asm
	// begin inline asm
	{	
.reg .f64 data;
	ld.global.ca.f64 data, [%rd32772];
	}
	// end inline asm
	// begin inline asm
	bar.sync 0;
	// end inline asm
	// begin inline asm
	{	
.reg .f64 data;
	ld.global.ca.f64 data, [%rd32772];
	}
	// end inline asm
	// begin inline asm
	bar.sync 0;
	// end inline asm
	// begin inline asm
	{	
.reg .f64 data;
	ld.global.ca.f64 data, [%rd32772];
	}
	// end inline asm
	// begin inline asm
	bar.sync 0;
	// end inline asm
	// begin inline asm
	{	
.reg .f64 data;
	ld.global.ca.f64 data, [%rd32772];
	}
	// end inline asm
	// begin inline asm
	bar.sync 0;
	// end inline asm
	// begin inline asm
	{	
.reg .f64 data;
	ld.global.ca.f64 data, [%rd32772];
	}
	// end inline asm
	// begin inline asm
	bar.sync 0;
	// end inline asm
	// begin inline asm
	{	
.reg .f64 data;
	ld.global.ca.f64 data, [%rd32772];
	}
	// end inline asm
	// begin inline asm
	bar.sync 0;
	// end inline asm
	// begin inline asm
	{	
.reg .f64 data;
	ld.global.ca.f64 data, [%rd32772];
	}
	// end inline asm
	// begin inline asm
	bar.sync 0;
	// end inline asm
	// begin inline asm
	{	
.reg .f64 data;
	ld.global.ca.f64 data, [%rd32772];
	}
	// end inline asm
	// begin inline asm
	bar.sync 0;
	// end inline asm
	// begin inline asm
	{	
.reg .f64 data;
	ld.global.ca.f64 data, [%rd32772];
	}
	// end inline asm
	// begin inline asm
	bar.sync 0;
	// end inline asm
	// begin inline asm
	{	
.reg .f64 data;
	ld.global.ca.f64 data, [%rd32772];
	}
	// end inline asm
	// begin inline asm
	bar.sync 0;
	// end inline asm
	// begin inline asm
	{	
.reg .f64 data;
	ld.global.ca.f64 data, [%rd32772];
	}
	// end inline asm
	// begin inline asm
	bar.sync 0;
	// end inline asm
	// begin inline asm
	{	
.reg .f64 data;
	ld.global.ca.f64 data, [%rd32772];
	}
	// end inline asm
	// begin inline asm
	bar.sync 0;
	// end inline asm
	// begin inline asm
	{	
.reg .f64 data;
	ld.global.ca.f64 data, [%rd32772];
	}
	// end inline asm
	// begin inline asm
	bar.sync 0;
	// end inline asm
	// begin inline asm
	{	
.reg .f64 data;
	ld.global.ca.f64 data, [%rd32772];
	}
	// end inline asm
	// begin inline asm
	bar.sync 0;
	// end inline asm
	// begin inline asm
	{	
.reg .f64 data;
	ld.global.ca.f64 data, [%rd32772];
	}
	// end inline asm
	// begin inline asm
	bar.sync 0;
	// end inline asm
	// begin inline asm
	{	
.reg .f64 data;
	ld.global.ca.f64 data, [%rd32772];
	}
	// end inline asm
	// begin inline asm
	bar.sync 0;
	// end inline asm
	// begin inline asm
	{	
.reg .f64 data;
	ld.global.ca.f64 data, [%rd32772];
	}
	// end inline asm
	// begin inline asm
	bar.sync 0;
	// end inline asm
	// begin inline asm
	{	
.reg .f64 data;
	ld.global.ca.f64 data, [%rd32772];
	}
	// end inline asm
	// begin inline asm
	bar.sync 0;
	// end inline asm
	// begin inline asm
	{	
.reg .f64 data;
	ld.global.ca.f64 data, [%rd32772];
	}
	// end inline asm
	// begin inline asm
	bar.sync 0;
	// end inline asm
	// begin inline asm
	{	
.reg .f64 data;
	ld.global.ca.f64 data, [%rd32772];
	}
	// end inline asm
	// begin inline asm
	bar.sync 0;
	// end inline asm
	// begin inline asm
	{	
.reg .f64 data;
	ld.global.ca.f64 data, [%rd32772];
	}
	// end inline asm
	// begin inline asm
	bar.sync 0;
	// end inline asm
	// begin inline asm
	{	
.reg .f64 data;
	ld.global.ca.f64 data, [%rd32772];
	}
	// end inline asm
	// begin inline asm
	bar.sync 0;
	// end inline asm
	// begin inline asm
	{	
.reg .f64 data;
	ld.global.ca.f64 data, [%rd32772];
	}
	// end inline asm
	// begin inline asm
	bar.sync 0;
	// end inline asm
	// begin inline asm
	{	
.reg .f64 data;
	ld.global.ca.f64 data, [%rd32772];
	}
	// end inline asm
	// begin inline asm
	bar.sync 0;
	// end inline asm
	// begin inline asm
	{	
.reg .f64 data;
	ld.global.ca.f64 data, [%rd32772];
	}
	// end inline asm
	// begin inline asm
	bar.sync 0;
	// end inline asm
	// begin inline asm
	{	
.reg .f64 data;
	ld.global.ca.f64 data, [%rd32772];
	}
	// end inline asm
	// begin inline asm
	bar.sync 0;
	// end inline asm
	// begin inline asm
	{	
.reg .f64 data;
	ld.global.ca.f64 data, [%rd32772];
	}
	// end inline asm
	// begin inline asm
	bar.sync 0;
	// end inline asm
	// begin inline asm
	{	
.reg .f64 data;
	ld.global.ca.f64 data, [%rd32772];
	}
	// end inline asm
	// begin inline asm
	bar.sync 0;
	// end inline asm
	// begin inline asm
	{	
.reg .f64 data;
	ld.global.ca.f64 data, [%rd32772];
	}
	// end inline asm
	// begin inline asm
	bar.sync 0;
	// end inline asm
	// begin inline asm
	{	
.reg .f64 data;
	ld.global.ca.f64 data, [%rd32772];
	}
	// end inline asm
	// begin inline asm
	bar.sync 0;
	// end inline asm
	// begin inline asm
	{	
.reg .f64 data;
	ld.global.ca.f64 data, [%rd32772];
	}
	// end inline asm
	// begin inline asm
	bar.sync 0;
	// end inline asm
	// begin inline asm
	{	
.reg .f64 data;
	ld.global.ca.f64 data, [%rd32772];
	}
	// end inline asm
	// begin inline asm
	bar.sync 0;
	// end inline asm
	// begin inline asm
	{	
.reg .f64 data;
	ld.global.ca.f64 data, [%rd32772];
	}
	// end inline asm
	// begin inline asm
	bar.sync 0;
	// end inline asm
	// begin inline asm
	{	
.reg .f64 data;
	ld.global.ca.f64 data, [%rd32772];
	}
	// end inline asm
	// begin inline asm
	bar.sync 0;
	// end inline asm
	// begin inline asm
	{	
.reg .f64 data;
	ld.global.ca.f64 data, [%rd32772];
	}
	// end inline asm
	// begin inline asm
	bar.sync 0;
	// end inline asm
	// begin inline asm
	{	
.reg .f64 data;
	ld.global.ca.f64 data, [%rd32772];
	}
	// end inline asm
	// begin inline asm
	bar.sync 0;
	// end inline asm
	// begin inline asm
	{	
.reg .f64 data;
	ld.global.ca.f64 data, [%rd32772];
	}
	// end inline asm
	// begin inline asm
	bar.sync 0;
	// end inline asm
	// begin inline asm
	{	
.reg .f64 data;
	ld.global.ca.f64 data, [%rd32772];
	}
	// end inline asm
	// begin inline asm
	bar.sync 0;
	// end inline asm
	// begin inline asm
	{	
.reg .f64 data;
	ld.global.ca.f64 data, [%rd32772];
	}
	// end inline asm
	// begin inline asm
	bar.sync 0;
	// end inline asm
	// begin inline asm
	{	
.reg .f64 data;
	ld.global.ca.f64 data, [%rd32772];
	}
	// end inline asm
	// begin inline asm
	bar.sync 0;
	// end inline asm
	// begin inline asm
	{	
.reg .f64 data;
	ld.global.ca.f64 data, [%rd32772];
	}
	// end inline asm
	// begin inline asm
	bar.sync 0;
	// end inline asm
	// begin inline asm
	{	
.reg .f64 data;
	ld.global.ca.f64 data, [%rd32772];
	}
	// end inline asm
	// begin inline asm
	bar.sync 0;
	// end inline asm
	// begin inline asm
	{	
.reg .f64 data;
	ld.global.ca.f64 data, [%rd32772];
	}
	// end inline asm
	// begin inline asm
	bar.sync 0;
	// end inline asm
	// begin inline asm
	{	
.reg .f64 data;
	ld.global.ca.f64 data, [%rd32772];
	}
	// end inline asm
	// begin inline asm
	bar.sync 0;
	// end inline asm
	// begin inline asm
	{	
.reg .f64 data;
	ld.global.ca.f64 data, [%rd32772];
	}
	// end inline asm
	// begin inline asm
	bar.sync 0;
	// end inline asm
	// begin inline asm
	{	
.reg .f64 data;
	ld.global.ca.f64 data, [%rd32772];
	}
	// end inline asm
	// begin inline asm
	bar.sync 0;
	// end inline asm
	// begin inline asm
	{	
.reg .f64 data;
	ld.global.ca.f64 data, [%rd32772];
	}
	// end inline asm
	// begin inline asm
	bar.sync 0;
	// end inline asm
	// begin inline asm
	{	
.reg .f64 data;
	ld.global.ca.f64 data, [%rd32772];
	}
	// end inline asm
	// begin inline asm
	bar.sync 0;
	// end inline asm
	// begin inline asm
	{	
.reg .f64 data;
	ld.global.ca.f64 data, [%rd32772];
	}
	// end inline asm
	// begin inline asm
	bar.sync 0;
	// end inline asm
	// begin inline asm
	{	
.reg .f64 data;
	ld.global.ca.f64 data, [%rd32772];
	}
	// end inline asm
	// begin inline asm
	bar.sync 0;
	// end inline asm
	// begin inline asm
	{	
.reg .f64 data;
	ld.global.ca.f64 data, [%rd32772];
	}
	// end inline asm
	// begin inline asm
	bar.sync 0;
	// end inline asm
	// begin inline asm
	{	
.reg .f64 data;
	ld.global.ca.f64 data, [%rd32772];
	}
	// end inline asm
	// begin inline asm
	bar.sync 0;
	// end inline asm
	// begin inline asm
	{	
.reg .f64 data;
	ld.global.ca.f64 data, [%rd32772];
	}
	// end inline asm
	// begin inline asm
	bar.sync 0;
	// end inline asm
	// begin inline asm
	{	
.reg .f64 data;
	ld.global.ca.f64 data, [%rd32772];
	}
	// end inline asm
	// begin inline asm
	bar.sync 0;
	// end inline asm
	// begin inline asm
	{	
.reg .f64 data;
	ld.global.ca.f64 data, [%rd32772];
	}
	// end inline asm
	// begin inline asm
	bar.sync 0;
	// end inline asm
	// begin inline asm
	{	
.reg .f64 data;
	ld.global.ca.f64 data, [%rd32772];
	}
	// end inline asm
	// begin inline asm
	bar.sync 0;
	// end inline asm
	// begin inline asm
	{	
.reg .f64 data;
	ld.global.ca.f64 data, [%rd32772];
	}
	// end inline asm
	// begin inline asm
	bar.sync 0;
	// end inline asm
	// begin inline asm
	{	
.reg .f64 data;
	ld.global.ca.f64 data, [%rd32772];
	}
	// end inline asm
	// begin inline asm
	bar.sync 0;
	// end inline asm
	// begin inline asm
	{	
.reg .f64 data;
	ld.global.ca.f64 data, [%rd32772];
	}
	// end inline asm
	// begin inline asm
	bar.sync 0;
	// end inline asm
	// begin inline asm
	{	
.reg .f64 data;
	ld.global.ca.f64 data, [%rd32772];
	}
	// end inline asm
	// begin inline asm
	bar.sync 0;
	// end inline asm
	// begin inline asm
	{	
.reg .f64 data;
	ld.global.ca.f64 data, [%rd32772];
	}
	// end inline asm
	// begin inline asm
	bar.sync 0;
	// end inline asm
	// begin inline asm
	{	
.reg .f64 data;
	ld.global.ca.f64 data, [%rd32772];
	}
	// end inline asm
	// begin inline asm
	bar.sync 0;
	// end inline asm
	// begin inline asm
	{	
.reg .f64 data;
	ld.global.ca.f64 data, [%rd32772];
	}
	// end inline asm
	// begin inline asm
	bar.sync 0;
	// end inline asm
	// begin inline asm
	{	
.reg .f64 data;
	ld.global.ca.f64 data, [%rd32772];
	}
	// end inline asm
	// begin inline asm
	bar.sync 0;
	// end inline asm
	// begin inline asm
	{	
.reg .f64 data;
	ld.global.ca.f64 data, [%rd32772];
	}
	// end inline asm
	// begin inline asm
	bar.sync 0;
	// end inline asm
	// begin inline asm
	{	
.reg .f64 data;
	ld.global.ca.f64 data, [%rd32772];
	}
	// end inline asm
	// begin inline asm
	bar.sync 0;
	// end inline asm
	// begin inline asm
	{	
.reg .f64 data;
	ld.global.ca.f64 data, [%rd32772];
	}
	// end inline asm
	// begin inline asm
	bar.sync 0;
	// end inline asm
	// begin inline asm
	{	
.reg .f64 data;
	ld.global.ca.f64 data, [%rd32772];
	}
	// end inline asm
	// begin inline asm
	bar.sync 0;
	// end inline asm
	// begin inline asm
	{	
.reg .f64 data;
	ld.global.ca.f64 data, [%rd32772];
	}
	// end inline asm
	// begin inline asm
	bar.sync 0;
	// end inline asm
	// begin inline asm
	{	
.reg .f64 data;
	ld.global.ca.f64 data, [%rd32772];
	}
	// end inline asm
	// begin inline asm
	bar.sync 0;
	// end inline asm
	// begin inline asm
	{	
.reg .f64 data;
	ld.global.ca.f64 data, [%rd32772];
	}
	// end inline asm
	// begin inline asm
	bar.sync 0;
	// end inline asm
	// begin inline asm
	{	
.reg .f64 data;
	ld.global.ca.f64 data, [%rd32772];
	}
	// end inline asm
	// begin inline asm
	bar.sync 0;
	// end inline asm
	// begin inline asm
	{	
.reg .f64 data;
	ld.global.ca.f64 data, [%rd32772];
	}
	// end inline asm
	// begin inline asm
	bar.sync 0;
	// end inline asm
	// begin inline asm
	{	
.reg .f64 data;
	ld.global.ca.f64 data, [%rd32772];
	}
	// end inline asm
	// begin inline asm
	bar.sync 0;
	// end inline asm
	// begin inline asm
	{	
.reg .f64 data;
	ld.global.ca.f64 data, [%rd32772];
	}
	// end inline asm
	// begin inline asm
	bar.sync 0;
	// end inline asm
	// begin inline asm
	{	
.reg .f64 data;
	ld.global.ca.f64 data, [%rd32772];
	}
	// end inline asm
	// begin inline asm
	bar.sync 0;
	// end inline asm
	// begin inline asm
	{	
.reg .f64 data;
	ld.global.ca.f64 data, [%rd32772];
	}
	// end inline asm
	// begin inline asm
	bar.sync 0;
	// end inline asm
	// begin inline asm
	{	
.reg .f64 data;
	ld.global.ca.f64 data, [%rd32772];
	}
	// end inline asm
	// begin inline asm
	bar.sync 0;
	// end inline asm
	// begin inline asm
	{	
.reg .f64 data;
	ld.global.ca.f64 data, [%rd32772];
	}
	// end inline asm
	// begin inline asm
	bar.sync 0;
	// end inline asm
	// begin inline asm
	{	
.reg .f64 data;
	ld.global.ca.f64 data, [%rd32772];
	}
	// end inline asm
	// begin inline asm
	bar.sync 0;
	// end inline asm
	// begin inline asm
	{	
.reg .f64 data;
	ld.global.ca.f64 data, [%rd32772];
	}
	// end inline asm
	// begin inline asm
	bar.sync 0;
	// end inline asm
	// begin inline asm
	{	
.reg .f64 data;
	ld.global.ca.f64 data, [%rd32772];
	}
	// end inline asm
	// begin inline asm
	bar.sync 0;
	// end inline asm
	// begin inline asm
	{	
.reg .f64 data;
	ld.global.ca.f64 data, [%rd32772];
	}
	// end inline asm
	// begin inline asm
	bar.sync 0;
	// end inline asm
	// begin inline asm
	{	
.reg .f64 data;
	ld.global.ca.f64 data, [%rd32772];
	}
	// end inline asm
	// begin inline asm
	bar.sync 0;
	// end inline asm
	// begin inline asm
	{	
.reg .f64 data;
	ld.global.ca.f64 data, [%rd32772];
	}
	// end inline asm
	// begin inline asm
	bar.sync 0;
	// end inline asm
	// begin inline asm
	{	
.reg .f64 data;
	ld.global.ca.f64 data, [%rd32772];
	}
	// end inline asm
	// begin inline asm
	bar.sync 0;
	// end inline asm
	// begin inline asm
	{	
.reg .f64 data;
	ld.global.ca.f64 data, [%rd32772];
	}
	// end inline asm
	// begin inline asm
	bar.sync 0;
	// end inline asm
	// begin inline asm
	{	
.reg .f64 data;
	ld.global.ca.f64 data, [%rd32772];
	}
	// end inline asm
	// begin inline asm
	bar.sync 0;
	// end inline asm
	// begin inline asm
	{	
.reg .f64 data;
	ld.global.ca.f64 data, [%rd32772];
	}
	// end inline asm
	// begin inline asm
	bar.sync 0;
	// end inline asm
	// begin inline asm
	{	
.reg .f64 data;
	ld.global.ca.f64 data, [%rd32772];
	}
	// end inline asm
	// begin inline asm
	bar.sync 0;
	// end inline asm
	// begin inline asm
	{	
.reg .f64 data;
	ld.global.ca.f64 data, [%rd32772];
	}
	// end inline asm
	// begin inline asm
	bar.sync 0;
	// end inline asm
	// begin inline asm
	{	
.reg .f64 data;
	ld.global.ca.f64 data, [%rd32772];
	}
	// end inline asm
	// begin inline asm
	bar.sync 0;
	// end inline asm
	// begin inline asm
	{	
.reg .f64 data;
	ld.global.ca.f64 data, [%rd32772];
	}
	// end inline asm
	// begin inline asm
	bar.sync 0;
	// end inline asm
	// begin inline asm
	{	
.reg .f64 data;
	ld.global.ca.f64 data, [%rd32772];
	}
	// end inline asm
	// begin inline asm
	bar.sync 0;
	// end inline asm
	// begin inline asm
	{	
.reg .f64 data;
	ld.global.ca.f64 data, [%rd32772];
	}
	// end inline asm
	// begin inline asm
	bar.sync 0;
	// end inline asm
	// begin inline asm
	{	
.reg .f64 data;
	ld.global.ca.f64 data, [%rd32772];
	}
	// end inline asm
	// begin inline asm
	bar.sync 0;
	// end inline asm
	// begin inline asm
	{	
.reg .f64 data;
	ld.global.ca.f64 data, [%rd32772];
	}
	// end inline asm
	// begin inline asm
	bar.sync 0;
	// end inline asm
	// begin inline asm
	{	
.reg .f64 data;
	ld.global.ca.f64 data, [%rd32772];
	}
	// end inline asm
	// begin inline asm
	bar.sync 0;
	// end inline asm
	// begin inline asm
	{	
.reg .f64 data;
	ld.global.ca.f64 data, [%rd32772];
	}
	// end inline asm
	// begin inline asm
	bar.sync 0;
	// end inline asm
	// begin inline asm
	{	
.reg .f64 data;
	ld.global.ca.f64 data, [%rd32772];
	}
	// end inline asm
	// begin inline asm
	bar.sync 0;
	// end inline asm
	// begin inline asm
	{	
.reg .f64 data;
	ld.global.ca.f64 data, [%rd32772];
	}
	// end inline asm
	// begin inline asm
	bar.sync 0;
	// end inline asm
	// begin inline asm
	{	
.reg .f64 data;
	ld.global.ca.f64 data, [%rd32772];
	}
	// end inline asm
	// begin inline asm
	bar.sync 0;
	// end inline asm
	// begin inline asm
	{	
.reg .f64 data;
	ld.global.ca.f64 data, [%rd32772];
	}
	// end inline asm
	// begin inline asm
	bar.sync 0;
	// end inline asm
	// begin inline asm
	{	
.reg .f64 data;
	ld.global.ca.f64 data, [%rd32772];
	}
	// end inline asm
	// begin inline asm
	bar.sync 0;
	// end inline asm
	// begin inline asm
	{	
.reg .f64 data;
	ld.global.ca.f64 data, [%rd32772];
	}
	// end inline asm
	// begin inline asm
	bar.sync 0;
	// end inline asm
	// begin inline asm
	{	
.reg .f64 data;
	ld.global.ca.f64 data, [%rd32772];
	}
	// end inline asm
	// begin inline asm
	bar.sync 0;
	// end inline asm
	// begin inline asm
	{	
.reg .f64 data;
	ld.global.ca.f64 data, [%rd32772];
	}
	// end inline asm
	// begin inline asm
	bar.sync 0;
	// end inline asm
	// begin inline asm
	{	
.reg .f64 data;
	ld.global.ca.f64 data, [%rd32772];
	}
	// end inline asm
	// begin inline asm
	bar.sync 0;
	// end inline asm
	// begin inline asm
	{	
.reg .f64 data;
	ld.global.ca.f64 data, [%rd32772];
	}
	// end inline asm
	// begin inline asm
	bar.sync 0;
	// end inline asm
	// begin inline asm
	{	
.reg .f64 data;
	ld.global.ca.f64 data, [%rd32772];
	}
	// end inline asm
	// begin inline asm
	bar.sync 0;
	// end inline asm
	// begin inline asm
	{	
.reg .f64 data;
	ld.global.ca.f64 data, [%rd32772];
	}
	// end inline asm
	// begin inline asm
	bar.sync 0;
	// end inline asm
	// begin inline asm
	{	
.reg .f64 data;
	ld.global.ca.f64 data, [%rd32772];
	}
	// end inline asm
	// begin inline asm
	bar.sync 0;
	// end inline asm
	// begin inline asm
	{	
.reg .f64 data;
	ld.global.ca.f64 data, [%rd32772];
	}
	// end inline asm
	// begin inline asm
	bar.sync 0;
	// end inline asm
	// begin inline asm
	{	
.reg .f64 data;
	ld.global.ca.f64 data, [%rd32772];
	}
	// end inline asm
	// begin inline asm
	bar.sync 0;
	// end inline asm
	// begin inline asm
	{	
.reg .f64 data;
	ld.global.ca.f64 data, [%rd32772];
	}
	// end inline asm
	// begin inline asm
	bar.sync 0;
	// end inline asm
	// begin inline asm
	{	
.reg .f64 data;
	ld.global.ca.f64 data, [%rd32772];
	}
	// end inline asm
	// begin inline asm
	bar.sync 0;
	// end inline asm
	// begin inline asm
	{	
.reg .f64 data;
	ld.global.ca.f64 data, [%rd32772];
	}
	// end inline asm
	// begin inline asm
	bar.sync 0;
	// end inline asm
	// begin inline asm
	{	
.reg .f64 data;
	ld.global.ca.f64 data, [%rd32772];
	}
	// end inline asm
	// begin inline asm
	bar.sync 0;
	// end inline asm
	// begin inline asm
	{	
.reg .f64 data;
	ld.global.ca.f64 data, [%rd32772];
	}
	// end inline asm
	// begin inline asm
	bar.sync 0;
	// end inline asm
	// begin inline asm
	{	
.reg .f64 data;
	ld.global.ca.f64 data, [%rd32772];
	}
	// end inline asm
	// begin inline asm
	bar.sync 0;
	// end inline asm
	// begin inline asm
	{	
.reg .f64 data;
	ld.global.ca.f64 data, [%rd32772];
	}
	// end inline asm
	// begin inline asm
	bar.sync 0;
	// end inline asm
	// begin inline asm
	{	
.reg .f64 data;
	ld.global.ca.f64 data, [%rd32772];
	}
	// end inline asm
	// begin inline asm
	bar.sync 0;
	// end inline asm
	// begin inline asm
	{	
.reg .f64 data;
	ld.global.ca.f64 data, [%rd32772];
	}
	// end inline asm
	// begin inline asm
	bar.sync 0;
	// end inline asm
	// begin inline asm
	{	
.reg .f64 data;
	ld.global.ca.f64 data, [%rd32772];
	}
	// end inline asm
	// begin inline asm
	bar.sync 0;
	// end inline asm
	// begin inline asm
	{	
.reg .f64 data;
	ld.global.ca.f64 data, [%rd32772];
	}
	// end inline asm
	// begin inline asm
	bar.sync 0;
	// end inline asm
	// begin inline asm
	{	
.reg .f64 data;
	ld.global.ca.f64 data, [%rd32772];
	}
	// end inline asm
	// begin inline asm
	bar.sync 0;
	// end inline asm
	// begin inline asm
	{	
.reg .f64 data;
	ld.global.ca.f64 data, [%rd32772];
	}
	// end inline asm
	// begin inline asm
	bar.sync 0;
	// end inline asm
	// begin inline asm
	{	
.reg .f64 data;
	ld.global.ca.f64 data, [%rd32772];
	}
	// end inline asm
	// begin inline asm
	bar.sync 0;
	// end inline asm
	// begin inline asm
	{	
.reg .f64 data;
	ld.global.ca.f64 data, [%rd32772];
	}
	// end inline asm
	// begin inline asm
	bar.sync 0;
	// end inline asm
	// begin inline asm
	{	
.reg .f64 data;
	ld.global.ca.f64 data, [%rd32772];
	}
	// end inline asm
	// begin inline asm
	bar.sync 0;
	// end inline asm
	// begin inline asm
	{	
.reg .f64 data;
	ld.global.ca.f64 data, [%rd32772];
	}
	// end inline asm
	// begin inline asm
	bar.sync 0;
	// end inline asm
	// begin inline asm
	{	
.reg .f64 data;
	ld.global.ca.f64 data, [%rd32772];
	}
	// end inline asm
	// begin inline asm
	bar.sync 0;
	// end inline asm
	// begin inline asm
	{	
.reg .f64 data;
	ld.global.ca.f64 data, [%rd32772];
	}
	// end inline asm
	// begin inline asm
	bar.sync 0;
	// end inline asm
	// begin inline asm
	{	
.reg .f64 data;
	ld.global.ca.f64 data, [%rd32772];
	}
	// end inline asm
	// begin inline asm
	bar.sync 0;
	// end inline asm
	// begin inline asm
	{	
.reg .f64 data;
	ld.global.ca.f64 data, [%rd32772];
	}
	// end inline asm
	// begin inline asm
	bar.sync 0;
	// end inline asm
	// begin inline asm
	{	
.reg .f64 data;
	ld.global.ca.f64 data, [%rd32772];
	}
	// end inline asm
	// begin inline asm
	bar.sync 0;
	// end inline asm
	// begin inline asm
	{	
.reg .f64 data;
	ld.global.ca.f64 data, [%rd32772];
	}
	// end inline asm
	// begin inline asm
	bar.sync 0;
	// end inline asm
	// begin inline asm
	{	
.reg .f64 data;
	ld.global.ca.f64 data, [%rd32772];
	}
	// end inline asm
	// begin inline asm
	bar.sync 0;
	// end inline asm
	// begin inline asm
	{	
.reg .f64 data;
	ld.global.ca.f64 data, [%rd32772];
	}
	// end inline asm
	// begin inline asm
	bar.sync 0;
	// end inline asm
	// begin inline asm
	{	
.reg .f64 data;
	ld.global.ca.f64 data, [%rd32772];
	}
	// end inline asm
	// begin inline asm
	bar.sync 0;
	// end inline asm
	// begin inline asm
	{	
.reg .f64 data;
	ld.global.ca.f64 data, [%rd32772];
	}
	// end inline asm
	// begin inline asm
	bar.sync 0;
	// end inline asm
	// begin inline asm
	{	
.reg .f64 data;
	ld.global.ca.f64 data, [%rd32772];
	}
	// end inline asm
	// begin inline asm
	bar.sync 0;
	// end inline asm
	// begin inline asm
	{	
.reg .f64 data;
	ld.global.ca.f64 data, [%rd32772];
	}
	// end inline asm
	// begin inline asm
	bar.sync 0;
	// end inline asm
	// begin inline asm
	{	
.reg .f64 data;
	ld.global.ca.f64 data, [%rd32772];
	}
	// end inline asm
	// begin inline asm
	bar.sync 0;
	// end inline asm
	// begin inline asm
	{	
.reg .f64 data;
	ld.global.ca.f64 data, [%rd32772];
	}
	// end inline asm
	// begin inline asm
	bar.sync 0;
	// end inline asm
	// begin inline asm
	{	
.reg .f64 data;
	ld.global.ca.f64 data, [%rd32772];
	}
	// end inline asm
	// begin inline asm
	bar.sync 0;
	// end inline asm
	// begin inline asm
	{	
.reg .f64 data;
	ld.global.ca.f64 data, [%rd32772];
	}
	// end inline asm
	// begin inline asm
	bar.sync 0;
	// end inline asm
	// begin inline asm
	{	
.reg .f64 data;
	ld.global.ca.f64 data, [%rd32772];
	}
	// end inline asm
	// begin inline asm
	bar.sync 0;
	// end inline asm
	// begin inline asm
	{	
.reg .f64 data;
	ld.global.ca.f64 data, [%rd32772];
	}
	// end inline asm
	// begin inline asm
	bar.sync 0;
	// end inline asm
	// begin inline asm
	{	
.reg .f64 data;
	ld.global.ca.f64 data, [%rd32772];
	}
	// end inline asm
	// begin inline asm
	bar.sync 0;
	// end inline asm
	// begin inline asm
	{	
.reg .f64 data;
	ld.global.ca.f64 data, [%rd32772];
	}
	// end inline asm
	// begin inline asm
	bar.sync 0;
	// end inline asm
	// begin inline asm
	{	
.reg .f64 data;
	ld.global.ca.f64 data, [%rd32772];
	}
	// end inline asm
	// begin inline asm
	bar.sync 0;
	// end inline asm
	// begin inline asm
	{	
.reg .f64 data;
	ld.global.ca.f64 data, [%rd32772];
	}
	// end inline asm
	// begin inline asm
	bar.sync 0;
	// end inline asm
	// begin inline asm
	{	
.reg .f64 data;
	ld.global.ca.f64 data, [%rd32772];
	}
	// end inline asm
	// begin inline asm
	bar.sync 0;
	// end inline asm
	// begin inline asm
	{	
.reg .f64 data;
	ld.global.ca.f64 data, [%rd32772];
	}
	// end inline asm
	// begin inline asm
	bar.sync 0;
	// end inline asm
	// begin inline asm
	{	
.reg .f64 data;
	ld.global.ca.f64 data, [%rd32772];
	}
	// end inline asm
	// begin inline asm
	bar.sync 0;
	// end inline asm
	// begin inline asm
	{	
.reg .f64 data;
	ld.global.ca.f64 data, [%rd32772];
	}
	// end inline asm
	// begin inline asm
	bar.sync 0;
	// end inline asm
	// begin inline asm
	{	
.reg .f64 data;
	ld.global.ca.f64 data, [%rd32772];
	}
	// end inline asm
	// begin inline asm
	bar.sync 0;
	// end inline asm
	// begin inline asm
	{	
.reg .f64 data;
	ld.global.ca.f64 data, [%rd32772];
	}
	// end inline asm
	// begin inline asm
	bar.sync 0;
	// end inline asm
	// begin inline asm
	{	
.reg .f64 data;
	ld.global.ca.f64 data, [%rd32772];
	}
	// end inline asm
	// begin inline asm
	bar.sync 0;
	// end inline asm
	// begin inline asm
	{	
.reg .f64 data;
	ld.global.ca.f64 data, [%rd32772];
	}
	// end inline asm
	// begin inline asm
	bar.sync 0;
	// end inline asm
	// begin inline asm
	{	
.reg .f64 data;
	ld.global.ca.f64 data, [%rd32772];
	}
	// end inline asm
	// begin inline asm
	bar.sync 0;
	// end inline asm
	// begin inline asm
	{	
.reg .f64 data;
	ld.global.ca.f64 data, [%rd32772];
	}
	// end inline asm
	// begin inline asm
	bar.sync 0;
	// end inline asm
	// begin inline asm
	{	
.reg .f64 data;
	ld.global.ca.f64 data, [%rd32772];
	}
	// end inline asm
	// begin inline asm
	bar.sync 0;
	// end inline asm
	// begin inline asm
	{	
.reg .f64 data;
	ld.global.ca.f64 data, [%rd32772];
	}
	// end inline asm
	// begin inline asm
	bar.sync 0;
	// end inline asm
	// begin inline asm
	{	
.reg .f64 data;
	ld.global.ca.f64 data, [%rd32772];
	}
	// end inline asm
	// begin inline asm
	bar.sync 0;
	// end inline asm
	// begin inline asm
	{	
.reg .f64 data;
	ld.global.ca.f64 data, [%rd32772];
	}
	// end inline asm
	// begin inline asm
	bar.sync 0;
	// end inline asm
	// begin inline asm
	{	
.reg .f64 data;
	ld.global.ca.f64 data, [%rd32772];
	}
	// end inline asm
	// begin inline asm
	bar.sync 0;
	// end inline asm
	// begin inline asm
	{	
.reg .f64 data;
	ld.global.ca.f64 data, [%rd32772];
	}
	// end inline asm
	// begin inline asm
	bar.sync 0;
	// end inline asm
	// begin inline asm
	{	
.reg .f64 data;
	ld.global.ca.f64 data, [%rd32772];
	}
	// end inline asm
	// begin inline asm
	bar.sync 0;
	// end inline asm
	// begin inline asm
	{	
.reg .f64 data;
	ld.global.ca.f64 data, [%rd32772];
	}
	// end inline asm
	// begin inline asm
	bar.sync 0;
	// end inline asm
	// begin inline asm
	{	
.reg .f64 data;
	ld.global.ca.f64 data, [%rd32772];
	}
	// end inline asm
	// begin inline asm
	bar.sync 0;
	// end inline asm
	// begin inline asm
	{	
.reg .f64 data;
	ld.global.ca.f64 data, [%rd32772];
	}
	// end inline asm
	// begin inline asm
	bar.sync 0;
	// end inline asm
	// begin inline asm
	{	
.reg .f64 data;
	ld.global.ca.f64 data, [%rd32772];
	}
	// end inline asm
	// begin inline asm
	bar.sync 0;
	// end inline asm
	// begin inline asm
	{	
.reg .f64 data;
	ld.global.ca.f64 data, [%rd32772];
	}
	// end inline asm
	// begin inline asm
	bar.sync 0;
	// end inline asm
	// begin inline asm
	{	
.reg .f64 data;
	ld.global.ca.f64 data, [%rd32772];
	}
	// end inline asm
	// begin inline asm
	bar.sync 0;
	// end inline asm
	// begin inline asm
	{	
.reg .f64 data;
	ld.global.ca.f64 data, [%rd32772];
	}
	// end inline asm
	// begin inline asm
	bar.sync 0;
	// end inline asm
	// begin inline asm
	{	
.reg .f64 data;
	ld.global.ca.f64 data, [%rd32772];
	}
	// end inline asm
	// begin inline asm
	bar.sync 0;
	// end inline asm
	// begin inline asm
	{	
.reg .f64 data;
	ld.global.ca.f64 data, [%rd32772];
	}
	// end inline asm
	// begin inline asm
	bar.sync 0;
	// end inline asm
	// begin inline asm
	{	
.reg .f64 data;
	ld.global.ca.f64 data, [%rd32772];
	}
	// end inline asm
	// begin inline asm
	bar.sync 0;
	// end inline asm
	// begin inline asm
	{	
.reg .f64 data;
	ld.global.ca.f64 data, [%rd32772];
	}
	// end inline asm
	// begin inline asm
	bar.sync 0;
	// end inline asm
	// begin inline asm
	{	
.reg .f64 data;
	ld.global.ca.f64 data, [%rd32772];
	}
	// end inline asm
	// begin inline asm
	bar.sync 0;
	// end inline asm
	// begin inline asm
	{	
.reg .f64 data;
	ld.global.ca.f64 data, [%rd32772];
	}
	// end inline asm
	// begin inline asm
	bar.sync 0;
	// end inline asm
	// begin inline asm
	{	
.reg .f64 data;
	ld.global.ca.f64 data, [%rd32772];
	}
	// end inline asm
	// begin inline asm
	bar.sync 0;
	// end inline asm
	// begin inline asm
	{	
.reg .f64 data;
	ld.global.ca.f64 data, [%rd32772];
	}
	// end inline asm
	// begin inline asm
	bar.sync 0;
	// end inline asm
	// begin inline asm
	{	
.reg .f64 data;
	ld.global.ca.f64 data, [%rd32772];
	}
	// end inline asm
	// begin inline asm
	bar.sync 0;
	// end inline asm
	// begin inline asm
	{	
.reg .f64 data;
	ld.global.ca.f64 data, [%rd32772];
	}
	// end inline asm
	// begin inline asm
	bar.sync 0;
	// end inline asm
	// begin inline asm
	{	
.reg .f64 data;
	ld.global.ca.f64 data, [%rd32772];
	}
	// end inline asm
	// begin inline asm
	bar.sync 0;
	// end inline asm
	// begin inline asm
	{	
.reg .f64 data;
	ld.global.ca.f64 data, [%rd32772];
	}
	// end inline asm
	// begin inline asm
	bar.sync 0;
	// end inline asm
	// begin inline asm
	{	
.reg .f64 data;
	ld.global.ca.f64 data, [%rd32772];
	}
	// end inline asm
	// begin inline asm
	bar.sync 0;
	// end inline asm
	// begin inline asm
	{	
.reg .f64 data;
	ld.global.ca.f64 data, [%rd32772];
	}
	// end inline asm
	// begin inline asm
	bar.sync 0;
	// end inline asm
	// begin inline asm
	{	
.reg .f64 data;
	ld.global.ca.f64 data, [%rd32772];
	}
	// end inline asm
	// begin inline asm
	bar.sync 0;
	// end inline asm
	// begin inline asm
	{	
.reg .f64 data;
	ld.global.ca.f64 data, [%rd32772];
	}
	// end inline asm
	// begin inline asm
	bar.sync 0;
	// end inline asm
	// begin inline asm
	{	
.reg .f64 data;
	ld.global.ca.f64 data, [%rd32772];
	}
	// end inline asm
	// begin inline asm
	bar.sync 0;
	// end inline asm
	// begin inline asm
	{	
.reg .f64 data;
	ld.global.ca.f64 data, [%rd32772];
	}
	// end inline asm
	// begin inline asm
	bar.sync 0;
	// end inline asm
	// begin inline asm
	{	
.reg .f64 data;
	ld.global.ca.f64 data, [%rd32772];
	}
	// end inline asm
	// begin inline asm
	bar.sync 0;
	// end inline asm
	// begin inline asm
	{	
.reg .f64 data;
	ld.global.ca.f64 data, [%rd32772];
	}
	// end inline asm
	// begin inline asm
	bar.sync 0;
	// end inline asm
	// begin inline asm
	{	
.reg .f64 data;
	ld.global.ca.f64 data, [%rd32772];
	}
	// end inline asm
	// begin inline asm
	bar.sync 0;
	// end inline asm
	// begin inline asm
	{	
.reg .f64 data;
	ld.global.ca.f64 data, [%rd32772];
	}
	// end inline asm
	// begin inline asm
	bar.sync 0;
	// end inline asm
	// begin inline asm
	{	
.reg .f64 data;
	ld.global.ca.f64 data, [%rd32772];
	}
	// end inline asm
	// begin inline asm
	bar.sync 0;
	// end inline asm
	// begin inline asm
	{	
.reg .f64 data;
	ld.global.ca.f64 data, [%rd32772];
	}
	// end inline asm
	// begin inline asm
	bar.sync 0;
	// end inline asm
	// begin inline asm
	{	
.reg .f64 data;
	ld.global.ca.f64 data, [%rd32772];
	}
	// end inline asm
	// begin inline asm
	bar.sync 0;
	// end inline asm
	// begin inline asm
	{	
.reg .f64 data;
	ld.global.ca.f64 data, [%rd32772];
	}
	// end inline asm
	// begin inline asm
	bar.sync 0;
	// end inline asm
	// begin inline asm
	{	
.reg .f64 data;
	ld.global.ca.f64 data, [%rd32772];
	}
	// end inline asm
	// begin inline asm
	bar.sync 0;
	// end inline asm
	// begin inline asm
	{	
.reg .f64 data;
	ld.global.ca.f64 data, [%rd32772];
	}
	// end inline asm
	// begin inline asm
	bar.sync 0;
	// end inline asm
	// begin inline asm
	{	
.reg .f64 data;
	ld.global.ca.f64 data, [%rd32772];
	}
	// end inline asm
	// begin inline asm
	bar.sync 0;
	// end inline asm
	// begin inline asm
	{	
.reg .f64 data;
	ld.global.ca.f64 data, [%rd32772];
	}
	// end inline asm
	// begin inline asm
	bar.sync 0;
	// end inline asm
	// begin inline asm
	{	
.reg .f64 data;
	ld.global.ca.f64 data, [%rd32772];
	}
	// end inline asm
	// begin inline asm
	bar.sync 0;
	// end inline asm
	// begin inline asm
	{	
.reg .f64 data;
	ld.global.ca.f64 data, [%rd32772];
	}
	// end inline asm
	// begin inline asm
	bar.sync 0;
	// end inline asm
	// begin inline asm
	{	
.reg .f64 data;
	ld.global.ca.f64 data, [%rd32772];
	}
	// end inline asm
	// begin inline asm
	bar.sync 0;
	// end inline asm
	// begin inline asm
	{	
.reg .f64 data;
	ld.global.ca.f64 data, [%rd32772];
	}
	// end inline asm
	// begin inline asm
	bar.sync 0;
	// end inline asm
	// begin inline asm
	{	
.reg .f64 data;
	ld.global.ca.f64 data, [%rd32772];
	}
	// end inline asm
	// begin inline asm
	bar.sync 0;
	// end inline asm
	// begin inline asm
	{	
.reg .f64 data;
	ld.global.ca.f64 data, [%rd32772];
	}
	// end inline asm
	// begin inline asm
	bar.sync 0;
	// end inline asm
	// begin inline asm
	{	
.reg .f64 data;
	ld.global.ca.f64 data, [%rd32772];
	}
	// end inline asm
	// begin inline asm
	bar.sync 0;
	// end inline asm
	// begin inline asm
	{	
.reg .f64 data;
	ld.global.ca.f64 data, [%rd32772];
	}
	// end inline asm
	// begin inline asm
	bar.sync 0;
	// end inline asm
	// begin inline asm
	{	
.reg .f64 data;
	ld.global.ca.f64 data, [%rd32772];
	}
	// end inline asm
	// begin inline asm
	bar.sync 0;
	// end inline asm
	// begin inline asm
	{	
.reg .f64 data;
	ld.global.ca.f64 data, [%rd32772];
	}
	// end inline asm
	// begin inline asm
	bar.sync 0;
	// end inline asm
	// begin inline asm
	{	
.reg .f64 data;
	ld.global.ca.f64 data, [%rd32772];
	}
	// end inline asm
	// begin inline asm
	bar.sync 0;
	// end inline asm
	// begin inline asm
	{	
.reg .f64 data;
	ld.global.ca.f64 data, [%rd32772];
	}
	// end inline asm
	// begin inline asm
	bar.sync 0;
	// end inline asm
	// begin inline asm
	{	
.reg .f64 data;
	ld.global.ca.f64 data, [%rd32772];
	}
	// end inline asm
	// begin inline asm
	bar.sync 0;
	// end inline asm
	// begin inline asm
	{	
.reg .f64 data;
	ld.global.ca.f64 data, [%rd32772];
	}
	// end inline asm
	// begin inline asm
	bar.sync 0;
	// end inline asm
	// begin inline asm
	{	
.reg .f64 data;
	ld.global.ca.f64 data, [%rd32772];
	}
	// end inline asm
	// begin inline asm
	bar.sync 0;
	// end inline asm
	// begin inline asm
	{	
.reg .f64 data;
	ld.global.ca.f64 data, [%rd32772];
	}
	// end inline asm
	// begin inline asm
	bar.sync 0;
	// end inline asm
	// begin inline asm
	{	
.reg .f64 data;
	ld.global.ca.f64 data, [%rd32772];
	}
	// end inline asm
	// begin inline asm
	bar.sync 0;
	// end inline asm
	// begin inline asm
	{	
.reg .f64 data;
	ld.global.ca.f64 data, [%rd32772];
	}
	// end inline asm
	// begin inline asm
	bar.sync 0;
	// end inline asm
	// begin inline asm
	{	
.reg .f64 data;
	ld.global.ca.f64 data, [%rd32772];
	}
	// end inline asm
	// begin inline asm
	bar.sync 0;
	// end inline asm
	// begin inline asm
	{	
.reg .f64 data;
	ld.global.ca.f64 data, [%rd32772];
	}
	// end inline asm
	// begin inline asm
	bar.sync 0;
	// end inline asm
	// begin inline asm
	{	
.reg .f64 data;
	ld.global.ca.f64 data, [%rd32772];
	}
	// end inline asm
	// begin inline asm
	bar.sync 0;
	// end inline asm
	// begin inline asm
	{	
.reg .f64 data;
	ld.global.ca.f64 data, [%rd32772];
	}
	// end inline asm
	// begin inline asm
	bar.sync 0;
	// end inline asm
	// begin inline asm
	{	
.reg .f64 data;
	ld.global.ca.f64 data, [%rd32772];
	}
	// end inline asm
	// begin inline asm
	bar.sync 0;
	// end inline asm
	// begin inline asm
	{	
.reg .f64 data;
	ld.global.ca.f64 data, [%rd32772];
	}
	// end inline asm
	// begin inline asm
	bar.sync 0;
	// end inline asm
	// begin inline asm
	{	
.reg .f64 data;
	ld.global.ca.f64 data, [%rd32772];
	}
	// end inline asm
	// begin inline asm
	bar.sync 0;
	// end inline asm
	// begin inline asm
	{	
.reg .f64 data;
	ld.global.ca.f64 data, [%rd32772];
	}
	// end inline asm
	// begin inline asm
	bar.sync 0;
	// end inline asm
	// begin inline asm
	{	
.reg .f64 data;
	ld.global.ca.f64 data, [%rd32772];
	}
	// end inline asm
	// begin inline asm
	bar.sync 0;
	// end inline asm
	// begin inline asm
	{	
.reg .f64 data;
	ld.global.ca.f64 data, [%rd32772];
	}
	// end inline asm
	// begin inline asm
	bar.sync 0;
	// end inline asm
	// begin inline asm
	{	
.reg .f64 data;
	ld.global.ca.f64 data, [%rd32772];
	}
	// end inline asm
	// begin inline asm
	bar.sync 0;
	// end inline asm
	// begin inline asm
	{	
.reg .f64 data;
	ld.global.ca.f64 data, [%rd32772];
	}
	// end inline asm
	// begin inline asm
	bar.sync 0;
	// end inline asm
	// begin inline asm
	{	
.reg .f64 data;
	ld.global.ca.f64 data, [%rd32772];
	}
	// end inline asm
	// begin inline asm
	bar.sync 0;
	// end inline asm
	// begin inline asm
	{	
.reg .f64 data;
	ld.global.ca.f64 data, [%rd32772];
	}
	// end inline asm
	// begin inline asm
	bar.sync 0;
	// end inline asm
	// begin inline asm
	{	
.reg .f64 data;
	ld.global.ca.f64 data, [%rd32772];
	}
	// end inline asm
	// begin inline asm
	bar.sync 0;
	// end inline asm
	// begin inline asm
	{	
.reg .f64 data;
	ld.global.ca.f64 data, [%rd32772];
	}
	// end inline asm
	// begin inline asm
	bar.sync 0;
	// end inline asm
	// begin inline asm
	{	
.reg .f64 data;
	ld.global.ca.f64 data, [%rd32772];
	}
	// end inline asm
	// begin inline asm
	bar.sync 0;
	// end inline asm
	// begin inline asm
	{	
.reg .f64 data;
	ld.global.ca.f64 data, [%rd32772];
	}
	// end inline asm
	// begin inline asm
	bar.sync 0;
	// end inline asm
	// begin inline asm
	{	
.reg .f64 data;
	ld.global.ca.f64 data, [%rd32772];
	}
	// end inline asm
	// begin inline asm
	bar.sync 0;
	// end inline asm
	// begin inline asm
	{	
.reg .f64 data;
	ld.global.ca.f64 data, [%rd32772];
	}
	// end inline asm
	// begin inline asm
	bar.sync 0;
	// end inline asm
	// begin inline asm
	{	
.reg .f64 data;
	ld.global.ca.f64 data, [%rd32772];
	}
	// end inline asm
	// begin inline asm
	bar.sync 0;
	// end inline asm
	// begin inline asm
	{	
.reg .f64 data;
	ld.global.ca.f64 data, [%rd32772];
	}
	// end inline asm
	// begin inline asm
	bar.sync 0;
	// end inline asm
	// begin inline asm
	{	
.reg .f64 data;
	ld.global.ca.f64 data, [%rd32772];
	}
	// end inline asm
	// begin inline asm
	bar.sync 0;
	// end inline asm
	// begin inline asm
	{	
.reg .f64 data;
	ld.global.ca.f64 data, [%rd32772];
	}
	// end inline asm
	// begin inline asm
	bar.sync 0;
	// end inline asm
	// begin inline asm
	{	
.reg .f64 data;
	ld.global.ca.f64 data, [%rd32772];
	}
	// end inline asm
	// begin inline asm
	bar.sync 0;
	// end inline asm
	// begin inline asm
	{	
.reg .f64 data;
	ld.global.ca.f64 data, [%rd32772];
	}
	// end inline asm
	// begin inline asm
	bar.sync 0;
	// end inline asm
	// begin inline asm
	{	
.reg .f64 data;
	ld.global.ca.f64 data, [%rd32772];
	}
	// end inline asm
	// begin inline asm
	bar.sync 0;
	// end inline asm
	// begin inline asm
	{	
.reg .f64 data;
	ld.global.ca.f64 data, [%rd32772];
	}
	// end inline asm
	// begin inline asm
	bar.sync 0;
	// end inline asm
	// begin inline asm
	{	
.reg .f64 data;
	ld.global.ca.f64 data, [%rd32772];
	}
	// end inline asm
	// begin inline asm
	bar.sync 0;
	// end inline asm
	// begin inline asm
	{	
.reg .f64 data;
	ld.global.ca.f64 data, [%rd32772];
	}
	// end inline asm
	// begin inline asm
	bar.sync 0;
	// end inline asm
	// begin inline asm
	{	
.reg .f64 data;
	ld.global.ca.f64 data, [%rd32772];
	}
	// end inline asm
	// begin inline asm
	bar.sync 0;
	// end inline asm
	// begin inline asm
	{	
.reg .f64 data;
	ld.global.ca.f64 data, [%rd32772];
	}
	// end inline asm
	// begin inline asm
	bar.sync 0;
	// end inline asm
	// begin inline asm
	{	
.reg .f64 data;
	ld.global.ca.f64 data, [%rd32772];
	}
	// end inline asm
	// begin inline asm
	bar.sync 0;
	// end inline asm
	// begin inline asm
	{	
.reg .f64 data;
	ld.global.ca.f64 data, [%rd32772];
	}
	// end inline asm
	// begin inline asm
	bar.sync 0;
	// end inline asm
	// begin inline asm
	{	
.reg .f64 data;
	ld.global.ca.f64 data, [%rd32772];
	}
	// end inline asm
	// begin inline asm
	bar.sync 0;
	// end inline asm
	// begin inline asm
	{	
.reg .f64 data;
	ld.global.ca.f64 data, [%rd32772];
	}
	// end inline asm
	// begin inline asm
	bar.sync 0;
	// end inline asm
	// begin inline asm
	{	
.reg .f64 data;
	ld.global.ca.f64 data, [%rd32772];
	}
	// end inline asm
	// begin inline asm
	bar.sync 0;
	// end inline asm
	// begin inline asm
	{	
.reg .f64 data;
	ld.global.ca.f64 data, [%rd32772];
	}
	// end inline asm
	// begin inline asm
	bar.sync 0;
	// end inline asm
	// begin inline asm
	{	
.reg .f64 data;
	ld.global.ca.f64 data, [%rd32772];
	}
	// end inline asm
	// begin inline asm
	bar.sync 0;
	// end inline asm
	// begin inline asm
	{	
.reg .f64 data;
	ld.global.ca.f64 data, [%rd32772];
	}
	// end inline asm
	// begin inline asm
	bar.sync 0;
	// end inline asm
	// begin inline asm
	{	
.reg .f64 data;
	ld.global.ca.f64 data, [%rd32772];
	}
	// end inline asm
	// begin inline asm
	bar.sync 0;
	// end inline asm
	// begin inline asm
	{	
.reg .f64 data;
	ld.global.ca.f64 data, [%rd32772];
	}
	// end inline asm
	// begin inline asm
	bar.sync 0;
	// end inline asm
	// begin inline asm
	{	
.reg .f64 data;
	ld.global.ca.f64 data, [%rd32772];
	}
	// end inline asm
	// begin inline asm
	bar.sync 0;
	// end inline asm
	// begin inline asm
	{	
.reg .f64 data;
	ld.global.ca.f64 data, [%rd32772];
	}
	// end inline asm
	// begin inline asm
	bar.sync 0;
	// end inline asm
	// begin inline asm
	{	
.reg .f64 data;
	ld.global.ca.f64 data, [%rd32772];
	}
	// end inline asm
	// begin inline asm
	bar.sync 0;
	// end inline asm
	// begin inline asm
	{	
.reg .f64 data;
	ld.global.ca.f64 data, [%rd32772];
	}
	// end inline asm
	// begin inline asm
	bar.sync 0;
	// end inline asm
	// begin inline asm
	{	
.reg .f64 data;
	ld.global.ca.f64 data, [%rd32772];
	}
	// end inline asm
	// begin inline asm
	bar.sync 0;
	// end inline asm
	// begin inline asm
	{	
.reg .f64 data;
	ld.global.ca.f64 data, [%rd32772];
	}
	// end inline asm
	// begin inline asm
	bar.sync 0;
	// end inline asm
	// begin inline asm
	{	
.reg .f64 data;
	ld.global.ca.f64 data, [%rd32772];
	}
	// end inline asm
	// begin inline asm
	bar.sync 0;
	// end inline asm
	// begin inline asm
	{	
.reg .f64 data;
	ld.global.ca.f64 data, [%rd32772];
	}
	// end inline asm
	// begin inline asm
	bar.sync 0;
	// end inline asm
	// begin inline asm
	{	
.reg .f64 data;
	ld.global.ca.f64 data, [%rd32772];
	}
	// end inline asm
	// begin inline asm
	bar.sync 0;
	// end inline asm
	// begin inline asm
	{	
.reg .f64 data;
	ld.global.ca.f64 data, [%rd32772];
	}
	// end inline asm
	// begin inline asm
	bar.sync 0;
	// end inline asm
	// begin inline asm
	{	
.reg .f64 data;
	ld.global.ca.f64 data, [%rd32772];
	}
	// end inline asm
	// begin inline asm
	bar.sync 0;
	// end inline asm
	// begin inline asm
	{	
.reg .f64 data;
	ld.global.ca.f64 data, [%rd32772];
	}
	// end inline asm
	// begin inline asm
	bar.sync 0;
	// end inline asm
	// begin inline asm
	{	
.reg .f64 data;
	ld.global.ca.f64 data, [%rd32772];
	}
	// end inline asm
	// begin inline asm
	bar.sync 0;
	// end inline asm
	// begin inline asm
	{	
.reg .f64 data;
	ld.global.ca.f64 data, [%rd32772];
	}
	// end inline asm
	// begin inline asm
	bar.sync 0;
	// end inline asm
	// begin inline asm
	{	
.reg .f64 data;
	ld.global.ca.f64 data, [%rd32772];
	}
	// end inline asm
	// begin inline asm
	bar.sync 0;
	// end inline asm
	// begin inline asm
	{	
.reg .f64 data;
	ld.global.ca.f64 data, [%rd32772];
	}
	// end inline asm
	// begin inline asm
	bar.sync 0;
	// end inline asm
	// begin inline asm
	{	
.reg .f64 data;
	ld.global.ca.f64 data, [%rd32772];
	}
	// end inline asm
	// begin inline asm
	bar.sync 0;
	// end inline asm
	// begin inline asm
	{	
.reg .f64 data;
	ld.global.ca.f64 data, [%rd32772];
	}
	// end inline asm
	// begin inline asm
	bar.sync 0;
	// end inline asm
	// begin inline asm
	{	
.reg .f64 data;
	ld.global.ca.f64 data, [%rd32772];
	}
	// end inline asm
	// begin inline asm
	bar.sync 0;
	// end inline asm
	// begin inline asm
	{	
.reg .f64 data;
	ld.global.ca.f64 data, [%rd32772];
	}
	// end inline asm
	// begin inline asm
	bar.sync 0;
	// end inline asm
	// begin inline asm
	{	
.reg .f64 data;
	ld.global.ca.f64 data, [%rd32772];
	}
	// end inline asm
	// begin inline asm
	bar.sync 0;
	// end inline asm
	// begin inline asm
	{	
.reg .f64 data;
	ld.global.ca.f64 data, [%rd32772];
	}
	// end inline asm
	// begin inline asm
	bar.sync 0;
	// end inline asm
	// begin inline asm
	{	
.reg .f64 data;
	ld.global.ca.f64 data, [%rd32772];
	}
	// end inline asm
	// begin inline asm
	bar.sync 0;
	// end inline asm
	// begin inline asm
	{	
.reg .f64 data;
	ld.global.ca.f64 data, [%rd32772];
	}
	// end inline asm
	// begin inline asm
	bar.sync 0;
	// end inline asm
	// begin inline asm
	{	
.reg .f64 data;
	ld.global.ca.f64 data, [%rd32772];
	}
	// end inline asm
	// begin inline asm
	bar.sync 0;
	// end inline asm
	// begin inline asm
	{	
.reg .f64 data;
	ld.global.ca.f64 data, [%rd32772];
	}
	// end inline asm
	// begin inline asm
	bar.sync 0;
	// end inline asm
	// begin inline asm
	{	
.reg .f64 data;
	ld.global.ca.f64 data, [%rd32772];
	}
	// end inline asm
	// begin inline asm
	bar.sync 0;
	// end inline asm
	// begin inline asm
	{	
.reg .f64 data;
	ld.global.ca.f64 data, [%rd32772];
	}
	// end inline asm
	// begin inline asm
	bar.sync 0;
	// end inline asm
	// begin inline asm
	{	
.reg .f64 data;
	ld.global.ca.f64 data, [%rd32772];
	}
	// end inline asm
	// begin inline asm
	bar.sync 0;
	// end inline asm
	// begin inline asm
	{	
.reg .f64 data;
	ld.global.ca.f64 data, [%rd32772];
	}
	// end inline asm
	// begin inline asm
	bar.sync 0;
	// end inline asm
	// begin inline asm
	{	
.reg .f64 data;
	ld.global.ca.f64 data, [%rd32772];
	}
	// end inline asm
	// begin inline asm
	bar.sync 0;
	// end inline asm
	// begin inline asm
	{	
.reg .f64 data;
	ld.global.ca.f64 data, [%rd32772];
	}
	// end inline asm
	// begin inline asm
	bar.sync 0;
	// end inline asm
	// begin inline asm
	{	
.reg .f64 data;
	ld.global.ca.f64 data, [%rd32772];
	}
	// end inline asm
	// begin inline asm
	bar.sync 0;
	// end inline asm
	// begin inline asm
	{	
.reg .f64 data;
	ld.global.ca.f64 data, [%rd32772];
	}
	// end inline asm
	// begin inline asm
	bar.sync 0;
	// end inline asm
	// begin inline asm
	{	
.reg .f64 data;
	ld.global.ca.f64 data, [%rd32772];
	}
	// end inline asm
	// begin inline asm
	bar.sync 0;
	// end inline asm
	// begin inline asm
	{	
.reg .f64 data;
	ld.global.ca.f64 data, [%rd32772];
	}
	// end inline asm
	// begin inline asm
	bar.sync 0;
	// end inline asm
	// begin inline asm
	{	
.reg .f64 data;
	ld.global.ca.f64 data, [%rd32772];
	}
	// end inline asm
	// begin inline asm
	bar.sync 0;
	// end inline asm
	// begin inline asm
	{	
.reg .f64 data;
	ld.global.ca.f64 data, [%rd32772];
	}
	// end inline asm
	// begin inline asm
	bar.sync 0;
	// end inline asm
	// begin inline asm
	{	
.reg .f64 data;
	ld.global.ca.f64 data, [%rd32772];
	}
	// end inline asm
	// begin inline asm
	bar.sync 0;
	// end inline asm
	// begin inline asm
	{	
.reg .f64 data;
	ld.global.ca.f64 data, [%rd32772];
	}
	// end inline asm
	// begin inline asm
	bar.sync 0;
	// end inline asm
	// begin inline asm
	{	
.reg .f64 data;
	ld.global.ca.f64 data, [%rd32772];
	}
	// end inline asm
	// begin inline asm
	bar.sync 0;
	// end inline asm
	// begin inline asm
	{	
.reg .f64 data;
	ld.global.ca.f64 data, [%rd32772];
	}
	// end inline asm
	// begin inline asm
	bar.sync 0;
	// end inline asm
	// begin inline asm
	{	
.reg .f64 data;
	ld.global.ca.f64 data, [%rd32772];
	}
	// end inline asm
	// begin inline asm
	bar.sync 0;
	// end inline asm
	// begin inline asm
	{	
.reg .f64 data;
	ld.global.ca.f64 data, [%rd32772];
	}
	// end inline asm
	// begin inline asm
	bar.sync 0;
	// end inline asm
	// begin inline asm
	{	
.reg .f64 data;
	ld.global.ca.f64 data, [%rd32772];
	}
	// end inline asm
	// begin inline asm
	bar.sync 0;
	// end inline asm
	// begin inline asm
	{	
.reg .f64 data;
	ld.global.ca.f64 data, [%rd32772];
	}
	// end inline asm
	// begin inline asm
	bar.sync 0;
	// end inline asm
	// begin inline asm
	{	
.reg .f64 data;
	ld.global.ca.f64 data, [%rd32772];
	}
	// end inline asm
	// begin inline asm
	bar.sync 0;
	// end inline asm
	// begin inline asm
	{	
.reg .f64 data;
	ld.global.ca.f64 data, [%rd32772];
	}
	// end inline asm
	// begin inline asm
	bar.sync 0;
	// end inline asm
	// begin inline asm
	{	
.reg .f64 data;
	ld.global.ca.f64 data, [%rd32772];
	}
	// end inline asm
	// begin inline asm
	bar.sync 0;
	// end inline asm
	// begin inline asm
	{	
.reg .f64 data;
	ld.global.ca.f64 data, [%rd32772];
	}
	// end inline asm
	// begin inline asm
	bar.sync 0;
	// end inline asm
	// begin inline asm
	{	
.reg .f64 data;
	ld.global.ca.f64 data, [%rd32772];
	}
	// end inline asm
	// begin inline asm
	bar.sync 0;
	// end inline asm
	// begin inline asm
	{	
.reg .f64 data;
	ld.global.ca.f64 data, [%rd32772];
	}
	// end inline asm
	// begin inline asm
	bar.sync 0;
	// end inline asm
	// begin inline asm
	{	
.reg .f64 data;
	ld.global.ca.f64 data, [%rd32772];
	}
	// end inline asm
	// begin inline asm
	bar.sync 0;
	// end inline asm
	// begin inline asm
	{	
.reg .f64 data;
	ld.global.ca.f64 data, [%rd32772];
	}
	// end inline asm
	// begin inline asm
	bar.sync 0;
	// end inline asm
	// begin inline asm
	{	
.reg .f64 data;
	ld.global.ca.f64 data, [%rd32772];
	}
	// end inline asm
	// begin inline asm
	bar.sync 0;
	// end inline asm
	// begin inline asm
	{	
.reg .f64 data;
	ld.global.ca.f64 data, [%rd32772];
	}
	// end inline asm
	// begin inline asm
	bar.sync 0;
	// end inline asm
	// begin inline asm
	{	
.reg .f64 data;
	ld.global.ca.f64 data, [%rd32772];
	}
	// end inline asm
	// begin inline asm
	bar.sync 0;
	// end inline asm
	// begin inline asm
	{	
.reg .f64 data;
	ld.global.ca.f64 data, [%rd32772];
	}
	// end inline asm
	// begin inline asm
	bar.sync 0;
	// end inline asm
	// begin inline asm
	{	
.reg .f64 data;
	ld.global.ca.f64 data, [%rd32772];
	}
	// end inline asm
	// begin inline asm
	bar.sync 0;
	// end inline asm
	// begin inline asm
	{	
.reg .f64 data;
	ld.global.ca.f64 data, [%rd32772];
	}
	// end inline asm
	// begin inline asm
	bar.sync 0;
	// end inline asm
	// begin inline asm
	{	
.reg .f64 data;
	ld.global.ca.f64 data, [%rd32772];
	}
	// end inline asm
	// begin inline asm
	bar.sync 0;
	// end inline asm
	// begin inline asm
	{	
.reg .f64 data;
	ld.global.ca.f64 data, [%rd32772];
	}
	// end inline asm
	// begin inline asm
	bar.sync 0;
	// end inline asm
	// begin inline asm
	{	
.reg .f64 data;
	ld.global.ca.f64 data, [%rd32772];
	}
	// end inline asm
	// begin inline asm
	bar.sync 0;
	// end inline asm
	// begin inline asm
	{	
.reg .f64 data;
	ld.global.ca.f64 data, [%rd32772];
	}
	// end inline asm
	// begin inline asm
	bar.sync 0;
	// end inline asm
	// begin inline asm
	{	
.reg .f64 data;
	ld.global.ca.f64 data, [%rd32772];
	}
	// end inline asm
	// begin inline asm
	bar.sync 0;
	// end inline asm
	// begin inline asm
	{	
.reg .f64 data;
	ld.global.ca.f64 data, [%rd32772];
	}
	// end inline asm
	// begin inline asm
	bar.sync 0;
	// end inline asm
	// begin inline asm
	{	
.reg .f64 data;
	ld.global.ca.f64 data, [%rd32772];
	}
	// end inline asm
	// begin inline asm
	bar.sync 0;
	// end inline asm
	// begin inline asm
	{	
.reg .f64 data;
	ld.global.ca.f64 data, [%rd32772];
	}
	// end inline asm
	// begin inline asm
	bar.sync 0;
	// end inline asm
	// begin inline asm
	{	
.reg .f64 data;
	ld.global.ca.f64 data, [%rd32772];
	}
	// end inline asm
	// begin inline asm
	bar.sync 0;
	// end inline asm
	// begin inline asm
	{	
.reg .f64 data;
	ld.global.ca.f64 data, [%rd32772];
	}
	// end inline asm
	// begin inline asm
	bar.sync 0;
	// end inline asm
	// begin inline asm
	{	
.reg .f64 data;
	ld.global.ca.f64 data, [%rd32772];
	}
	// end inline asm
	// begin inline asm
	bar.sync 0;
	// end inline asm
	// begin inline asm
	{	
.reg .f64 data;
	ld.global.ca.f64 data, [%rd32772];
	}
	// end inline asm
	// begin inline asm
	bar.sync 0;
	// end inline asm
	// begin inline asm
	{	
.reg .f64 data;
	ld.global.ca.f64 data, [%rd32772];
	}
	// end inline asm
	// begin inline asm
	bar.sync 0;
	// end inline asm
	// begin inline asm
	{	
.reg .f64 data;
	ld.global.ca.f64 data, [%rd32772];
	}
	// end inline asm
	// begin inline asm
	bar.sync 0;
	// end inline asm
	// begin inline asm
	{	
.reg .f64 data;
	ld.global.ca.f64 data, [%rd32772];
	}
	// end inline asm
	// begin inline asm
	bar.sync 0;
	// end inline asm
	// begin inline asm
	{	
.reg .f64 data;
	ld.global.ca.f64 data, [%rd32772];
	}
	// end inline asm
	// begin inline asm
	bar.sync 0;
	// end inline asm
	// begin inline asm
	{	
.reg .f64 data;
	ld.global.ca.f64 data, [%rd32772];
	}
	// end inline asm
	// begin inline asm
	bar.sync 0;
	// end inline asm
	// begin inline asm
	{	
.reg .f64 data;
	ld.global.ca.f64 data, [%rd32772];
	}
	// end inline asm
	// begin inline asm
	bar.sync 0;
	// end inline asm
	// begin inline asm
	{	
.reg .f64 data;
	ld.global.ca.f64 data, [%rd32772];
	}
	// end inline asm
	// begin inline asm
	bar.sync 0;
	// end inline asm
	// begin inline asm
	{	
.reg .f64 data;
	ld.global.ca.f64 data, [%rd32772];
	}
	// end inline asm
	// begin inline asm
	bar.sync 0;
	// end inline asm
	// begin inline asm
	{	
.reg .f64 data;
	ld.global.ca.f64 data, [%rd32772];
	}
	// end inline asm
	// begin inline asm
	bar.sync 0;
	// end inline asm
	// begin inline asm
	{	
.reg .f64 data;
	ld.global.ca.f64 data, [%rd32772];
	}
	// end inline asm
	// begin inline asm
	bar.sync 0;
	// end inline asm
	// begin inline asm
	{	
.reg .f64 data;
	ld.global.ca.f64 data, [%rd32772];
	}
	// end inline asm
	// begin inline asm
	bar.sync 0;
	// end inline asm
	// begin inline asm
	{	
.reg .f64 data;
	ld.global.ca.f64 data, [%rd32772];
	}
	// end inline asm
	// begin inline asm
	bar.sync 0;
	// end inline asm
	// begin inline asm
	{	
.reg .f64 data;
	ld.global.ca.f64 data, [%rd32772];
	}
	// end inline asm
	// begin inline asm
	bar.sync 0;
	// end inline asm
	// begin inline asm
	{	
.reg .f64 data;
	ld.global.ca.f64 data, [%rd32772];
	}
	// end inline asm
	// begin inline asm
	bar.sync 0;
	// end inline asm
	// begin inline asm
	{	
.reg .f64 data;
	ld.global.ca.f64 data, [%rd32772];
	}
	// end inline asm
	// begin inline asm
	bar.sync 0;
	// end inline asm
	// begin inline asm
	{	
.reg .f64 data;
	ld.global.ca.f64 data, [%rd32772];
	}
	// end inline asm
	// begin inline asm
	bar.sync 0;
	// end inline asm
	// begin inline asm
	{	
.reg .f64 data;
	ld.global.ca.f64 data, [%rd32772];
	}
	// end inline asm
	// begin inline asm
	bar.sync 0;
	// end inline asm
	// begin inline asm
	{	
.reg .f64 data;
	ld.global.ca.f64 data, [%rd32772];
	}
	// end inline asm
	// begin inline asm
	bar.sync 0;
	// end inline asm
	// begin inline asm
	{	
.reg .f64 data;
	ld.global.ca.f64 data, [%rd32772];
	}
	// end inline asm
	// begin inline asm
	bar.sync 0;
	// end inline asm
	// begin inline asm
	{	
.reg .f64 data;
	ld.global.ca.f64 data, [%rd32772];
	}
	// end inline asm
	// begin inline asm
	bar.sync 0;
	// end inline asm
	// begin inline asm
	{	
.reg .f64 data;
	ld.global.ca.f64 data, [%rd32772];
	}
	// end inline asm
	// begin inline asm
	bar.sync 0;
	// end inline asm
	// begin inline asm
	{	
.reg .f64 data;
	ld.global.ca.f64 data, [%rd32772];
	}
	// end inline asm
	// begin inline asm
	bar.sync 0;
	// end inline asm
	// begin inline asm
	{	
.reg .f64 data;
	ld.global.ca.f64 data, [%rd32772];
	}
	// end inline asm
	// begin inline asm
	bar.sync 0;
	// end inline asm
	// begin inline asm
	{	
.reg .f64 data;
	ld.global.ca.f64 data, [%rd32772];
	}
	// end inline asm
	// begin inline asm
	bar.sync 0;
	// end inline asm
	// begin inline asm
	{	
.reg .f64 data;
	ld.global.ca.f64 data, [%rd32772];
	}
	// end inline asm
	// begin inline asm
	bar.sync 0;
	// end inline asm
	// begin inline asm
	{	
.reg .f64 data;
	ld.global.ca.f64 data, [%rd32772];
	}
	// end inline asm
	// begin inline asm
	bar.sync 0;
	// end inline asm
	// begin inline asm
	{	
.reg .f64 data;
	ld.global.ca.f64 data, [%rd32772];
	}
	// end inline asm
	// begin inline asm
	bar.sync 0;
	// end inline asm
	// begin inline asm
	{	
.reg .f64 data;
	ld.global.ca.f64 data, [%rd32772];
	}
	// end inline asm
	// begin inline asm
	bar.sync 0;
	// end inline asm
	// begin inline asm
	{	
.reg .f64 data;
	ld.global.ca.f64 data, [%rd32772];
	}
	// end inline asm
	// begin inline asm
	bar.sync 0;
	// end inline asm
	// begin inline asm
	{	
.reg .f64 data;
	ld.global.ca.f64 data, [%rd32772];
	}
	// end inline asm
	// begin inline asm
	bar.sync 0;
	// end inline asm
	// begin inline asm
	{	
.reg .f64 data;
	ld.global.ca.f64 data, [%rd32772];
	}
	// end inline asm
	// begin inline asm
	bar.sync 0;
	// end inline asm
	// begin inline asm
	{	
.reg .f64 data;
	ld.global.ca.f64 data, [%rd32772];
	}
	// end inline asm
	// begin inline asm
	bar.sync 0;
	// end inline asm
	// begin inline asm
	{	
.reg .f64 data;
	ld.global.ca.f64 data, [%rd32772];
	}
	// end inline asm
	// begin inline asm
	bar.sync 0;
	// end inline asm
	// begin inline asm
	{	
.reg .f64 data;
	ld.global.ca.f64 data, [%rd32772];
	}
	// end inline asm
	// begin inline asm
	bar.sync 0;
	// end inline asm
	// begin inline asm
	{	
.reg .f64 data;
	ld.global.ca.f64 data, [%rd32772];
	}
	// end inline asm
	// begin inline asm
	bar.sync 0;
	// end inline asm
	// begin inline asm
	{	
.reg .f64 data;
	ld.global.ca.f64 data, [%rd32772];
	}
	// end inline asm
	// begin inline asm
	bar.sync 0;
	// end inline asm
	// begin inline asm
	{	
.reg .f64 data;
	ld.global.ca.f64 data, [%rd32772];
	}
	// end inline asm
	// begin inline asm
	bar.sync 0;
	// end inline asm
	// begin inline asm
	{	
.reg .f64 data;
	ld.global.ca.f64 data, [%rd32772];
	}
	// end inline asm
	// begin inline asm
	bar.sync 0;
	// end inline asm
	// begin inline asm
	{	
.reg .f64 data;
	ld.global.ca.f64 data, [%rd32772];
	}
	// end inline asm
	// begin inline asm
	bar.sync 0;
	// end inline asm
	// begin inline asm
	{	
.reg .f64 data;
	ld.global.ca.f64 data, [%rd32772];
	}
	// end inline asm
	// begin inline asm
	bar.sync 0;
	// end inline asm
	// begin inline asm
	{	
.reg .f64 data;
	ld.global.ca.f64 data, [%rd32772];
	}
	// end inline asm
	// begin inline asm
	bar.sync 0;
	// end inline asm
	// begin inline asm
	{	
.reg .f64 data;
	ld.global.ca.f64 data, [%rd32772];
	}
	// end inline asm
	// begin inline asm
	bar.sync 0;
	// end inline asm
	// begin inline asm
	{	
.reg .f64 data;
	ld.global.ca.f64 data, [%rd32772];
	}
	// end inline asm
	// begin inline asm
	bar.sync 0;
	// end inline asm
	// begin inline asm
	{	
.reg .f64 data;
	ld.global.ca.f64 data, [%rd32772];
	}
	// end inline asm
	// begin inline asm
	bar.sync 0;
	// end inline asm
	// begin inline asm
	{	
.reg .f64 data;
	ld.global.ca.f64 data, [%rd32772];
	}
	// end inline asm
	// begin inline asm
	bar.sync 0;
	// end inline asm
	// begin inline asm
	{	
.reg .f64 data;
	ld.global.ca.f64 data, [%rd32772];
	}
	// end inline asm
	// begin inline asm
	bar.sync 0;
	// end inline asm
	// begin inline asm
	{	
.reg .f64 data;
	ld.global.ca.f64 data, [%rd32772];
	}
	// end inline asm
	// begin inline asm
	bar.sync 0;
	// end inline asm
	// begin inline asm
	{	
.reg .f64 data;
	ld.global.ca.f64 data, [%rd32772];
	}
	// end inline asm
	// begin inline asm
	bar.sync 0;
	// end inline asm
	// begin inline asm
	{	
.reg .f64 data;
	ld.global.ca.f64 data, [%rd32772];
	}
	// end inline asm
	// begin inline asm
	bar.sync 0;
	// end inline asm
	// begin inline asm
	{	
.reg .f64 data;
	ld.global.ca.f64 data, [%rd32772];
	}
	// end inline asm
	// begin inline asm
	bar.sync 0;
	// end inline asm
	// begin inline asm
	{	
.reg .f64 data;
	ld.global.ca.f64 data, [%rd32772];
	}
	// end inline asm
	// begin inline asm
	bar.sync 0;
	// end inline asm
	// begin inline asm
	{	
.reg .f64 data;
	ld.global.ca.f64 data, [%rd32772];
	}
	// end inline asm
	// begin inline asm
	bar.sync 0;
	// end inline asm
	// begin inline asm
	{	
.reg .f64 data;
	ld.global.ca.f64 data, [%rd32772];
	}
	// end inline asm
	// begin inline asm
	bar.sync 0;
	// end inline asm
	// begin inline asm
	{	
.reg .f64 data;
	ld.global.ca.f64 data, [%rd32772];
	}
	// end inline asm
	// begin inline asm
	bar.sync 0;
	// end inline asm
	// begin inline asm
	{	
.reg .f64 data;
	ld.global.ca.f64 data, [%rd32772];
	}
	// end inline asm
	// begin inline asm
	bar.sync 0;
	// end inline asm
	// begin inline asm
	{	
.reg .f64 data;
	ld.global.ca.f64 data, [%rd32772];
	}
	// end inline asm
	// begin inline asm
	bar.sync 0;
	// end inline asm
	// begin inline asm
	{	
.reg .f64 data;
	ld.global.ca.f64 data, [%rd32772];
	}
	// end inline asm
	// begin inline asm
	bar.sync 0;
	// end inline asm
	// begin inline asm
	{	
.reg .f64 data;
	ld.global.ca.f64 data, [%rd32772];
	}
	// end inline asm
	// begin inline asm
	bar.sync 0;
	// end inline asm
	// begin inline asm
	{	
.reg .f64 data;
	ld.global.ca.f64 data, [%rd32772];
	}
	// end inline asm
	// begin inline asm
	bar.sync 0;
	// end inline asm
	// begin inline asm
	{	
.reg .f64 data;
	ld.global.ca.f64 data, [%rd32772];
	}
	// end inline asm
	// begin inline asm
	bar.sync 0;
	// end inline asm
	// begin inline asm
	{	
.reg .f64 data;
	ld.global.ca.f64 data, [%rd32772];
	}
	// end inline asm
	// begin inline asm
	bar.sync 0;
	// end inline asm
	// begin inline asm
	{	
.reg .f64 data;
	ld.global.ca.f64 data, [%rd32772];
	}
	// end inline asm
	// begin inline asm
	bar.sync 0;
	// end inline asm
	// begin inline asm
	{	
.reg .f64 data;
	ld.global.ca.f64 data, [%rd32772];
	}
	// end inline asm
	// begin inline asm
	bar.sync 0;
	// end inline asm
	// begin inline asm
	{	
.reg .f64 data;
	ld.global.ca.f64 data, [%rd32772];
	}
	// end inline asm
	// begin inline asm
	bar.sync 0;
	// end inline asm
	// begin inline asm
	{	
.reg .f64 data;
	ld.global.ca.f64 data, [%rd32772];
	}
	// end inline asm
	// begin inline asm
	bar.sync 0;
	// end inline asm
	// begin inline asm
	{	
.reg .f64 data;
	ld.global.ca.f64 data, [%rd32772];
	}
	// end inline asm
	// begin inline asm
	bar.sync 0;
	// end inline asm
	// begin inline asm
	{	
.reg .f64 data;
	ld.global.ca.f64 data, [%rd32772];
	}
	// end inline asm
	// begin inline asm
	bar.sync 0;
	// end inline asm
	// begin inline asm
	{	
.reg .f64 data;
	ld.global.ca.f64 data, [%rd32772];
	}
	// end inline asm
	// begin inline asm
	bar.sync 0;
	// end inline asm
	// begin inline asm
	{	
.reg .f64 data;
	ld.global.ca.f64 data, [%rd32772];
	}
	// end inline asm
	// begin inline asm
	bar.sync 0;
	// end inline asm
	// begin inline asm
	{	
.reg .f64 data;
	ld.global.ca.f64 data, [%rd32772];
	}
	// end inline asm
	// begin inline asm
	bar.sync 0;
	// end inline asm
	// begin inline asm
	{	
.reg .f64 data;
	ld.global.ca.f64 data, [%rd32772];
	}
	// end inline asm
	// begin inline asm
	bar.sync 0;
	// end inline asm
	// begin inline asm
	{	
.reg .f64 data;
	ld.global.ca.f64 data, [%rd32772];
	}
	// end inline asm
	// begin inline asm
	bar.sync 0;
	// end inline asm
	// begin inline asm
	{	
.reg .f64 data;
	ld.global.ca.f64 data, [%rd32772];
	}
	// end inline asm
	// begin inline asm
	bar.sync 0;
	// end inline asm
	// begin inline asm
	{	
.reg .f64 data;
	ld.global.ca.f64 data, [%rd32772];
	}
	// end inline asm
	// begin inline asm
	bar.sync 0;
	// end inline asm
	// begin inline asm
	{	
.reg .f64 data;
	ld.global.ca.f64 data, [%rd32772];
	}
	// end inline asm
	// begin inline asm
	bar.sync 0;
	// end inline asm
	// begin inline asm
	{	
.reg .f64 data;
	ld.global.ca.f64 data, [%rd32772];
	}
	// end inline asm
	// begin inline asm
	bar.sync 0;
	// end inline asm
	// begin inline asm
	{	
.reg .f64 data;
	ld.global.ca.f64 data, [%rd32772];
	}
	// end inline asm
	// begin inline asm
	bar.sync 0;
	// end inline asm
	// begin inline asm
	{	
.reg .f64 data;
	ld.global.ca.f64 data, [%rd32772];
	}
	// end inline asm
	// begin inline asm
	bar.sync 0;
	// end inline asm
	// begin inline asm
	{	
.reg .f64 data;
	ld.global.ca.f64 data, [%rd32772];
	}
	// end inline asm
	// begin inline asm
	bar.sync 0;
	// end inline asm
	// begin inline asm
	{	
.reg .f64 data;
	ld.global.ca.f64 data, [%rd32772];
	}
	// end inline asm
	// begin inline asm
	bar.sync 0;
	// end inline asm
	// begin inline asm
	{	
.reg .f64 data;
	ld.global.ca.f64 data, [%rd32772];
	}
	// end inline asm
	// begin inline asm
	bar.sync 0;
	// end inline asm
	// begin inline asm
	{	
.reg .f64 data;
	ld.global.ca.f64 data, [%rd32772];
	}
	// end inline asm
	// begin inline asm
	bar.sync 0;
	// end inline asm
	// begin inline asm
	{	
.reg .f64 data;
	ld.global.ca.f64 data, [%rd32772];
	}
	// end inline asm
	// begin inline asm
	bar.sync 0;
	// end inline asm
	// begin inline asm
	{	
.reg .f64 data;
	ld.global.ca.f64 data, [%rd32772];
	}
	// end inline asm
	// begin inline asm
	bar.sync 0;
	// end inline asm
	// begin inline asm
	{	
.reg .f64 data;
	ld.global.ca.f64 data, [%rd32772];
	}
	// end inline asm
	// begin inline asm
	bar.sync 0;
	// end inline asm
	// begin inline asm
	{	
.reg .f64 data;
	ld.global.ca.f64 data, [%rd32772];
	}
	// end inline asm
	// begin inline asm
	bar.sync 0;
	// end inline asm
	// begin inline asm
	{	
.reg .f64 data;
	ld.global.ca.f64 data, [%rd32772];
	}
	// end inline asm
	// begin inline asm
	bar.sync 0;
	// end inline asm
	// begin inline asm
	{	
.reg .f64 data;
	ld.global.ca.f64 data, [%rd32772];
	}
	// end inline asm
	// begin inline asm
	bar.sync 0;
	// end inline asm
	// begin inline asm
	{	
.reg .f64 data;
	ld.global.ca.f64 data, [%rd32772];
	}
	// end inline asm
	// begin inline asm
	bar.sync 0;
	// end inline asm
	// begin inline asm
	{	
.reg .f64 data;
	ld.global.ca.f64 data, [%rd32772];
	}
	// end inline asm
	// begin inline asm
	bar.sync 0;
	// end inline asm
	// begin inline asm
	{	
.reg .f64 data;
	ld.global.ca.f64 data, [%rd32772];
	}
	// end inline asm
	// begin inline asm
	bar.sync 0;
	// end inline asm
	// begin inline asm
	{	
.reg .f64 data;
	ld.global.ca.f64 data, [%rd32772];
	}
	// end inline asm
	// begin inline asm
	bar.sync 0;
	// end inline asm
	// begin inline asm
	{	
.reg .f64 data;
	ld.global.ca.f64 data, [%rd32772];
	}
	// end inline asm
	// begin inline asm
	bar.sync 0;
	// end inline asm
	// begin inline asm
	{	
.reg .f64 data;
	ld.global.ca.f64 data, [%rd32772];
	}
	// end inline asm
	// begin inline asm
	bar.sync 0;
	// end inline asm
	// begin inline asm
	{	
.reg .f64 data;
	ld.global.ca.f64 data, [%rd32772];
	}
	// end inline asm
	// begin inline asm
	bar.sync 0;
	// end inline asm
	// begin inline asm
	{	
.reg .f64 data;
	ld.global.ca.f64 data, [%rd32772];
	}
	// end inline asm
	// begin inline asm
	bar.sync 0;
	// end inline asm
	// begin inline asm
	{	
.reg .f64 data;
	ld.global.ca.f64 data, [%rd32772];
	}
	// end inline asm
	// begin inline asm
	bar.sync 0;
	// end inline asm
	// begin inline asm
	{	
.reg .f64 data;
	ld.global.ca.f64 data, [%rd32772];
	}
	// end inline asm
	// begin inline asm
	bar.sync 0;
	// end inline asm
	// begin inline asm
	{	
.reg .f64 data;
	ld.global.ca.f64 data, [%rd32772];
	}
	// end inline asm
	// begin inline asm
	bar.sync 0;
	// end inline asm
	// begin inline asm
	{	
.reg .f64 data;
	ld.global.ca.f64 data, [%rd32772];
	}
	// end inline asm
	// begin inline asm
	bar.sync 0;
	// end inline asm
	// begin inline asm
	{	
.reg .f64 data;
	ld.global.ca.f64 data, [%rd32772];
	}
	// end inline asm
	// begin inline asm
	bar.sync 0;
	// end inline asm
	// begin inline asm
	{	
.reg .f64 data;
	ld.global.ca.f64 data, [%rd32772];
	}
	// end inline asm
	// begin inline asm
	bar.sync 0;
	// end inline asm
	// begin inline asm
	{	
.reg .f64 data;
	ld.global.ca.f64 data, [%rd32772];
	}
	// end inline asm
	// begin inline asm
	bar.sync 0;
	// end inline asm
	// begin inline asm
	{	
.reg .f64 data;
	ld.global.ca.f64 data, [%rd32772];
	}
	// end inline asm
	// begin inline asm
	bar.sync 0;
	// end inline asm
	// begin inline asm
	{	
.reg .f64 data;
	ld.global.ca.f64 data, [%rd32772];
	}
	// end inline asm
	// begin inline asm
	bar.sync 0;
	// end inline asm
	// begin inline asm
	{	
.reg .f64 data;
	ld.global.ca.f64 data, [%rd32772];
	}
	// end inline asm
	// begin inline asm
	bar.sync 0;
	// end inline asm
	// begin inline asm
	{	
.reg .f64 data;
	ld.global.ca.f64 data, [%rd32772];
	}
	// end inline asm
	// begin inline asm
	bar.sync 0;
	// end inline asm
	// begin inline asm
	{	
.reg .f64 data;
	ld.global.ca.f64 data, [%rd32772];
	}
	// end inline asm
	// begin inline asm
	bar.sync 0;
	// end inline asm
	// begin inline asm
	{	
.reg .f64 data;
	ld.global.ca.f64 data, [%rd32772];
	}
	// end inline asm
	// begin inline asm
	bar.sync 0;
	// end inline asm
	// begin inline asm
	{	
.reg .f64 data;
	ld.global.ca.f64 data, [%rd32772];
	}
	// end inline asm
	// begin inline asm
	bar.sync 0;
	// end inline asm
	// begin inline asm
	{	
.reg .f64 data;
	ld.global.ca.f64 data, [%rd32772];
	}
	// end inline asm
	// begin inline asm
	bar.sync 0;
	// end inline asm
	// begin inline asm
	{	
.reg .f64 data;
	ld.global.ca.f64 data, [%rd32772];
	}
	// end inline asm
	// begin inline asm
	bar.sync 0;
	// end inline asm
	// begin inline asm
	{	
.reg .f64 data;
	ld.global.ca.f64 data, [%rd32772];
	}
	// end inline asm
	// begin inline asm
	bar.sync 0;
	// end inline asm
	// begin inline asm
	{	
.reg .f64 data;
	ld.global.ca.f64 data, [%rd32772];
	}
	// end inline asm
	// begin inline asm
	bar.sync 0;
	// end inline asm
	// begin inline asm
	{	
.reg .f64 data;
	ld.global.ca.f64 data, [%rd32772];
	}
	// end inline asm
	// begin inline asm
	bar.sync 0;
	// end inline asm
	// begin inline asm
	{	
.reg .f64 data;
	ld.global.ca.f64 data, [%rd32772];
	}
	// end inline asm
	// begin inline asm
	bar.sync 0;
	// end inline asm
	// begin inline asm
	{	
.reg .f64 data;
	ld.global.ca.f64 data, [%rd32772];
	}
	// end inline asm
	// begin inline asm
	bar.sync 0;
	// end inline asm
	// begin inline asm
	{	
.reg .f64 data;
	ld.global.ca.f64 data, [%rd32772];
	}
	// end inline asm
	// begin inline asm
	bar.sync 0;
	// end inline asm
	// begin inline asm
	{	
.reg .f64 data;
	ld.global.ca.f64 data, [%rd32772];
	}
	// end inline asm
	// begin inline asm
	bar.sync 0;
	// end inline asm
	// begin inline asm
	{	
.reg .f64 data;
	ld.global.ca.f64 data, [%rd32772];
	}
	// end inline asm
	// begin inline asm
	bar.sync 0;
	// end inline asm
	// begin inline asm
	{	
.reg .f64 data;
	ld.global.ca.f64 data, [%rd32772];
	}
	// end inline asm
	// begin inline asm
	bar.sync 0;
	// end inline asm
	// begin inline asm
	{	
.reg .f64 data;
	ld.global.ca.f64 data, [%rd32772];
	}
	// end inline asm
	// begin inline asm
	bar.sync 0;
	// end inline asm
	// begin inline asm
	{	
.reg .f64 data;
	ld.global.ca.f64 data, [%rd32772];
	}
	// end inline asm
	// begin inline asm
	bar.sync 0;
	// end inline asm
	// begin inline asm
	{	
.reg .f64 data;
	ld.global.ca.f64 data, [%rd32772];
	}
	// end inline asm
	// begin inline asm
	bar.sync 0;
	// end inline asm
	// begin inline asm
	{	
.reg .f64 data;
	ld.global.ca.f64 data, [%rd32772];
	}
	// end inline asm
	// begin inline asm
	bar.sync 0;
	// end inline asm
	// begin inline asm
	{	
.reg .f64 data;
	ld.global.ca.f64 data, [%rd32772];
	}
	// end inline asm
	// begin inline asm
	bar.sync 0;
	// end inline asm
	// begin inline asm
	{	
.reg .f64 data;
	ld.global.ca.f64 data, [%rd32772];
	}
	// end inline asm
	// begin inline asm
	bar.sync 0;
	// end inline asm
	// begin inline asm
	{	
.reg .f64 data;
	ld.global.ca.f64 data, [%rd32772];
	}
	// end inline asm
	// begin inline asm
	bar.sync 0;
	// end inline asm
	// begin inline asm
	{	
.reg .f64 data;
	ld.global.ca.f64 data, [%rd32772];
	}
	// end inline asm
	// begin inline asm
	bar.sync 0;
	// end inline asm
	// begin inline asm
	{	
.reg .f64 data;
	ld.global.ca.f64 data, [%rd32772];
	}
	// end inline asm
	// begin inline asm
	bar.sync 0;
	// end inline asm
	// begin inline asm
	{	
.reg .f64 data;
	ld.global.ca.f64 data, [%rd32772];
	}
	// end inline asm
	// begin inline asm
	bar.sync 0;
	// end inline asm
	// begin inline asm
	{	
.reg .f64 data;
	ld.global.ca.f64 data, [%rd32772];
	}
	// end inline asm
	// begin inline asm
	bar.sync 0;
	// end inline asm
	// begin inline asm
	{	
.reg .f64 data;
	ld.global.ca.f64 data, [%rd32772];
	}
	// end inline asm
	// begin inline asm
	bar.sync 0;
	// end inline asm
	// begin inline asm
	{	
.reg .f64 data;
	ld.global.ca.f64 data, [%rd32772];
	}
	// end inline asm
	// begin inline asm
	bar.sync 0;
	// end inline asm
	// begin inline asm
	{	
.reg .f64 data;
	ld.global.ca.f64 data, [%rd32772];
	}
	// end inline asm
	// begin inline asm
	bar.sync 0;
	// end inline asm
	// begin inline asm
	{	
.reg .f64 data;
	ld.global.ca.f64 data, [%rd32772];
	}
	// end inline asm
	// begin inline asm
	bar.sync 0;
	// end inline asm
	// begin inline asm
	{	
.reg .f64 data;
	ld.global.ca.f64 data, [%rd32772];
	}
	// end inline asm
	// begin inline asm
	bar.sync 0;
	// end inline asm
	// begin inline asm
	{	
.reg .f64 data;
	ld.global.ca.f64 data, [%rd32772];
	}
	// end inline asm
	// begin inline asm
	bar.sync 0;
	// end inline asm
	// begin inline asm
	{	
.reg .f64 data;
	ld.global.ca.f64 data, [%rd32772];
	}
	// end inline asm
	// begin inline asm
	bar.sync 0;
	// end inline asm
	// begin inline asm
	{	
.reg .f64 data;
	ld.global.ca.f64 data, [%rd32772];
	}
	// end inline asm
	// begin inline asm
	bar.sync 0;
	// end inline asm
	// begin inline asm
	{	
.reg .f64 data;
	ld.global.ca.f64 data, [%rd32772];
	}
	// end inline asm
	// begin inline asm
	bar.sync 0;
	// end inline asm
	// begin inline asm
	{	
.reg .f64 data;
	ld.global.ca.f64 data, [%rd32772];
	}
	// end inline asm
	// begin inline asm
	bar.sync 0;
	// end inline asm
	// begin inline asm
	{	
.reg .f64 data;
	ld.global.ca.f64 data, [%rd32772];
	}
	// end inline asm
	// begin inline asm
	bar.sync 0;
	// end inline asm
	// begin inline asm
	{	
.reg .f64 data;
	ld.global.ca.f64 data, [%rd32772];
	}
	// end inline asm
	// begin inline asm
	bar.sync 0;
	// end inline asm
	// begin inline asm
	{	
.reg .f64 data;
	ld.global.ca.f64 data, [%rd32772];
	}
	// end inline asm
	// begin inline asm
	bar.sync 0;
	// end inline asm
	// begin inline asm
	{	
.reg .f64 data;
	ld.global.ca.f64 data, [%rd32772];
	}
	// end inline asm
	// begin inline asm
	bar.sync 0;
	// end inline asm
	// begin inline asm
	{	
.reg .f64 data;
	ld.global.ca.f64 data, [%rd32772];
	}
	// end inline asm
	// begin inline asm
	bar.sync 0;
	// end inline asm
	// begin inline asm
	{	
.reg .f64 data;
	ld.global.ca.f64 data, [%rd32772];
	}
	// end inline asm
	// begin inline asm
	bar.sync 0;
	// end inline asm
	// begin inline asm
	{	
.reg .f64 data;
	ld.global.ca.f64 data, [%rd32772];
	}
	// end inline asm
	// begin inline asm
	bar.sync 0;
	// end inline asm
	// begin inline asm
	{	
.reg .f64 data;
	ld.global.ca.f64 data, [%rd32772];
	}
	// end inline asm
	// begin inline asm
	bar.sync 0;
	// end inline asm
	// begin inline asm
	{	
.reg .f64 data;
	ld.global.ca.f64 data, [%rd32772];
	}
	// end inline asm
	// begin inline asm
	bar.sync 0;
	// end inline asm
	// begin inline asm
	{	
.reg .f64 data;
	ld.global.ca.f64 data, [%rd32772];
	}
	// end inline asm
	// begin inline asm
	bar.sync 0;
	// end inline asm
	// begin inline asm
	{	
.reg .f64 data;
	ld.global.ca.f64 data, [%rd32772];
	}
	// end inline asm
	// begin inline asm
	bar.sync 0;
	// end inline asm
	// begin inline asm
	{	
.reg .f64 data;
	ld.global.ca.f64 data, [%rd32772];
	}
	// end inline asm
	// begin inline asm
	bar.sync 0;
	// end inline asm
	// begin inline asm
	{	
.reg .f64 data;
	ld.global.ca.f64 data, [%rd32772];
	}
	// end inline asm
	// begin inline asm
	bar.sync 0;
	// end inline asm
	// begin inline asm
	{	
.reg .f64 data;
	ld.global.ca.f64 data, [%rd32772];
	}
	// end inline asm
	// begin inline asm
	bar.sync 0;
	// end inline asm
	// begin inline asm
	{	
.reg .f64 data;
	ld.global.ca.f64 data, [%rd32772];
	}
	// end inline asm
	// begin inline asm
	bar.sync 0;
	// end inline asm
	// begin inline asm
	{	
.reg .f64 data;
	ld.global.ca.f64 data, [%rd32772];
	}
	// end inline asm
	// begin inline asm
	bar.sync 0;
	// end inline asm
	// begin inline asm
	{	
.reg .f64 data;
	ld.global.ca.f64 data, [%rd32772];
	}
	// end inline asm
	// begin inline asm
	bar.sync 0;
	// end inline asm
	// begin inline asm
	{	
.reg .f64 data;
	ld.global.ca.f64 data, [%rd32772];
	}
	// end inline asm
	// begin inline asm
	bar.sync 0;
	// end inline asm
	// begin inline asm
	{	
.reg .f64 data;
	ld.global.ca.f64 data, [%rd32772];
	}
	// end inline asm
	// begin inline asm
	bar.sync 0;
	// end inline asm
	// begin inline asm
	{	
.reg .f64 data;
	ld.global.ca.f64 data, [%rd32772];
	}
	// end inline asm
	// begin inline asm
	bar.sync 0;
	// end inline asm
	// begin inline asm
	{	
.reg .f64 data;
	ld.global.ca.f64 data, [%rd32772];
	}
	// end inline asm
	// begin inline asm
	bar.sync 0;
	// end inline asm
	// begin inline asm
	{	
.reg .f64 data;
	ld.global.ca.f64 data, [%rd32772];
	}
	// end inline asm
	// begin inline asm
	bar.sync 0;
	// end inline asm
	// begin inline asm
	{	
.reg .f64 data;
	ld.global.ca.f64 data, [%rd32772];
	}
	// end inline asm
	// begin inline asm
	bar.sync 0;
	// end inline asm
	// begin inline asm
	{	
.reg .f64 data;
	ld.global.ca.f64 data, [%rd32772];
	}
	// end inline asm
	// begin inline asm
	bar.sync 0;
	// end inline asm
	// begin inline asm
	{	
.reg .f64 data;
	ld.global.ca.f64 data, [%rd32772];
	}
	// end inline asm
	// begin inline asm
	bar.sync 0;
	// end inline asm
	// begin inline asm
	{	
.reg .f64 data;
	ld.global.ca.f64 data, [%rd32772];
	}
	// end inline asm
	// begin inline asm
	bar.sync 0;
	// end inline asm
	// begin inline asm
	{	
.reg .f64 data;
	ld.global.ca.f64 data, [%rd32772];
	}
	// end inline asm
	// begin inline asm
	bar.sync 0;
	// end inline asm
	// begin inline asm
	{	
.reg .f64 data;
	ld.global.ca.f64 data, [%rd32772];
	}
	// end inline asm
	// begin inline asm
	bar.sync 0;
	// end inline asm
	// begin inline asm
	{	
.reg .f64 data;
	ld.global.ca.f64 data, [%rd32772];
	}
	// end inline asm
	// begin inline asm
	bar.sync 0;
	// end inline asm
	// begin inline asm
	{	
.reg .f64 data;
	ld.global.ca.f64 data, [%rd32772];
	}
	// end inline asm
	// begin inline asm
	bar.sync 0;
	// end inline asm
	// begin inline asm
	{	
.reg .f64 data;
	ld.global.ca.f64 data, [%rd32772];
	}
	// end inline asm
	// begin inline asm
	bar.sync 0;
	// end inline asm
	// begin inline asm
	{	
.reg .f64 data;
	ld.global.ca.f64 data, [%rd32772];
	}
	// end inline asm
	// begin inline asm
	bar.sync 0;
	// end inline asm
	// begin inline asm
	{	
.reg .f64 data;
	ld.global.ca.f64 data, [%rd32772];
	}
	// end inline asm
	// begin inline asm
	bar.sync 0;
	// end inline asm
	// begin inline asm
	{	
.reg .f64 data;
	ld.global.ca.f64 data, [%rd32772];
	}
	// end inline asm
	// begin inline asm
	bar.sync 0;
	// end inline asm
	// begin inline asm
	{	
.reg .f64 data;
	ld.global.ca.f64 data, [%rd32772];
	}
	// end inline asm
	// begin inline asm
	bar.sync 0;
	// end inline asm
	// begin inline asm
	{	
.reg .f64 data;
	ld.global.ca.f64 data, [%rd32772];
	}
	// end inline asm
	// begin inline asm
	bar.sync 0;
	// end inline asm
	// begin inline asm
	{	
.reg .f64 data;
	ld.global.ca.f64 data, [%rd32772];
	}
	// end inline asm
	// begin inline asm
	bar.sync 0;
	// end inline asm
	// begin inline asm
	{	
.reg .f64 data;
	ld.global.ca.f64 data, [%rd32772];
	}
	// end inline asm
	// begin inline asm
	bar.sync 0;
	// end inline asm
	// begin inline asm
	{	
.reg .f64 data;
	ld.global.ca.f64 data, [%rd32772];
	}
	// end inline asm
	// begin inline asm
	bar.sync 0;
	// end inline asm
	// begin inline asm
	{	
.reg .f64 data;
	ld.global.ca.f64 data, [%rd32772];
	}
	// end inline asm
	// begin inline asm
	bar.sync 0;
	// end inline asm
	// begin inline asm
	{	
.reg .f64 data;
	ld.global.ca.f64 data, [%rd32772];
	}
	// end inline asm
	// begin inline asm
	bar.sync 0;
	// end inline asm
	// begin inline asm
	{	
.reg .f64 data;
	ld.global.ca.f64 data, [%rd32772];
	}
	// end inline asm
	// begin inline asm
	bar.sync 0;
	// end inline asm
	// begin inline asm
	{	
.reg .f64 data;
	ld.global.ca.f64 data, [%rd32772];
	}
	// end inline asm
	// begin inline asm
	bar.sync 0;
	// end inline asm
	// begin inline asm
	{	
.reg .f64 data;
	ld.global.ca.f64 data, [%rd32772];
	}
	// end inline asm
	// begin inline asm
	bar.sync 0;
	// end inline asm
	// begin inline asm
	{	
.reg .f64 data;
	ld.global.ca.f64 data, [%rd32772];
	}
	// end inline asm
	// begin inline asm
	bar.sync 0;
	// end inline asm
	// begin inline asm
	{	
.reg .f64 data;
	ld.global.ca.f64 data, [%rd32772];
	}
	// end inline asm
	// begin inline asm
	bar.sync 0;
	// end inline asm
	// begin inline asm
	{	
.reg .f64 data;
	ld.global.ca.f64 data, [%rd32772];
	}
	// end inline asm
	// begin inline asm
	bar.sync 0;
	// end inline asm
	// begin inline asm
	{	
.reg .f64 data;
	ld.global.ca.f64 data, [%rd32772];
	}
	// end inline asm
	// begin inline asm
	bar.sync 0;
	// end inline asm
	// begin inline asm
	{	
.reg .f64 data;
	ld.global.ca.f64 data, [%rd32772];
	}
	// end inline asm
	// begin inline asm
	bar.sync 0;
	// end inline asm
	// begin inline asm
	{	
.reg .f64 data;
	ld.global.ca.f64 data, [%rd32772];
	}
	// end inline asm
	// begin inline asm
	bar.sync 0;
	// end inline asm
	// begin inline asm
	{	
.reg .f64 data;
	ld.global.ca.f64 data, [%rd32772];
	}
	// end inline asm
	// begin inline asm
	bar.sync 0;
	// end inline asm
	// begin inline asm
	{	
.reg .f64 data;
	ld.global.ca.f64 data, [%rd32772];
	}
	// end inline asm
	// begin inline asm
	bar.sync 0;
	// end inline asm
	// begin inline asm
	{	
.reg .f64 data;
	ld.global.ca.f64 data, [%rd32772];
	}
	// end inline asm
	// begin inline asm
	bar.sync 0;
	// end inline asm
	// begin inline asm
	{	
.reg .f64 data;
	ld.global.ca.f64 data, [%rd32772];
	}
	// end inline asm
	// begin inline asm
	bar.sync 0;
	// end inline asm
	// begin inline asm
	{	
.reg .f64 data;
	ld.global.ca.f64 data, [%rd32772];
	}
	// end inline asm
	// begin inline asm
	bar.sync 0;
	// end inline asm
	// begin inline asm
	{	
.reg .f64 data;
	ld.global.ca.f64 data, [%rd32772];
	}
	// end inline asm
	// begin inline asm
	bar.sync 0;
	// end inline asm
	// begin inline asm
	{	
.reg .f64 data;
	ld.global.ca.f64 data, [%rd32772];
	}
	// end inline asm
	// begin inline asm
	bar.sync 0;
	// end inline asm
	// begin inline asm
	{	
.reg .f64 data;
	ld.global.ca.f64 data, [%rd32772];
	}
	// end inline asm
	// begin inline asm
	bar.sync 0;
	// end inline asm
	// begin inline asm
	{	
.reg .f64 data;
	ld.global.ca.f64 data, [%rd32772];
	}
	// end inline asm
	// begin inline asm
	bar.sync 0;
	// end inline asm
	// begin inline asm
	{	
.reg .f64 data;
	ld.global.ca.f64 data, [%rd32772];
	}
	// end inline asm
	// begin inline asm
	bar.sync 0;
	// end inline asm
	// begin inline asm
	{	
.reg .f64 data;
	ld.global.ca.f64 data, [%rd32772];
	}
	// end inline asm
	// begin inline asm
	bar.sync 0;
	// end inline asm
	// begin inline asm
	{	
.reg .f64 data;
	ld.global.ca.f64 data, [%rd32772];
	}
	// end inline asm
	// begin inline asm
	bar.sync 0;
	// end inline asm
	// begin inline asm
	{	
.reg .f64 data;
	ld.global.ca.f64 data, [%rd32772];
	}
	// end inline asm
	// begin inline asm
	bar.sync 0;
	// end inline asm
	// begin inline asm
	{	
.reg .f64 data;
	ld.global.ca.f64 data, [%rd32772];
	}
	// end inline asm
	// begin inline asm
	bar.sync 0;
	// end inline asm
	// begin inline asm
	{	
.reg .f64 data;
	ld.global.ca.f64 data, [%rd32772];
	}
	// end inline asm
	// begin inline asm
	bar.sync 0;
	// end inline asm
	// begin inline asm
	{	
.reg .f64 data;
	ld.global.ca.f64 data, [%rd32772];
	}
	// end inline asm
	// begin inline asm
	bar.sync 0;
	// end inline asm
	// begin inline asm
	{	
.reg .f64 data;
	ld.global.ca.f64 data, [%rd32772];
	}
	// end inline asm
	// begin inline asm
	bar.sync 0;
	// end inline asm
	// begin inline asm
	{	
.reg .f64 data;
	ld.global.ca.f64 data, [%rd32772];
	}
	// end inline asm
	// begin inline asm
	bar.sync 0;
	// end inline asm
	// begin inline asm
	{	
.reg .f64 data;
	ld.global.ca.f64 data, [%rd32772];
	}
	// end inline asm
	// begin inline asm
	bar.sync 0;
	// end inline asm
	// begin inline asm
	{	
.reg .f64 data;
	ld.global.ca.f64 data, [%rd32772];
	}
	// end inline asm
	// begin inline asm
	bar.sync 0;
	// end inline asm
	// begin inline asm
	{	
.reg .f64 data;
	ld.global.ca.f64 data, [%rd32772];
	}
	// end inline asm
	// begin inline asm
	bar.sync 0;
	// end inline asm
	// begin inline asm
	{	
.reg .f64 data;
	ld.global.ca.f64 data, [%rd32772];
	}
	// end inline asm
	// begin inline asm
	bar.sync 0;
	// end inline asm
	// begin inline asm
	{	
.reg .f64 data;
	ld.global.ca.f64 data, [%rd32772];
	}
	// end inline asm
	// begin inline asm
	bar.sync 0;
	// end inline asm
	// begin inline asm
	{	
.reg .f64 data;
	ld.global.ca.f64 data, [%rd32772];
	}
	// end inline asm
	// begin inline asm
	bar.sync 0;
	// end inline asm
	// begin inline asm
	{	
.reg .f64 data;
	ld.global.ca.f64 data, [%rd32772];
	}
	// end inline asm
	// begin inline asm
	bar.sync 0;
	// end inline asm
	// begin inline asm
	{	
.reg .f64 data;
	ld.global.ca.f64 data, [%rd32772];
	}
	// end inline asm
	// begin inline asm
	bar.sync 0;
	// end inline asm
	// begin inline asm
	{	
.reg .f64 data;
	ld.global.ca.f64 data, [%rd32772];
	}
	// end inline asm
	// begin inline asm
	bar.sync 0;
	// end inline asm
	// begin inline asm
	{	
.reg .f64 data;
	ld.global.ca.f64 data, [%rd32772];
	}
	// end inline asm
	// begin inline asm
	bar.sync 0;
	// end inline asm
	// begin inline asm
	{	
.reg .f64 data;
	ld.global.ca.f64 data, [%rd32772];
	}
	// end inline asm
	// begin inline asm
	bar.sync 0;
	// end inline asm
	// begin inline asm
	{	
.reg .f64 data;
	ld.global.ca.f64 data, [%rd32772];
	}
	// end inline asm
	// begin inline asm
	bar.sync 0;
	// end inline asm
	// begin inline asm
	{	
.reg .f64 data;
	ld.global.ca.f64 data, [%rd32772];
	}
	// end inline asm
	// begin inline asm
	bar.sync 0;
	// end inline asm
	// begin inline asm
	{	
.reg .f64 data;
	ld.global.ca.f64 data, [%rd32772];
	}
	// end inline asm
	// begin inline asm
	bar.sync 0;
	// end inline asm
	// begin inline asm
	{	
.reg .f64 data;
	ld.global.ca.f64 data, [%rd32772];
	}
	// end inline asm
	// begin inline asm
	bar.sync 0;
	// end inline asm
	// begin inline asm
	{	
.reg .f64 data;
	ld.global.ca.f64 data, [%rd32772];
	}
	// end inline asm
	// begin inline asm
	bar.sync 0;
	// end inline asm
	// begin inline asm
	{	
.reg .f64 data;
	ld.global.ca.f64 data, [%rd32772];
	}
	// end inline asm
	// begin inline asm
	bar.sync 0;
	// end inline asm
	// begin inline asm
	{	
.reg .f64 data;
	ld.global.ca.f64 data, [%rd32772];
	}
	// end inline asm
	// begin inline asm
	bar.sync 0;
	// end inline asm
	// begin inline asm
	{	
.reg .f64 data;
	ld.global.ca.f64 data, [%rd32772];
	}
	// end inline asm
	// begin inline asm
	bar.sync 0;
	// end inline asm
	// begin inline asm
	{	
.reg .f64 data;
	ld.global.ca.f64 data, [%rd32772];
	}
	// end inline asm
	// begin inline asm
	bar.sync 0;
	// end inline asm
	// begin inline asm
	{	
.reg .f64 data;
	ld.global.ca.f64 data, [%rd32772];
	}
	// end inline asm
	// begin inline asm
	bar.sync 0;
	// end inline asm
	// begin inline asm
	{	
.reg .f64 data;
	ld.global.ca.f64 data, [%rd32772];
	}
	// end inline asm
	// begin inline asm
	bar.sync 0;
	// end inline asm
	// begin inline asm
	{	
.reg .f64 data;
	ld.global.ca.f64 data, [%rd32772];
	}
	// end inline asm
	// begin inline asm
	bar.sync 0;
	// end inline asm
	// begin inline asm
	{	
.reg .f64 data;
	ld.global.ca.f64 data, [%rd32772];
	}
	// end inline asm
	// begin inline asm
	bar.sync 0;
	// end inline asm
	// begin inline asm
	{	
.reg .f64 data;
	ld.global.ca.f64 data, [%rd32772];
	}
	// end inline asm
	// begin inline asm
	bar.sync 0;
	// end inline asm
	// begin inline asm
	{	
.reg .f64 data;
	ld.global.ca.f64 data, [%rd32772];
	}
	// end inline asm
	// begin inline asm
	bar.sync 0;
	// end inline asm
	// begin inline asm
	{	
.reg .f64 data;
	ld.global.ca.f64 data, [%rd32772];
	}
	// end inline asm
	// begin inline asm
	bar.sync 0;
	// end inline asm
	// begin inline asm
	{	
.reg .f64 data;
	ld.global.ca.f64 data, [%rd32772];
	}
	// end inline asm
	// begin inline asm
	bar.sync 0;
	// end inline asm
	// begin inline asm
	{	
.reg .f64 data;
	ld.global.ca.f64 data, [%rd32772];
	}
	// end inline asm
	// begin inline asm
	bar.sync 0;
	// end inline asm
	// begin inline asm
	{	
.reg .f64 data;
	ld.global.ca.f64 data, [%rd32772];
	}
	// end inline asm
	// begin inline asm
	bar.sync 0;
	// end inline asm
	// begin inline asm
	{	
.reg .f64 data;
	ld.global.ca.f64 data, [%rd32772];
	}
	// end inline asm
	// begin inline asm
	bar.sync 0;
	// end inline asm
	// begin inline asm
	{	
.reg .f64 data;
	ld.global.ca.f64 data, [%rd32772];
	}
	// end inline asm
	// begin inline asm
	bar.sync 0;
	// end inline asm
	// begin inline asm
	{	
.reg .f64 data;
	ld.global.ca.f64 data, [%rd32772];
	}
	// end inline asm
	// begin inline asm
	bar.sync 0;
	// end inline asm
	// begin inline asm
	{	
.reg .f64 data;
	ld.global.ca.f64 data, [%rd32772];
	}
	// end inline asm
	// begin inline asm
	bar.sync 0;
	// end inline asm
	// begin inline asm
	{	
.reg .f64 data;
	ld.global.ca.f64 data, [%rd32772];
	}
	// end inline asm
	// begin inline asm
	bar.sync 0;
	// end inline asm
	// begin inline asm
	{	
.reg .f64 data;
	ld.global.ca.f64 data, [%rd32772];
	}
	// end inline asm
	// begin inline asm
	bar.sync 0;
	// end inline asm
	// begin inline asm
	{	
.reg .f64 data;
	ld.global.ca.f64 data, [%rd32772];
	}
	// end inline asm
	// begin inline asm
	bar.sync 0;
	// end inline asm
	// begin inline asm
	{	
.reg .f64 data;
	ld.global.ca.f64 data, [%rd32772];
	}
	// end inline asm
	// begin inline asm
	bar.sync 0;
	// end inline asm
	// begin inline asm
	{	
.reg .f64 data;
	ld.global.ca.f64 data, [%rd32772];
	}
	// end inline asm
	// begin inline asm
	bar.sync 0;
	// end inline asm
	// begin inline asm
	{	
.reg .f64 data;
	ld.global.ca.f64 data, [%rd32772];
	}
	// end inline asm
	// begin inline asm
	bar.sync 0;
	// end inline asm
	// begin inline asm
	{	
.reg .f64 data;
	ld.global.ca.f64 data, [%rd32772];
	}
	// end inline asm
	// begin inline asm
	bar.sync 0;
	// end inline asm
	// begin inline asm
	{	
.reg .f64 data;
	ld.global.ca.f64 data, [%rd32772];
	}
	// end inline asm
	// begin inline asm
	bar.sync 0;
	// end inline asm
	// begin inline asm
	{	
.reg .f64 data;
	ld.global.ca.f64 data, [%rd32772];
	}
	// end inline asm
	// begin inline asm
	bar.sync 0;
	// end inline asm
	// begin inline asm
	{	
.reg .f64 data;
	ld.global.ca.f64 data, [%rd32772];
	}
	// end inline asm
	// begin inline asm
	bar.sync 0;
	// end inline asm
	// begin inline asm
	{	
.reg .f64 data;
	ld.global.ca.f64 data, [%rd32772];
	}
	// end inline asm
	// begin inline asm
	bar.sync 0;
	// end inline asm
	// begin inline asm
	{	
.reg .f64 data;
	ld.global.ca.f64 data, [%rd32772];
	}
	// end inline asm
	// begin inline asm
	bar.sync 0;
	// end inline asm
	// begin inline asm
	{	
.reg .f64 data;
	ld.global.ca.f64 data, [%rd32772];
	}
	// end inline asm
	// begin inline asm
	bar.sync 0;
	// end inline asm
	// begin inline asm
	{	
.reg .f64 data;
	ld.global.ca.f64 data, [%rd32772];
	}
	// end inline asm
	// begin inline asm
	bar.sync 0;
	// end inline asm
	// begin inline asm
	{	
.reg .f64 data;
	ld.global.ca.f64 data, [%rd32772];
	}
	// end inline asm
	// begin inline asm
	bar.sync 0;
	// end inline asm
	// begin inline asm
	{	
.reg .f64 data;
	ld.global.ca.f64 data, [%rd32772];
	}
	// end inline asm
	// begin inline asm
	bar.sync 0;
	// end inline asm
	// begin inline asm
	{	
.reg .f64 data;
	ld.global.ca.f64 data, [%rd32772];
	}
	// end inline asm
	// begin inline asm
	bar.sync 0;
	// end inline asm
	// begin inline asm
	{	
.reg .f64 data;
	ld.global.ca.f64 data, [%rd32772];
	}
	// end inline asm
	// begin inline asm
	bar.sync 0;
	// end inline asm
	// begin inline asm
	{	
.reg .f64 data;
	ld.global.ca.f64 data, [%rd32772];
	}
	// end inline asm
	// begin inline asm
	bar.sync 0;
	// end inline asm
	// begin inline asm
	{	
.reg .f64 data;
	ld.global.ca.f64 data, [%rd32772];
	}
	// end inline asm
	// begin inline asm
	bar.sync 0;
	// end inline asm
	// begin inline asm
	{	
.reg .f64 data;
	ld.global.ca.f64 data, [%rd32772];
	}
	// end inline asm
	// begin inline asm
	bar.sync 0;
	// end inline asm
	// begin inline asm
	{	
.reg .f64 data;
	ld.global.ca.f64 data, [%rd32772];
	}
	// end inline asm
	// begin inline asm
	bar.sync 0;
	// end inline asm
	// begin inline asm
	{	
.reg .f64 data;
	ld.global.ca.f64 data, [%rd32772];
	}
	// end inline asm
	// begin inline asm
	bar.sync 0;
	// end inline asm
	// begin inline asm
	{	
.reg .f64 data;
	ld.global.ca.f64 data, [%rd32772];
	}
	// end inline asm
	// begin inline asm
	bar.sync 0;
	// end inline asm
	// begin inline asm
	{	
.reg .f64 data;
	ld.global.ca.f64 data, [%rd32772];
	}
	// end inline asm
	// begin inline asm
	bar.sync 0;
	// end inline asm
	// begin inline asm
	{	
.reg .f64 data;
	ld.global.ca.f64 data, [%rd32772];
	}
	// end inline asm
	// begin inline asm
	bar.sync 0;
	// end inline asm
	// begin inline asm
	{	
.reg .f64 data;
	ld.global.ca.f64 data, [%rd32772];
	}
	// end inline asm
	// begin inline asm
	bar.sync 0;
	// end inline asm
	// begin inline asm
	{	
.reg .f64 data;
	ld.global.ca.f64 data, [%rd32772];
	}
	// end inline asm
	// begin inline asm
	bar.sync 0;
	// end inline asm
	// begin inline asm
	{	
.reg .f64 data;
	ld.global.ca.f64 data, [%rd32772];
	}
	// end inline asm
	// begin inline asm
	bar.sync 0;
	// end inline asm
	// begin inline asm
	{	
.reg .f64 data;
	ld.global.ca.f64 data, [%rd32772];
	}
	// end inline asm
	// begin inline asm
	bar.sync 0;
	// end inline asm
	// begin inline asm
	{	
.reg .f64 data;
	ld.global.ca.f64 data, [%rd32772];
	}
	// end inline asm
	// begin inline asm
	bar.sync 0;
	// end inline asm
	// begin inline asm
	{	
.reg .f64 data;
	ld.global.ca.f64 data, [%rd32772];
	}
	// end inline asm
	// begin inline asm
	bar.sync 0;
	// end inline asm
	// begin inline asm
	{	
.reg .f64 data;
	ld.global.ca.f64 data, [%rd32772];
	}
	// end inline asm
	// begin inline asm
	bar.sync 0;
	// end inline asm
	// begin inline asm
	{	
.reg .f64 data;
	ld.global.ca.f64 data, [%rd32772];
	}
	// end inline asm
	// begin inline asm
	bar.sync 0;
	// end inline asm
	// begin inline asm
	{	
.reg .f64 data;
	ld.global.ca.f64 data, [%rd32772];
	}
	// end inline asm
	// begin inline asm
	bar.sync 0;
	// end inline asm
	// begin inline asm
	{	
.reg .f64 data;
	ld.global.ca.f64 data, [%rd32772];
	}
	// end inline asm
	// begin inline asm
	bar.sync 0;
	// end inline asm
	// begin inline asm
	{	
.reg .f64 data;
	ld.global.ca.f64 data, [%rd32772];
	}
	// end inline asm
	// begin inline asm
	bar.sync 0;
	// end inline asm
	// begin inline asm
	{	
.reg .f64 data;
	ld.global.ca.f64 data, [%rd32772];
	}
	// end inline asm
	// begin inline asm
	bar.sync 0;
	// end inline asm
	// begin inline asm
	{	
.reg .f64 data;
	ld.global.ca.f64 data, [%rd32772];
	}
	// end inline asm
	// begin inline asm
	bar.sync 0;
	// end inline asm
	// begin inline asm
	{	
.reg .f64 data;
	ld.global.ca.f64 data, [%rd32772];
	}
	// end inline asm
	// begin inline asm
	bar.sync 0;
	// end inline asm
	// begin inline asm
	{	
.reg .f64 data;
	ld.global.ca.f64 data, [%rd32772];
	}
	// end inline asm
	// begin inline asm
	bar.sync 0;
	// end inline asm
	// begin inline asm
	{	
.reg .f64 data;
	ld.global.ca.f64 data, [%rd32772];
	}
	// end inline asm
	// begin inline asm
	bar.sync 0;
	// end inline asm
	// begin inline asm
	{	
.reg .f64 data;
	ld.global.ca.f64 data, [%rd32772];
	}
	// end inline asm
	// begin inline asm
	bar.sync 0;
	// end inline asm
	// begin inline asm
	{	
.reg .f64 data;
	ld.global.ca.f64 data, [%rd32772];
	}
	// end inline asm
	// begin inline asm
	bar.sync 0;
	// end inline asm
	// begin inline asm
	{	
.reg .f64 data;
	ld.global.ca.f64 data, [%rd32772];
	}
	// end inline asm
	// begin inline asm
	bar.sync 0;
	// end inline asm
	// begin inline asm
	{	
.reg .f64 data;
	ld.global.ca.f64 data, [%rd32772];
	}
	// end inline asm
	// begin inline asm
	bar.sync 0;
	// end inline asm
	// begin inline asm
	{	
.reg .f64 data;
	ld.global.ca.f64 data, [%rd32772];
	}
	// end inline asm
	// begin inline asm
	bar.sync 0;
	// end inline asm
	// begin inline asm
	{	
.reg .f64 data;
	ld.global.ca.f64 data, [%rd32772];
	}
	// end inline asm
	// begin inline asm
	bar.sync 0;
	// end inline asm
	// begin inline asm
	{	
.reg .f64 data;
	ld.global.ca.f64 data, [%rd32772];
	}
	// end inline asm
	// begin inline asm
	bar.sync 0;
	// end inline asm
	// begin inline asm
	{	
.reg .f64 data;
	ld.global.ca.f64 data, [%rd32772];
	}
	// end inline asm
	// begin inline asm
	bar.sync 0;
	// end inline asm
	// begin inline asm
	{	
.reg .f64 data;
	ld.global.ca.f64 data, [%rd32772];
	}
	// end inline asm
	// begin inline asm
	bar.sync 0;
	// end inline asm
	// begin inline asm
	{	
.reg .f64 data;
	ld.global.ca.f64 data, [%rd32772];
	}
	// end inline asm
	// begin inline asm
	bar.sync 0;
	// end inline asm
	// begin inline asm
	{	
.reg .f64 data;
	ld.global.ca.f64 data, [%rd32772];
	}
	// end inline asm
	// begin inline asm
	bar.sync 0;
	// end inline asm
	// begin inline asm
	{	
.reg .f64 data;
	ld.global.ca.f64 data, [%rd32772];
	}
	// end inline asm
	// begin inline asm
	bar.sync 0;
	// end inline asm
	// begin inline asm
	{	
.reg .f64 data;
	ld.global.ca.f64 data, [%rd32772];
	}
	// end inline asm
	// begin inline asm
	bar.sync 0;
	// end inline asm
	// begin inline asm
	{	
.reg .f64 data;
	ld.global.ca.f64 data, [%rd32772];
	}
	// end inline asm
	// begin inline asm
	bar.sync 0;
	// end inline asm
	// begin inline asm
	{	
.reg .f64 data;
	ld.global.ca.f64 data, [%rd32772];
	}
	// end inline asm
	// begin inline asm
	bar.sync 0;
	// end inline asm
	// begin inline asm
	{	
.reg .f64 data;
	ld.global.ca.f64 data, [%rd32772];
	}
	// end inline asm
	// begin inline asm
	bar.sync 0;
	// end inline asm
	// begin inline asm
	{	
.reg .f64 data;
	ld.global.ca.f64 data, [%rd32772];
	}
	// end inline asm
	// begin inline asm
	bar.sync 0;
	// end inline asm
	// begin inline asm
	{	
.reg .f64 data;
	ld.global.ca.f64 data, [%rd32772];
	}
	// end inline asm
	// begin inline asm
	bar.sync 0;
	// end inline asm
	// begin inline asm
	{	
.reg .f64 data;
	ld.global.ca.f64 data, [%rd32772];
	}
	// end inline asm
	// begin inline asm
	bar.sync 0;
	// end inline asm
	// begin inline asm
	{	
.reg .f64 data;
	ld.global.ca.f64 data, [%rd32772];
	}
	// end inline asm
	// begin inline asm
	bar.sync 0;
	// end inline asm
	// begin inline asm
	{	
.reg .f64 data;
	ld.global.ca.f64 data, [%rd32772];
	}
	// end inline asm
	// begin inline asm
	bar.sync 0;
	// end inline asm
	// begin inline asm
	{	
.reg .f64 data;
	ld.global.ca.f64 data, [%rd32772];
	}
	// end inline asm
	// begin inline asm
	bar.sync 0;
	// end inline asm
	// begin inline asm
	{	
.reg .f64 data;
	ld.global.ca.f64 data, [%rd32772];
	}
	// end inline asm
	// begin inline asm
	bar.sync 0;
	// end inline asm
	// begin inline asm
	{	
.reg .f64 data;
	ld.global.ca.f64 data, [%rd32772];
	}
	// end inline asm
	// begin inline asm
	bar.sync 0;
	// end inline asm
	// begin inline asm
	{	
.reg .f64 data;
	ld.global.ca.f64 data, [%rd32772];
	}
	// end inline asm
	// begin inline asm
	bar.sync 0;
	// end inline asm
	// begin inline asm
	{	
.reg .f64 data;
	ld.global.ca.f64 data, [%rd32772];
	}
	// end inline asm
	// begin inline asm
	bar.sync 0;
	// end inline asm
	// begin inline asm
	{	
.reg .f64 data;
	ld.global.ca.f64 data, [%rd32772];
	}
	// end inline asm
	// begin inline asm
	bar.sync 0;
	// end inline asm
	// begin inline asm
	{	
.reg .f64 data;
	ld.global.ca.f64 data, [%rd32772];
	}
	// end inline asm
	// begin inline asm
	bar.sync 0;
	// end inline asm
	// begin inline asm
	{	
.reg .f64 data;
	ld.global.ca.f64 data, [%rd32772];
	}
	// end inline asm
	// begin inline asm
	bar.sync 0;
	// end inline asm
	// begin inline asm
	{	
.reg .f64 data;
	ld.global.ca.f64 data, [%rd32772];
	}
	// end inline asm
	// begin inline asm
	bar.sync 0;
	// end inline asm
	// begin inline asm
	{	
.reg .f64 data;
	ld.global.ca.f64 data, [%rd32772];
	}
	// end inline asm
	// begin inline asm
	bar.sync 0;
	// end inline asm
	// begin inline asm
	{	
.reg .f64 data;
	ld.global.ca.f64 data, [%rd32772];
	}
	// end inline asm
	// begin inline asm
	bar.sync 0;
	// end inline asm
	// begin inline asm
	{	
.reg .f64 data;
	ld.global.ca.f64 data, [%rd32772];
	}
	// end inline asm
	// begin inline asm
	bar.sync 0;
	// end inline asm
	// begin inline asm
	{	
.reg .f64 data;
	ld.global.ca.f64 data, [%rd32772];
	}
	// end inline asm
	// begin inline asm
	bar.sync 0;
	// end inline asm
	// begin inline asm
	{	
.reg .f64 data;
	ld.global.ca.f64 data, [%rd32772];
	}
	// end inline asm
	// begin inline asm
	bar.sync 0;
	// end inline asm
	// begin inline asm
	{	
.reg .f64 data;
	ld.global.ca.f64 data, [%rd32772];
	}
	// end inline asm
	// begin inline asm
	bar.sync 0;
	// end inline asm
	// begin inline asm
	{	
.reg .f64 data;
	ld.global.ca.f64 data, [%rd32772];
	}
	// end inline asm
	// begin inline asm
	bar.sync 0;
	// end inline asm
	// begin inline asm
	{	
.reg .f64 data;
	ld.global.ca.f64 data, [%rd32772];
	}
	// end inline asm
	// begin inline asm
	bar.sync 0;
	// end inline asm
	// begin inline asm
	{	
.reg .f64 data;
	ld.global.ca.f64 data, [%rd32772];
	}
	// end inline asm
	// begin inline asm
	bar.sync 0;
	// end inline asm
	// begin inline asm
	{	
.reg .f64 data;
	ld.global.ca.f64 data, [%rd32772];
	}
	// end inline asm
	// begin inline asm
	bar.sync 0;
	// end inline asm
	// begin inline asm
	{	
.reg .f64 data;
	ld.global.ca.f64 data, [%rd32772];
	}
	// end inline asm
	// begin inline asm
	bar.sync 0;
	// end inline asm
	// begin inline asm
	{	
.reg .f64 data;
	ld.global.ca.f64 data, [%rd32772];
	}
	// end inline asm
	// begin inline asm
	bar.sync 0;
	// end inline asm
	// begin inline asm
	{	
.reg .f64 data;
	ld.global.ca.f64 data, [%rd32772];
	}
	// end inline asm
	// begin inline asm
	bar.sync 0;
	// end inline asm
	// begin inline asm
	{	
.reg .f64 data;
	ld.global.ca.f64 data, [%rd32772];
	}
	// end inline asm
	// begin inline asm
	bar.sync 0;
	// end inline asm
	// begin inline asm
	{	
.reg .f64 data;
	ld.global.ca.f64 data, [%rd32772];
	}
	// end inline asm
	// begin inline asm
	bar.sync 0;
	// end inline asm
	// begin inline asm
	{	
.reg .f64 data;
	ld.global.ca.f64 data, [%rd32772];
	}
	// end inline asm
	// begin inline asm
	bar.sync 0;
	// end inline asm
	// begin inline asm
	{	
.reg .f64 data;
	ld.global.ca.f64 data, [%rd32772];
	}
	// end inline asm
	// begin inline asm
	bar.sync 0;
	// end inline asm
	// begin inline asm
	{	
.reg .f64 data;
	ld.global.ca.f64 data, [%rd32772];
	}
	// end inline asm
	// begin inline asm
	bar.sync 0;
	// end inline asm
	// begin inline asm
	{	
.reg .f64 data;
	ld.global.ca.f64 data, [%rd32772];
	}
	// end inline asm
	// begin inline asm
	bar.sync 0;
	// end inline asm
	// begin inline asm
	{	
.reg .f64 data;
	ld.global.ca.f64 data, [%rd32772];
	}
	// end inline asm
	// begin inline asm
	bar.sync 0;
	// end inline asm
	// begin inline asm
	{	
.reg .f64 data;
	ld.global.ca.f64 data, [%rd32772];
	}
	// end inline asm
	// begin inline asm
	bar.sync 0;
	// end inline asm
	// begin inline asm
	{	
.reg .f64 data;
	ld.global.ca.f64 data, [%rd32772];
	}
	// end inline asm
	// begin inline asm
	bar.sync 0;
	// end inline asm
	// begin inline asm
	{	
.reg .f64 data;
	ld.global.ca.f64 data, [%rd32772];
	}
	// end inline asm
	// begin inline asm
	bar.sync 0;
	// end inline asm
	// begin inline asm
	{	
.reg .f64 data;
	ld.global.ca.f64 data, [%rd32772];
	}
	// end inline asm
	// begin inline asm
	bar.sync 0;
	// end inline asm
	// begin inline asm
	{	
.reg .f64 data;
	ld.global.ca.f64 data, [%rd32772];
	}
	// end inline asm
	// begin inline asm
	bar.sync 0;
	// end inline asm
	// begin inline asm
	{	
.reg .f64 data;
	ld.global.ca.f64 data, [%rd32772];
	}
	// end inline asm
	// begin inline asm
	bar.sync 0;
	// end inline asm
	// begin inline asm
	{	
.reg .f64 data;
	ld.global.ca.f64 data, [%rd32772];
	}
	// end inline asm
	// begin inline asm
	bar.sync 0;
	// end inline asm
	// begin inline asm
	{	
.reg .f64 data;
	ld.global.ca.f64 data, [%rd32772];
	}
	// end inline asm
	// begin inline asm
	bar.sync 0;
	// end inline asm
	// begin inline asm
	{	
.reg .f64 data;
	ld.global.ca.f64 data, [%rd32772];
	}
	// end inline asm
	// begin inline asm
	bar.sync 0;
	// end inline asm
	// begin inline asm
	{	
.reg .f64 data;
	ld.global.ca.f64 data, [%rd32772];
	}
	// end inline asm
	// begin inline asm
	bar.sync 0;
	// end inline asm
	// begin inline asm
	{	
.reg .f64 data;
	ld.global.ca.f64 data, [%rd32772];
	}
	// end inline asm
	// begin inline asm
	bar.sync 0;
	// end inline asm
	// begin inline asm
	{	
.reg .f64 data;
	ld.global.ca.f64 data, [%rd32772];
	}
	// end inline asm
	// begin inline asm
	bar.sync 0;
	// end inline asm
	// begin inline asm
	{	
.reg .f64 data;
	ld.global.ca.f64 data, [%rd32772];
	}
	// end inline asm
	// begin inline asm
	bar.sync 0;
	// end inline asm
	// begin inline asm
	{	
.reg .f64 data;
	ld.global.ca.f64 data, [%rd32772];
	}
	// end inline asm
	// begin inline asm
	bar.sync 0;
	// end inline asm
	// begin inline asm
	{	
.reg .f64 data;
	ld.global.ca.f64 data, [%rd32772];
	}
	// end inline asm
	// begin inline asm
	bar.sync 0;
	// end inline asm
	// begin inline asm
	{	
.reg .f64 data;
	ld.global.ca.f64 data, [%rd32772];
	}
	// end inline asm
	// begin inline asm
	bar.sync 0;
	// end inline asm
	// begin inline asm
	{	
.reg .f64 data;
	ld.global.ca.f64 data, [%rd32772];
	}
	// end inline asm
	// begin inline asm
	bar.sync 0;
	// end inline asm
	// begin inline asm
	{	
.reg .f64 data;
	ld.global.ca.f64 data, [%rd32772];
	}
	// end inline asm
	// begin inline asm
	bar.sync 0;
	// end inline asm
	// begin inline asm
	{	
.reg .f64 data;
	ld.global.ca.f64 data, [%rd32772];
	}
	// end inline asm
	// begin inline asm
	bar.sync 0;
	// end inline asm
	// begin inline asm
	{	
.reg .f64 data;
	ld.global.ca.f64 data, [%rd32772];
	}
	// end inline asm
	// begin inline asm
	bar.sync 0;
	// end inline asm
	// begin inline asm
	{	
.reg .f64 data;
	ld.global.ca.f64 data, [%rd32772];
	}
	// end inline asm
	// begin inline asm
	bar.sync 0;
	// end inline asm
	// begin inline asm
	{	
.reg .f64 data;
	ld.global.ca.f64 data, [%rd32772];
	}
	// end inline asm
	// begin inline asm
	bar.sync 0;
	// end inline asm
	// begin inline asm
	{	
.reg .f64 data;
	ld.global.ca.f64 data, [%rd32772];
	}
	// end inline asm
	// begin inline asm
	bar.sync 0;
	// end inline asm
	// begin inline asm
	{	
.reg .f64 data;
	ld.global.ca.f64 data, [%rd32772];
	}
	// end inline asm
	// begin inline asm
	bar.sync 0;
	// end inline asm
	// begin inline asm
	{	
.reg .f64 data;
	ld.global.ca.f64 data, [%rd32772];
	}
	// end inline asm
	// begin inline asm
	bar.sync 0;
	// end inline asm
	// begin inline asm
	{	
.reg .f64 data;
	ld.global.ca.f64 data, [%rd32772];
	}
	// end inline asm
	// begin inline asm
	bar.sync 0;
	// end inline asm
	// begin inline asm
	{	
.reg .f64 data;
	ld.global.ca.f64 data, [%rd32772];
	}
	// end inline asm
	// begin inline asm
	bar.sync 0;
	// end inline asm
	// begin inline asm
	{	
.reg .f64 data;
	ld.global.ca.f64 data, [%rd32772];
	}
	// end inline asm
	// begin inline asm
	bar.sync 0;
	// end inline asm
	// begin inline asm
	{	
.reg .f64 data;
	ld.global.ca.f64 data, [%rd32772];
	}
	// end inline asm
	// begin inline asm
	bar.sync 0;
	// end inline asm
	// begin inline asm
	{	
.reg .f64 data;
	ld.global.ca.f64 data, [%rd32772];
	}
	// end inline asm
	// begin inline asm
	bar.sync 0;
	// end inline asm
	// begin inline asm
	{	
.reg .f64 data;
	ld.global.ca.f64 data, [%rd32772];
	}
	// end inline asm
	// begin inline asm
	bar.sync 0;
	// end inline asm
	// begin inline asm
	{	
.reg .f64 data;
	ld.global.ca.f64 data, [%rd32772];
	}
	// end inline asm
	// begin inline asm
	bar.sync 0;
	// end inline asm
	// begin inline asm
	{	
.reg .f64 data;
	ld.global.ca.f64 data, [%rd32772];
	}
	// end inline asm
	// begin inline asm
	bar.sync 0;
	// end inline asm
	// begin inline asm
	{	
.reg .f64 data;
	ld.global.ca.f64 data, [%rd32772];
	}
	// end inline asm
	// begin inline asm
	bar.sync 0;
	// end inline asm
	// begin inline asm
	{	
.reg .f64 data;
	ld.global.ca.f64 data, [%rd32772];
	}
	// end inline asm
	// begin inline asm
	bar.sync 0;
	// end inline asm
	// begin inline asm
	{	
.reg .f64 data;
	ld.global.ca.f64 data, [%rd32772];
	}
	// end inline asm
	// begin inline asm
	bar.sync 0;
	// end inline asm
	// begin inline asm
	{	
.reg .f64 data;
	ld.global.ca.f64 data, [%rd32772];
	}
	// end inline asm
	// begin inline asm
	bar.sync 0;
	// end inline asm
	// begin inline asm
	{	
.reg .f64 data;
	ld.global.ca.f64 data, [%rd32772];
	}
	// end inline asm
	// begin inline asm
	bar.sync 0;
	// end inline asm
	// begin inline asm
	{	
.reg .f64 data;
	ld.global.ca.f64 data, [%rd32772];
	}
	// end inline asm
	// begin inline asm
	bar.sync 0;
	// end inline asm
	// begin inline asm
	{	
.reg .f64 data;
	ld.global.ca.f64 data, [%rd32772];
	}
	// end inline asm
	// begin inline asm
	bar.sync 0;
	// end inline asm
	// begin inline asm
	{	
.reg .f64 data;
	ld.global.ca.f64 data, [%rd32772];
	}
	// end inline asm
	// begin inline asm
	bar.sync 0;
	// end inline asm
	// begin inline asm
	{	
.reg .f64 data;
	ld.global.ca.f64 data, [%rd32772];
	}
	// end inline asm
	// begin inline asm
	bar.sync 0;
	// end inline asm
	// begin inline asm
	{	
.reg .f64 data;
	ld.global.ca.f64 data, [%rd32772];
	}
	// end inline asm
	// begin inline asm
	bar.sync 0;
	// end inline asm
	// begin inline asm
	{	
.reg .f64 data;
	ld.global.ca.f64 data, [%rd32772];
	}
	// end inline asm
	// begin inline asm
	bar.sync 0;
	// end inline asm
	// begin inline asm
	{	
.reg .f64 data;
	ld.global.ca.f64 data, [%rd32772];
	}
	// end inline asm
	// begin inline asm
	bar.sync 0;
	// end inline asm
	// begin inline asm
	{	
.reg .f64 data;
	ld.global.ca.f64 data, [%rd32772];
	}
	// end inline asm
	// begin inline asm
	bar.sync 0;
	// end inline asm
	// begin inline asm
	{	
.reg .f64 data;
	ld.global.ca.f64 data, [%rd32772];
	}
	// end inline asm
	// begin inline asm
	bar.sync 0;
	// end inline asm
	// begin inline asm
	{	
.reg .f64 data;
	ld.global.ca.f64 data, [%rd32772];
	}
	// end inline asm
	// begin inline asm
	bar.sync 0;
	// end inline asm
	// begin inline asm
	{	
.reg .f64 data;
	ld.global.ca.f64 data, [%rd32772];
	}
	// end inline asm
	// begin inline asm
	bar.sync 0;
	// end inline asm
	// begin inline asm
	{	
.reg .f64 data;
	ld.global.ca.f64 data, [%rd32772];
	}
	// end inline asm
	// begin inline asm
	bar.sync 0;
	// end inline asm
	// begin inline asm
	{	
.reg .f64 data;
	ld.global.ca.f64 data, [%rd32772];
	}
	// end inline asm
	// begin inline asm
	bar.sync 0;
	// end inline asm
	// begin inline asm
	{	
.reg .f64 data;
	ld.global.ca.f64 data, [%rd32772];
	}
	// end inline asm
	// begin inline asm
	bar.sync 0;
	// end inline asm
	// begin inline asm
	{	
.reg .f64 data;
	ld.global.ca.f64 data, [%rd32772];
	}
	// end inline asm
	// begin inline asm
	bar.sync 0;
	// end inline asm
	// begin inline asm
	{	
.reg .f64 data;
	ld.global.ca.f64 data, [%rd32772];
	}
	// end inline asm
	// begin inline asm
	bar.sync 0;
	// end inline asm
	// begin inline asm
	{	
.reg .f64 data;
	ld.global.ca.f64 data, [%rd32772];
	}
	// end inline asm
	// begin inline asm
	bar.sync 0;
	// end inline asm
	// begin inline asm
	{	
.reg .f64 data;
	ld.global.ca.f64 data, [%rd32772];
	}
	// end inline asm
	// begin inline asm
	bar.sync 0;
	// end inline asm
	// begin inline asm
	{	
.reg .f64 data;
	ld.global.ca.f64 data, [%rd32772];
	}
	// end inline asm
	// begin inline asm
	bar.sync 0;
	// end inline asm
	// begin inline asm
	{	
.reg .f64 data;
	ld.global.ca.f64 data, [%rd32772];
	}
	// end inline asm
	// begin inline asm
	bar.sync 0;
	// end inline asm
	// begin inline asm
	{	
.reg .f64 data;
	ld.global.ca.f64 data, [%rd32772];
	}
	// end inline asm
	// begin inline asm
	bar.sync 0;
	// end inline asm
	// begin inline asm
	{	
.reg .f64 data;
	ld.global.ca.f64 data, [%rd32772];
	}
	// end inline asm
	// begin inline asm
	bar.sync 0;
	// end inline asm
	// begin inline asm
	{	
.reg .f64 data;
	ld.global.ca.f64 data, [%rd32772];
	}
	// end inline asm
	// begin inline asm
	bar.sync 0;
	// end inline asm
	// begin inline asm
	{	
.reg .f64 data;
	ld.global.ca.f64 data, [%rd32772];
	}
	// end inline asm
	// begin inline asm
	bar.sync 0;
	// end inline asm
	// begin inline asm
	{	
.reg .f64 data;
	ld.global.ca.f64 data, [%rd32772];
	}
	// end inline asm
	// begin inline asm
	bar.sync 0;
	// end inline asm
	// begin inline asm
	{	
.reg .f64 data;
	ld.global.ca.f64 data, [%rd32772];
	}
	// end inline asm
	// begin inline asm
	bar.sync 0;
	// end inline asm
	// begin inline asm
	{	
.reg .f64 data;
	ld.global.ca.f64 data, [%rd32772];
	}
	// end inline asm
	// begin inline asm
	bar.sync 0;
	// end inline asm
	// begin inline asm
	{	
.reg .f64 data;
	ld.global.ca.f64 data, [%rd32772];
	}
	// end inline asm
	// begin inline asm
	bar.sync 0;
	// end inline asm
	// begin inline asm
	{	
.reg .f64 data;
	ld.global.ca.f64 data, [%rd32772];
	}
	// end inline asm
	// begin inline asm
	bar.sync 0;
	// end inline asm
	// begin inline asm
	{	
.reg .f64 data;
	ld.global.ca.f64 data, [%rd32772];
	}
	// end inline asm
	// begin inline asm
	bar.sync 0;
	// end inline asm
	// begin inline asm
	{	
.reg .f64 data;
	ld.global.ca.f64 data, [%rd32772];
	}
	// end inline asm
	// begin inline asm
	bar.sync 0;
	// end inline asm
	// begin inline asm
	{	
.reg .f64 data;
	ld.global.ca.f64 data, [%rd32772];
	}
	// end inline asm
	// begin inline asm
	bar.sync 0;
	// end inline asm
	// begin inline asm
	{	
.reg .f64 data;
	ld.global.ca.f64 data, [%rd32772];
	}
	// end inline asm
	// begin inline asm
	bar.sync 0;
	// end inline asm
	// begin inline asm
	{	
.reg .f64 data;
	ld.global.ca.f64 data, [%rd32772];
	}
	// end inline asm
	// begin inline asm
	bar.sync 0;
	// end inline asm
	// begin inline asm
	{	
.reg .f64 data;
	ld.global.ca.f64 data, [%rd32772];
	}
	// end inline asm
	// begin inline asm
	bar.sync 0;
	// end inline asm
	// begin inline asm
	{	
.reg .f64 data;
	ld.global.ca.f64 data, [%rd32772];
	}
	// end inline asm
	// begin inline asm
	bar.sync 0;
	// end inline asm
	// begin inline asm
	{	
.reg .f64 data;
	ld.global.ca.f64 data, [%rd32772];
	}
	// end inline asm
	// begin inline asm
	bar.sync 0;
	// end inline asm
	// begin inline asm
	{	
.reg .f64 data;
	ld.global.ca.f64 data, [%rd32772];
	}
	// end inline asm
	// begin inline asm
	bar.sync 0;
	// end inline asm
	// begin inline asm
	{	
.reg .f64 data;
	ld.global.ca.f64 data, [%rd32772];
	}
	// end inline asm
	// begin inline asm
	bar.sync 0;
	// end inline asm
	// begin inline asm
	{	
.reg .f64 data;
	ld.global.ca.f64 data, [%rd32772];
	}
	// end inline asm
	// begin inline asm
	bar.sync 0;
	// end inline asm
	// begin inline asm
	{	
.reg .f64 data;
	ld.global.ca.f64 data, [%rd32772];
	}
	// end inline asm
	// begin inline asm
	bar.sync 0;
	// end inline asm
	// begin inline asm
	{	
.reg .f64 data;
	ld.global.ca.f64 data, [%rd32772];
	}
	// end inline asm
	// begin inline asm
	bar.sync 0;
	// end inline asm
	// begin inline asm
	{	
.reg .f64 data;
	ld.global.ca.f64 data, [%rd32772];
	}
	// end inline asm
	// begin inline asm
	bar.sync 0;
	// end inline asm
	// begin inline asm
	{	
.reg .f64 data;
	ld.global.ca.f64 data, [%rd32772];
	}
	// end inline asm
	// begin inline asm
	bar.sync 0;
	// end inline asm
	// begin inline asm
	{	
.reg .f64 data;
	ld.global.ca.f64 data, [%rd32772];
	}
	// end inline asm
	// begin inline asm
	bar.sync 0;
	// end inline asm
	// begin inline asm
	{	
.reg .f64 data;
	ld.global.ca.f64 data, [%rd32772];
	}
	// end inline asm
	// begin inline asm
	bar.sync 0;
	// end inline asm
	// begin inline asm
	{	
.reg .f64 data;
	ld.global.ca.f64 data, [%rd32772];
	}
	// end inline asm
	// begin inline asm
	bar.sync 0;
	// end inline asm
	// begin inline asm
	{	
.reg .f64 data;
	ld.global.ca.f64 data, [%rd32772];
	}
	// end inline asm
	// begin inline asm
	bar.sync 0;
	// end inline asm
	// begin inline asm
	{	
.reg .f64 data;
	ld.global.ca.f64 data, [%rd32772];
	}
	// end inline asm
	// begin inline asm
	bar.sync 0;
	// end inline asm
	// begin inline asm
	{	
.reg .f64 data;
	ld.global.ca.f64 data, [%rd32772];
	}
	// end inline asm
	// begin inline asm
	bar.sync 0;
	// end inline asm
	// begin inline asm
	{	
.reg .f64 data;
	ld.global.ca.f64 data, [%rd32772];
	}
	// end inline asm
	// begin inline asm
	bar.sync 0;
	// end inline asm
	// begin inline asm
	{	
.reg .f64 data;
	ld.global.ca.f64 data, [%rd32772];
	}
	// end inline asm
	// begin inline asm
	bar.sync 0;
	// end inline asm
	// begin inline asm
	{	
.reg .f64 data;
	ld.global.ca.f64 data, [%rd32772];
	}
	// end inline asm
	// begin inline asm
	bar.sync 0;
	// end inline asm
	// begin inline asm
	{	
.reg .f64 data;
	ld.global.ca.f64 data, [%rd32772];
	}
	// end inline asm
	// begin inline asm
	bar.sync 0;
	// end inline asm
	// begin inline asm
	{	
.reg .f64 data;
	ld.global.ca.f64 data, [%rd32772];
	}
	// end inline asm
	// begin inline asm
	bar.sync 0;
	// end inline asm
	// begin inline asm
	{	
.reg .f64 data;
	ld.global.ca.f64 data, [%rd32772];
	}
	// end inline asm
	// begin inline asm
	bar.sync 0;
	// end inline asm
	// begin inline asm
	{	
.reg .f64 data;
	ld.global.ca.f64 data, [%rd32772];
	}
	// end inline asm
	// begin inline asm
	bar.sync 0;
	// end inline asm
	// begin inline asm
	{	
.reg .f64 data;
	ld.global.ca.f64 data, [%rd32772];
	}
	// end inline asm
	// begin inline asm
	bar.sync 0;
	// end inline asm
	// begin inline asm
	{	
.reg .f64 data;
	ld.global.ca.f64 data, [%rd32772];
	}
	// end inline asm
	// begin inline asm
	bar.sync 0;
	// end inline asm
	// begin inline asm
	{	
.reg .f64 data;
	ld.global.ca.f64 data, [%rd32772];
	}
	// end inline asm
	// begin inline asm
	bar.sync 0;
	// end inline asm
	// begin inline asm
	{	
.reg .f64 data;
	ld.global.ca.f64 data, [%rd32772];
	}
	// end inline asm
	// begin inline asm
	bar.sync 0;
	// end inline asm
	// begin inline asm
	{	
.reg .f64 data;
	ld.global.ca.f64 data, [%rd32772];
	}
	// end inline asm
	// begin inline asm
	bar.sync 0;
	// end inline asm
	// begin inline asm
	{	
.reg .f64 data;
	ld.global.ca.f64 data, [%rd32772];
	}
	// end inline asm
	// begin inline asm
	bar.sync 0;
	// end inline asm
	// begin inline asm
	{	
.reg .f64 data;
	ld.global.ca.f64 data, [%rd32772];
	}
	// end inline asm
	// begin inline asm
	bar.sync 0;
	// end inline asm
	// begin inline asm
	{	
.reg .f64 data;
	ld.global.ca.f64 data, [%rd32772];
	}
	// end inline asm
	// begin inline asm
	bar.sync 0;
	// end inline asm
	// begin inline asm
	{	
.reg .f64 data;
	ld.global.ca.f64 data, [%rd32772];
	}
	// end inline asm
	// begin inline asm
	bar.sync 0;
	// end inline asm
	// begin inline asm
	{	
.reg .f64 data;
	ld.global.ca.f64 data, [%rd32772];
	}
	// end inline asm
	// begin inline asm
	bar.sync 0;
	// end inline asm
	// begin inline asm
	{	
.reg .f64 data;
	ld.global.ca.f64 data, [%rd32772];
	}
	// end inline asm
	// begin inline asm
	bar.sync 0;
	// end inline asm
	// begin inline asm
	{	
.reg .f64 data;
	ld.global.ca.f64 data, [%rd32772];
	}
	// end inline asm
	// begin inline asm
	bar.sync 0;
	// end inline asm
	// begin inline asm
	{	
.reg .f64 data;
	ld.global.ca.f64 data, [%rd32772];
	}
	// end inline asm
	// begin inline asm
	bar.sync 0;
	// end inline asm
	// begin inline asm
	{	
.reg .f64 data;
	ld.global.ca.f64 data, [%rd32772];
	}
	// end inline asm
	// begin inline asm
	bar.sync 0;
	// end inline asm
	// begin inline asm
	{	
.reg .f64 data;
	ld.global.ca.f64 data, [%rd32772];
	}
	// end inline asm
	// begin inline asm
	bar.sync 0;
	// end inline asm
	// begin inline asm
	{	
.reg .f64 data;
	ld.global.ca.f64 data, [%rd32772];
	}
	// end inline asm
	// begin inline asm
	bar.sync 0;
	// end inline asm
	// begin inline asm
	{	
.reg .f64 data;
	ld.global.ca.f64 data, [%rd32772];
	}
	// end inline asm
	// begin inline asm
	bar.sync 0;
	// end inline asm
	// begin inline asm
	{	
.reg .f64 data;
	ld.global.ca.f64 data, [%rd32772];
	}
	// end inline asm
	// begin inline asm
	bar.sync 0;
	// end inline asm
	// begin inline asm
	{	
.reg .f64 data;
	ld.global.ca.f64 data, [%rd32772];
	}
	// end inline asm
	// begin inline asm
	bar.sync 0;
	// end inline asm
	// begin inline asm
	{	
.reg .f64 data;
	ld.global.ca.f64 data, [%rd32772];
	}
	// end inline asm
	// begin inline asm
	bar.sync 0;
	// end inline asm
	// begin inline asm
	{	
.reg .f64 data;
	ld.global.ca.f64 data, [%rd32772];
	}
	// end inline asm
	// begin inline asm
	bar.sync 0;
	// end inline asm
	// begin inline asm
	{	
.reg .f64 data;
	ld.global.ca.f64 data, [%rd32772];
	}
	// end inline asm
	// begin inline asm
	bar.sync 0;
	// end inline asm
	// begin inline asm
	{	
.reg .f64 data;
	ld.global.ca.f64 data, [%rd32772];
	}
	// end inline asm
	// begin inline asm
	bar.sync 0;
	// end inline asm
	// begin inline asm
	{	
.reg .f64 data;
	ld.global.ca.f64 data, [%rd32772];
	}
	// end inline asm
	// begin inline asm
	bar.sync 0;
	// end inline asm
	// begin inline asm
	{	
.reg .f64 data;
	ld.global.ca.f64 data, [%rd32772];
	}
	// end inline asm
	// begin inline asm
	bar.sync 0;
	// end inline asm
	// begin inline asm
	{	
.reg .f64 data;
	ld.global.ca.f64 data, [%rd32772];
	}
	// end inline asm
	// begin inline asm
	bar.sync 0;
	// end inline asm
	// begin inline asm
	{	
.reg .f64 data;
	ld.global.ca.f64 data, [%rd32772];
	}
	// end inline asm
	// begin inline asm
	bar.sync 0;
	// end inline asm
	// begin inline asm
	{	
.reg .f64 data;
	ld.global.ca.f64 data, [%rd32772];
	}
	// end inline asm
	// begin inline asm
	bar.sync 0;
	// end inline asm
	// begin inline asm
	{	
.reg .f64 data;
	ld.global.ca.f64 data, [%rd32772];
	}
	// end inline asm
	// begin inline asm
	bar.sync 0;
	// end inline asm
	// begin inline asm
	{	
.reg .f64 data;
	ld.global.ca.f64 data, [%rd32772];
	}
	// end inline asm
	// begin inline asm
	bar.sync 0;
	// end inline asm
	// begin inline asm
	{	
.reg .f64 data;
	ld.global.ca.f64 data, [%rd32772];
	}
	// end inline asm
	// begin inline asm
	bar.sync 0;
	// end inline asm
	// begin inline asm
	{	
.reg .f64 data;
	ld.global.ca.f64 data, [%rd32772];
	}
	// end inline asm
	// begin inline asm
	bar.sync 0;
	// end inline asm
	// begin inline asm
	{	
.reg .f64 data;
	ld.global.ca.f64 data, [%rd32772];
	}
	// end inline asm
	// begin inline asm
	bar.sync 0;
	// end inline asm
	// begin inline asm
	{	
.reg .f64 data;
	ld.global.ca.f64 data, [%rd32772];
	}
	// end inline asm
	// begin inline asm
	bar.sync 0;
	// end inline asm
	// begin inline asm
	{	
.reg .f64 data;
	ld.global.ca.f64 data, [%rd32772];
	}
	// end inline asm
	// begin inline asm
	bar.sync 0;
	// end inline asm
	// begin inline asm
	{	
.reg .f64 data;
	ld.global.ca.f64 data, [%rd32772];
	}
	// end inline asm
	// begin inline asm
	bar.sync 0;
	// end inline asm
	// begin inline asm
	{	
.reg .f64 data;
	ld.global.ca.f64 data, [%rd32772];
	}
	// end inline asm
	// begin inline asm
	bar.sync 0;
	// end inline asm
	// begin inline asm
	{	
.reg .f64 data;
	ld.global.ca.f64 data, [%rd32772];
	}
	// end inline asm
	// begin inline asm
	bar.sync 0;
	// end inline asm
	// begin inline asm
	{	
.reg .f64 data;
	ld.global.ca.f64 data, [%rd32772];
	}
	// end inline asm
	// begin inline asm
	bar.sync 0;
	// end inline asm
	// begin inline asm
	{	
.reg .f64 data;
	ld.global.ca.f64 data, [%rd32772];
	}
	// end inline asm
	// begin inline asm
	bar.sync 0;
	// end inline asm
	// begin inline asm
	{	
.reg .f64 data;
	ld.global.ca.f64 data, [%rd32772];
	}
	// end inline asm
	// begin inline asm
	bar.sync 0;
	// end inline asm
	// begin inline asm
	{	
.reg .f64 data;
	ld.global.ca.f64 data, [%rd32772];
	}
	// end inline asm
	// begin inline asm
	bar.sync 0;
	// end inline asm
	// begin inline asm
	{	
.reg .f64 data;
	ld.global.ca.f64 data, [%rd32772];
	}
	// end inline asm
	// begin inline asm
	bar.sync 0;
	// end inline asm
	// begin inline asm
	{	
.reg .f64 data;
	ld.global.ca.f64 data, [%rd32772];
	}
	// end inline asm
	// begin inline asm
	bar.sync 0;
	// end inline asm
	// begin inline asm
	{	
.reg .f64 data;
	ld.global.ca.f64 data, [%rd32772];
	}
	// end inline asm
	// begin inline asm
	bar.sync 0;
	// end inline asm
	// begin inline asm
	{	
.reg .f64 data;
	ld.global.ca.f64 data, [%rd32772];
	}
	// end inline asm
	// begin inline asm
	bar.sync 0;
	// end inline asm
	// begin inline asm
	{	
.reg .f64 data;
	ld.global.ca.f64 data, [%rd32772];
	}
	// end inline asm
	// begin inline asm
	bar.sync 0;
	// end inline asm
	// begin inline asm
	{	
.reg .f64 data;
	ld.global.ca.f64 data, [%rd32772];
	}
	// end inline asm
	// begin inline asm
	bar.sync 0;
	// end inline asm
	// begin inline asm
	{	
.reg .f64 data;
	ld.global.ca.f64 data, [%rd32772];
	}
	// end inline asm
	// begin inline asm
	bar.sync 0;
	// end inline asm
	// begin inline asm
	{	
.reg .f64 data;
	ld.global.ca.f64 data, [%rd32772];
	}
	// end inline asm
	// begin inline asm
	bar.sync 0;
	// end inline asm
	// begin inline asm
	{	
.reg .f64 data;
	ld.global.ca.f64 data, [%rd32772];
	}
	// end inline asm
	// begin inline asm
	bar.sync 0;
	// end inline asm
	// begin inline asm
	{	
.reg .f64 data;
	ld.global.ca.f64 data, [%rd32772];
	}
	// end inline asm
	// begin inline asm
	bar.sync 0;
	// end inline asm
	// begin inline asm
	{	
.reg .f64 data;
	ld.global.ca.f64 data, [%rd32772];
	}
	// end inline asm
	// begin inline asm
	bar.sync 0;
	// end inline asm
	// begin inline asm
	{	
.reg .f64 data;
	ld.global.ca.f64 data, [%rd32772];
	}
	// end inline asm
	// begin inline asm
	bar.sync 0;
	// end inline asm
	// begin inline asm
	{	
.reg .f64 data;
	ld.global.ca.f64 data, [%rd32772];
	}
	// end inline asm
	// begin inline asm
	bar.sync 0;
	// end inline asm
	// begin inline asm
	{	
.reg .f64 data;
	ld.global.ca.f64 data, [%rd32772];
	}
	// end inline asm
	// begin inline asm
	bar.sync 0;
	// end inline asm
	// begin inline asm
	{	
.reg .f64 data;
	ld.global.ca.f64 data, [%rd32772];
	}
	// end inline asm
	// begin inline asm
	bar.sync 0;
	// end inline asm
	// begin inline asm
	{	
.reg .f64 data;
	ld.global.ca.f64 data, [%rd32772];
	}
	// end inline asm
	// begin inline asm
	bar.sync 0;
	// end inline asm
	// begin inline asm
	{	
.reg .f64 data;
	ld.global.ca.f64 data, [%rd32772];
	}
	// end inline asm
	// begin inline asm
	bar.sync 0;
	// end inline asm
	// begin inline asm
	{	
.reg .f64 data;
	ld.global.ca.f64 data, [%rd32772];
	}
	// end inline asm
	// begin inline asm
	bar.sync 0;
	// end inline asm
	// begin inline asm
	{	
.reg .f64 data;
	ld.global.ca.f64 data, [%rd32772];
	}
	// end inline asm
	// begin inline asm
	bar.sync 0;
	// end inline asm
	// begin inline asm
	{	
.reg .f64 data;
	ld.global.ca.f64 data, [%rd32772];
	}
	// end inline asm
	// begin inline asm
	bar.sync 0;
	// end inline asm
	// begin inline asm
	{	
.reg .f64 data;
	ld.global.ca.f64 data, [%rd32772];
	}
	// end inline asm
	// begin inline asm
	bar.sync 0;
	// end inline asm
	// begin inline asm
	{	
.reg .f64 data;
	ld.global.ca.f64 data, [%rd32772];
	}
	// end inline asm
	// begin inline asm
	bar.sync 0;
	// end inline asm
	// begin inline asm
	{	
.reg .f64 data;
	ld.global.ca.f64 data, [%rd32772];
	}
	// end inline asm
	// begin inline asm
	bar.sync 0;
	// end inline asm
	// begin inline asm
	{	
.reg .f64 data;
	ld.global.ca.f64 data, [%rd32772];
	}
	// end inline asm
	// begin inline asm
	bar.sync 0;
	// end inline asm
	// begin inline asm
	{	
.reg .f64 data;
	ld.global.ca.f64 data, [%rd32772];
	}
	// end inline asm
	// begin inline asm
	bar.sync 0;
	// end inline asm
	// begin inline asm
	{	
.reg .f64 data;
	ld.global.ca.f64 data, [%rd32772];
	}
	// end inline asm
	// begin inline asm
	bar.sync 0;
	// end inline asm
	// begin inline asm
	{	
.reg .f64 data;
	ld.global.ca.f64 data, [%rd32772];
	}
	// end inline asm
	// begin inline asm
	bar.sync 0;
	// end inline asm
	// begin inline asm
	{	
.reg .f64 data;
	ld.global.ca.f64 data, [%rd32772];
	}
	// end inline asm
	// begin inline asm
	bar.sync 0;
	// end inline asm
	// begin inline asm
	{	
.reg .f64 data;
	ld.global.ca.f64 data, [%rd32772];
	}
	// end inline asm
	// begin inline asm
	bar.sync 0;
	// end inline asm
	// begin inline asm
	{	
.reg .f64 data;
	ld.global.ca.f64 data, [%rd32772];
	}
	// end inline asm
	// begin inline asm
	bar.sync 0;
	// end inline asm
	// begin inline asm
	{	
.reg .f64 data;
	ld.global.ca.f64 data, [%rd32772];
	}
	// end inline asm
	// begin inline asm
	bar.sync 0;
	// end inline asm
	// begin inline asm
	{	
.reg .f64 data;
	ld.global.ca.f64 data, [%rd32772];
	}
	// end inline asm
	// begin inline asm
	bar.sync 0;
	// end inline asm
	// begin inline asm
	{	
.reg .f64 data;
	ld.global.ca.f64 data, [%rd32772];
	}
	// end inline asm
	// begin inline asm
	bar.sync 0;
	// end inline asm
	// begin inline asm
	{	
.reg .f64 data;
	ld.global.ca.f64 data, [%rd32772];
	}
	// end inline asm
	// begin inline asm
	bar.sync 0;
	// end inline asm
	// begin inline asm
	{	
.reg .f64 data;
	ld.global.ca.f64 data, [%rd32772];
	}
	// end inline asm
	// begin inline asm
	bar.sync 0;
	// end inline asm
	// begin inline asm
	{	
.reg .f64 data;
	ld.global.ca.f64 data, [%rd32772];
	}
	// end inline asm
	// begin inline asm
	bar.sync 0;
	// end inline asm
	// begin inline asm
	{	
.reg .f64 data;
	ld.global.ca.f64 data, [%rd32772];
	}
	// end inline asm
	// begin inline asm
	bar.sync 0;
	// end inline asm
	// begin inline asm
	{	
.reg .f64 data;
	ld.global.ca.f64 data, [%rd32772];
	}
	// end inline asm
	// begin inline asm
	bar.sync 0;
	// end inline asm
	// begin inline asm
	{	
.reg .f64 data;
	ld.global.ca.f64 data, [%rd32772];
	}
	// end inline asm
	// begin inline asm
	bar.sync 0;
	// end inline asm
	// begin inline asm
	{	
.reg .f64 data;
	ld.global.ca.f64 data, [%rd32772];
	}
	// end inline asm
	// begin inline asm
	bar.sync 0;
	// end inline asm
	// begin inline asm
	{	
.reg .f64 data;
	ld.global.ca.f64 data, [%rd32772];
	}
	// end inline asm
	// begin inline asm
	bar.sync 0;
	// end inline asm
	// begin inline asm
	{	
.reg .f64 data;
	ld.global.ca.f64 data, [%rd32772];
	}
	// end inline asm
	// begin inline asm
	bar.sync 0;
	// end inline asm
	// begin inline asm
	{	
.reg .f64 data;
	ld.global.ca.f64 data, [%rd32772];
	}
	// end inline asm
	// begin inline asm
	bar.sync 0;
	// end inline asm
	// begin inline asm
	{	
.reg .f64 data;
	ld.global.ca.f64 data, [%rd32772];
	}
	// end inline asm
	// begin inline asm
	bar.sync 0;
	// end inline asm
	// begin inline asm
	{	
.reg .f64 data;
	ld.global.ca.f64 data, [%rd32772];
	}
	// end inline asm
	// begin inline asm
	bar.sync 0;
	// end inline asm
	// begin inline asm
	{	
.reg .f64 data;
	ld.global.ca.f64 data, [%rd32772];
	}
	// end inline asm
	// begin inline asm
	bar.sync 0;
	// end inline asm
	// begin inline asm
	{	
.reg .f64 data;
	ld.global.ca.f64 data, [%rd32772];
	}
	// end inline asm
	// begin inline asm
	bar.sync 0;
	// end inline asm
	// begin inline asm
	{	
.reg .f64 data;
	ld.global.ca.f64 data, [%rd32772];
	}
	// end inline asm
	// begin inline asm
	bar.sync 0;
	// end inline asm
	// begin inline asm
	{	
.reg .f64 data;
	ld.global.ca.f64 data, [%rd32772];
	}
	// end inline asm
	// begin inline asm
	bar.sync 0;
	// end inline asm
	// begin inline asm
	{	
.reg .f64 data;
	ld.global.ca.f64 data, [%rd32772];
	}
	// end inline asm
	// begin inline asm
	bar.sync 0;
	// end inline asm
	// begin inline asm
	{	
.reg .f64 data;
	ld.global.ca.f64 data, [%rd32772];
	}
	// end inline asm
	// begin inline asm
	bar.sync 0;
	// end inline asm
	// begin inline asm
	{	
.reg .f64 data;
	ld.global.ca.f64 data, [%rd32772];
	}
	// end inline asm
	// begin inline asm
	bar.sync 0;
	// end inline asm
	// begin inline asm
	{	
.reg .f64 data;
	ld.global.ca.f64 data, [%rd32772];
	}
	// end inline asm
	// begin inline asm
	bar.sync 0;
	// end inline asm
	// begin inline asm
	{	
.reg .f64 data;
	ld.global.ca.f64 data, [%rd32772];
	}
	// end inline asm
	// begin inline asm
	bar.sync 0;
	// end inline asm
	// begin inline asm
	{	
.reg .f64 data;
	ld.global.ca.f64 data, [%rd32772];
	}
	// end inline asm
	// begin inline asm
	bar.sync 0;
	// end inline asm
	// begin inline asm
	{	
.reg .f64 data;
	ld.global.ca.f64 data, [%rd32772];
	}
	// end inline asm
	// begin inline asm
	bar.sync 0;
	// end inline asm
	// begin inline asm
	{	
.reg .f64 data;
	ld.global.ca.f64 data, [%rd32772];
	}
	// end inline asm
	// begin inline asm
	bar.sync 0;
	// end inline asm
	// begin inline asm
	{	
.reg .f64 data;
	ld.global.ca.f64 data, [%rd32772];
	}
	// end inline asm
	// begin inline asm
	bar.sync 0;
	// end inline asm
	// begin inline asm
	{	
.reg .f64 data;
	ld.global.ca.f64 data, [%rd32772];
	}
	// end inline asm
	// begin inline asm
	bar.sync 0;
	// end inline asm
	// begin inline asm
	{	
.reg .f64 data;
	ld.global.ca.f64 data, [%rd32772];
	}
	// end inline asm
	// begin inline asm
	bar.sync 0;
	// end inline asm
	// begin inline asm
	{	
.reg .f64 data;
	ld.global.ca.f64 data, [%rd32772];
	}
	// end inline asm
	// begin inline asm
	bar.sync 0;
	// end inline asm
	// begin inline asm
	{	
.reg .f64 data;
	ld.global.ca.f64 data, [%rd32772];
	}
	// end inline asm
	// begin inline asm
	bar.sync 0;
	// end inline asm
	// begin inline asm
	{	
.reg .f64 data;
	ld.global.ca.f64 data, [%rd32772];
	}
	// end inline asm
	// begin inline asm
	bar.sync 0;
	// end inline asm
	// begin inline asm
	{	
.reg .f64 data;
	ld.global.ca.f64 data, [%rd32772];
	}
	// end inline asm
	// begin inline asm
	bar.sync 0;
	// end inline asm
	// begin inline asm
	{	
.reg .f64 data;
	ld.global.ca.f64 data, [%rd32772];
	}
	// end inline asm
	// begin inline asm
	bar.sync 0;
	// end inline asm
	// begin inline asm
	{	
.reg .f64 data;
	ld.global.ca.f64 data, [%rd32772];
	}
	// end inline asm
	// begin inline asm
	bar.sync 0;
	// end inline asm
	// begin inline asm
	{	
.reg .f64 data;
	ld.global.ca.f64 data, [%rd32772];
	}
	// end inline asm
	// begin inline asm
	bar.sync 0;
	// end inline asm
	// begin inline asm
	{	
.reg .f64 data;
	ld.global.ca.f64 data, [%rd32772];
	}
	// end inline asm
	// begin inline asm
	bar.sync 0;
	// end inline asm
	// begin inline asm
	{	
.reg .f64 data;
	ld.global.ca.f64 data, [%rd32772];
	}
	// end inline asm
	// begin inline asm
	bar.sync 0;
	// end inline asm
	// begin inline asm
	{	
.reg .f64 data;
	ld.global.ca.f64 data, [%rd32772];
	}
	// end inline asm
	// begin inline asm
	bar.sync 0;
	// end inline asm
	// begin inline asm
	{	
.reg .f64 data;
	ld.global.ca.f64 data, [%rd32772];
	}
	// end inline asm
	// begin inline asm
	bar.sync 0;
	// end inline asm
	// begin inline asm
	{	
.reg .f64 data;
	ld.global.ca.f64 data, [%rd32772];
	}
	// end inline asm
	// begin inline asm
	bar.sync 0;
	// end inline asm
	// begin inline asm
	{	
.reg .f64 data;
	ld.global.ca.f64 data, [%rd32772];
	}
	// end inline asm
	// begin inline asm
	bar.sync 0;
	// end inline asm
	// begin inline asm
	{	
.reg .f64 data;
	ld.global.ca.f64 data, [%rd32772];
	}
	// end inline asm
	// begin inline asm
	bar.sync 0;
	// end inline asm
	// begin inline asm
	{	
.reg .f64 data;
	ld.global.ca.f64 data, [%rd32772];
	}
	// end inline asm
	// begin inline asm
	bar.sync 0;
	// end inline asm
	// begin inline asm
	{	
.reg .f64 data;
	ld.global.ca.f64 data, [%rd32772];
	}
	// end inline asm
	// begin inline asm
	bar.sync 0;
	// end inline asm
	// begin inline asm
	{	
.reg .f64 data;
	ld.global.ca.f64 data, [%rd32772];
	}
	// end inline asm
	// begin inline asm
	bar.sync 0;
	// end inline asm
	// begin inline asm
	{	
.reg .f64 data;
	ld.global.ca.f64 data, [%rd32772];
	}
	// end inline asm
	// begin inline asm
	bar.sync 0;
	// end inline asm
	// begin inline asm
	{	
.reg .f64 data;
	ld.global.ca.f64 data, [%rd32772];
	}
	// end inline asm
	// begin inline asm
	bar.sync 0;
	// end inline asm
	// begin inline asm
	{	
.reg .f64 data;
	ld.global.ca.f64 data, [%rd32772];
	}
	// end inline asm
	// begin inline asm
	bar.sync 0;
	// end inline asm
	// begin inline asm
	{	
.reg .f64 data;
	ld.global.ca.f64 data, [%rd32772];
	}
	// end inline asm
	// begin inline asm
	bar.sync 0;
	// end inline asm
	// begin inline asm
	{	
.reg .f64 data;
	ld.global.ca.f64 data, [%rd32772];
	}
	// end inline asm
	// begin inline asm
	bar.sync 0;
	// end inline asm
	// begin inline asm
	{	
.reg .f64 data;
	ld.global.ca.f64 data, [%rd32772];
	}
	// end inline asm
	// begin inline asm
	bar.sync 0;
	// end inline asm
	// begin inline asm
	{	
.reg .f64 data;
	ld.global.ca.f64 data, [%rd32772];
	}
	// end inline asm
	// begin inline asm
	bar.sync 0;
	// end inline asm
	// begin inline asm
	{	
.reg .f64 data;
	ld.global.ca.f64 data, [%rd32772];
	}
	// end inline asm
	// begin inline asm
	bar.sync 0;
	// end inline asm
	// begin inline asm
	{	
.reg .f64 data;
	ld.global.ca.f64 data, [%rd32772];
	}
	// end inline asm
	// begin inline asm
	bar.sync 0;
	// end inline asm
	// begin inline asm
	{	
.reg .f64 data;
	ld.global.ca.f64 data, [%rd32772];
	}
	// end inline asm
	// begin inline asm
	bar.sync 0;
	// end inline asm
	// begin inline asm
	{	
.reg .f64 data;
	ld.global.ca.f64 data, [%rd32772];
	}
	// end inline asm
	// begin inline asm
	bar.sync 0;
	// end inline asm
	// begin inline asm
	{	
.reg .f64 data;
	ld.global.ca.f64 data, [%rd32772];
	}
	// end inline asm
	// begin inline asm
	bar.sync 0;
	// end inline asm
	// begin inline asm
	{	
.reg .f64 data;
	ld.global.ca.f64 data, [%rd32772];
	}
	// end inline asm
	// begin inline asm
	bar.sync 0;
	// end inline asm
	// begin inline asm
	{	
.reg .f64 data;
	ld.global.ca.f64 data, [%rd32772];
	}
	// end inline asm
	// begin inline asm
	bar.sync 0;
	// end inline asm
	// begin inline asm
	{	
.reg .f64 data;
	ld.global.ca.f64 data, [%rd32772];
	}
	// end inline asm
	// begin inline asm
	bar.sync 0;
	// end inline asm
	// begin inline asm
	{	
.reg .f64 data;
	ld.global.ca.f64 data, [%rd32772];
	}
	// end inline asm
	// begin inline asm
	bar.sync 0;
	// end inline asm
	// begin inline asm
	{	
.reg .f64 data;
	ld.global.ca.f64 data, [%rd32772];
	}
	// end inline asm
	// begin inline asm
	bar.sync 0;
	// end inline asm
	// begin inline asm
	{	
.reg .f64 data;
	ld.global.ca.f64 data, [%rd32772];
	}
	// end inline asm
	// begin inline asm
	bar.sync 0;
	// end inline asm
	// begin inline asm
	{	
.reg .f64 data;
	ld.global.ca.f64 data, [%rd32772];
	}
	// end inline asm
	// begin inline asm
	bar.sync 0;
	// end inline asm
	// begin inline asm
	{	
.reg .f64 data;
	ld.global.ca.f64 data, [%rd32772];
	}
	// end inline asm
	// begin inline asm
	bar.sync 0;
	// end inline asm
	// begin inline asm
	{	
.reg .f64 data;
	ld.global.ca.f64 data, [%rd32772];
	}
	// end inline asm
	// begin inline asm
	bar.sync 0;
	// end inline asm
	// begin inline asm
	{	
.reg .f64 data;
	ld.global.ca.f64 data, [%rd32772];
	}
	// end inline asm
	// begin inline asm
	bar.sync 0;
	// end inline asm
	// begin inline asm
	{	
.reg .f64 data;
	ld.global.ca.f64 data, [%rd32772];
	}
	// end inline asm
	// begin inline asm
	bar.sync 0;
	// end inline asm
	// begin inline asm
	{	
.reg .f64 data;
	ld.global.ca.f64 data, [%rd32772];
	}
	// end inline asm
	// begin inline asm
	bar.sync 0;
	// end inline asm
	// begin inline asm
	{	
.reg .f64 data;
	ld.global.ca.f64 data, [%rd32772];
	}
	// end inline asm
	// begin inline asm
	bar.sync 0;
	// end inline asm
	// begin inline asm
	{	
.reg .f64 data;
	ld.global.ca.f64 data, [%rd32772];
	}
	// end inline asm
	// begin inline asm
	bar.sync 0;
	// end inline asm
	// begin inline asm
	{	
.reg .f64 data;
	ld.global.ca.f64 data, [%rd32772];
	}
	// end inline asm
	// begin inline asm
	bar.sync 0;
	// end inline asm
	// begin inline asm
	{	
.reg .f64 data;
	ld.global.ca.f64 data, [%rd32772];
	}
	// end inline asm
	// begin inline asm
	bar.sync 0;
	// end inline asm
	// begin inline asm
	{	
.reg .f64 data;
	ld.global.ca.f64 data, [%rd32772];
	}
	// end inline asm
	// begin inline asm
	bar.sync 0;
	// end inline asm
	// begin inline asm
	{	
.reg .f64 data;
	ld.global.ca.f64 data, [%rd32772];
	}
	// end inline asm
	// begin inline asm
	bar.sync 0;
	// end inline asm
	// begin inline asm
	{	
.reg .f64 data;
	ld.global.ca.f64 data, [%rd32772];
	}
	// end inline asm
	// begin inline asm
	bar.sync 0;
	// end inline asm
	// begin inline asm
	{	
.reg .f64 data;
	ld.global.ca.f64 data, [%rd32772];
	}
	// end inline asm
	// begin inline asm
	bar.sync 0;
	// end inline asm
	// begin inline asm
	{	
.reg .f64 data;
	ld.global.ca.f64 data, [%rd32772];
	}
	// end inline asm
	// begin inline asm
	bar.sync 0;
	// end inline asm
	// begin inline asm
	{	
.reg .f64 data;
	ld.global.ca.f64 data, [%rd32772];
	}
	// end inline asm
	// begin inline asm
	bar.sync 0;
	// end inline asm
	// begin inline asm
	{	
.reg .f64 data;
	ld.global.ca.f64 data, [%rd32772];
	}
	// end inline asm
	// begin inline asm
	bar.sync 0;
	// end inline asm
	// begin inline asm
	{	
.reg .f64 data;
	ld.global.ca.f64 data, [%rd32772];
	}
	// end inline asm
	// begin inline asm
	bar.sync 0;
	// end inline asm
	// begin inline asm
	{	
.reg .f64 data;
	ld.global.ca.f64 data, [%rd32772];
	}
	// end inline asm
	// begin inline asm
	bar.sync 0;
	// end inline asm
	// begin inline asm
	{	
.reg .f64 data;
	ld.global.ca.f64 data, [%rd32772];
	}
	// end inline asm
	// begin inline asm
	bar.sync 0;
	// end inline asm
	// begin inline asm
	{	
.reg .f64 data;
	ld.global.ca.f64 data, [%rd32772];
	}
	// end inline asm
	// begin inline asm
	bar.sync 0;
	// end inline asm
	// begin inline asm
	{	
.reg .f64 data;
	ld.global.ca.f64 data, [%rd32772];
	}
	// end inline asm
	// begin inline asm
	bar.sync 0;
	// end inline asm
	// begin inline asm
	{	
.reg .f64 data;
	ld.global.ca.f64 data, [%rd32772];
	}
	// end inline asm
	// begin inline asm
	bar.sync 0;
	// end inline asm
	// begin inline asm
	{	
.reg .f64 data;
	ld.global.ca.f64 data, [%rd32772];
	}
	// end inline asm
	// begin inline asm
	bar.sync 0;
	// end inline asm
	// begin inline asm
	{	
.reg .f64 data;
	ld.global.ca.f64 data, [%rd32772];
	}
	// end inline asm
	// begin inline asm
	bar.sync 0;
	// end inline asm
	// begin inline asm
	{	
.reg .f64 data;
	ld.global.ca.f64 data, [%rd32772];
	}
	// end inline asm
	// begin inline asm
	bar.sync 0;
	// end inline asm
	// begin inline asm
	{	
.reg .f64 data;
	ld.global.ca.f64 data, [%rd32772];
	}
	// end inline asm
	// begin inline asm
	bar.sync 0;
	// end inline asm
	// begin inline asm
	{	
.reg .f64 data;
	ld.global.ca.f64 data, [%rd32772];
	}
	// end inline asm
	// begin inline asm
	bar.sync 0;
	// end inline asm
	// begin inline asm
	{	
.reg .f64 data;
	ld.global.ca.f64 data, [%rd32772];
	}
	// end inline asm
	// begin inline asm
	bar.sync 0;
	// end inline asm
	// begin inline asm
	{	
.reg .f64 data;
	ld.global.ca.f64 data, [%rd32772];
	}
	// end inline asm
	// begin inline asm
	bar.sync 0;
	// end inline asm
	// begin inline asm
	{	
.reg .f64 data;
	ld.global.ca.f64 data, [%rd32772];
	}
	// end inline asm
	// begin inline asm
	bar.sync 0;
	// end inline asm
	// begin inline asm
	{	
.reg .f64 data;
	ld.global.ca.f64 data, [%rd32772];
	}
	// end inline asm
	// begin inline asm
	bar.sync 0;
	// end inline asm
	// begin inline asm
	{	
.reg .f64 data;
	ld.global.ca.f64 data, [%rd32772];
	}
	// end inline asm
	// begin inline asm
	bar.sync 0;
	// end inline asm
	// begin inline asm
	{	
.reg .f64 data;
	ld.global.ca.f64 data, [%rd32772];
	}
	// end inline asm
	// begin inline asm
	bar.sync 0;
	// end inline asm
	// begin inline asm
	{	
.reg .f64 data;
	ld.global.ca.f64 data, [%rd32772];
	}
	// end inline asm
	// begin inline asm
	bar.sync 0;
	// end inline asm
	// begin inline asm
	{	
.reg .f64 data;
	ld.global.ca.f64 data, [%rd32772];
	}
	// end inline asm
	// begin inline asm
	bar.sync 0;
	// end inline asm
	// begin inline asm
	{	
.reg .f64 data;
	ld.global.ca.f64 data, [%rd32772];
	}
	// end inline asm
	// begin inline asm
	bar.sync 0;
	// end inline asm
	// begin inline asm
	{	
.reg .f64 data;
	ld.global.ca.f64 data, [%rd32772];
	}
	// end inline asm
	// begin inline asm
	bar.sync 0;
	// end inline asm
	// begin inline asm
	{	
.reg .f64 data;
	ld.global.ca.f64 data, [%rd32772];
	}
	// end inline asm
	// begin inline asm
	bar.sync 0;
	// end inline asm
	// begin inline asm
	{	
.reg .f64 data;
	ld.global.ca.f64 data, [%rd32772];
	}
	// end inline asm
	// begin inline asm
	bar.sync 0;
	// end inline asm
	// begin inline asm
	{	
.reg .f64 data;
	ld.global.ca.f64 data, [%rd32772];
	}
	// end inline asm
	// begin inline asm
	bar.sync 0;
	// end inline asm
	// begin inline asm
	{	
.reg .f64 data;
	ld.global.ca.f64 data, [%rd32772];
	}
	// end inline asm
	// begin inline asm
	bar.sync 0;
	// end inline asm
	// begin inline asm
	{	
.reg .f64 data;
	ld.global.ca.f64 data, [%rd32772];
	}
	// end inline asm
	// begin inline asm
	bar.sync 0;
	// end inline asm
	// begin inline asm
	{	
.reg .f64 data;
	ld.global.ca.f64 data, [%rd32772];
	}
	// end inline asm
	// begin inline asm
	bar.sync 0;
	// end inline asm
	// begin inline asm
	{	
.reg .f64 data;
	ld.global.ca.f64 data, [%rd32772];
	}
	// end inline asm
	// begin inline asm
	bar.sync 0;
	// end inline asm
	// begin inline asm
	{	
.reg .f64 data;
	ld.global.ca.f64 data, [%rd32772];
	}
	// end inline asm
	// begin inline asm
	bar.sync 0;
	// end inline asm
	// begin inline asm
	{	
.reg .f64 data;
	ld.global.ca.f64 data, [%rd32772];
	}
	// end inline asm
	// begin inline asm
	bar.sync 0;
	// end inline asm
	// begin inline asm
	{	
.reg .f64 data;
	ld.global.ca.f64 data, [%rd32772];
	}
	// end inline asm
	// begin inline asm
	bar.sync 0;
	// end inline asm
	// begin inline asm
	{	
.reg .f64 data;
	ld.global.ca.f64 data, [%rd32772];
	}
	// end inline asm
	// begin inline asm
	bar.sync 0;
	// end inline asm
	// begin inline asm
	{	
.reg .f64 data;
	ld.global.ca.f64 data, [%rd32772];
	}
	// end inline asm
	// begin inline asm
	bar.sync 0;
	// end inline asm
	// begin inline asm
	{	
.reg .f64 data;
	ld.global.ca.f64 data, [%rd32772];
	}
	// end inline asm
	// begin inline asm
	bar.sync 0;
	// end inline asm
	// begin inline asm
	{	
.reg .f64 data;
	ld.global.ca.f64 data, [%rd32772];
	}
	// end inline asm
	// begin inline asm
	bar.sync 0;
	// end inline asm
	// begin inline asm
	{	
.reg .f64 data;
	ld.global.ca.f64 data, [%rd32772];
	}
	// end inline asm
	// begin inline asm
	bar.sync 0;
	// end inline asm
	// begin inline asm
	{	
.reg .f64 data;
	ld.global.ca.f64 data, [%rd32772];
	}
	// end inline asm
	// begin inline asm
	bar.sync 0;
	// end inline asm
	// begin inline asm
	{	
.reg .f64 data;
	ld.global.ca.f64 data, [%rd32772];
	}
	// end inline asm
	// begin inline asm
	bar.sync 0;
	// end inline asm
	// begin inline asm
	{	
.reg .f64 data;
	ld.global.ca.f64 data, [%rd32772];
	}
	// end inline asm
	// begin inline asm
	bar.sync 0;
	// end inline asm
	// begin inline asm
	{	
.reg .f64 data;
	ld.global.ca.f64 data, [%rd32772];
	}
	// end inline asm
	// begin inline asm
	bar.sync 0;
	// end inline asm
	// begin inline asm
	{	
.reg .f64 data;
	ld.global.ca.f64 data, [%rd32772];
	}
	// end inline asm
	// begin inline asm
	bar.sync 0;
	// end inline asm
	// begin inline asm
	{	
.reg .f64 data;
	ld.global.ca.f64 data, [%rd32772];
	}
	// end inline asm
	// begin inline asm
	bar.sync 0;
	// end inline asm
	// begin inline asm
	{	
.reg .f64 data;
	ld.global.ca.f64 data, [%rd32772];
	}
	// end inline asm
	// begin inline asm
	bar.sync 0;
	// end inline asm
	// begin inline asm
	{	
.reg .f64 data;
	ld.global.ca.f64 data, [%rd32772];
	}
	// end inline asm
	// begin inline asm
	bar.sync 0;
	// end inline asm
	// begin inline asm
	{	
.reg .f64 data;
	ld.global.ca.f64 data, [%rd32772];
	}
	// end inline asm
	// begin inline asm
	bar.sync 0;
	// end inline asm
	// begin inline asm
	{	
.reg .f64 data;
	ld.global.ca.f64 data, [%rd32772];
	}
	// end inline asm
	// begin inline asm
	bar.sync 0;
	// end inline asm
	// begin inline asm
	{	
.reg .f64 data;
	ld.global.ca.f64 data, [%rd32772];
	}
	// end inline asm
	// begin inline asm
	bar.sync 0;
	// end inline asm
	// begin inline asm
	{	
.reg .f64 data;
	ld.global.ca.f64 data, [%rd32772];
	}
	// end inline asm
	// begin inline asm
	bar.sync 0;
	// end inline asm
	// begin inline asm
	{	
.reg .f64 data;
	ld.global.ca.f64 data, [%rd32772];
	}
	// end inline asm
	// begin inline asm
	bar.sync 0;
	// end inline asm
	// begin inline asm
	{	
.reg .f64 data;
	ld.global.ca.f64 data, [%rd32772];
	}
	// end inline asm
	// begin inline asm
	bar.sync 0;
	// end inline asm
	// begin inline asm
	{	
.reg .f64 data;
	ld.global.ca.f64 data, [%rd32772];
	}
	// end inline asm
	// begin inline asm
	bar.sync 0;
	// end inline asm
	// begin inline asm
	{	
.reg .f64 data;
	ld.global.ca.f64 data, [%rd32772];
	}
	// end inline asm
	// begin inline asm
	bar.sync 0;
	// end inline asm
	// begin inline asm
	{	
.reg .f64 data;
	ld.global.ca.f64 data, [%rd32772];
	}
	// end inline asm
	// begin inline asm
	bar.sync 0;
	// end inline asm
	// begin inline asm
	{	
.reg .f64 data;
	ld.global.ca.f64 data, [%rd32772];
	}
	// end inline asm
	// begin inline asm
	bar.sync 0;
	// end inline asm
	// begin inline asm
	{	
.reg .f64 data;
	ld.global.ca.f64 data, [%rd32772];
	}
	// end inline asm
	// begin inline asm
	bar.sync 0;
	// end inline asm
	// begin inline asm
	{	
.reg .f64 data;
	ld.global.ca.f64 data, [%rd32772];
	}
	// end inline asm
	// begin inline asm
	bar.sync 0;
	// end inline asm
	// begin inline asm
	{	
.reg .f64 data;
	ld.global.ca.f64 data, [%rd32772];
	}
	// end inline asm
	// begin inline asm
	bar.sync 0;
	// end inline asm
	// begin inline asm
	{	
.reg .f64 data;
	ld.global.ca.f64 data, [%rd32772];
	}
	// end inline asm
	// begin inline asm
	bar.sync 0;
	// end inline asm
	// begin inline asm
	{	
.reg .f64 data;
	ld.global.ca.f64 data, [%rd32772];
	}
	// end inline asm
	// begin inline asm
	bar.sync 0;
	// end inline asm
	// begin inline asm
	{	
.reg .f64 data;
	ld.global.ca.f64 data, [%rd32772];
	}
	// end inline asm
	// begin inline asm
	bar.sync 0;
	// end inline asm
	// begin inline asm
	{	
.reg .f64 data;
	ld.global.ca.f64 data, [%rd32772];
	}
	// end inline asm
	// begin inline asm
	bar.sync 0;
	// end inline asm
	// begin inline asm
	{	
.reg .f64 data;
	ld.global.ca.f64 data, [%rd32772];
	}
	// end inline asm
	// begin inline asm
	bar.sync 0;
	// end inline asm
	// begin inline asm
	{	
.reg .f64 data;
	ld.global.ca.f64 data, [%rd32772];
	}
	// end inline asm
	// begin inline asm
	bar.sync 0;
	// end inline asm
	// begin inline asm
	{	
.reg .f64 data;
	ld.global.ca.f64 data, [%rd32772];
	}
	// end inline asm
	// begin inline asm
	bar.sync 0;
	// end inline asm
	// begin inline asm
	{	
.reg .f64 data;
	ld.global.ca.f64 data, [%rd32772];
	}
	// end inline asm
	// begin inline asm
	bar.sync 0;
	// end inline asm
	// begin inline asm
	{	
.reg .f64 data;
	ld.global.ca.f64 data, [%rd32772];
	}
	// end inline asm
	// begin inline asm
	bar.sync 0;
	// end inline asm
	// begin inline asm
	{	
.reg .f64 data;
	ld.global.ca.f64 data, [%rd32772];
	}
	// end inline asm
	// begin inline asm
	bar.sync 0;
	// end inline asm
	// begin inline asm
	{	
.reg .f64 data;
	ld.global.ca.f64 data, [%rd32772];
	}
	// end inline asm
	// begin inline asm
	bar.sync 0;
	// end inline asm
	// begin inline asm
	{	
.reg .f64 data;
	ld.global.ca.f64 data, [%rd32772];
	}
	// end inline asm
	// begin inline asm
	bar.sync 0;
	// end inline asm
	// begin inline asm
	{	
.reg .f64 data;
	ld.global.ca.f64 data, [%rd32772];
	}
	// end inline asm
	// begin inline asm
	bar.sync 0;
	// end inline asm
	// begin inline asm
	{	
.reg .f64 data;
	ld.global.ca.f64 data, [%rd32772];
	}
	// end inline asm
	// begin inline asm
	bar.sync 0;
	// end inline asm
	// begin inline asm
	{	
.reg .f64 data;
	ld.global.ca.f64 data, [%rd32772];
	}
	// end inline asm
	// begin inline asm
	bar.sync 0;
	// end inline asm
	// begin inline asm
	{	
.reg .f64 data;
	ld.global.ca.f64 data, [%rd32772];
	}
	// end inline asm
	// begin inline asm
	bar.sync 0;
	// end inline asm
	// begin inline asm
	{	
.reg .f64 data;
	ld.global.ca.f64 data, [%rd32772];
	}
	// end inline asm
	// begin inline asm
	bar.sync 0;
	// end inline asm
	// begin inline asm
	{	
.reg .f64 data;
	ld.global.ca.f64 data, [%rd32772];
	}
	// end inline asm
	// begin inline asm
	bar.sync 0;
	// end inline asm
	// begin inline asm
	{	
.reg .f64 data;
	ld.global.ca.f64 data, [%rd32772];
	}
	// end inline asm
	// begin inline asm
	bar.sync 0;
	// end inline asm
	// begin inline asm
	{	
.reg .f64 data;
	ld.global.ca.f64 data, [%rd32772];
	}
	// end inline asm
	// begin inline asm
	bar.sync 0;
	// end inline asm
	// begin inline asm
	{	
.reg .f64 data;
	ld.global.ca.f64 data, [%rd32772];
	}
	// end inline asm
	// begin inline asm
	bar.sync 0;
	// end inline asm
	// begin inline asm
	{	
.reg .f64 data;
	ld.global.ca.f64 data, [%rd32772];
	}
	// end inline asm
	// begin inline asm
	bar.sync 0;
	// end inline asm
	// begin inline asm
	{	
.reg .f64 data;
	ld.global.ca.f64 data, [%rd32772];
	}
	// end inline asm
	// begin inline asm
	bar.sync 0;
	// end inline asm
	// begin inline asm
	{	
.reg .f64 data;
	ld.global.ca.f64 data, [%rd32772];
	}
	// end inline asm
	// begin inline asm
	bar.sync 0;
	// end inline asm
	// begin inline asm
	{	
.reg .f64 data;
	ld.global.ca.f64 data, [%rd32772];
	}
	// end inline asm
	// begin inline asm
	bar.sync 0;
	// end inline asm
	// begin inline asm
	{	
.reg .f64 data;
	ld.global.ca.f64 data, [%rd32772];
	}
	// end inline asm
	// begin inline asm
	bar.sync 0;
	// end inline asm
	// begin inline asm
	{	
.reg .f64 data;
	ld.global.ca.f64 data, [%rd32772];
	}
	// end inline asm
	// begin inline asm
	bar.sync 0;
	// end inline asm
	// begin inline asm
	{	
.reg .f64 data;
	ld.global.ca.f64 data, [%rd32772];
	}
	// end inline asm
	// begin inline asm
	bar.sync 0;
	// end inline asm
	// begin inline asm
	{	
.reg .f64 data;
	ld.global.ca.f64 data, [%rd32772];
	}
	// end inline asm
	// begin inline asm
	bar.sync 0;
	// end inline asm
	// begin inline asm
	{	
.reg .f64 data;
	ld.global.ca.f64 data, [%rd32772];
	}
	// end inline asm
	// begin inline asm
	bar.sync 0;
	// end inline asm
	// begin inline asm
	{	
.reg .f64 data;
	ld.global.ca.f64 data, [%rd32772];
	}
	// end inline asm
	// begin inline asm
	bar.sync 0;
	// end inline asm
	// begin inline asm
	{	
.reg .f64 data;
	ld.global.ca.f64 data, [%rd32772];
	}
	// end inline asm
	// begin inline asm
	bar.sync 0;
	// end inline asm
	// begin inline asm
	{	
.reg .f64 data;
	ld.global.ca.f64 data, [%rd32772];
	}
	// end inline asm
	// begin inline asm
	bar.sync 0;
	// end inline asm
	// begin inline asm
	{	
.reg .f64 data;
	ld.global.ca.f64 data, [%rd32772];
	}
	// end inline asm
	// begin inline asm
	bar.sync 0;
	// end inline asm
	// begin inline asm
	{	
.reg .f64 data;
	ld.global.ca.f64 data, [%rd32772];
	}
	// end inline asm
	// begin inline asm
	bar.sync 0;
	// end inline asm
	// begin inline asm
	{	
.reg .f64 data;
	ld.global.ca.f64 data, [%rd32772];
	}
	// end inline asm
	// begin inline asm
	bar.sync 0;
	// end inline asm
	// begin inline asm
	{	
.reg .f64 data;
	ld.global.ca.f64 data, [%rd32772];
	}
	// end inline asm
	// begin inline asm
	bar.sync 0;
	// end inline asm
	// begin inline asm
	{	
.reg .f64 data;
	ld.global.ca.f64 data, [%rd32772];
	}
	// end inline asm
	// begin inline asm
	bar.sync 0;
	// end inline asm
	// begin inline asm
	{	
.reg .f64 data;
	ld.global.ca.f64 data, [%rd32772];
	}
	// end inline asm
	// begin inline asm
	bar.sync 0;
	// end inline asm
	// begin inline asm
	{	
.reg .f64 data;
	ld.global.ca.f64 data, [%rd32772];
	}
	// end inline asm
	// begin inline asm
	bar.sync 0;
	// end inline asm
	// begin inline asm
	{	
.reg .f64 data;
	ld.global.ca.f64 data, [%rd32772];
	}
	// end inline asm
	// begin inline asm
	bar.sync 0;
	// end inline asm
	// begin inline asm
	{	
.reg .f64 data;
	ld.global.ca.f64 data, [%rd32772];
	}
	// end inline asm
	// begin inline asm
	bar.sync 0;
	// end inline asm
	// begin inline asm
	{	
.reg .f64 data;
	ld.global.ca.f64 data, [%rd32772];
	}
	// end inline asm
	// begin inline asm
	bar.sync 0;
	// end inline asm
	// begin inline asm
	{	
.reg .f64 data;
	ld.global.ca.f64 data, [%rd32772];
	}
	// end inline asm
	// begin inline asm
	bar.sync 0;
	// end inline asm
	// begin inline asm
	{	
.reg .f64 data;
	ld.global.ca.f64 data, [%rd32772];
	}
	// end inline asm
	// begin inline asm
	bar.sync 0;
	// end inline asm
	// begin inline asm
	{	
.reg .f64 data;
	ld.global.ca.f64 data, [%rd32772];
	}
	// end inline asm
	// begin inline asm
	bar.sync 0;
	// end inline asm
	// begin inline asm
	{	
.reg .f64 data;
	ld.global.ca.f64 data, [%rd32772];
	}
	// end inline asm
	// begin inline asm
	bar.sync 0;
	// end inline asm
	// begin inline asm
	{	
.reg .f64 data;
	ld.global.ca.f64 data, [%rd32772];
	}
	// end inline asm
	// begin inline asm
	bar.sync 0;
	// end inline asm
	// begin inline asm
	{	
.reg .f64 data;
	ld.global.ca.f64 data, [%rd32772];
	}
	// end inline asm
	// begin inline asm
	bar.sync 0;
	// end inline asm
	// begin inline asm
	{	
.reg .f64 data;
	ld.global.ca.f64 data, [%rd32772];
	}
	// end inline asm
	// begin inline asm
	bar.sync 0;
	// end inline asm
	// begin inline asm
	{	
.reg .f64 data;
	ld.global.ca.f64 data, [%rd32772];
	}
	// end inline asm
	// begin inline asm
	bar.sync 0;
	// end inline asm
	// begin inline asm
	{	
.reg .f64 data;
	ld.global.ca.f64 data, [%rd32772];
	}
	// end inline asm
	// begin inline asm
	bar.sync 0;
	// end inline asm
	// begin inline asm
	{	
.reg .f64 data;
	ld.global.ca.f64 data, [%rd32772];
	}
	// end inline asm
	// begin inline asm
	bar.sync 0;
	// end inline asm
	// begin inline asm
	{	
.reg .f64 data;
	ld.global.ca.f64 data, [%rd32772];
	}
	// end inline asm
	// begin inline asm
	bar.sync 0;
	// end inline asm
	// begin inline asm
	{	
.reg .f64 data;
	ld.global.ca.f64 data, [%rd32772];
	}
	// end inline asm
	// begin inline asm
	bar.sync 0;
	// end inline asm
	// begin inline asm
	{	
.reg .f64 data;
	ld.global.ca.f64 data, [%rd32772];
	}
	// end inline asm
	// begin inline asm
	bar.sync 0;
	// end inline asm
	// begin inline asm
	{	
.reg .f64 data;
	ld.global.ca.f64 data, [%rd32772];
	}
	// end inline asm
	// begin inline asm
	bar.sync 0;
	// end inline asm
	// begin inline asm
	{	
.reg .f64 data;
	ld.global.ca.f64 data, [%rd32772];
	}
	// end inline asm
	// begin inline asm
	bar.sync 0;
	// end inline asm
	// begin inline asm
	{	
.reg .f64 data;
	ld.global.ca.f64 data, [%rd32772];
	}
	// end inline asm
	// begin inline asm
	bar.sync 0;
	// end inline asm
	// begin inline asm
	{	
.reg .f64 data;
	ld.global.ca.f64 data, [%rd32772];
	}
	// end inline asm
	// begin inline asm
	bar.sync 0;
	// end inline asm
	// begin inline asm
	{	
.reg .f64 data;
	ld.global.ca.f64 data, [%rd32772];
	}
	// end inline asm
	// begin inline asm
	bar.sync 0;
	// end inline asm
	// begin inline asm
	{	
.reg .f64 data;
	ld.global.ca.f64 data, [%rd32772];
	}
	// end inline asm
	// begin inline asm
	bar.sync 0;
	// end inline asm
	// begin inline asm
	{	
.reg .f64 data;
	ld.global.ca.f64 data, [%rd32772];
	}
	// end inline asm
	// begin inline asm
	bar.sync 0;
	// end inline asm
	// begin inline asm
	{	
.reg .f64 data;
	ld.global.ca.f64 data, [%rd32772];
	}
	// end inline asm
	// begin inline asm
	bar.sync 0;
	// end inline asm
	// begin inline asm
	{	
.reg .f64 data;
	ld.global.ca.f64 data, [%rd32772];
	}
	// end inline asm
	// begin inline asm
	bar.sync 0;
	// end inline asm
	// begin inline asm
	{	
.reg .f64 data;
	ld.global.ca.f64 data, [%rd32772];
	}
	// end inline asm
	// begin inline asm
	bar.sync 0;
	// end inline asm
	// begin inline asm
	{	
.reg .f64 data;
	ld.global.ca.f64 data, [%rd32772];
	}
	// end inline asm
	// begin inline asm
	bar.sync 0;
	// end inline asm
	// begin inline asm
	{	
.reg .f64 data;
	ld.global.ca.f64 data, [%rd32772];
	}
	// end inline asm
	// begin inline asm
	bar.sync 0;
	// end inline asm
	// begin inline asm
	{	
.reg .f64 data;
	ld.global.ca.f64 data, [%rd32772];
	}
	// end inline asm
	// begin inline asm
	bar.sync 0;
	// end inline asm
	// begin inline asm
	{	
.reg .f64 data;
	ld.global.ca.f64 data, [%rd32772];
	}
	// end inline asm
	// begin inline asm
	bar.sync 0;
	// end inline asm
	// begin inline asm
	{	
.reg .f64 data;
	ld.global.ca.f64 data, [%rd32772];
	}
	// end inline asm
	// begin inline asm
	bar.sync 0;
	// end inline asm
	// begin inline asm
	{	
.reg .f64 data;
	ld.global.ca.f64 data, [%rd32772];
	}
	// end inline asm
	// begin inline asm
	bar.sync 0;
	// end inline asm
	// begin inline asm
	{	
.reg .f64 data;
	ld.global.ca.f64 data, [%rd32772];
	}
	// end inline asm
	// begin inline asm
	bar.sync 0;
	// end inline asm
	// begin inline asm
	{	
.reg .f64 data;
	ld.global.ca.f64 data, [%rd32772];
	}
	// end inline asm
	// begin inline asm
	bar.sync 0;
	// end inline asm
	// begin inline asm
	{	
.reg .f64 data;
	ld.global.ca.f64 data, [%rd32772];
	}
	// end inline asm
	// begin inline asm
	bar.sync 0;
	// end inline asm
	// begin inline asm
	{	
.reg .f64 data;
	ld.global.ca.f64 data, [%rd32772];
	}
	// end inline asm
	// begin inline asm
	bar.sync 0;
	// end inline asm
	// begin inline asm
	{	
.reg .f64 data;
	ld.global.ca.f64 data, [%rd32772];
	}
	// end inline asm
	// begin inline asm
	bar.sync 0;
	// end inline asm
	// begin inline asm
	{	
.reg .f64 data;
	ld.global.ca.f64 data, [%rd32772];
	}
	// end inline asm
	// begin inline asm
	bar.sync 0;
	// end inline asm
	// begin inline asm
	{	
.reg .f64 data;
	ld.global.ca.f64 data, [%rd32772];
	}
	// end inline asm
	// begin inline asm
	bar.sync 0;
	// end inline asm
	// begin inline asm
	{	
.reg .f64 data;
	ld.global.ca.f64 data, [%rd32772];
	}
	// end inline asm
	// begin inline asm
	bar.sync 0;
	// end inline asm
	// begin inline asm
	{	
.reg .f64 data;
	ld.global.ca.f64 data, [%rd32772];
	}
	// end inline asm
	// begin inline asm
	bar.sync 0;
	// end inline asm
	// begin inline asm
	{	
.reg .f64 data;
	ld.global.ca.f64 data, [%rd32772];
	}
	// end inline asm
	// begin inline asm
	bar.sync 0;
	// end inline asm
	// begin inline asm
	{	
.reg .f64 data;
	ld.global.ca.f64 data, [%rd32772];
	}
	// end inline asm
	// begin inline asm
	bar.sync 0;
	// end inline asm
	// begin inline asm
	{	
.reg .f64 data;
	ld.global.ca.f64 data, [%rd32772];
	}
	// end inline asm
	// begin inline asm
	bar.sync 0;
	// end inline asm
	// begin inline asm
	{	
.reg .f64 data;
	ld.global.ca.f64 data, [%rd32772];
	}
	// end inline asm
	// begin inline asm
	bar.sync 0;
	// end inline asm
	// begin inline asm
	{	
.reg .f64 data;
	ld.global.ca.f64 data, [%rd32772];
	}
	// end inline asm
	// begin inline asm
	bar.sync 0;
	// end inline asm
	// begin inline asm
	{	
.reg .f64 data;
	ld.global.ca.f64 data, [%rd32772];
	}
	// end inline asm
	// begin inline asm
	bar.sync 0;
	// end inline asm
	// begin inline asm
	{	
.reg .f64 data;
	ld.global.ca.f64 data, [%rd32772];
	}
	// end inline asm
	// begin inline asm
	bar.sync 0;
	// end inline asm
	// begin inline asm
	{	
.reg .f64 data;
	ld.global.ca.f64 data, [%rd32772];
	}
	// end inline asm
	// begin inline asm
	bar.sync 0;
	// end inline asm
	// begin inline asm
	{	
.reg .f64 data;
	ld.global.ca.f64 data, [%rd32772];
	}
	// end inline asm
	// begin inline asm
	bar.sync 0;
	// end inline asm
	// begin inline asm
	{	
.reg .f64 data;
	ld.global.ca.f64 data, [%rd32772];
	}
	// end inline asm
	// begin inline asm
	bar.sync 0;
	// end inline asm
	// begin inline asm
	{	
.reg .f64 data;
	ld.global.ca.f64 data, [%rd32772];
	}
	// end inline asm
	// begin inline asm
	bar.sync 0;
	// end inline asm
	// begin inline asm
	{	
.reg .f64 data;
	ld.global.ca.f64 data, [%rd32772];
	}
	// end inline asm
	// begin inline asm
	bar.sync 0;
	// end inline asm
	// begin inline asm
	{	
.reg .f64 data;
	ld.global.ca.f64 data, [%rd32772];
	}
	// end inline asm
	// begin inline asm
	bar.sync 0;
	// end inline asm
	// begin inline asm
	{	
.reg .f64 data;
	ld.global.ca.f64 data, [%rd32772];
	}
	// end inline asm
	// begin inline asm
	bar.sync 0;
	// end inline asm
	// begin inline asm
	{	
.reg .f64 data;
	ld.global.ca.f64 data, [%rd32772];
	}
	// end inline asm
	// begin inline asm
	bar.sync 0;
	// end inline asm
	// begin inline asm
	{	
.reg .f64 data;
	ld.global.ca.f64 data, [%rd32772];
	}
	// end inline asm
	// begin inline asm
	bar.sync 0;
	// end inline asm
	// begin inline asm
	{	
.reg .f64 data;
	ld.global.ca.f64 data, [%rd32772];
	}
	// end inline asm
	// begin inline asm
	bar.sync 0;
	// end inline asm
	// begin inline asm
	{	
.reg .f64 data;
	ld.global.ca.f64 data, [%rd32772];
	}
	// end inline asm
	// begin inline asm
	bar.sync 0;
	// end inline asm
	// begin inline asm
	{	
.reg .f64 data;
	ld.global.ca.f64 data, [%rd32772];
	}
	// end inline asm
	// begin inline asm
	bar.sync 0;
	// end inline asm
	// begin inline asm
	{	
.reg .f64 data;
	ld.global.ca.f64 data, [%rd32772];
	}
	// end inline asm
	// begin inline asm
	bar.sync 0;
	// end inline asm
	// begin inline asm
	{	
.reg .f64 data;
	ld.global.ca.f64 data, [%rd32772];
	}
	// end inline asm
	// begin inline asm
	bar.sync 0;
	// end inline asm
	// begin inline asm
	{	
.reg .f64 data;
	ld.global.ca.f64 data, [%rd32772];
	}
	// end inline asm
	// begin inline asm
	bar.sync 0;
	// end inline asm
	// begin inline asm
	{	
.reg .f64 data;
	ld.global.ca.f64 data, [%rd32772];
	}
	// end inline asm
	// begin inline asm
	bar.sync 0;
	// end inline asm
	// begin inline asm
	{	
.reg .f64 data;
	ld.global.ca.f64 data, [%rd32772];
	}
	// end inline asm
	// begin inline asm
	bar.sync 0;
	// end inline asm
	// begin inline asm
	{	
.reg .f64 data;
	ld.global.ca.f64 data, [%rd32772];
	}
	// end inline asm
	// begin inline asm
	bar.sync 0;
	// end inline asm
	// begin inline asm
	{	
.reg .f64 data;
	ld.global.ca.f64 data, [%rd32772];
	}
	// end inline asm
	// begin inline asm
	bar.sync 0;
	// end inline asm
	// begin inline asm
	{	
.reg .f64 data;
	ld.global.ca.f64 data, [%rd32772];
	}
	// end inline asm
	// begin inline asm
	bar.sync 0;
	// end inline asm
	// begin inline asm
	{	
.reg .f64 data;
	ld.global.ca.f64 data, [%rd32772];
	}
	// end inline asm
	// begin inline asm
	bar.sync 0;
	// end inline asm
	// begin inline asm
	{	
.reg .f64 data;
	ld.global.ca.f64 data, [%rd32772];
	}
	// end inline asm
	// begin inline asm
	bar.sync 0;
	// end inline asm
	// begin inline asm
	{	
.reg .f64 data;
	ld.global.ca.f64 data, [%rd32772];
	}
	// end inline asm
	// begin inline asm
	bar.sync 0;
	// end inline asm
	// begin inline asm
	{	
.reg .f64 data;
	ld.global.ca.f64 data, [%rd32772];
	}
	// end inline asm
	// begin inline asm
	bar.sync 0;
	// end inline asm
	// begin inline asm
	{	
.reg .f64 data;
	ld.global.ca.f64 data, [%rd32772];
	}
	// end inline asm
	// begin inline asm
	bar.sync 0;
	// end inline asm
	// begin inline asm
	{	
.reg .f64 data;
	ld.global.ca.f64 data, [%rd32772];
	}
	// end inline asm
	// begin inline asm
	bar.sync 0;
	// end inline asm
	// begin inline asm
	{	
.reg .f64 data;
	ld.global.ca.f64 data, [%rd32772];
	}
	// end inline asm
	// begin inline asm
	bar.sync 0;
	// end inline asm
	// begin inline asm
	{	
.reg .f64 data;
	ld.global.ca.f64 data, [%rd32772];
	}
	// end inline asm
	// begin inline asm
	bar.sync 0;
	// end inline asm
	// begin inline asm
	{	
.reg .f64 data;
	ld.global.ca.f64 data, [%rd32772];
	}
	// end inline asm
	// begin inline asm
	bar.sync 0;
	// end inline asm
	// begin inline asm
	{	
.reg .f64 data;
	ld.global.ca.f64 data, [%rd32772];
	}
	// end inline asm
	// begin inline asm
	bar.sync 0;
	// end inline asm
	// begin inline asm
	{	
.reg .f64 data;
	ld.global.ca.f64 data, [%rd32772];
	}
	// end inline asm
	// begin inline asm
	bar.sync 0;
	// end inline asm
	// begin inline asm
	{	
.reg .f64 data;
	ld.global.ca.f64 data, [%rd32772];
	}
	// end inline asm
	// begin inline asm
	bar.sync 0;
	// end inline asm
	// begin inline asm
	{	
.reg .f64 data;
	ld.global.ca.f64 data, [%rd32772];
	}
	// end inline asm
	// begin inline asm
	bar.sync 0;
	// end inline asm
	// begin inline asm
	{	
.reg .f64 data;
	ld.global.ca.f64 data, [%rd32772];
	}
	// end inline asm
	// begin inline asm
	bar.sync 0;
	// end inline asm
	// begin inline asm
	{	
.reg .f64 data;
	ld.global.ca.f64 data, [%rd32772];
	}
	// end inline asm
	// begin inline asm
	bar.sync 0;
	// end inline asm
	// begin inline asm
	{	
.reg .f64 data;
	ld.global.ca.f64 data, [%rd32772];
	}
	// end inline asm
	// begin inline asm
	bar.sync 0;
	// end inline asm
	// begin inline asm
	{	
.reg .f64 data;
	ld.global.ca.f64 data, [%rd32772];
	}
	// end inline asm
	// begin inline asm
	bar.sync 0;
	// end inline asm
	// begin inline asm
	{	
.reg .f64 data;
	ld.global.ca.f64 data, [%rd32772];
	}
	// end inline asm
	// begin inline asm
	bar.sync 0;
	// end inline asm
	// begin inline asm
	{	
.reg .f64 data;
	ld.global.ca.f64 data, [%rd32772];
	}
	// end inline asm
	// begin inline asm
	bar.sync 0;
	// end inline asm
	// begin inline asm
	{	
.reg .f64 data;
	ld.global.ca.f64 data, [%rd32772];
	}
	// end inline asm
	// begin inline asm
	bar.sync 0;
	// end inline asm
	// begin inline asm
	{	
.reg .f64 data;
	ld.global.ca.f64 data, [%rd32772];
	}
	// end inline asm
	// begin inline asm
	bar.sync 0;
	// end inline asm
	// begin inline asm
	{	
.reg .f64 data;
	ld.global.ca.f64 data, [%rd32772];
	}
	// end inline asm
	// begin inline asm
	bar.sync 0;
	// end inline asm
	// begin inline asm
	{	
.reg .f64 data;
	ld.global.ca.f64 data, [%rd32772];
	}
	// end inline asm
	// begin inline asm
	bar.sync 0;
	// end inline asm
	// begin inline asm
	{	
.reg .f64 data;
	ld.global.ca.f64 data, [%rd32772];
	}
	// end inline asm
	// begin inline asm
	bar.sync 0;
	// end inline asm
	// begin inline asm
	{	
.reg .f64 data;
	ld.global.ca.f64 data, [%rd32772];
	}
	// end inline asm
	// begin inline asm
	bar.sync 0;
	// end inline asm
	// begin inline asm
	{	
.reg .f64 data;
	ld.global.ca.f64 data, [%rd32772];
	}
	// end inline asm
	// begin inline asm
	bar.sync 0;
	// end inline asm
	// begin inline asm
	{	
.reg .f64 data;
	ld.global.ca.f64 data, [%rd32772];
	}
	// end inline asm
	// begin inline asm
	bar.sync 0;
	// end inline asm
	// begin inline asm
	{	
.reg .f64 data;
	ld.global.ca.f64 data, [%rd32772];
	}
	// end inline asm
	// begin inline asm
	bar.sync 0;
	// end inline asm
	// begin inline asm
	{	
.reg .f64 data;
	ld.global.ca.f64 data, [%rd32772];
	}
	// end inline asm
	// begin inline asm
	bar.sync 0;
	// end inline asm
	// begin inline asm
	{	
.reg .f64 data;
	ld.global.ca.f64 data, [%rd32772];
	}
	// end inline asm
	// begin inline asm
	bar.sync 0;
	// end inline asm
	// begin inline asm
	{	
.reg .f64 data;
	ld.global.ca.f64 data, [%rd32772];
	}
	// end inline asm
	// begin inline asm
	bar.sync 0;
	// end inline asm
	// begin inline asm
	{	
.reg .f64 data;
	ld.global.ca.f64 data, [%rd32772];
	}
	// end inline asm
	// begin inline asm
	bar.sync 0;
	// end inline asm
	// begin inline asm
	{	
.reg .f64 data;
	ld.global.ca.f64 data, [%rd32772];
	}
	// end inline asm
	// begin inline asm
	bar.sync 0;
	// end inline asm
	// begin inline asm
	{	
.reg .f64 data;
	ld.global.ca.f64 data, [%rd32772];
	}
	// end inline asm
	// begin inline asm
	bar.sync 0;
	// end inline asm
	// begin inline asm
	{	
.reg .f64 data;
	ld.global.ca.f64 data, [%rd32772];
	}
	// end inline asm
	// begin inline asm
	bar.sync 0;
	// end inline asm
	// begin inline asm
	{	
.reg .f64 data;
	ld.global.ca.f64 data, [%rd32772];
	}
	// end inline asm
	// begin inline asm
	bar.sync 0;
	// end inline asm
	// begin inline asm
	{	
.reg .f64 data;
	ld.global.ca.f64 data, [%rd32772];
	}
	// end inline asm
	// begin inline asm
	bar.sync 0;
	// end inline asm
	// begin inline asm
	{	
.reg .f64 data;
	ld.global.ca.f64 data, [%rd32772];
	}
	// end inline asm
	// begin inline asm
	bar.sync 0;
	// end inline asm
	// begin inline asm
	{	
.reg .f64 data;
	ld.global.ca.f64 data, [%rd32772];
	}
	// end inline asm
	// begin inline asm
	bar.sync 0;
	// end inline asm
	// begin inline asm
	{	
.reg .f64 data;
	ld.global.ca.f64 data, [%rd32772];
	}
	// end inline asm
	// begin inline asm
	bar.sync 0;
	// end inline asm
	// begin inline asm
	{	
.reg .f64 data;
	ld.global.ca.f64 data, [%rd32772];
	}
	// end inline asm
	// begin inline asm
	bar.sync 0;
	// end inline asm
	// begin inline asm
	{	
.reg .f64 data;
	ld.global.ca.f64 data, [%rd32772];
	}
	// end inline asm
	// begin inline asm
	bar.sync 0;
	// end inline asm
	// begin inline asm
	{	
.reg .f64 data;
	ld.global.ca.f64 data, [%rd32772];
	}
	// end inline asm
	// begin inline asm
	bar.sync 0;
	// end inline asm
	// begin inline asm
	{	
.reg .f64 data;
	ld.global.ca.f64 data, [%rd32772];
	}
	// end inline asm
	// begin inline asm
	bar.sync 0;
	// end inline asm
	// begin inline asm
	{	
.reg .f64 data;
	ld.global.ca.f64 data, [%rd32772];
	}
	// end inline asm
	// begin inline asm
	bar.sync 0;
	// end inline asm
	// begin inline asm
	{	
.reg .f64 data;
	ld.global.ca.f64 data, [%rd32772];
	}
	// end inline asm
	// begin inline asm
	bar.sync 0;
	// end inline asm
	// begin inline asm
	{	
.reg .f64 data;
	ld.global.ca.f64 data, [%rd32772];
	}
	// end inline asm
	// begin inline asm
	bar.sync 0;
	// end inline asm
	// begin inline asm
	{	
.reg .f64 data;
	ld.global.ca.f64 data, [%rd32772];
	}
	// end inline asm
	// begin inline asm
	bar.sync 0;
	// end inline asm
	// begin inline asm
	{	
.reg .f64 data;
	ld.global.ca.f64 data, [%rd32772];
	}
	// end inline asm
	// begin inline asm
	bar.sync 0;
	// end inline asm
	// begin inline asm
	{	
.reg .f64 data;
	ld.global.ca.f64 data, [%rd32772];
	}
	// end inline asm
	// begin inline asm
	bar.sync 0;
	// end inline asm
	// begin inline asm
	{	
.reg .f64 data;
	ld.global.ca.f64 data, [%rd32772];
	}
	// end inline asm
	// begin inline asm
	bar.sync 0;
	// end inline asm
	// begin inline asm
	{	
.reg .f64 data;
	ld.global.ca.f64 data, [%rd32772];
	}
	// end inline asm
	// begin inline asm
	bar.sync 0;
	// end inline asm
	// begin inline asm
	{	
.reg .f64 data;
	ld.global.ca.f64 data, [%rd32772];
	}
	// end inline asm
	// begin inline asm
	bar.sync 0;
	// end inline asm
	// begin inline asm
	{	
.reg .f64 data;
	ld.global.ca.f64 data, [%rd32772];
	}
	// end inline asm
	// begin inline asm
	bar.sync 0;
	// end inline asm
	// begin inline asm
	{	
.reg .f64 data;
	ld.global.ca.f64 data, [%rd32772];
	}
	// end inline asm
	// begin inline asm
	bar.sync 0;
	// end inline asm
	// begin inline asm
	{	
.reg .f64 data;
	ld.global.ca.f64 data, [%rd32772];
	}
	// end inline asm
	// begin inline asm
	bar.sync 0;
	// end inline asm
	// begin inline asm
	{	
.reg .f64 data;
	ld.global.ca.f64 data, [%rd32772];
	}
	// end inline asm
	// begin inline asm
	bar.sync 0;
	// end inline asm
	// begin inline asm
	{	
.reg .f64 data;
	ld.global.ca.f64 data, [%rd32772];
	}
	// end inline asm
	// begin inline asm
	bar.sync 0;
	// end inline asm
	// begin inline asm
	{	
.reg .f64 data;
	ld.global.ca.f64 data, [%rd32772];
	}
	// end inline asm
	// begin inline asm
	bar.sync 0;
	// end inline asm
	// begin inline asm
	{	
.reg .f64 data;
	ld.global.ca.f64 data, [%rd32772];
	}
	// end inline asm
	// begin inline asm
	bar.sync 0;
	// end inline asm
	// begin inline asm
	{	
.reg .f64 data;
	ld.global.ca.f64 data, [%rd32772];
	}
	// end inline asm
	// begin inline asm
	bar.sync 0;
	// end inline asm
	// begin inline asm
	{	
.reg .f64 data;
	ld.global.ca.f64 data, [%rd32772];
	}
	// end inline asm
	// begin inline asm
	bar.sync 0;
	// end inline asm
	// begin inline asm
	{	
.reg .f64 data;
	ld.global.ca.f64 data, [%rd32772];
	}
	// end inline asm
	// begin inline asm
	bar.sync 0;
	// end inline asm
	// begin inline asm
	{	
.reg .f64 data;
	ld.global.ca.f64 data, [%rd32772];
	}
	// end inline asm
	// begin inline asm
	bar.sync 0;
	// end inline asm
	// begin inline asm
	{	
.reg .f64 data;
	ld.global.ca.f64 data, [%rd32772];
	}
	// end inline asm
	// begin inline asm
	bar.sync 0;
	// end inline asm
	// begin inline asm
	{	
.reg .f64 data;
	ld.global.ca.f64 data, [%rd32772];
	}
	// end inline asm
	// begin inline asm
	bar.sync 0;
	// end inline asm
	// begin inline asm
	{	
.reg .f64 data;
	ld.global.ca.f64 data, [%rd32772];
	}
	// end inline asm
	// begin inline asm
	bar.sync 0;
	// end inline asm
	// begin inline asm
	{	
.reg .f64 data;
	ld.global.ca.f64 data, [%rd32772];
	}
	// end inline asm
	// begin inline asm
	bar.sync 0;
	// end inline asm
	// begin inline asm
	{	
.reg .f64 data;
	ld.global.ca.f64 data, [%rd32772];
	}
	// end inline asm
	// begin inline asm
	bar.sync 0;
	// end inline asm
	// begin inline asm
	{	
.reg .f64 data;
	ld.global.ca.f64 data, [%rd32772];
	}
	// end inline asm
	// begin inline asm
	bar.sync 0;
	// end inline asm
	// begin inline asm
	{	
.reg .f64 data;
	ld.global.ca.f64 data, [%rd32772];
	}
	// end inline asm
	// begin inline asm
	bar.sync 0;
	// end inline asm
	// begin inline asm
	{	
.reg .f64 data;
	ld.global.ca.f64 data, [%rd32772];
	}
	// end inline asm
	// begin inline asm
	bar.sync 0;
	// end inline asm
	// begin inline asm
	{	
.reg .f64 data;
	ld.global.ca.f64 data, [%rd32772];
	}
	// end inline asm
	// begin inline asm
	bar.sync 0;
	// end inline asm
	// begin inline asm
	{	
.reg .f64 data;
	ld.global.ca.f64 data, [%rd32772];
	}
	// end inline asm
	// begin inline asm
	bar.sync 0;
	// end inline asm
	// begin inline asm
	{	
.reg .f64 data;
	ld.global.ca.f64 data, [%rd32772];
	}
	// end inline asm
	// begin inline asm
	bar.sync 0;
	// end inline asm
	// begin inline asm
	{	
.reg .f64 data;
	ld.global.ca.f64 data, [%rd32772];
	}
	// end inline asm
	// begin inline asm
	bar.sync 0;
	// end inline asm
	// begin inline asm
	{	
.reg .f64 data;
	ld.global.ca.f64 data, [%rd32772];
	}
	// end inline asm
	// begin inline asm
	bar.sync 0;
	// end inline asm
	// begin inline asm
	{	
.reg .f64 data;
	ld.global.ca.f64 data, [%rd32772];
	}
	// end inline asm
	// begin inline asm
	bar.sync 0;
	// end inline asm
	// begin inline asm
	{	
.reg .f64 data;
	ld.global.ca.f64 data, [%rd32772];
	}
	// end inline asm
	// begin inline asm
	bar.sync 0;
	// end inline asm
	// begin inline asm
	{	
.reg .f64 data;
	ld.global.ca.f64 data, [%rd32772];
	}
	// end inline asm
	// begin inline asm
	bar.sync 0;
	// end inline asm
	// begin inline asm
	{	
.reg .f64 data;
	ld.global.ca.f64 data, [%rd32772];
	}
	// end inline asm
	// begin inline asm
	bar.sync 0;
	// end inline asm
	// begin inline asm
	{	
.reg .f64 data;
	ld.global.ca.f64 data, [%rd32772];
	}
	// end inline asm
	// begin inline asm
	bar.sync 0;
	// end inline asm
	// begin inline asm
	{	
.reg .f64 data;
	ld.global.ca.f64 data, [%rd32772];
	}
	// end inline asm
	// begin inline asm
	bar.sync 0;
	// end inline asm
	// begin inline asm
	{	
.reg .f64 data;
	ld.global.ca.f64 data, [%rd32772];
	}
	// end inline asm
	// begin inline asm
	bar.sync 0;
	// end inline asm
	// begin inline asm
	{	
.reg .f64 data;
	ld.global.ca.f64 data, [%rd32772];
	}
	// end inline asm
	// begin inline asm
	bar.sync 0;
	// end inline asm
	// begin inline asm
	{	
.reg .f64 data;
	ld.global.ca.f64 data, [%rd32772];
	}
	// end inline asm
	// begin inline asm
	bar.sync 0;
	// end inline asm
	// begin inline asm
	{	
.reg .f64 data;
	ld.global.ca.f64 data, [%rd32772];
	}
	// end inline asm
	// begin inline asm
	bar.sync 0;
	// end inline asm
	// begin inline asm
	{	
.reg .f64 data;
	ld.global.ca.f64 data, [%rd32772];
	}
	// end inline asm
	// begin inline asm
	bar.sync 0;
	// end inline asm
	// begin inline asm
	{	
.reg .f64 data;
	ld.global.ca.f64 data, [%rd32772];
	}
	// end inline asm
	// begin inline asm
	bar.sync 0;
	// end inline asm
	// begin inline asm
	{	
.reg .f64 data;
	ld.global.ca.f64 data, [%rd32772];
	}
	// end inline asm
	// begin inline asm
	bar.sync 0;
	// end inline asm
	// begin inline asm
	{	
.reg .f64 data;
	ld.global.ca.f64 data, [%rd32772];
	}
	// end inline asm
	// begin inline asm
	bar.sync 0;
	// end inline asm
	// begin inline asm
	{	
.reg .f64 data;
	ld.global.ca.f64 data, [%rd32772];
	}
	// end inline asm
	// begin inline asm
	bar.sync 0;
	// end inline asm
	// begin inline asm
	{	
.reg .f64 data;
	ld.global.ca.f64 data, [%rd32772];
	}
	// end inline asm
	// begin inline asm
	bar.sync 0;
	// end inline asm
	// begin inline asm
	{	
.reg .f64 data;
	ld.global.ca.f64 data, [%rd32772];
	}
	// end inline asm
	// begin inline asm
	bar.sync 0;
	// end inline asm
	// begin inline asm
	{	
.reg .f64 data;
	ld.global.ca.f64 data, [%rd32772];
	}
	// end inline asm
	// begin inline asm
	bar.sync 0;
	// end inline asm
	// begin inline asm
	{	
.reg .f64 data;
	ld.global.ca.f64 data, [%rd32772];
	}
	// end inline asm
	// begin inline asm
	bar.sync 0;
	// end inline asm
	// begin inline asm
	{	
.reg .f64 data;
	ld.global.ca.f64 data, [%rd32772];
	}
	// end inline asm
	// begin inline asm
	bar.sync 0;
	// end inline asm
	// begin inline asm
	{	
.reg .f64 data;
	ld.global.ca.f64 data, [%rd32772];
	}
	// end inline asm
	// begin inline asm
	bar.sync 0;
	// end inline asm
	// begin inline asm
	{	
.reg .f64 data;
	ld.global.ca.f64 data, [%rd32772];
	}
	// end inline asm
	// begin inline asm
	bar.sync 0;
	// end inline asm
	// begin inline asm
	{	
.reg .f64 data;
	ld.global.ca.f64 data, [%rd32772];
	}
	// end inline asm
	// begin inline asm
	bar.sync 0;
	// end inline asm
	// begin inline asm
	{	
.reg .f64 data;
	ld.global.ca.f64 data, [%rd32772];
	}
	// end inline asm
	// begin inline asm
	bar.sync 0;
	// end inline asm
	// begin inline asm
	{	
.reg .f64 data;
	ld.global.ca.f64 data, [%rd32772];
	}
	// end inline asm
	// begin inline asm
	bar.sync 0;
	// end inline asm
	// begin inline asm
	{	
.reg .f64 data;
	ld.global.ca.f64 data, [%rd32772];
	}
	// end inline asm
	// begin inline asm
	bar.sync 0;
	// end inline asm
	// begin inline asm
	{	
.reg .f64 data;
	ld.global.ca.f64 data, [%rd32772];
	}
	// end inline asm
	// begin inline asm
	bar.sync 0;
	// end inline asm
	// begin inline asm
	{	
.reg .f64 data;
	ld.global.ca.f64 data, [%rd32772];
	}
	// end inline asm
	// begin inline asm
	bar.sync 0;
	// end inline asm
	// begin inline asm
	{	
.reg .f64 data;
	ld.global.ca.f64 data, [%rd32772];
	}
	// end inline asm
	// begin inline asm
	bar.sync 0;
	// end inline asm
	// begin inline asm
	{	
.reg .f64 data;
	ld.global.ca.f64 data, [%rd32772];
	}
	// end inline asm
	// begin inline asm
	bar.sync 0;
	// end inline asm
	// begin inline asm
	{	
.reg .f64 data;
	ld.global.ca.f64 data, [%rd32772];
	}
	// end inline asm
	// begin inline asm
	bar.sync 0;
	// end inline asm
	// begin inline asm
	{	
.reg .f64 data;
	ld.global.ca.f64 data, [%rd32772];
	}
	// end inline asm
	// begin inline asm
	bar.sync 0;
	// end inline asm
	// begin inline asm
	{	
.reg .f64 data;
	ld.global.ca.f64 data, [%rd32772];
	}
	// end inline asm
	// begin inline asm
	bar.sync 0;
	// end inline asm
	// begin inline asm
	{	
.reg .f64 data;
	ld.global.ca.f64 data, [%rd32772];
	}
	// end inline asm
	// begin inline asm
	bar.sync 0;
	// end inline asm
	// begin inline asm
	{	
.reg .f64 data;
	ld.global.ca.f64 data, [%rd32772];
	}
	// end inline asm
	// begin inline asm
	bar.sync 0;
	// end inline asm
	// begin inline asm
	{	
.reg .f64 data;
	ld.global.ca.f64 data, [%rd32772];
	}
	// end inline asm
	// begin inline asm
	bar.sync 0;
	// end inline asm
	// begin inline asm
	{	
.reg .f64 data;
	ld.global.ca.f64 data, [%rd32772];
	}
	// end inline asm
	// begin inline asm
	bar.sync 0;
	// end inline asm
	// begin inline asm
	{	
.reg .f64 data;
	ld.global.ca.f64 data, [%rd32772];
	}
	// end inline asm
	// begin inline asm
	bar.sync 0;
	// end inline asm
	// begin inline asm
	{	
.reg .f64 data;
	ld.global.ca.f64 data, [%rd32772];
	}
	// end inline asm
	// begin inline asm
	bar.sync 0;
	// end inline asm
	// begin inline asm
	{	
.reg .f64 data;
	ld.global.ca.f64 data, [%rd32772];
	}
	// end inline asm
	// begin inline asm
	bar.sync 0;
	// end inline asm
	// begin inline asm
	{	
.reg .f64 data;
	ld.global.ca.f64 data, [%rd32772];
	}
	// end inline asm
	// begin inline asm
	bar.sync 0;
	// end inline asm
	// begin inline asm
	{	
.reg .f64 data;
	ld.global.ca.f64 data, [%rd32772];
	}
	// end inline asm
	// begin inline asm
	bar.sync 0;
	// end inline asm
	// begin inline asm
	{	
.reg .f64 data;
	ld.global.ca.f64 data, [%rd32772];
	}
	// end inline asm
	// begin inline asm
	bar.sync 0;
	// end inline asm
	// begin inline asm
	{	
.reg .f64 data;
	ld.global.ca.f64 data, [%rd32772];
	}
	// end inline asm
	// begin inline asm
	bar.sync 0;
	// end inline asm
	// begin inline asm
	{	
.reg .f64 data;
	ld.global.ca.f64 data, [%rd32772];
	}
	// end inline asm
	// begin inline asm
	bar.sync 0;
	// end inline asm
	// begin inline asm
	{	
.reg .f64 data;
	ld.global.ca.f64 data, [%rd32772];
	}
	// end inline asm
	// begin inline asm
	bar.sync 0;
	// end inline asm
	// begin inline asm
	{	
.reg .f64 data;
	ld.global.ca.f64 data, [%rd32772];
	}
	// end inline asm
	// begin inline asm
	bar.sync 0;
	// end inline asm
	// begin inline asm
	{	
.reg .f64 data;
	ld.global.ca.f64 data, [%rd32772];
	}
	// end inline asm
	// begin inline asm
	bar.sync 0;
	// end inline asm
	// begin inline asm
	{	
.reg .f64 data;
	ld.global.ca.f64 data, [%rd32772];
	}
	// end inline asm
	// begin inline asm
	bar.sync 0;
	// end inline asm
	// begin inline asm
	{	
.reg .f64 data;
	ld.global.ca.f64 data, [%rd32772];
	}
	// end inline asm
	// begin inline asm
	bar.sync 0;
	// end inline asm
	// begin inline asm
	{	
.reg .f64 data;
	ld.global.ca.f64 data, [%rd32772];
	}
	// end inline asm
	// begin inline asm
	bar.sync 0;
	// end inline asm
	// begin inline asm
	{	
.reg .f64 data;
	ld.global.ca.f64 data, [%rd32772];
	}
	// end inline asm
	// begin inline asm
	bar.sync 0;
	// end inline asm
	// begin inline asm
	{	
.reg .f64 data;
	ld.global.ca.f64 data, [%rd32772];
	}
	// end inline asm
	// begin inline asm
	bar.sync 0;
	// end inline asm
	// begin inline asm
	{	
.reg .f64 data;
	ld.global.ca.f64 data, [%rd32772];
	}
	// end inline asm
	// begin inline asm
	bar.sync 0;
	// end inline asm
	// begin inline asm
	{	
.reg .f64 data;
	ld.global.ca.f64 data, [%rd32772];
	}
	// end inline asm
	// begin inline asm
	bar.sync 0;
	// end inline asm
	// begin inline asm
	{	
.reg .f64 data;
	ld.global.ca.f64 data, [%rd32772];
	}
	// end inline asm
	// begin inline asm
	bar.sync 0;
	// end inline asm
	// begin inline asm
	{	
.reg .f64 data;
	ld.global.ca.f64 data, [%rd32772];
	}
	// end inline asm
	// begin inline asm
	bar.sync 0;
	// end inline asm
	// begin inline asm
	{	
.reg .f64 data;
	ld.global.ca.f64 data, [%rd32772];
	}
	// end inline asm
	// begin inline asm
	bar.sync 0;
	// end inline asm
	// begin inline asm
	{	
.reg .f64 data;
	ld.global.ca.f64 data, [%rd32772];
	}
	// end inline asm
	// begin inline asm
	bar.sync 0;
	// end inline asm
	// begin inline asm
	{	
.reg .f64 data;
	ld.global.ca.f64 data, [%rd32772];
	}
	// end inline asm
	// begin inline asm
	bar.sync 0;
	// end inline asm
	// begin inline asm
	{	
.reg .f64 data;
	ld.global.ca.f64 data, [%rd32772];
	}
	// end inline asm
	// begin inline asm
	bar.sync 0;
	// end inline asm
	// begin inline asm
	{	
.reg .f64 data;
	ld.global.ca.f64 data, [%rd32772];
	}
	// end inline asm
	// begin inline asm
	bar.sync 0;
	// end inline asm
	// begin inline asm
	{	
.reg .f64 data;
	ld.global.ca.f64 data, [%rd32772];
	}
	// end inline asm
	// begin inline asm
	bar.sync 0;
	// end inline asm
	// begin inline asm
	{	
.reg .f64 data;
	ld.global.ca.f64 data, [%rd32772];
	}
	// end inline asm
	// begin inline asm
	bar.sync 0;
	// end inline asm
	// begin inline asm
	{	
.reg .f64 data;
	ld.global.ca.f64 data, [%rd32772];
	}
	// end inline asm
	// begin inline asm
	bar.sync 0;
	// end inline asm
	// begin inline asm
	{	
.reg .f64 data;
	ld.global.ca.f64 data, [%rd32772];
	}
	// end inline asm
	// begin inline asm
	bar.sync 0;
	// end inline asm
	// begin inline asm
	{	
.reg .f64 data;
	ld.global.ca.f64 data, [%rd32772];
	}
	// end inline asm
	// begin inline asm
	bar.sync 0;
	// end inline asm
	// begin inline asm
	{	
.reg .f64 data;
	ld.global.ca.f64 data, [%rd32772];
	}
	// end inline asm
	// begin inline asm
	bar.sync 0;
	// end inline asm
	// begin inline asm
	{	
.reg .f64 data;
	ld.global.ca.f64 data, [%rd32772];
	}
	// end inline asm
	// begin inline asm
	bar.sync 0;
	// end inline asm
	// begin inline asm
	{	
.reg .f64 data;
	ld.global.ca.f64 data, [%rd32772];
	}
	// end inline asm
	// begin inline asm
	bar.sync 0;
	// end inline asm
	// begin inline asm
	{	
.reg .f64 data;
	ld.global.ca.f64 data, [%rd32772];
	}
	// end inline asm
	// begin inline asm
	bar.sync 0;
	// end inline asm
	// begin inline asm
	{	
.reg .f64 data;
	ld.global.ca.f64 data, [%rd32772];
	}
	// end inline asm
	// begin inline asm
	bar.sync 0;
	// end inline asm
	// begin inline asm
	{	
.reg .f64 data;
	ld.global.ca.f64 data, [%rd32772];
	}
	// end inline asm
	// begin inline asm
	bar.sync 0;
	// end inline asm
	// begin inline asm
	{	
.reg .f64 data;
	ld.global.ca.f64 data, [%rd32772];
	}
	// end inline asm
	// begin inline asm
	bar.sync 0;
	// end inline asm
	// begin inline asm
	{	
.reg .f64 data;
	ld.global.ca.f64 data, [%rd32772];
	}
	// end inline asm
	// begin inline asm
	bar.sync 0;
	// end inline asm
	// begin inline asm
	{	
.reg .f64 data;
	ld.global.ca.f64 data, [%rd32772];
	}
	// end inline asm
	// begin inline asm
	bar.sync 0;
	// end inline asm
	// begin inline asm
	{	
.reg .f64 data;
	ld.global.ca.f64 data, [%rd32772];
	}
	// end inline asm
	// begin inline asm
	bar.sync 0;
	// end inline asm
	// begin inline asm
	{	
.reg .f64 data;
	ld.global.ca.f64 data, [%rd32772];
	}
	// end inline asm
	// begin inline asm
	bar.sync 0;
	// end inline asm
	// begin inline asm
	{	
.reg .f64 data;
	ld.global.ca.f64 data, [%rd32772];
	}
	// end inline asm
	// begin inline asm
	bar.sync 0;
	// end inline asm
	// begin inline asm
	{	
.reg .f64 data;
	ld.global.ca.f64 data, [%rd32772];
	}
	// end inline asm
	// begin inline asm
	bar.sync 0;
	// end inline asm
	// begin inline asm
	{	
.reg .f64 data;
	ld.global.ca.f64 data, [%rd32772];
	}
	// end inline asm
	// begin inline asm
	bar.sync 0;
	// end inline asm
	// begin inline asm
	{	
.reg .f64 data;
	ld.global.ca.f64 data, [%rd32772];
	}
	// end inline asm
	// begin inline asm
	bar.sync 0;
	// end inline asm
	// begin inline asm
	{	
.reg .f64 data;
	ld.global.ca.f64 data, [%rd32772];
	}
	// end inline asm
	// begin inline asm
	bar.sync 0;
	// end inline asm
	// begin inline asm
	{	
.reg .f64 data;
	ld.global.ca.f64 data, [%rd32772];
	}
	// end inline asm
	// begin inline asm
	bar.sync 0;
	// end inline asm
	// begin inline asm
	{	
.reg .f64 data;
	ld.global.ca.f64 data, [%rd32772];
	}
	// end inline asm
	// begin inline asm
	bar.sync 0;
	// end inline asm
	// begin inline asm
	{	
.reg .f64 data;
	ld.global.ca.f64 data, [%rd32772];
	}
	// end inline asm
	// begin inline asm
	bar.sync 0;
	// end inline asm
	// begin inline asm
	{	
.reg .f64 data;
	ld.global.ca.f64 data, [%rd32772];
	}
	// end inline asm
	// begin inline asm
	bar.sync 0;
	// end inline asm
	// begin inline asm
	{	
.reg .f64 data;
	ld.global.ca.f64 data, [%rd32772];
	}
	// end inline asm
	// begin inline asm
	bar.sync 0;
	// end inline asm
	// begin inline asm
	{	
.reg .f64 data;
	ld.global.ca.f64 data, [%rd32772];
	}
	// end inline asm
	// begin inline asm
	bar.sync 0;
	// end inline asm
	// begin inline asm
	{	
.reg .f64 data;
	ld.global.ca.f64 data, [%rd32772];
	}
	// end inline asm
	// begin inline asm
	bar.sync 0;
	// end inline asm
	// begin inline asm
	{	
.reg .f64 data;
	ld.global.ca.f64 data, [%rd32772];
	}
	// end inline asm
	// begin inline asm
	bar.sync 0;
	// end inline asm
	// begin inline asm
	{	
.reg .f64 data;
	ld.global.ca.f64 data, [%rd32772];
	}
	// end inline asm
	// begin inline asm
	bar.sync 0;
	// end inline asm
	// begin inline asm
	{	
.reg .f64 data;
	ld.global.ca.f64 data, [%rd32772];
	}
	// end inline asm
	// begin inline asm
	bar.sync 0;
	// end inline asm
	// begin inline asm
	{	
.reg .f64 data;
	ld.global.ca.f64 data, [%rd32772];
	}
	// end inline asm
	// begin inline asm
	bar.sync 0;
	// end inline asm
	// begin inline asm
	{	
.reg .f64 data;
	ld.global.ca.f64 data, [%rd32772];
	}
	// end inline asm
	// begin inline asm
	bar.sync 0;
	// end inline asm
	// begin inline asm
	{	
.reg .f64 data;
	ld.global.ca.f64 data, [%rd32772];
	}
	// end inline asm
	// begin inline asm
	bar.sync 0;
	// end inline asm
	// begin inline asm
	{	
.reg .f64 data;
	ld.global.ca.f64 data, [%rd32772];
	}
	// end inline asm
	// begin inline asm
	bar.sync 0;
	// end inline asm
	// begin inline asm
	{	
.reg .f64 data;
	ld.global.ca.f64 data, [%rd32772];
	}
	// end inline asm
	// begin inline asm
	bar.sync 0;
	// end inline asm
	// begin inline asm
	{	
.reg .f64 data;
	ld.global.ca.f64 data, [%rd32772];
	}
	// end inline asm
	// begin inline asm
	bar.sync 0;
	// end inline asm
	// begin inline asm
	{	
.reg .f64 data;
	ld.global.ca.f64 data, [%rd32772];
	}
	// end inline asm
	// begin inline asm
	bar.sync 0;
	// end inline asm
	// begin inline asm
	{	
.reg .f64 data;
	ld.global.ca.f64 data, [%rd32772];
	}
	// end inline asm
	// begin inline asm
	bar.sync 0;
	// end inline asm
	// begin inline asm
	{	
.reg .f64 data;
	ld.global.ca.f64 data, [%rd32772];
	}
	// end inline asm
	// begin inline asm
	bar.sync 0;
	// end inline asm
	// begin inline asm
	{	
.reg .f64 data;
	ld.global.ca.f64 data, [%rd32772];
	}
	// end inline asm
	// begin inline asm
	bar.sync 0;
	// end inline asm
	// begin inline asm
	{	
.reg .f64 data;
	ld.global.ca.f64 data, [%rd32772];
	}
	// end inline asm
	// begin inline asm
	bar.sync 0;
	// end inline asm
	// begin inline asm
	{	
.reg .f64 data;
	ld.global.ca.f64 data, [%rd32772];
	}
	// end inline asm
	// begin inline asm
	bar.sync 0;
	// end inline asm
	// begin inline asm
	{	
.reg .f64 data;
	ld.global.ca.f64 data, [%rd32772];
	}
	// end inline asm
	// begin inline asm
	bar.sync 0;
	// end inline asm
	// begin inline asm
	{	
.reg .f64 data;
	ld.global.ca.f64 data, [%rd32772];
	}
	// end inline asm
	// begin inline asm
	bar.sync 0;
	// end inline asm
	// begin inline asm
	{	
.reg .f64 data;
	ld.global.ca.f64 data, [%rd32772];
	}
	// end inline asm
	// begin inline asm
	bar.sync 0;
	// end inline asm
	// begin inline asm
	{	
.reg .f64 data;
	ld.global.ca.f64 data, [%rd32772];
	}
	// end inline asm
	// begin inline asm
	bar.sync 0;
	// end inline asm
	// begin inline asm
	{	
.reg .f64 data;
	ld.global.ca.f64 data, [%rd32772];
	}
	// end inline asm
	// begin inline asm
	bar.sync 0;
	// end inline asm
	// begin inline asm
	{	
.reg .f64 data;
	ld.global.ca.f64 data, [%rd32772];
	}
	// end inline asm
	// begin inline asm
	bar.sync 0;
	// end inline asm
	// begin inline asm
	{	
.reg .f64 data;
	ld.global.ca.f64 data, [%rd32772];
	}
	// end inline asm
	// begin inline asm
	bar.sync 0;
	// end inline asm
	// begin inline asm
	{	
.reg .f64 data;
	ld.global.ca.f64 data, [%rd32772];
	}
	// end inline asm
	// begin inline asm
	bar.sync 0;
	// end inline asm
	// begin inline asm
	{	
.reg .f64 data;
	ld.global.ca.f64 data, [%rd32772];
	}
	// end inline asm
	// begin inline asm
	bar.sync 0;
	// end inline asm
	// begin inline asm
	{	
.reg .f64 data;
	ld.global.ca.f64 data, [%rd32772];
	}
	// end inline asm
	// begin inline asm
	bar.sync 0;
	// end inline asm
	// begin inline asm
	{	
.reg .f64 data;
	ld.global.ca.f64 data, [%rd32772];
	}
	// end inline asm
	// begin inline asm
	bar.sync 0;
	// end inline asm
	// begin inline asm
	{	
.reg .f64 data;
	ld.global.ca.f64 data, [%rd32772];
	}
	// end inline asm
	// begin inline asm
	bar.sync 0;
	// end inline asm
	// begin inline asm
	{	
.reg .f64 data;
	ld.global.ca.f64 data, [%rd32772];
	}
	// end inline asm
	// begin inline asm
	bar.sync 0;
	// end inline asm
	// begin inline asm
	{	
.reg .f64 data;
	ld.global.ca.f64 data, [%rd32772];
	}
	// end inline asm
	// begin inline asm
	bar.sync 0;
	// end inline asm
	// begin inline asm
	{	
.reg .f64 data;
	ld.global.ca.f64 data, [%rd32772];
	}
	// end inline asm
	// begin inline asm
	bar.sync 0;
	// end inline asm
	// begin inline asm
	{	
.reg .f64 data;
	ld.global.ca.f64 data, [%rd32772];
	}
	// end inline asm
	// begin inline asm
	bar.sync 0;
	// end inline asm
	// begin inline asm
	{	
.reg .f64 data;
	ld.global.ca.f64 data, [%rd32772];
	}
	// end inline asm
	// begin inline asm
	bar.sync 0;
	// end inline asm
	// begin inline asm
	{	
.reg .f64 data;
	ld.global.ca.f64 data, [%rd32772];
	}
	// end inline asm
	// begin inline asm
	bar.sync 0;
	// end inline asm
	// begin inline asm
	{	
.reg .f64 data;
	ld.global.ca.f64 data, [%rd32772];
	}
	// end inline asm
	// begin inline asm
	bar.sync 0;
	// end inline asm
	// begin inline asm
	{	
.reg .f64 data;
	ld.global.ca.f64 data, [%rd32772];
	}
	// end inline asm
	// begin inline asm
	bar.sync 0;
	// end inline asm
	// begin inline asm
	{	
.reg .f64 data;
	ld.global.ca.f64 data, [%rd32772];
	}
	// end inline asm
	// begin inline asm
	bar.sync 0;
	// end inline asm
	// begin inline asm
	{	
.reg .f64 data;
	ld.global.ca.f64 data, [%rd32772];
	}
	// end inline asm
	// begin inline asm
	bar.sync 0;
	// end inline asm
	// begin inline asm
	{	
.reg .f64 data;
	ld.global.ca.f64 data, [%rd32772];
	}
	// end inline asm
	// begin inline asm
	bar.sync 0;
	// end inline asm
	// begin inline asm
	{	
.reg .f64 data;
	ld.global.ca.f64 data, [%rd32772];
	}
	// end inline asm
	// begin inline asm
	bar.sync 0;
	// end inline asm
	// begin inline asm
	{	
.reg .f64 data;
	ld.global.ca.f64 data, [%rd32772];
	}
	// end inline asm
	// begin inline asm
	bar.sync 0;
	// end inline asm
	// begin inline asm
	{	
.reg .f64 data;
	ld.global.ca.f64 data, [%rd32772];
	}
	// end inline asm
	// begin inline asm
	bar.sync 0;
	// end inline asm
	// begin inline asm
	{	
.reg .f64 data;
	ld.global.ca.f64 data, [%rd32772];
	}
	// end inline asm
	// begin inline asm
	bar.sync 0;
	// end inline asm
	// begin inline asm
	{	
.reg .f64 data;
	ld.global.ca.f64 data, [%rd32772];
	}
	// end inline asm
	// begin inline asm
	bar.sync 0;
	// end inline asm
	// begin inline asm
	{	
.reg .f64 data;
	ld.global.ca.f64 data, [%rd32772];
	}
	// end inline asm
	// begin inline asm
	bar.sync 0;
	// end inline asm
	// begin inline asm
	{	
.reg .f64 data;
	ld.global.ca.f64 data, [%rd32772];
	}
	// end inline asm
	// begin inline asm
	bar.sync 0;
	// end inline asm
	// begin inline asm
	{	
.reg .f64 data;
	ld.global.ca.f64 data, [%rd32772];
	}
	// end inline asm
	// begin inline asm
	bar.sync 0;
	// end inline asm
	// begin inline asm
	{	
.reg .f64 data;
	ld.global.ca.f64 data, [%rd32772];
	}
	// end inline asm
	// begin inline asm
	bar.sync 0;
	// end inline asm
	// begin inline asm
	{	
.reg .f64 data;
	ld.global.ca.f64 data, [%rd32772];
	}
	// end inline asm
	// begin inline asm
	bar.sync 0;
	// end inline asm
	// begin inline asm
	{	
.reg .f64 data;
	ld.global.ca.f64 data, [%rd32772];
	}
	// end inline asm
	// begin inline asm
	bar.sync 0;
	// end inline asm
	// begin inline asm
	{	
.reg .f64 data;
	ld.global.ca.f64 data, [%rd32772];
	}
	// end inline asm
	// begin inline asm
	bar.sync 0;
	// end inline asm
	// begin inline asm
	{	
.reg .f64 data;
	ld.global.ca.f64 data, [%rd32772];
	}
	// end inline asm
	// begin inline asm
	bar.sync 0;
	// end inline asm
	// begin inline asm
	{	
.reg .f64 data;
	ld.global.ca.f64 data, [%rd32772];
	}
	// end inline asm
	// begin inline asm
	bar.sync 0;
	// end inline asm
	// begin inline asm
	{	
.reg .f64 data;
	ld.global.ca.f64 data, [%rd32772];
	}
	// end inline asm
	// begin inline asm
	bar.sync 0;
	// end inline asm
	// begin inline asm
	{	
.reg .f64 data;
	ld.global.ca.f64 data, [%rd32772];
	}
	// end inline asm
	// begin inline asm
	bar.sync 0;
	// end inline asm
	// begin inline asm
	{	
.reg .f64 data;
	ld.global.ca.f64 data, [%rd32772];
	}
	// end inline asm
	// begin inline asm
	bar.sync 0;
	// end inline asm
	// begin inline asm
	{	
.reg .f64 data;
	ld.global.ca.f64 data, [%rd32772];
	}
	// end inline asm
	// begin inline asm
	bar.sync 0;
	// end inline asm
	// begin inline asm
	{	
.reg .f64 data;
	ld.global.ca.f64 data, [%rd32772];
	}
	// end inline asm
	// begin inline asm
	bar.sync 0;
	// end inline asm
	// begin inline asm
	{	
.reg .f64 data;
	ld.global.ca.f64 data, [%rd32772];
	}
	// end inline asm
	// begin inline asm
	bar.sync 0;
	// end inline asm
	// begin inline asm
	{	
.reg .f64 data;
	ld.global.ca.f64 data, [%rd32772];
	}
	// end inline asm
	// begin inline asm
	bar.sync 0;
	// end inline asm
	// begin inline asm
	{	
.reg .f64 data;
	ld.global.ca.f64 data, [%rd32772];
	}
	// end inline asm
	// begin inline asm
	bar.sync 0;
	// end inline asm
	// begin inline asm
	{	
.reg .f64 data;
	ld.global.ca.f64 data, [%rd32772];
	}
	// end inline asm
	// begin inline asm
	bar.sync 0;
	// end inline asm
	// begin inline asm
	{	
.reg .f64 data;
	ld.global.ca.f64 data, [%rd32772];
	}
	// end inline asm
	// begin inline asm
	bar.sync 0;
	// end inline asm
	// begin inline asm
	{	
.reg .f64 data;
	ld.global.ca.f64 data, [%rd32772];
	}
	// end inline asm
	// begin inline asm
	bar.sync 0;
	// end inline asm
	// begin inline asm
	{	
.reg .f64 data;
	ld.global.ca.f64 data, [%rd32772];
	}
	// end inline asm
	// begin inline asm
	bar.sync 0;
	// end inline asm
	// begin inline asm
	{	
.reg .f64 data;
	ld.global.ca.f64 data, [%rd32772];
	}
	// end inline asm
	// begin inline asm
	bar.sync 0;
	// end inline asm
	// begin inline asm
	{	
.reg .f64 data;
	ld.global.ca.f64 data, [%rd32772];
	}
	// end inline asm
	// begin inline asm
	bar.sync 0;
	// end inline asm
	// begin inline asm
	{	
.reg .f64 data;
	ld.global.ca.f64 data, [%rd32772];
	}
	// end inline asm
	// begin inline asm
	bar.sync 0;
	// end inline asm
	// begin inline asm
	{	
.reg .f64 data;
	ld.global.ca.f64 data, [%rd32772];
	}
	// end inline asm
	// begin inline asm
	bar.sync 0;
	// end inline asm
	// begin inline asm
	{	
.reg .f64 data;
	ld.global.ca.f64 data, [%rd32772];
	}
	// end inline asm
	// begin inline asm
	bar.sync 0;
	// end inline asm
	// begin inline asm
	{	
.reg .f64 data;
	ld.global.ca.f64 data, [%rd32772];
	}
	// end inline asm
	// begin inline asm
	bar.sync 0;
	// end inline asm
	// begin inline asm
	{	
.reg .f64 data;
	ld.global.ca.f64 data, [%rd32772];
	}
	// end inline asm
	// begin inline asm
	bar.sync 0;
	// end inline asm
	// begin inline asm
	{	
.reg .f64 data;
	ld.global.ca.f64 data, [%rd32772];
	}
	// end inline asm
	// begin inline asm
	bar.sync 0;
	// end inline asm
	// begin inline asm
	{	
.reg .f64 data;
	ld.global.ca.f64 data, [%rd32772];
	}
	// end inline asm
	// begin inline asm
	bar.sync 0;
	// end inline asm
	// begin inline asm
	{	
.reg .f64 data;
	ld.global.ca.f64 data, [%rd32772];
	}
	// end inline asm
	// begin inline asm
	bar.sync 0;
	// end inline asm
	// begin inline asm
	{	
.reg .f64 data;
	ld.global.ca.f64 data, [%rd32772];
	}
	// end inline asm
	// begin inline asm
	bar.sync 0;
	// end inline asm
	// begin inline asm
	{	
.reg .f64 data;
	ld.global.ca.f64 data, [%rd32772];
	}
	// end inline asm
	// begin inline asm
	bar.sync 0;
	// end inline asm
	// begin inline asm
	{	
.reg .f64 data;
	ld.global.ca.f64 data, [%rd32772];
	}
	// end inline asm
	// begin inline asm
	bar.sync 0;
	// end inline asm
	// begin inline asm
	{	
.reg .f64 data;
	ld.global.ca.f64 data, [%rd32772];
	}
	// end inline asm
	// begin inline asm
	bar.sync 0;
	// end inline asm
	// begin inline asm
	{	
.reg .f64 data;
	ld.global.ca.f64 data, [%rd32772];
	}
	// end inline asm
	// begin inline asm
	bar.sync 0;
	// end inline asm
	// begin inline asm
	{	
.reg .f64 data;
	ld.global.ca.f64 data, [%rd32772];
	}
	// end inline asm
	// begin inline asm
	bar.sync 0;
	// end inline asm
	// begin inline asm
	{	
.reg .f64 data;
	ld.global.ca.f64 data, [%rd32772];
	}
	// end inline asm
	// begin inline asm
	bar.sync 0;
	// end inline asm
	// begin inline asm
	{	
.reg .f64 data;
	ld.global.ca.f64 data, [%rd32772];
	}
	// end inline asm
	// begin inline asm
	bar.sync 0;
	// end inline asm
	// begin inline asm
	{	
.reg .f64 data;
	ld.global.ca.f64 data, [%rd32772];
	}
	// end inline asm
	// begin inline asm
	bar.sync 0;
	// end inline asm
	// begin inline asm
	{	
.reg .f64 data;
	ld.global.ca.f64 data, [%rd32772];
	}
	// end inline asm
	// begin inline asm
	bar.sync 0;
	// end inline asm
	// begin inline asm
	{	
.reg .f64 data;
	ld.global.ca.f64 data, [%rd32772];
	}
	// end inline asm
	// begin inline asm
	bar.sync 0;
	// end inline asm
	// begin inline asm
	{	
.reg .f64 data;
	ld.global.ca.f64 data, [%rd32772];
	}
	// end inline asm
	// begin inline asm
	bar.sync 0;
	// end inline asm
	// begin inline asm
	{	
.reg .f64 data;
	ld.global.ca.f64 data, [%rd32772];
	}
	// end inline asm
	// begin inline asm
	bar.sync 0;
	// end inline asm
	// begin inline asm
	{	
.reg .f64 data;
	ld.global.ca.f64 data, [%rd32772];
	}
	// end inline asm
	// begin inline asm
	bar.sync 0;
	// end inline asm
	// begin inline asm
	{	
.reg .f64 data;
	ld.global.ca.f64 data, [%rd32772];
	}
	// end inline asm
	// begin inline asm
	bar.sync 0;
	// end inline asm
	// begin inline asm
	{	
.reg .f64 data;
	ld.global.ca.f64 data, [%rd32772];
	}
	// end inline asm
	// begin inline asm
	bar.sync 0;
	// end inline asm
	// begin inline asm
	{	
.reg .f64 data;
	ld.global.ca.f64 data, [%rd32772];
	}
	// end inline asm
	// begin inline asm
	bar.sync 0;
	// end inline asm
	// begin inline asm
	{	
.reg .f64 data;
	ld.global.ca.f64 data, [%rd32772];
	}
	// end inline asm
	// begin inline asm
	bar.sync 0;
	// end inline asm
	// begin inline asm
	{	
.reg .f64 data;
	ld.global.ca.f64 data, [%rd32772];
	}
	// end inline asm
	// begin inline asm
	bar.sync 0;
	// end inline asm
	// begin inline asm
	{	
.reg .f64 data;
	ld.global.ca.f64 data, [%rd32772];
	}
	// end inline asm
	// begin inline asm
	bar.sync 0;
	// end inline asm
	// begin inline asm
	{	
.reg .f64 data;
	ld.global.ca.f64 data, [%rd32772];
	}
	// end inline asm
	// begin inline asm
	bar.sync 0;
	// end inline asm
	// begin inline asm
	{	
.reg .f64 data;
	ld.global.ca.f64 data, [%rd32772];
	}
	// end inline asm
	// begin inline asm
	bar.sync 0;
	// end inline asm
	// begin inline asm
	{	
.reg .f64 data;
	ld.global.ca.f64 data, [%rd32772];
	}
	// end inline asm
	// begin inline asm
	bar.sync 0;
	// end inline asm
	// begin inline asm
	{	
.reg .f64 data;
	ld.global.ca.f64 data, [%rd32772];
	}
	// end inline asm
	// begin inline asm
	bar.sync 0;
	// end inline asm
	// begin inline asm
	{	
.reg .f64 data;
	ld.global.ca.f64 data, [%rd32772];
	}
	// end inline asm
	// begin inline asm
	bar.sync 0;
	// end inline asm
	// begin inline asm
	{	
.reg .f64 data;
	ld.global.ca.f64 data, [%rd32772];
	}
	// end inline asm
	// begin inline asm
	bar.sync 0;
	// end inline asm
	// begin inline asm
	{	
.reg .f64 data;
	ld.global.ca.f64 data, [%rd32772];
	}
	// end inline asm
	// begin inline asm
	bar.sync 0;
	// end inline asm
	// begin inline asm
	{	
.reg .f64 data;
	ld.global.ca.f64 data, [%rd32772];
	}
	// end inline asm
	// begin inline asm
	bar.sync 0;
	// end inline asm
	// begin inline asm
	{	
.reg .f64 data;
	ld.global.ca.f64 data, [%rd32772];
	}
	// end inline asm
	// begin inline asm
	bar.sync 0;
	// end inline asm
	// begin inline asm
	{	
.reg .f64 data;
	ld.global.ca.f64 data, [%rd32772];
	}
	// end inline asm
	// begin inline asm
	bar.sync 0;
	// end inline asm
	// begin inline asm
	{	
.reg .f64 data;
	ld.global.ca.f64 data, [%rd32772];
	}
	// end inline asm
	// begin inline asm
	bar.sync 0;
	// end inline asm
	// begin inline asm
	{	
.reg .f64 data;
	ld.global.ca.f64 data, [%rd32772];
	}
	// end inline asm
	// begin inline asm
	bar.sync 0;
	// end inline asm
	// begin inline asm
	{	
.reg .f64 data;
	ld.global.ca.f64 data, [%rd32772];
	}
	// end inline asm
	// begin inline asm
	bar.sync 0;
	// end inline asm
	// begin inline asm
	{	
.reg .f64 data;
	ld.global.ca.f64 data, [%rd32772];
	}
	// end inline asm
	// begin inline asm
	bar.sync 0;
	// end inline asm
	// begin inline asm
	{	
.reg .f64 data;
	ld.global.ca.f64 data, [%rd32772];
	}
	// end inline asm
	// begin inline asm
	bar.sync 0;
	// end inline asm
	// begin inline asm
	{	
.reg .f64 data;
	ld.global.ca.f64 data, [%rd32772];
	}
	// end inline asm
	// begin inline asm
	bar.sync 0;
	// end inline asm
	// begin inline asm
	{	
.reg .f64 data;
	ld.global.ca.f64 data, [%rd32772];
	}
	// end inline asm
	// begin inline asm
	bar.sync 0;
	// end inline asm
	// begin inline asm
	{	
.reg .f64 data;
	ld.global.ca.f64 data, [%rd32772];
	}
	// end inline asm
	// begin inline asm
	bar.sync 0;
	// end inline asm
	// begin inline asm
	{	
.reg .f64 data;
	ld.global.ca.f64 data, [%rd32772];
	}
	// end inline asm
	// begin inline asm
	bar.sync 0;
	// end inline asm
	// begin inline asm
	{	
.reg .f64 data;
	ld.global.ca.f64 data, [%rd32772];
	}
	// end inline asm
	// begin inline asm
	bar.sync 0;
	// end inline asm
	// begin inline asm
	{	
.reg .f64 data;
	ld.global.ca.f64 data, [%rd32772];
	}
	// end inline asm
	// begin inline asm
	bar.sync 0;
	// end inline asm
	// begin inline asm
	{	
.reg .f64 data;
	ld.global.ca.f64 data, [%rd32772];
	}
	// end inline asm
	// begin inline asm
	bar.sync 0;
	// end inline asm
	// begin inline asm
	{	
.reg .f64 data;
	ld.global.ca.f64 data, [%rd32772];
	}
	// end inline asm
	// begin inline asm
	bar.sync 0;
	// end inline asm
	// begin inline asm
	{	
.reg .f64 data;
	ld.global.ca.f64 data, [%rd32772];
	}
	// end inline asm
	// begin inline asm
	bar.sync 0;
	// end inline asm
	// begin inline asm
	{	
.reg .f64 data;
	ld.global.ca.f64 data, [%rd32772];
	}
	// end inline asm
	// begin inline asm
	bar.sync 0;
	// end inline asm
	// begin inline asm
	{	
.reg .f64 data;
	ld.global.ca.f64 data, [%rd32772];
	}
	// end inline asm
	// begin inline asm
	bar.sync 0;
	// end inline asm
	// begin inline asm
	{	
.reg .f64 data;
	ld.global.ca.f64 data, [%rd32772];
	}
	// end inline asm
	// begin inline asm
	bar.sync 0;
	// end inline asm
	// begin inline asm
	{	
.reg .f64 data;
	ld.global.ca.f64 data, [%rd32772];
	}
	// end inline asm
	// begin inline asm
	bar.sync 0;
	// end inline asm
	// begin inline asm
	{	
.reg .f64 data;
	ld.global.ca.f64 data, [%rd32772];
	}
	// end inline asm
	// begin inline asm
	bar.sync 0;
	// end inline asm
	// begin inline asm
	{	
.reg .f64 data;
	ld.global.ca.f64 data, [%rd32772];
	}
	// end inline asm
	// begin inline asm
	bar.sync 0;
	// end inline asm
	// begin inline asm
	{	
.reg .f64 data;
	ld.global.ca.f64 data, [%rd32772];
	}
	// end inline asm
	// begin inline asm
	bar.sync 0;
	// end inline asm
	// begin inline asm
	{	
.reg .f64 data;
	ld.global.ca.f64 data, [%rd32772];
	}
	// end inline asm
	// begin inline asm
	bar.sync 0;
	// end inline asm
	// begin inline asm
	{	
.reg .f64 data;
	ld.global.ca.f64 data, [%rd32772];
	}
	// end inline asm
	// begin inline asm
	bar.sync 0;
	// end inline asm
	// begin inline asm
	{	
.reg .f64 data;
	ld.global.ca.f64 data, [%rd32772];
	}
	// end inline asm
	// begin inline asm
	bar.sync 0;
	// end inline asm
	// begin inline asm
	{	
.reg .f64 data;
	ld.global.ca.f64 data, [%rd32772];
	}
	// end inline asm
	// begin inline asm
	bar.sync 0;
	// end inline asm
	// begin inline asm
	{	
.reg .f64 data;
	ld.global.ca.f64 data, [%rd32772];
	}
	// end inline asm
	// begin inline asm
	bar.sync 0;
	// end inline asm
	// begin inline asm
	{	
.reg .f64 data;
	ld.global.ca.f64 data, [%rd32772];
	}
	// end inline asm
	// begin inline asm
	bar.sync 0;
	// end inline asm
	// begin inline asm
	{	
.reg .f64 data;
	ld.global.ca.f64 data, [%rd32772];
	}
	// end inline asm
	// begin inline asm
	bar.sync 0;
	// end inline asm
	// begin inline asm
	{	
.reg .f64 data;
	ld.global.ca.f64 data, [%rd32772];
	}
	// end inline asm
	// begin inline asm
	bar.sync 0;
	// end inline asm
	// begin inline asm
	{	
.reg .f64 data;
	ld.global.ca.f64 data, [%rd32772];
	}
	// end inline asm
	// begin inline asm
	bar.sync 0;
	// end inline asm
	// begin inline asm
	{	
.reg .f64 data;
	ld.global.ca.f64 data, [%rd32772];
	}
	// end inline asm
	// begin inline asm
	bar.sync 0;
	// end inline asm
	// begin inline asm
	{	
.reg .f64 data;
	ld.global.ca.f64 data, [%rd32772];
	}
	// end inline asm
	// begin inline asm
	bar.sync 0;
	// end inline asm
	// begin inline asm
	{	
.reg .f64 data;
	ld.global.ca.f64 data, [%rd32772];
	}
	// end inline asm
	// begin inline asm
	bar.sync 0;
	// end inline asm
	// begin inline asm
	{	
.reg .f64 data;
	ld.global.ca.f64 data, [%rd32772];
	}
	// end inline asm
	// begin inline asm
	bar.sync 0;
	// end inline asm
	// begin inline asm
	{	
.reg .f64 data;
	ld.global.ca.f64 data, [%rd32772];
	}
	// end inline asm
	// begin inline asm
	bar.sync 0;
	// end inline asm
	// begin inline asm
	{	
.reg .f64 data;
	ld.global.ca.f64 data, [%rd32772];
	}
	// end inline asm
	// begin inline asm
	bar.sync 0;
	// end inline asm
	// begin inline asm
	{	
.reg .f64 data;
	ld.global.ca.f64 data, [%rd32772];
	}
	// end inline asm
	// begin inline asm
	bar.sync 0;
	// end inline asm
	// begin inline asm
	{	
.reg .f64 data;
	ld.global.ca.f64 data, [%rd32772];
	}
	// end inline asm
	// begin inline asm
	bar.sync 0;
	// end inline asm
	// begin inline asm
	{	
.reg .f64 data;
	ld.global.ca.f64 data, [%rd32772];
	}
	// end inline asm
	// begin inline asm
	bar.sync 0;
	// end inline asm
	// begin inline asm
	{	
.reg .f64 data;
	ld.global.ca.f64 data, [%rd32772];
	}
	// end inline asm
	// begin inline asm
	bar.sync 0;
	// end inline asm
	// begin inline asm
	{	
.reg .f64 data;
	ld.global.ca.f64 data, [%rd32772];
	}
	// end inline asm
	// begin inline asm
	bar.sync 0;
	// end inline asm
	// begin inline asm
	{	
.reg .f64 data;
	ld.global.ca.f64 data, [%rd32772];
	}
	// end inline asm
	// begin inline asm
	bar.sync 0;
	// end inline asm
	// begin inline asm
	{	
.reg .f64 data;
	ld.global.ca.f64 data, [%rd32772];
	}
	// end inline asm
	// begin inline asm
	bar.sync 0;
	// end inline asm
	// begin inline asm
	{	
.reg .f64 data;
	ld.global.ca.f64 data, [%rd32772];
	}
	// end inline asm
	// begin inline asm
	bar.sync 0;
	// end inline asm
	// begin inline asm
	{	
.reg .f64 data;
	ld.global.ca.f64 data, [%rd32772];
	}
	// end inline asm
	// begin inline asm
	bar.sync 0;
	// end inline asm
	// begin inline asm
	{	
.reg .f64 data;
	ld.global.ca.f64 data, [%rd32772];
	}
	// end inline asm
	// begin inline asm
	bar.sync 0;
	// end inline asm
	// begin inline asm
	{	
.reg .f64 data;
	ld.global.ca.f64 data, [%rd32772];
	}
	// end inline asm
	// begin inline asm
	bar.sync 0;
	// end inline asm
	// begin inline asm
	{	
.reg .f64 data;
	ld.global.ca.f64 data, [%rd32772];
	}
	// end inline asm
	// begin inline asm
	bar.sync 0;
	// end inline asm
	// begin inline asm
	{	
.reg .f64 data;
	ld.global.ca.f64 data, [%rd32772];
	}
	// end inline asm
	// begin inline asm
	bar.sync 0;
	// end inline asm
	// begin inline asm
	{	
.reg .f64 data;
	ld.global.ca.f64 data, [%rd32772];
	}
	// end inline asm
	// begin inline asm
	bar.sync 0;
	// end inline asm
	// begin inline asm
	{	
.reg .f64 data;
	ld.global.ca.f64 data, [%rd32772];
	}
	// end inline asm
	// begin inline asm
	bar.sync 0;
	// end inline asm
	// begin inline asm
	{	
.reg .f64 data;
	ld.global.ca.f64 data, [%rd32772];
	}
	// end inline asm
	// begin inline asm
	bar.sync 0;
	// end inline asm
	// begin inline asm
	{	
.reg .f64 data;
	ld.global.ca.f64 data, [%rd32772];
	}
	// end inline asm
	// begin inline asm
	bar.sync 0;
	// end inline asm
	// begin inline asm
	{	
.reg .f64 data;
	ld.global.ca.f64 data, [%rd32772];
	}
	// end inline asm
	// begin inline asm
	bar.sync 0;
	// end inline asm
	// begin inline asm
	{	
.reg .f64 data;
	ld.global.ca.f64 data, [%rd32772];
	}
	// end inline asm
	// begin inline asm
	bar.sync 0;
	// end inline asm
	// begin inline asm
	{	
.reg .f64 data;
	ld.global.ca.f64 data, [%rd32772];
	}
	// end inline asm
	// begin inline asm
	bar.sync 0;
	// end inline asm
	// begin inline asm
	{	
.reg .f64 data;
	ld.global.ca.f64 data, [%rd32772];
	}
	// end inline asm
	// begin inline asm
	bar.sync 0;
	// end inline asm
	// begin inline asm
	{	
.reg .f64 data;
	ld.global.ca.f64 data, [%rd32772];
	}
	// end inline asm
	// begin inline asm
	bar.sync 0;
	// end inline asm
	// begin inline asm
	{	
.reg .f64 data;
	ld.global.ca.f64 data, [%rd32772];
	}
	// end inline asm
	// begin inline asm
	bar.sync 0;
	// end inline asm
	// begin inline asm
	{	
.reg .f64 data;
	ld.global.ca.f64 data, [%rd32772];
	}
	// end inline asm
	// begin inline asm
	bar.sync 0;
	// end inline asm
	// begin inline asm
	{	
.reg .f64 data;
	ld.global.ca.f64 data, [%rd32772];
	}
	// end inline asm
	// begin inline asm
	bar.sync 0;
	// end inline asm
	// begin inline asm
	{	
.reg .f64 data;
	ld.global.ca.f64 data, [%rd32772];
	}
	// end inline asm
	// begin inline asm
	bar.sync 0;
	// end inline asm
	// begin inline asm
	{	
.reg .f64 data;
	ld.global.ca.f64 data, [%rd32772];
	}
	// end inline asm
	// begin inline asm
	bar.sync 0;
	// end inline asm
	// begin inline asm
	{	
.reg .f64 data;
	ld.global.ca.f64 data, [%rd32772];
	}
	// end inline asm
	// begin inline asm
	bar.sync 0;
	// end inline asm
	// begin inline asm
	{	
.reg .f64 data;
	ld.global.ca.f64 data, [%rd32772];
	}
	// end inline asm
	// begin inline asm
	bar.sync 0;
	// end inline asm
	// begin inline asm
	{	
.reg .f64 data;
	ld.global.ca.f64 data, [%rd32772];
	}
	// end inline asm
	// begin inline asm
	bar.sync 0;
	// end inline asm
	// begin inline asm
	{	
.reg .f64 data;
	ld.global.ca.f64 data, [%rd32772];
	}
	// end inline asm
	// begin inline asm
	bar.sync 0;
	// end inline asm
	// begin inline asm
	{	
.reg .f64 data;
	ld.global.ca.f64 data, [%rd32772];
	}
	// end inline asm
	// begin inline asm
	bar.sync 0;
	// end inline asm
	// begin inline asm
	{	
.reg .f64 data;
	ld.global.ca.f64 data, [%rd32772];
	}
	// end inline asm
	// begin inline asm
	bar.sync 0;
	// end inline asm
	// begin inline asm
	{	
.reg .f64 data;
	ld.global.ca.f64 data, [%rd32772];
	}
	// end inline asm
	// begin inline asm
	bar.sync 0;
	// end inline asm
	// begin inline asm
	{	
.reg .f64 data;
	ld.global.ca.f64 data, [%rd32772];
	}
	// end inline asm
	// begin inline asm
	bar.sync 0;
	// end inline asm
	// begin inline asm
	{	
.reg .f64 data;
	ld.global.ca.f64 data, [%rd32772];
	}
	// end inline asm
	// begin inline asm
	bar.sync 0;
	// end inline asm
	// begin inline asm
	{	
.reg .f64 data;
	ld.global.ca.f64 data, [%rd32772];
	}
	// end inline asm
	// begin inline asm
	bar.sync 0;
	// end inline asm
	// begin inline asm
	{	
.reg .f64 data;
	ld.global.ca.f64 data, [%rd32772];
	}
	// end inline asm
	// begin inline asm
	bar.sync 0;
	// end inline asm
	// begin inline asm
	{	
.reg .f64 data;
	ld.global.ca.f64 data, [%rd32772];
	}
	// end inline asm
	// begin inline asm
	bar.sync 0;
	// end inline asm
	// begin inline asm
	{	
.reg .f64 data;
	ld.global.ca.f64 data, [%rd32772];
	}
	// end inline asm
	// begin inline asm
	bar.sync 0;
	// end inline asm
	// begin inline asm
	{	
.reg .f64 data;
	ld.global.ca.f64 data, [%rd32772];
	}
	// end inline asm
	// begin inline asm
	bar.sync 0;
	// end inline asm
	// begin inline asm
	{	
.reg .f64 data;
	ld.global.ca.f64 data, [%rd32772];
	}
	// end inline asm
	// begin inline asm
	bar.sync 0;
	// end inline asm
	// begin inline asm
	{	
.reg .f64 data;
	ld.global.ca.f64 data, [%rd32772];
	}
	// end inline asm
	// begin inline asm
	bar.sync 0;
	// end inline asm
	// begin inline asm
	{	
.reg .f64 data;
	ld.global.ca.f64 data, [%rd32772];
	}
	// end inline asm
	// begin inline asm
	bar.sync 0;
	// end inline asm
	// begin inline asm
	{	
.reg .f64 data;
	ld.global.ca.f64 data, [%rd32772];
	}
	// end inline asm
	// begin inline asm
	bar.sync 0;
	// end inline asm
	// begin inline asm
	{	
.reg .f64 data;
	ld.global.ca.f64 data, [%rd32772];
	}
	// end inline asm
	// begin inline asm
	bar.sync 0;
	// end inline asm
	// begin inline asm
	{	
.reg .f64 data;
	ld.global.ca.f64 data, [%rd32772];
	}
	// end inline asm
	// begin inline asm
	bar.sync 0;
	// end inline asm
	// begin inline asm
	{	
.reg .f64 data;
	ld.global.ca.f64 data, [%rd32772];
	}
	// end inline asm
	// begin inline asm
	bar.sync 0;
	// end inline asm
	// begin inline asm
	{	
.reg .f64 data;
	ld.global.ca.f64 data, [%rd32772];
	}
	// end inline asm
	// begin inline asm
	bar.sync 0;
	// end inline asm
	// begin inline asm
	{	
.reg .f64 data;
	ld.global.ca.f64 data, [%rd32772];
	}
	// end inline asm
	// begin inline asm
	bar.sync 0;
	// end inline asm
	// begin inline asm
	{	
.reg .f64 data;
	ld.global.ca.f64 data, [%rd32772];
	}
	// end inline asm
	// begin inline asm
	bar.sync 0;
	// end inline asm
	// begin inline asm
	{	
.reg .f64 data;
	ld.global.ca.f64 data, [%rd32772];
	}
	// end inline asm
	// begin inline asm
	bar.sync 0;
	// end inline asm
	// begin inline asm
	{	
.reg .f64 data;
	ld.global.ca.f64 data, [%rd32772];
	}
	// end inline asm
	// begin inline asm
	bar.sync 0;
	// end inline asm
	// begin inline asm
	{	
.reg .f64 data;
	ld.global.ca.f64 data, [%rd32772];
	}
	// end inline asm
	// begin inline asm
	bar.sync 0;
	// end inline asm
	// begin inline asm
	{	
.reg .f64 data;
	ld.global.ca.f64 data, [%rd32772];
	}
	// end inline asm
	// begin inline asm
	bar.sync 0;
	// end inline asm
	// begin inline asm
	{	
.reg .f64 data;
	ld.global.ca.f64 data, [%rd32772];
	}
	// end inline asm
	// begin inline asm
	bar.sync 0;
	// end inline asm
	// begin inline asm
	{	
.reg .f64 data;
	ld.global.ca.f64 data, [%rd32772];
	}
	// end inline asm
	// begin inline asm
	bar.sync 0;
	// end inline asm
	// begin inline asm
	{	
.reg .f64 data;
	ld.global.ca.f64 data, [%rd32772];
	}
	// end inline asm
	// begin inline asm
	bar.sync 0;
	// end inline asm
	// begin inline asm
	{	
.reg .f64 data;
	ld.global.ca.f64 data, [%rd32772];
	}
	// end inline asm
	// begin inline asm
	bar.sync 0;
	// end inline asm
	// begin inline asm
	{	
.reg .f64 data;
	ld.global.ca.f64 data, [%rd32772];
	}
	// end inline asm
	// begin inline asm
	bar.sync 0;
	// end inline asm
	// begin inline asm
	{	
.reg .f64 data;
	ld.global.ca.f64 data, [%rd32772];
	}
	// end inline asm
	// begin inline asm
	bar.sync 0;
	// end inline asm
	// begin inline asm
	{	
.reg .f64 data;
	ld.global.ca.f64 data, [%rd32772];
	}
	// end inline asm
	// begin inline asm
	bar.sync 0;
	// end inline asm
	// begin inline asm
	{	
.reg .f64 data;
	ld.global.ca.f64 data, [%rd32772];
	}
	// end inline asm
	// begin inline asm
	bar.sync 0;
	// end inline asm
	// begin inline asm
	{	
.reg .f64 data;
	ld.global.ca.f64 data, [%rd32772];
	}
	// end inline asm
	// begin inline asm
	bar.sync 0;
	// end inline asm
	// begin inline asm
	{	
.reg .f64 data;
	ld.global.ca.f64 data, [%rd32772];
	}
	// end inline asm
	// begin inline asm
	bar.sync 0;
	// end inline asm
	// begin inline asm
	{	
.reg .f64 data;
	ld.global.ca.f64 data, [%rd32772];
	}
	// end inline asm
	// begin inline asm
	bar.sync 0;
	// end inline asm
	// begin inline asm
	{	
.reg .f64 data;
	ld.global.ca.f64 data, [%rd32772];
	}
	// end inline asm
	// begin inline asm
	bar.sync 0;
	// end inline asm
	// begin inline asm
	{	
.reg .f64 data;
	ld.global.ca.f64 data, [%rd32772];
	}
	// end inline asm
	// begin inline asm
	bar.sync 0;
	// end inline asm
	// begin inline asm
	{	
.reg .f64 data;
	ld.global.ca.f64 data, [%rd32772];
	}
	// end inline asm
	// begin inline asm
	bar.sync 0;
	// end inline asm
	// begin inline asm
	{	
.reg .f64 data;
	ld.global.ca.f64 data, [%rd32772];
	}
	// end inline asm
	// begin inline asm
	bar.sync 0;
	// end inline asm
	// begin inline asm
	{	
.reg .f64 data;
	ld.global.ca.f64 data, [%rd32772];
	}
	// end inline asm
	// begin inline asm
	bar.sync 0;
	// end inline asm
	// begin inline asm
	{	
.reg .f64 data;
	ld.global.ca.f64 data, [%rd32772];
	}
	// end inline asm
	// begin inline asm
	bar.sync 0;
	// end inline asm
	// begin inline asm
	{	
.reg .f64 data;
	ld.global.ca.f64 data, [%rd32772];
	}
	// end inline asm
	// begin inline asm
	bar.sync 0;
	// end inline asm
	// begin inline asm
	{	
.reg .f64 data;
	ld.global.ca.f64 data, [%rd32772];
	}
	// end inline asm
	// begin inline asm
	bar.sync 0;
	// end inline asm
	// begin inline asm
	{	
.reg .f64 data;
	ld.global.ca.f64 data, [%rd32772];
	}
	// end inline asm
	// begin inline asm
	bar.sync 0;
	// end inline asm
	// begin inline asm
	{	
.reg .f64 data;
	ld.global.ca.f64 data, [%rd32772];
	}
	// end inline asm
	// begin inline asm
	bar.sync 0;
	// end inline asm
	// begin inline asm
	{	
.reg .f64 data;
	ld.global.ca.f64 data, [%rd32772];
	}
	// end inline asm
	// begin inline asm
	bar.sync 0;
	// end inline asm
	// begin inline asm
	{	
.reg .f64 data;
	ld.global.ca.f64 data, [%rd32772];
	}
	// end inline asm
	// begin inline asm
	bar.sync 0;
	// end inline asm
	// begin inline asm
	{	
.reg .f64 data;
	ld.global.ca.f64 data, [%rd32772];
	}
	// end inline asm
	// begin inline asm
	bar.sync 0;
	// end inline asm
	// begin inline asm
	{	
.reg .f64 data;
	ld.global.ca.f64 data, [%rd32772];
	}
	// end inline asm
	// begin inline asm
	bar.sync 0;
	// end inline asm
	// begin inline asm
	{	
.reg .f64 data;
	ld.global.ca.f64 data, [%rd32772];
	}
	// end inline asm
	// begin inline asm
	bar.sync 0;
	// end inline asm
	// begin inline asm
	{	
.reg .f64 data;
	ld.global.ca.f64 data, [%rd32772];
	}
	// end inline asm
	// begin inline asm
	bar.sync 0;
	// end inline asm
	// begin inline asm
	{	
.reg .f64 data;
	ld.global.ca.f64 data, [%rd32772];
	}
	// end inline asm
	// begin inline asm
	bar.sync 0;
	// end inline asm
	// begin inline asm
	{	
.reg .f64 data;
	ld.global.ca.f64 data, [%rd32772];
	}
	// end inline asm
	// begin inline asm
	bar.sync 0;
	// end inline asm
	// begin inline asm
	{	
.reg .f64 data;
	ld.global.ca.f64 data, [%rd32772];
	}
	// end inline asm
	// begin inline asm
	bar.sync 0;
	// end inline asm
	// begin inline asm
	{	
.reg .f64 data;
	ld.global.ca.f64 data, [%rd32772];
	}
	// end inline asm
	// begin inline asm
	bar.sync 0;
	// end inline asm
	// begin inline asm
	{	
.reg .f64 data;
	ld.global.ca.f64 data, [%rd32772];
	}
	// end inline asm
	// begin inline asm
	bar.sync 0;
	// end inline asm
	// begin inline asm
	{	
.reg .f64 data;
	ld.global.ca.f64 data, [%rd32772];
	}
	// end inline asm
	// begin inline asm
	bar.sync 0;
	// end inline asm
	// begin inline asm
	{	
.reg .f64 data;
	ld.global.ca.f64 data, [%rd32772];
	}
	// end inline asm
	// begin inline asm
	bar.sync 0;
	// end inline asm
	// begin inline asm
	{	
.reg .f64 data;
	ld.global.ca.f64 data, [%rd32772];
	}
	// end inline asm
	// begin inline asm
	bar.sync 0;
	// end inline asm
	// begin inline asm
	{	
.reg .f64 data;
	ld.global.ca.f64 data, [%rd32772];
	}
	// end inline asm
	// begin inline asm
	bar.sync 0;
	// end inline asm
	// begin inline asm
	{	
.reg .f64 data;
	ld.global.ca.f64 data, [%rd32772];
	}
	// end inline asm
	// begin inline asm
	bar.sync 0;
	// end inline asm
	// begin inline asm
	{	
.reg .f64 data;
	ld.global.ca.f64 data, [%rd32772];
	}
	// end inline asm
	// begin inline asm
	bar.sync 0;
	// end inline asm
	// begin inline asm
	{	
.reg .f64 data;
	ld.global.ca.f64 data, [%rd32772];
	}
	// end inline asm
	// begin inline asm
	bar.sync 0;
	// end inline asm
	// begin inline asm
	{	
.reg .f64 data;
	ld.global.ca.f64 data, [%rd32772];
	}
	// end inline asm
	// begin inline asm
	bar.sync 0;
	// end inline asm
	// begin inline asm
	{	
.reg .f64 data;
	ld.global.ca.f64 data, [%rd32772];
	}
	// end inline asm
	// begin inline asm
	bar.sync 0;
	// end inline asm
	// begin inline asm
	{	
.reg .f64 data;
	ld.global.ca.f64 data, [%rd32772];
	}
	// end inline asm
	// begin inline asm
	bar.sync 0;
	// end inline asm
	// begin inline asm
	{	
.reg .f64 data;
	ld.global.ca.f64 data, [%rd32772];
	}
	// end inline asm
	// begin inline asm
	bar.sync 0;
	// end inline asm
	// begin inline asm
	{	
.reg .f64 data;
	ld.global.ca.f64 data, [%rd32772];
	}
	// end inline asm
	// begin inline asm
	bar.sync 0;
	// end inline asm
	// begin inline asm
	{	
.reg .f64 data;
	ld.global.ca.f64 data, [%rd32772];
	}
	// end inline asm
	// begin inline asm
	bar.sync 0;
	// end inline asm
	// begin inline asm
	{	
.reg .f64 data;
	ld.global.ca.f64 data, [%rd32772];
	}
	// end inline asm
	// begin inline asm
	bar.sync 0;
	// end inline asm
	// begin inline asm
	{	
.reg .f64 data;
	ld.global.ca.f64 data, [%rd32772];
	}
	// end inline asm
	// begin inline asm
	bar.sync 0;
	// end inline asm
	// begin inline asm
	{	
.reg .f64 data;
	ld.global.ca.f64 data, [%rd32772];
	}
	// end inline asm
	// begin inline asm
	bar.sync 0;
	// end inline asm
	// begin inline asm
	{	
.reg .f64 data;
	ld.global.ca.f64 data, [%rd32772];
	}
	// end inline asm
	// begin inline asm
	bar.sync 0;
	// end inline asm
	// begin inline asm
	{	
.reg .f64 data;
	ld.global.ca.f64 data, [%rd32772];
	}
	// end inline asm
	// begin inline asm
	bar.sync 0;
	// end inline asm
	// begin inline asm
	{	
.reg .f64 data;
	ld.global.ca.f64 data, [%rd32772];
	}
	// end inline asm
	// begin inline asm
	bar.sync 0;
	// end inline asm
	// begin inline asm
	{	
.reg .f64 data;
	ld.global.ca.f64 data, [%rd32772];
	}
	// end inline asm
	// begin inline asm
	bar.sync 0;
	// end inline asm
	// begin inline asm
	{	
.reg .f64 data;
	ld.global.ca.f64 data, [%rd32772];
	}
	// end inline asm
	// begin inline asm
	bar.sync 0;
	// end inline asm
	// begin inline asm
	{	
.reg .f64 data;
	ld.global.ca.f64 data, [%rd32772];
	}
	// end inline asm
	// begin inline asm
	bar.sync 0;
	// end inline asm
	// begin inline asm
	{	
.reg .f64 data;
	ld.global.ca.f64 data, [%rd32772];
	}
	// end inline asm
	// begin inline asm
	bar.sync 0;
	// end inline asm
	// begin inline asm
	{	
.reg .f64 data;
	ld.global.ca.f64 data, [%rd32772];
	}
	// end inline asm
	// begin inline asm
	bar.sync 0;
	// end inline asm
	// begin inline asm
	{	
.reg .f64 data;
	ld.global.ca.f64 data, [%rd32772];
	}
	// end inline asm
	// begin inline asm
	bar.sync 0;
	// end inline asm
	// begin inline asm
	{	
.reg .f64 data;
	ld.global.ca.f64 data, [%rd32772];
	}
	// end inline asm
	// begin inline asm
	bar.sync 0;
	// end inline asm
	// begin inline asm
	{	
.reg .f64 data;
	ld.global.ca.f64 data, [%rd32772];
	}
	// end inline asm
	// begin inline asm
	bar.sync 0;
	// end inline asm
	// begin inline asm
	{	
.reg .f64 data;
	ld.global.ca.f64 data, [%rd32772];
	}
	// end inline asm
	// begin inline asm
	bar.sync 0;
	// end inline asm
	// begin inline asm
	{	
.reg .f64 data;
	ld.global.ca.f64 data, [%rd32772];
	}
	// end inline asm
	// begin inline asm
	bar.sync 0;
	// end inline asm
	// begin inline asm
	{	
.reg .f64 data;
	ld.global.ca.f64 data, [%rd32772];
	}
	// end inline asm
	// begin inline asm
	bar.sync 0;
	// end inline asm
	// begin inline asm
	{	
.reg .f64 data;
	ld.global.ca.f64 data, [%rd32772];
	}
	// end inline asm
	// begin inline asm
	bar.sync 0;
	// end inline asm
	// begin inline asm
	{	
.reg .f64 data;
	ld.global.ca.f64 data, [%rd32772];
	}
	// end inline asm
	// begin inline asm
	bar.sync 0;
	// end inline asm
	// begin inline asm
	{	
.reg .f64 data;
	ld.global.ca.f64 data, [%rd32772];
	}
	// end inline asm
	// begin inline asm
	bar.sync 0;
	// end inline asm
	// begin inline asm
	{	
.reg .f64 data;
	ld.global.ca.f64 data, [%rd32772];
	}
	// end inline asm
	// begin inline asm
	bar.sync 0;
	// end inline asm
	// begin inline asm
	{	
.reg .f64 data;
	ld.global.ca.f64 data, [%rd32772];
	}
	// end inline asm
	// begin inline asm
	bar.sync 0;
	// end inline asm
	// begin inline asm
	{	
.reg .f64 data;
	ld.global.ca.f64 data, [%rd32772];
	}
	// end inline asm
	// begin inline asm
	bar.sync 0;
	// end inline asm
	// begin inline asm
	{	
.reg .f64 data;
	ld.global.ca.f64 data, [%rd32772];
	}
	// end inline asm
	// begin inline asm
	bar.sync 0;
	// end inline asm
	// begin inline asm
	{	
.reg .f64 data;
	ld.global.ca.f64 data, [%rd32772];
	}
	// end inline asm
	// begin inline asm
	bar.sync 0;
	// end inline asm
	// begin inline asm
	{	
.reg .f64 data;
	ld.global.ca.f64 data, [%rd32772];
	}
	// end inline asm
	// begin inline asm
	bar.sync 0;
	// end inline asm
	// begin inline asm
	{	
.reg .f64 data;
	ld.global.ca.f64 data, [%rd32772];
	}
	// end inline asm
	// begin inline asm
	bar.sync 0;
	// end inline asm
	// begin inline asm
	{	
.reg .f64 data;
	ld.global.ca.f64 data, [%rd32772];
	}
	// end inline asm
	// begin inline asm
	bar.sync 0;
	// end inline asm
	// begin inline asm
	{	
.reg .f64 data;
	ld.global.ca.f64 data, [%rd32772];
	}
	// end inline asm
	// begin inline asm
	bar.sync 0;
	// end inline asm
	// begin inline asm
	{	
.reg .f64 data;
	ld.global.ca.f64 data, [%rd32772];
	}
	// end inline asm
	// begin inline asm
	bar.sync 0;
	// end inline asm
	// begin inline asm
	{	
.reg .f64 data;
	ld.global.ca.f64 data, [%rd32772];
	}
	// end inline asm
	// begin inline asm
	bar.sync 0;
	// end inline asm
	// begin inline asm
	{	
.reg .f64 data;
	ld.global.ca.f64 data, [%rd32772];
	}
	// end inline asm
	// begin inline asm
	bar.sync 0;
	// end inline asm
	// begin inline asm
	{	
.reg .f64 data;
	ld.global.ca.f64 data, [%rd32772];
	}
	// end inline asm
	// begin inline asm
	bar.sync 0;
	// end inline asm
	// begin inline asm
	{	
.reg .f64 data;
	ld.global.ca.f64 data, [%rd32772];
	}
	// end inline asm
	// begin inline asm
	bar.sync 0;
	// end inline asm
	// begin inline asm
	{	
.reg .f64 data;
	ld.global.ca.f64 data, [%rd32772];
	}
	// end inline asm
	// begin inline asm
	bar.sync 0;
	// end inline asm
	// begin inline asm
	{	
.reg .f64 data;
	ld.global.ca.f64 data, [%rd32772];
	}
	// end inline asm
	// begin inline asm
	bar.sync 0;
	// end inline asm
	// begin inline asm
	{	
.reg .f64 data;
	ld.global.ca.f64 data, [%rd32772];
	}
	// end inline asm
	// begin inline asm
	bar.sync 0;
	// end inline asm
	// begin inline asm
	{	
.reg .f64 data;
	ld.global.ca.f64 data, [%rd32772];
	}
	// end inline asm
	// begin inline asm
	bar.sync 0;
	// end inline asm
	// begin inline asm
	{	
.reg .f64 data;
	ld.global.ca.f64 data, [%rd32772];
	}
	// end inline asm
	// begin inline asm
	bar.sync 0;
	// end inline asm
	// begin inline asm
	{	
.reg .f64 data;
	ld.global.ca.f64 data, [%rd32772];
	}
	// end inline asm
	// begin inline asm
	bar.sync 0;
	// end inline asm
	// begin inline asm
	{	
.reg .f64 data;
	ld.global.ca.f64 data, [%rd32772];
	}
	// end inline asm
	// begin inline asm
	bar.sync 0;
	// end inline asm
	// begin inline asm
	{	
.reg .f64 data;
	ld.global.ca.f64 data, [%rd32772];
	}
	// end inline asm
	// begin inline asm
	bar.sync 0;
	// end inline asm
	// begin inline asm
	{	
.reg .f64 data;
	ld.global.ca.f64 data, [%rd32772];
	}
	// end inline asm
	// begin inline asm
	bar.sync 0;
	// end inline asm
	// begin inline asm
	{	
.reg .f64 data;
	ld.global.ca.f64 data, [%rd32772];
	}
	// end inline asm
	// begin inline asm
	bar.sync 0;
	// end inline asm
	// begin inline asm
	{	
.reg .f64 data;
	ld.global.ca.f64 data, [%rd32772];
	}
	// end inline asm
	// begin inline asm
	bar.sync 0;
	// end inline asm
	// begin inline asm
	{	
.reg .f64 data;
	ld.global.ca.f64 data, [%rd32772];
	}
	// end inline asm
	// begin inline asm
	bar.sync 0;
	// end inline asm
	// begin inline asm
	{	
.reg .f64 data;
	ld.global.ca.f64 data, [%rd32772];
	}
	// end inline asm
	// begin inline asm
	bar.sync 0;
	// end inline asm
	// begin inline asm
	{	
.reg .f64 data;
	ld.global.ca.f64 data, [%rd32772];
	}
	// end inline asm
	// begin inline asm
	bar.sync 0;
	// end inline asm
	// begin inline asm
	{	
.reg .f64 data;
	ld.global.ca.f64 data, [%rd32772];
	}
	// end inline asm
	// begin inline asm
	bar.sync 0;
	// end inline asm
	// begin inline asm
	{	
.reg .f64 data;
	ld.global.ca.f64 data, [%rd32772];
	}
	// end inline asm
	// begin inline asm
	bar.sync 0;
	// end inline asm
	// begin inline asm
	{	
.reg .f64 data;
	ld.global.ca.f64 data, [%rd32772];
	}
	// end inline asm
	// begin inline asm
	bar.sync 0;
	// end inline asm
	// begin inline asm
	{	
.reg .f64 data;
	ld.global.ca.f64 data, [%rd32772];
	}
	// end inline asm
	// begin inline asm
	bar.sync 0;
	// end inline asm
	// begin inline asm
	{	
.reg .f64 data;
	ld.global.ca.f64 data, [%rd32772];
	}
	// end inline asm
	// begin inline asm
	bar.sync 0;
	// end inline asm
	// begin inline asm
	{	
.reg .f64 data;
	ld.global.ca.f64 data, [%rd32772];
	}
	// end inline asm
	// begin inline asm
	bar.sync 0;
	// end inline asm
	// begin inline asm
	{	
.reg .f64 data;
	ld.global.ca.f64 data, [%rd32772];
	}
	// end inline asm
	// begin inline asm
	bar.sync 0;
	// end inline asm
	// begin inline asm
	{	
.reg .f64 data;
	ld.global.ca.f64 data, [%rd32772];
	}
	// end inline asm
	// begin inline asm
	bar.sync 0;
	// end inline asm
	// begin inline asm
	{	
.reg .f64 data;
	ld.global.ca.f64 data, [%rd32772];
	}
	// end inline asm
	// begin inline asm
	bar.sync 0;
	// end inline asm
	// begin inline asm
	{	
.reg .f64 data;
	ld.global.ca.f64 data, [%rd32772];
	}
	// end inline asm
	// begin inline asm
	bar.sync 0;
	// end inline asm
	// begin inline asm
	{	
.reg .f64 data;
	ld.global.ca.f64 data, [%rd32772];
	}
	// end inline asm
	// begin inline asm
	bar.sync 0;
	// end inline asm
	// begin inline asm
	{	
.reg .f64 data;
	ld.global.ca.f64 data, [%rd32772];
	}
	// end inline asm
	// begin inline asm
	bar.sync 0;
	// end inline asm
	// begin inline asm
	{	
.reg .f64 data;
	ld.global.ca.f64 data, [%rd32772];
	}
	// end inline asm
	// begin inline asm
	bar.sync 0;
	// end inline asm
	// begin inline asm
	{	
.reg .f64 data;
	ld.global.ca.f64 data, [%rd32772];
	}
	// end inline asm
	// begin inline asm
	bar.sync 0;
	// end inline asm
	// begin inline asm
	{	
.reg .f64 data;
	ld.global.ca.f64 data, [%rd32772];
	}
	// end inline asm
	// begin inline asm
	bar.sync 0;
	// end inline asm
	// begin inline asm
	{	
.reg .f64 data;
	ld.global.ca.f64 data, [%rd32772];
	}
	// end inline asm
	// begin inline asm
	bar.sync 0;
	// end inline asm
	// begin inline asm
	{	
.reg .f64 data;
	ld.global.ca.f64 data, [%rd32772];
	}
	// end inline asm
	// begin inline asm
	bar.sync 0;
	// end inline asm
	// begin inline asm
	{	
.reg .f64 data;
	ld.global.ca.f64 data, [%rd32772];
	}
	// end inline asm
	// begin inline asm
	bar.sync 0;
	// end inline asm
	// begin inline asm
	{	
.reg .f64 data;
	ld.global.ca.f64 data, [%rd32772];
	}
	// end inline asm
	// begin inline asm
	bar.sync 0;
	// end inline asm
	// begin inline asm
	{	
.reg .f64 data;
	ld.global.ca.f64 data, [%rd32772];
	}
	// end inline asm
	// begin inline asm
	bar.sync 0;
	// end inline asm
	// begin inline asm
	{	
.reg .f64 data;
	ld.global.ca.f64 data, [%rd32772];
	}
	// end inline asm
	// begin inline asm
	bar.sync 0;
	// end inline asm
	// begin inline asm
	{	
.reg .f64 data;
	ld.global.ca.f64 data, [%rd32772];
	}
	// end inline asm
	// begin inline asm
	bar.sync 0;
	// end inline asm
	// begin inline asm
	{	
.reg .f64 data;
	ld.global.ca.f64 data, [%rd32772];
	}
	// end inline asm
	// begin inline asm
	bar.sync 0;
	// end inline asm
	// begin inline asm
	{	
.reg .f64 data;
	ld.global.ca.f64 data, [%rd32772];
	}
	// end inline asm
	// begin inline asm
	bar.sync 0;
	// end inline asm
	// begin inline asm
	{	
.reg .f64 data;
	ld.global.ca.f64 data, [%rd32772];
	}
	// end inline asm
	// begin inline asm
	bar.sync 0;
	// end inline asm
	// begin inline asm
	{	
.reg .f64 data;
	ld.global.ca.f64 data, [%rd32772];
	}
	// end inline asm
	// begin inline asm
	bar.sync 0;
	// end inline asm
	// begin inline asm
	{	
.reg .f64 data;
	ld.global.ca.f64 data, [%rd32772];
	}
	// end inline asm
	// begin inline asm
	bar.sync 0;
	// end inline asm
	// begin inline asm
	{	
.reg .f64 data;
	ld.global.ca.f64 data, [%rd32772];
	}
	// end inline asm
	// begin inline asm
	bar.sync 0;
	// end inline asm
	// begin inline asm
	{	
.reg .f64 data;
	ld.global.ca.f64 data, [%rd32772];
	}
	// end inline asm
	// begin inline asm
	bar.sync 0;
	// end inline asm
	// begin inline asm
	{	
.reg .f64 data;
	ld.global.ca.f64 data, [%rd32772];
	}
	// end inline asm
	// begin inline asm
	bar.sync 0;
	// end inline asm
	// begin inline asm
	{	
.reg .f64 data;
	ld.global.ca.f64 data, [%rd32772];
	}
	// end inline asm
	// begin inline asm
	bar.sync 0;
	// end inline asm
	// begin inline asm
	{	
.reg .f64 data;
	ld.global.ca.f64 data, [%rd32772];
	}
	// end inline asm
	// begin inline asm
	bar.sync 0;
	// end inline asm
	// begin inline asm
	{	
.reg .f64 data;
	ld.global.ca.f64 data, [%rd32772];
	}
	// end inline asm
	// begin inline asm
	bar.sync 0;
	// end inline asm
	// begin inline asm
	{	
.reg .f64 data;
	ld.global.ca.f64 data, [%rd32772];
	}
	// end inline asm
	// begin inline asm
	bar.sync 0;
	// end inline asm
	// begin inline asm
	{	
.reg .f64 data;
	ld.global.ca.f64 data, [%rd32772];
	}
	// end inline asm
	// begin inline asm
	bar.sync 0;
	// end inline asm
	// begin inline asm
	{	
.reg .f64 data;
	ld.global.ca.f64 data, [%rd32772];
	}
	// end inline asm
	// begin inline asm
	bar.sync 0;
	// end inline asm
	// begin inline asm
	{	
.reg .f64 data;
	ld.global.ca.f64 data, [%rd32772];
	}
	// end inline asm
	// begin inline asm
	bar.sync 0;
	// end inline asm
	// begin inline asm
	{	
.reg .f64 data;
	ld.global.ca.f64 data, [%rd32772];
	}
	// end inline asm
	// begin inline asm
	bar.sync 0;
	// end inline asm
	// begin inline asm
	{	
.reg .f64 data;
	ld.global.ca.f64 data, [%rd32772];
	}
	// end inline asm
	// begin inline asm
	bar.sync 0;
	// end inline asm
	// begin inline asm
	{	
.reg .f64 data;
	ld.global.ca.f64 data, [%rd32772];
	}
	// end inline asm
	// begin inline asm
	bar.sync 0;
	// end inline asm
	// begin inline asm
	{	
.reg .f64 data;
	ld.global.ca.f64 data, [%rd32772];
	}
	// end inline asm
	// begin inline asm
	bar.sync 0;
	// end inline asm
	// begin inline asm
	{	
.reg .f64 data;
	ld.global.ca.f64 data, [%rd32772];
	}
	// end inline asm
	// begin inline asm
	bar.sync 0;
	// end inline asm
	// begin inline asm
	{	
.reg .f64 data;
	ld.global.ca.f64 data, [%rd32772];
	}
	// end inline asm
	// begin inline asm
	bar.sync 0;
	// end inline asm
	// begin inline asm
	{	
.reg .f64 data;
	ld.global.ca.f64 data, [%rd32772];
	}
	// end inline asm
	// begin inline asm
	bar.sync 0;
	// end inline asm
	// begin inline asm
	{	
.reg .f64 data;
	ld.global.ca.f64 data, [%rd32772];
	}
	// end inline asm
	// begin inline asm
	bar.sync 0;
	// end inline asm
	// begin inline asm
	{	
.reg .f64 data;
	ld.global.ca.f64 data, [%rd32772];
	}
	// end inline asm
	// begin inline asm
	bar.sync 0;
	// end inline asm
	// begin inline asm
	{	
.reg .f64 data;
	ld.global.ca.f64 data, [%rd32772];
	}
	// end inline asm
	// begin inline asm
	bar.sync 0;
	// end inline asm
	// begin inline asm
	{	
.reg .f64 data;
	ld.global.ca.f64 data, [%rd32772];
	}
	// end inline asm
	// begin inline asm
	bar.sync 0;
	// end inline asm
	// begin inline asm
	{	
.reg .f64 data;
	ld.global.ca.f64 data, [%rd32772];
	}
	// end inline asm
	// begin inline asm
	bar.sync 0;
	// end inline asm
	// begin inline asm
	{	
.reg .f64 data;
	ld.global.ca.f64 data, [%rd32772];
	}
	// end inline asm
	// begin inline asm
	bar.sync 0;
	// end inline asm
	// begin inline asm
	{	
.reg .f64 data;
	ld.global.ca.f64 data, [%rd32772];
	}
	// end inline asm
	// begin inline asm
	bar.sync 0;
	// end inline asm
	// begin inline asm
	{	
.reg .f64 data;
	ld.global.ca.f64 data, [%rd32772];
	}
	// end inline asm
	// begin inline asm
	bar.sync 0;
	// end inline asm
	// begin inline asm
	{	
.reg .f64 data;
	ld.global.ca.f64 data, [%rd32772];
	}
	// end inline asm
	// begin inline asm
	bar.sync 0;
	// end inline asm
	// begin inline asm
	{	
.reg .f64 data;
	ld.global.ca.f64 data, [%rd32772];
	}
	// end inline asm
	// begin inline asm
	bar.sync 0;
	// end inline asm
	// begin inline asm
	{	
.reg .f64 data;
	ld.global.ca.f64 data, [%rd32772];
	}
	// end inline asm
	// begin inline asm
	bar.sync 0;
	// end inline asm
	// begin inline asm
	{	
.reg .f64 data;
	ld.global.ca.f64 data, [%rd32772];
	}
	// end inline asm
	// begin inline asm
	bar.sync 0;
	// end inline asm
	// begin inline asm
	{	
.reg .f64 data;
	ld.global.ca.f64 data, [%rd32772];
	}
	// end inline asm
	// begin inline asm
	bar.sync 0;
	// end inline asm
	// begin inline asm
	{	
.reg .f64 data;
	ld.global.ca.f64 data, [%rd32772];
	}
	// end inline asm
	// begin inline asm
	bar.sync 0;
	// end inline asm
	// begin inline asm
	{	
.reg .f64 data;
	ld.global.ca.f64 data, [%rd32772];
	}
	// end inline asm
	// begin inline asm
	bar.sync 0;
	// end inline asm
	// begin inline asm
	{	
.reg .f64 data;
	ld.global.ca.f64 data, [%rd32772];
	}
	// end inline asm
	// begin inline asm
	bar.sync 0;
	// end inline asm
	// begin inline asm
	{	
.reg .f64 data;
	ld.global.ca.f64 data, [%rd32772];
	}
	// end inline asm
	// begin inline asm
	bar.sync 0;
	// end inline asm
	// begin inline asm
	{	
.reg .f64 data;
	ld.global.ca.f64 data, [%rd32772];
	}
	// end inline asm
	// begin inline asm
	bar.sync 0;
	// end inline asm
	// begin inline asm
	{	
.reg .f64 data;
	ld.global.ca.f64 data, [%rd32772];
	}
	// end inline asm
	// begin inline asm
	bar.sync 0;
	// end inline asm
	// begin inline asm
	{	
.reg .f64 data;
	ld.global.ca.f64 data, [%rd32772];
	}
	// end inline asm
	// begin inline asm
	bar.sync 0;
	// end inline asm
	// begin inline asm
	{	
.reg .f64 data;
	ld.global.ca.f64 data, [%rd32772];
	}
	// end inline asm
	// begin inline asm
	bar.sync 0;
	// end inline asm
	// begin inline asm
	{	
.reg .f64 data;
	ld.global.ca.f64 data, [%rd32772];
	}
	// end inline asm
	// begin inline asm
	bar.sync 0;
	// end inline asm
	// begin inline asm
	{	
.reg .f64 data;
	ld.global.ca.f64 data, [%rd32772];
	}
	// end inline asm
	// begin inline asm
	bar.sync 0;
	// end inline asm
	// begin inline asm
	{	
.reg .f64 data;
	ld.global.ca.f64 data, [%rd32772];
	}
	// end inline asm
	// begin inline asm
	bar.sync 0;
	// end inline asm
	// begin inline asm
	{	
.reg .f64 data;
	ld.global.ca.f64 data, [%rd32772];
	}
	// end inline asm
	// begin inline asm
	bar.sync 0;
	// end inline asm
	// begin inline asm
	{	
.reg .f64 data;
	ld.global.ca.f64 data, [%rd32772];
	}
	// end inline asm
	// begin inline asm
	bar.sync 0;
	// end inline asm
	// begin inline asm
	{	
.reg .f64 data;
	ld.global.ca.f64 data, [%rd32772];
	}
	// end inline asm
	// begin inline asm
	bar.sync 0;
	// end inline asm
	// begin inline asm
	{	
.reg .f64 data;
	ld.global.ca.f64 data, [%rd32772];
	}
	// end inline asm
	// begin inline asm
	bar.sync 0;
	// end inline asm
	// begin inline asm
	{	
.reg .f64 data;
	ld.global.ca.f64 data, [%rd32772];
	}
	// end inline asm
	// begin inline asm
	bar.sync 0;
	// end inline asm
	// begin inline asm
	{	
.reg .f64 data;
	ld.global.ca.f64 data, [%rd32772];
	}
	// end inline asm
	// begin inline asm
	bar.sync 0;
	// end inline asm
	// begin inline asm
	{	
.reg .f64 data;
	ld.global.ca.f64 data, [%rd32772];
	}
	// end inline asm
	// begin inline asm
	bar.sync 0;
	// end inline asm
	// begin inline asm
	{	
.reg .f64 data;
	ld.global.ca.f64 data, [%rd32772];
	}
	// end inline asm
	// begin inline asm
	bar.sync 0;
	// end inline asm
	// begin inline asm
	{	
.reg .f64 data;
	ld.global.ca.f64 data, [%rd32772];
	}
	// end inline asm
	// begin inline asm
	bar.sync 0;
	// end inline asm
	// begin inline asm
	{	
.reg .f64 data;
	ld.global.ca.f64 data, [%rd32772];
	}
	// end inline asm
	// begin inline asm
	bar.sync 0;
	// end inline asm
	// begin inline asm
	{	
.reg .f64 data;
	ld.global.ca.f64 data, [%rd32772];
	}
	// end inline asm
	// begin inline asm
	bar.sync 0;
	// end inline asm
	// begin inline asm
	{	
.reg .f64 data;
	ld.global.ca.f64 data, [%rd32772];
	}
	// end inline asm
	// begin inline asm
	bar.sync 0;
	// end inline asm
	// begin inline asm
	{	
.reg .f64 data;
	ld.global.ca.f64 data, [%rd32772];
	}
	// end inline asm
	// begin inline asm
	bar.sync 0;
	// end inline asm
	// begin inline asm
	{	
.reg .f64 data;
	ld.global.ca.f64 data, [%rd32772];
	}
	// end inline asm
	// begin inline asm
	bar.sync 0;
	// end inline asm
	// begin inline asm
	{	
.reg .f64 data;
	ld.global.ca.f64 data, [%rd32772];
	}
	// end inline asm
	// begin inline asm
	bar.sync 0;
	// end inline asm
	// begin inline asm
	{	
.reg .f64 data;
	ld.global.ca.f64 data, [%rd32772];
	}
	// end inline asm
	// begin inline asm
	bar.sync 0;
	// end inline asm
	// begin inline asm
	{	
.reg .f64 data;
	ld.global.ca.f64 data, [%rd32772];
	}
	// end inline asm
	// begin inline asm
	bar.sync 0;
	// end inline asm
	// begin inline asm
	{	
.reg .f64 data;
	ld.global.ca.f64 data, [%rd32772];
	}
	// end inline asm
	// begin inline asm
	bar.sync 0;
	// end inline asm
	// begin inline asm
	{	
.reg .f64 data;
	ld.global.ca.f64 data, [%rd32772];
	}
	// end inline asm
	// begin inline asm
	bar.sync 0;
	// end inline asm
	// begin inline asm
	{	
.reg .f64 data;
	ld.global.ca.f64 data, [%rd32772];
	}
	// end inline asm
	// begin inline asm
	bar.sync 0;
	// end inline asm
	// begin inline asm
	{	
.reg .f64 data;
	ld.global.ca.f64 data, [%rd32772];
	}
	// end inline asm
	// begin inline asm
	bar.sync 0;
	// end inline asm
	// begin inline asm
	{	
.reg .f64 data;
	ld.global.ca.f64 data, [%rd32772];
	}
	// end inline asm
	// begin inline asm
	bar.sync 0;
	// end inline asm
	// begin inline asm
	{	
.reg .f64 data;
	ld.global.ca.f64 data, [%rd32772];
	}
	// end inline asm
	// begin inline asm
	bar.sync 0;
	// end inline asm
	// begin inline asm
	{	
.reg .f64 data;
	ld.global.ca.f64 data, [%rd32772];
	}
	// end inline asm
	// begin inline asm
	bar.sync 0;
	// end inline asm
	// begin inline asm
	{	
.reg .f64 data;
	ld.global.ca.f64 data, [%rd32772];
	}
	// end inline asm
	// begin inline asm
	bar.sync 0;
	// end inline asm
	// begin inline asm
	{	
.reg .f64 data;
	ld.global.ca.f64 data, [%rd32772];
	}
	// end inline asm
	// begin inline asm
	bar.sync 0;
	// end inline asm
	// begin inline asm
	{	
.reg .f64 data;
	ld.global.ca.f64 data, [%rd32772];
	}
	// end inline asm
	// begin inline asm
	bar.sync 0;
	// end inline asm
	// begin inline asm
	{	
.reg .f64 data;
	ld.global.ca.f64 data, [%rd32772];
	}
	// end inline asm
	// begin inline asm
	bar.sync 0;
	// end inline asm
	// begin inline asm
	{	
.reg .f64 data;
	ld.global.ca.f64 data, [%rd32772];
	}
	// end inline asm
	// begin inline asm
	bar.sync 0;
	// end inline asm
	// begin inline asm
	{	
.reg .f64 data;
	ld.global.ca.f64 data, [%rd32772];
	}
	// end inline asm
	// begin inline asm
	bar.sync 0;
	// end inline asm
	// begin inline asm
	{	
.reg .f64 data;
	ld.global.ca.f64 data, [%rd32772];
	}
	// end inline asm
	// begin inline asm
	bar.sync 0;
	// end inline asm
	// begin inline asm
	{	
.reg .f64 data;
	ld.global.ca.f64 data, [%rd32772];
	}
	// end inline asm
	// begin inline asm
	bar.sync 0;
	// end inline asm
	// begin inline asm
	{	
.reg .f64 data;
	ld.global.ca.f64 data, [%rd32772];
	}
	// end inline asm
	// begin inline asm
	bar.sync 0;
	// end inline asm
	// begin inline asm
	{	
.reg .f64 data;
	ld.global.ca.f64 data, [%rd32772];
	}
	// end inline asm
	// begin inline asm
	bar.sync 0;
	// end inline asm
	// begin inline asm
	{	
.reg .f64 data;
	ld.global.ca.f64 data, [%rd32772];
	}
	// end inline asm
	// begin inline asm
	bar.sync 0;
	// end inline asm
	// begin inline asm
	{	
.reg .f64 data;
	ld.global.ca.f64 data, [%rd32772];
	}
	// end inline asm
	// begin inline asm
	bar.sync 0;
	// end inline asm
	// begin inline asm
	{	
.reg .f64 data;
	ld.global.ca.f64 data, [%rd32772];
	}
	// end inline asm
	// begin inline asm
	bar.sync 0;
	// end inline asm
	// begin inline asm
	{	
.reg .f64 data;
	ld.global.ca.f64 data, [%rd32772];
	}
	// end inline asm
	// begin inline asm
	bar.sync 0;
	// end inline asm
	// begin inline asm
	{	
.reg .f64 data;
	ld.global.ca.f64 data, [%rd32772];
	}
	// end inline asm
	// begin inline asm
	bar.sync 0;
	// end inline asm
	// begin inline asm
	{	
.reg .f64 data;
	ld.global.ca.f64 data, [%rd32772];
	}
	// end inline asm
	// begin inline asm
	bar.sync 0;
	// end inline asm
	// begin inline asm
	{	
.reg .f64 data;
	ld.global.ca.f64 data, [%rd32772];
	}
	// end inline asm
	// begin inline asm
	bar.sync 0;
	// end inline asm
	// begin inline asm
	{	
.reg .f64 data;
	ld.global.ca.f64 data, [%rd32772];
	}
	// end inline asm
	// begin inline asm
	bar.sync 0;
	// end inline asm
	// begin inline asm
	{	
.reg .f64 data;
	ld.global.ca.f64 data, [%rd32772];
	}
	// end inline asm
	// begin inline asm
	bar.sync 0;
	// end inline asm
	// begin inline asm
	{	
.reg .f64 data;
	ld.global.ca.f64 data, [%rd32772];
	}
	// end inline asm
	// begin inline asm
	bar.sync 0;
	// end inline asm
	// begin inline asm
	{	
.reg .f64 data;
	ld.global.ca.f64 data, [%rd32772];
	}
	// end inline asm
	// begin inline asm
	bar.sync 0;
	// end inline asm
	// begin inline asm
	{	
.reg .f64 data;
	ld.global.ca.f64 data, [%rd32772];
	}
	// end inline asm
	// begin inline asm
	bar.sync 0;
	// end inline asm
	// begin inline asm
	{	
.reg .f64 data;
	ld.global.ca.f64 data, [%rd32772];
	}
	// end inline asm
	// begin inline asm
	bar.sync 0;
	// end inline asm
	// begin inline asm
	{	
.reg .f64 data;
	ld.global.ca.f64 data, [%rd32772];
	}
	// end inline asm
	// begin inline asm
	bar.sync 0;
	// end inline asm
	// begin inline asm
	{	
.reg .f64 data;
	ld.global.ca.f64 data, [%rd32772];
	}
	// end inline asm
	// begin inline asm
	bar.sync 0;
	// end inline asm
	// begin inline asm
	{	
.reg .f64 data;
	ld.global.ca.f64 data, [%rd32772];
	}
	// end inline asm
	// begin inline asm
	bar.sync 0;
	// end inline asm
	// begin inline asm
	{	
.reg .f64 data;
	ld.global.ca.f64 data, [%rd32772];
	}
	// end inline asm
	// begin inline asm
	bar.sync 0;
	// end inline asm
	// begin inline asm
	{	
.reg .f64 data;
	ld.global.ca.f64 data, [%rd32772];
	}
	// end inline asm
	// begin inline asm
	bar.sync 0;
	// end inline asm
	// begin inline asm
	{	
.reg .f64 data;
	ld.global.ca.f64 data, [%rd32772];
	}
	// end inline asm
	// begin inline asm
	bar.sync 0;
	// end inline asm
	// begin inline asm
	{	
.reg .f64 data;
	ld.global.ca.f64 data, [%rd32772];
	}
	// end inline asm
	// begin inline asm
	bar.sync 0;
	// end inline asm
	// begin inline asm
	{	
.reg .f64 data;
	ld.global.ca.f64 data, [%rd32772];
	}
	// end inline asm
	// begin inline asm
	bar.sync 0;
	// end inline asm
	// begin inline asm
	{	
.reg .f64 data;
	ld.global.ca.f64 data, [%rd32772];
	}
	// end inline asm
	// begin inline asm
	bar.sync 0;
	// end inline asm
	// begin inline asm
	{	
.reg .f64 data;
	ld.global.ca.f64 data, [%rd32772];
	}
	// end inline asm
	// begin inline asm
	bar.sync 0;
	// end inline asm
	// begin inline asm
	{	
.reg .f64 data;
	ld.global.ca.f64 data, [%rd32772];
	}
	// end inline asm
	// begin inline asm
	bar.sync 0;
	// end inline asm
	// begin inline asm
	{	
.reg .f64 data;
	ld.global.ca.f64 data, [%rd32772];
	}
	// end inline asm
	// begin inline asm
	bar.sync 0;
	// end inline asm
	// begin inline asm
	{	
.reg .f64 data;
	ld.global.ca.f64 data, [%rd32772];
	}
	// end inline asm
	// begin inline asm
	bar.sync 0;
	// end inline asm
	// begin inline asm
	{	
.reg .f64 data;
	ld.global.ca.f64 data, [%rd32772];
	}
	// end inline asm
	// begin inline asm
	bar.sync 0;
	// end inline asm
	// begin inline asm
	{	
.reg .f64 data;
	ld.global.ca.f64 data, [%rd32772];
	}
	// end inline asm
	// begin inline asm
	bar.sync 0;
	// end inline asm
	// begin inline asm
	{	
.reg .f64 data;
	ld.global.ca.f64 data, [%rd32772];
	}
	// end inline asm
	// begin inline asm
	bar.sync 0;
	// end inline asm
	// begin inline asm
	{	
.reg .f64 data;
	ld.global.ca.f64 data, [%rd32772];
	}
	// end inline asm
	// begin inline asm
	bar.sync 0;
	// end inline asm
	// begin inline asm
	{	
.reg .f64 data;
	ld.global.ca.f64 data, [%rd32772];
	}
	// end inline asm
	// begin inline asm
	bar.sync 0;
	// end inline asm
	// begin inline asm
	{	
.reg .f64 data;
	ld.global.ca.f64 data, [%rd32772];
	}
	// end inline asm
	// begin inline asm
	bar.sync 0;
	// end inline asm
	// begin inline asm
	{	
.reg .f64 data;
	ld.global.ca.f64 data, [%rd32772];
	}
	// end inline asm
	// begin inline asm
	bar.sync 0;
	// end inline asm
	// begin inline asm
	{	
.reg .f64 data;
	ld.global.ca.f64 data, [%rd32772];
	}
	// end inline asm
	// begin inline asm
	bar.sync 0;
	// end inline asm
	// begin inline asm
	{	
.reg .f64 data;
	ld.global.ca.f64 data, [%rd32772];
	}
	// end inline asm
	// begin inline asm
	bar.sync 0;
	// end inline asm
	// begin inline asm
	{	
.reg .f64 data;
	ld.global.ca.f64 data, [%rd32772];
	}
	// end inline asm
	// begin inline asm
	bar.sync 0;
	// end inline asm
	// begin inline asm
	{	
.reg .f64 data;
	ld.global.ca.f64 data, [%rd32772];
	}
	// end inline asm
	// begin inline asm
	bar.sync 0;
	// end inline asm
	// begin inline asm
	{	
.reg .f64 data;
	ld.global.ca.f64 data, [%rd32772];
	}
	// end inline asm
	// begin inline asm
	bar.sync 0;
	// end inline asm
	// begin inline asm
	{	
.reg .f64 data;
	ld.global.ca.f64 data, [%rd32772];
	}
	// end inline asm
	// begin inline asm
	bar.sync 0;
	// end inline asm
	// begin inline asm
	{	
.reg .f64 data;
	ld.global.ca.f64 data, [%rd32772];
	}
	// end inline asm
	// begin inline asm
	bar.sync 0;
	// end inline asm
	// begin inline asm
	{	
.reg .f64 data;
	ld.global.ca.f64 data, [%rd32772];
	}
	// end inline asm
	// begin inline asm
	bar.sync 0;
	// end inline asm
	// begin inline asm
	{	
.reg .f64 data;
	ld.global.ca.f64 data, [%rd32772];
	}
	// end inline asm
	// begin inline asm
	bar.sync 0;
	// end inline asm
	// begin inline asm
	{	
.reg .f64 data;
	ld.global.ca.f64 data, [%rd32772];
	}
	// end inline asm
	// begin inline asm
	bar.sync 0;
	// end inline asm
	// begin inline asm
	{	
.reg .f64 data;
	ld.global.ca.f64 data, [%rd32772];
	}
	// end inline asm
	// begin inline asm
	bar.sync 0;
	// end inline asm
	// begin inline asm
	{	
.reg .f64 data;
	ld.global.ca.f64 data, [%rd32772];
	}
	// end inline asm
	// begin inline asm
	bar.sync 0;
	// end inline asm
	// begin inline asm
	{	
.reg .f64 data;
	ld.global.ca.f64 data, [%rd32772];
	}
	// end inline asm
	// begin inline asm
	bar.sync 0;
	// end inline asm
	// begin inline asm
	{	
.reg .f64 data;
	ld.global.ca.f64 data, [%rd32772];
	}
	// end inline asm
	// begin inline asm
	bar.sync 0;
	// end inline asm
	// begin inline asm
	{	
.reg .f64 data;
	ld.global.ca.f64 data, [%rd32772];
	}
	// end inline asm
	// begin inline asm
	bar.sync 0;
	// end inline asm
	// begin inline asm
	{	
.reg .f64 data;
	ld.global.ca.f64 data, [%rd32772];
	}
	// end inline asm
	// begin inline asm
	bar.sync 0;
	// end inline asm
	// begin inline asm
	{	
.reg .f64 data;
	ld.global.ca.f64 data, [%rd32772];
	}
	// end inline asm
	// begin inline asm
	bar.sync 0;
	// end inline asm
	// begin inline asm
	{	
.reg .f64 data;
	ld.global.ca.f64 data, [%rd32772];
	}
	// end inline asm
	// begin inline asm
	bar.sync 0;
	// end inline asm
	// begin inline asm
	{	
.reg .f64 data;
	ld.global.ca.f64 data, [%rd32772];
	}
	// end inline asm
	// begin inline asm
	bar.sync 0;
	// end inline asm
	// begin inline asm
	{	
.reg .f64 data;
	ld.global.ca.f64 data, [%rd32772];
	}
	// end inline asm
	// begin inline asm
	bar.sync 0;
	// end inline asm
	// begin inline asm
	{	
.reg .f64 data;
	ld.global.ca.f64 data, [%rd32772];
	}
	// end inline asm
	// begin inline asm
	bar.sync 0;
	// end inline asm
	// begin inline asm
	{	
.reg .f64 data;
	ld.global.ca.f64 data, [%rd32772];
	}
	// end inline asm
	// begin inline asm
	bar.sync 0;
	// end inline asm
	// begin inline asm
	{	
.reg .f64 data;
	ld.global.ca.f64 data, [%rd32772];
	}
	// end inline asm
	// begin inline asm
	bar.sync 0;
	// end inline asm
	// begin inline asm
	{	
.reg .f64 data;
	ld.global.ca.f64 data, [%rd32772];
	}
	// end inline asm
	// begin inline asm
	bar.sync 0;
	// end inline asm
	// begin inline asm
	{	
.reg .f64 data;
	ld.global.ca.f64 data, [%rd32772];
	}
	// end inline asm
	// begin inline asm
	bar.sync 0;
	// end inline asm
	// begin inline asm
	{	
.reg .f64 data;
	ld.global.ca.f64 data, [%rd32772];
	}
	// end inline asm
	// begin inline asm
	bar.sync 0;
	// end inline asm
	// begin inline asm
	{	
.reg .f64 data;
	ld.global.ca.f64 data, [%rd32772];
	}
	// end inline asm
	// begin inline asm
	bar.sync 0;
	// end inline asm
	// begin inline asm
	{	
.reg .f64 data;
	ld.global.ca.f64 data, [%rd32772];
	}
	// end inline asm
	// begin inline asm
	bar.sync 0;
	// end inline asm
	// begin inline asm
	{	
.reg .f64 data;
	ld.global.ca.f64 data, [%rd32772];
	}
	// end inline asm
	// begin inline asm
	bar.sync 0;
	// end inline asm
	// begin inline asm
	{	
.reg .f64 data;
	ld.global.ca.f64 data, [%rd32772];
	}
	// end inline asm
	// begin inline asm
	bar.sync 0;
	// end inline asm
	// begin inline asm
	{	
.reg .f64 data;
	ld.global.ca.f64 data, [%rd32772];
	}
	// end inline asm
	// begin inline asm
	bar.sync 0;
	// end inline asm
	// begin inline asm
	{	
.reg .f64 data;
	ld.global.ca.f64 data, [%rd32772];
	}
	// end inline asm
	// begin inline asm
	bar.sync 0;
	// end inline asm
	// begin inline asm
	{	
.reg .f64 data;
	ld.global.ca.f64 data, [%rd32772];
	}
	// end inline asm
	// begin inline asm
	bar.sync 0;
	// end inline asm
	// begin inline asm
	{	
.reg .f64 data;
	ld.global.ca.f64 data, [%rd32772];
	}
	// end inline asm
	// begin inline asm
	bar.sync 0;
	// end inline asm
	// begin inline asm
	{	
.reg .f64 data;
	ld.global.ca.f64 data, [%rd32772];
	}
	// end inline asm
	// begin inline asm
	bar.sync 0;
	// end inline asm
	// begin inline asm
	{	
.reg .f64 data;
	ld.global.ca.f64 data, [%rd32772];
	}
	// end inline asm
	// begin inline asm
	bar.sync 0;
	// end inline asm
	// begin inline asm
	{	
.reg .f64 data;
	ld.global.ca.f64 data, [%rd32772];
	}
	// end inline asm
	// begin inline asm
	bar.sync 0;
	// end inline asm
	// begin inline asm
	{	
.reg .f64 data;
	ld.global.ca.f64 data, [%rd32772];
	}
	// end inline asm
	// begin inline asm
	bar.sync 0;
	// end inline asm
	// begin inline asm
	{	
.reg .f64 data;
	ld.global.ca.f64 data, [%rd32772];
	}
	// end inline asm
	// begin inline asm
	bar.sync 0;
	// end inline asm
	// begin inline asm
	{	
.reg .f64 data;
	ld.global.ca.f64 data, [%rd32772];
	}
	// end inline asm
	// begin inline asm
	bar.sync 0;
	// end inline asm
	// begin inline asm
	{	
.reg .f64 data;
	ld.global.ca.f64 data, [%rd32772];
	}
	// end inline asm
	// begin inline asm
	bar.sync 0;
	// end inline asm
	// begin inline asm
	{	
.reg .f64 data;
	ld.global.ca.f64 data, [%rd32772];
	}
	// end inline asm
	// begin inline asm
	bar.sync 0;
	// end inline asm
	// begin inline asm
	{	
.reg .f64 data;
	ld.global.ca.f64 data, [%rd32772];
	}
	// end inline asm
	// begin inline asm
	bar.sync 0;
	// end inline asm
	// begin inline asm
	{	
.reg .f64 data;
	ld.global.ca.f64 data, [%rd32772];
	}
	// end inline asm
	// begin inline asm
	bar.sync 0;
	// end inline asm
	// begin inline asm
	{	
.reg .f64 data;
	ld.global.ca.f64 data, [%rd32772];
	}
	// end inline asm
	// begin inline asm
	bar.sync 0;
	// end inline asm
	// begin inline asm
	{	
.reg .f64 data;
	ld.global.ca.f64 data, [%rd32772];
	}
	// end inline asm
	// begin inline asm
	bar.sync 0;
	// end inline asm
	// begin inline asm
	{	
.reg .f64 data;
	ld.global.ca.f64 data, [%rd32772];
	}
	// end inline asm
	// begin inline asm
	bar.sync 0;
	// end inline asm
	// begin inline asm
	{	
.reg .f64 data;
	ld.global.ca.f64 data, [%rd32772];
	}
	// end inline asm
	// begin inline asm
	bar.sync 0;
	// end inline asm
	// begin inline asm
	{	
.reg .f64 data;
	ld.global.ca.f64 data, [%rd32772];
	}
	// end inline asm
	// begin inline asm
	bar.sync 0;
	// end inline asm
	// begin inline asm
	{	
.reg .f64 data;
	ld.global.ca.f64 data, [%rd32772];
	}
	// end inline asm
	// begin inline asm
	bar.sync 0;
	// end inline asm
	// begin inline asm
	{	
.reg .f64 data;
	ld.global.ca.f64 data, [%rd32772];
	}
	// end inline asm
	// begin inline asm
	bar.sync 0;
	// end inline asm
	// begin inline asm
	{	
.reg .f64 data;
	ld.global.ca.f64 data, [%rd32772];
	}
	// end inline asm
	// begin inline asm
	bar.sync 0;
	// end inline asm
	// begin inline asm
	{	
.reg .f64 data;
	ld.global.ca.f64 data, [%rd32772];
	}
	// end inline asm
	// begin inline asm
	bar.sync 0;
	// end inline asm
	// begin inline asm
	{	
.reg .f64 data;
	ld.global.ca.f64 data, [%rd32772];
	}
	// end inline asm
	// begin inline asm
	bar.sync 0;
	// end inline asm
	// begin inline asm
	{	
.reg .f64 data;
	ld.global.ca.f64 data, [%rd32772];
	}
	// end inline asm
	// begin inline asm
	bar.sync 0;
	// end inline asm
	// begin inline asm
	{	
.reg .f64 data;
	ld.global.ca.f64 data, [%rd32772];
	}
	// end inline asm
	// begin inline asm
	bar.sync 0;
	// end inline asm
	// begin inline asm
	{	
.reg .f64 data;
	ld.global.ca.f64 data, [%rd32772];
	}
	// end inline asm
	// begin inline asm
	bar.sync 0;
	// end inline asm
	// begin inline asm
	{	
.reg .f64 data;
	ld.global.ca.f64 data, [%rd32772];
	}
	// end inline asm
	// begin inline asm
	bar.sync 0;
	// end inline asm
	// begin inline asm
	{	
.reg .f64 data;
	ld.global.ca.f64 data, [%rd32772];
	}
	// end inline asm
	// begin inline asm
	bar.sync 0;
	// end inline asm
	// begin inline asm
	{	
.reg .f64 data;
	ld.global.ca.f64 data, [%rd32772];
	}
	// end inline asm
	// begin inline asm
	bar.sync 0;
	// end inline asm
	// begin inline asm
	{	
.reg .f64 data;
	ld.global.ca.f64 data, [%rd32772];
	}
	// end inline asm
	// begin inline asm
	bar.sync 0;
	// end inline asm
	// begin inline asm
	{	
.reg .f64 data;
	ld.global.ca.f64 data, [%rd32772];
	}
	// end inline asm
	// begin inline asm
	bar.sync 0;
	// end inline asm
	// begin inline asm
	{	
.reg .f64 data;
	ld.global.ca.f64 data, [%rd32772];
	}
	// end inline asm
	// begin inline asm
	bar.sync 0;
	// end inline asm
	// begin inline asm
	{	
.reg .f64 data;
	ld.global.ca.f64 data, [%rd32772];
	}
	// end inline asm
	// begin inline asm
	bar.sync 0;
	// end inline asm
	// begin inline asm
	{	
.reg .f64 data;
	ld.global.ca.f64 data, [%rd32772];
	}
	// end inline asm
	// begin inline asm
	bar.sync 0;
	// end inline asm
	// begin inline asm
	{	
.reg .f64 data;
	ld.global.ca.f64 data, [%rd32772];
	}
	// end inline asm
	// begin inline asm
	bar.sync 0;
	// end inline asm
	// begin inline asm
	{	
.reg .f64 data;
	ld.global.ca.f64 data, [%rd32772];
	}
	// end inline asm
	// begin inline asm
	bar.sync 0;
	// end inline asm
	// begin inline asm
	{	
.reg .f64 data;
	ld.global.ca.f64 data, [%rd32772];
	}
	// end inline asm
	// begin inline asm
	bar.sync 0;
	// end inline asm
	// begin inline asm
	{	
.reg .f64 data;
	ld.global.ca.f64 data, [%rd32772];
	}
	// end inline asm
	// begin inline asm
	bar.sync 0;
	// end inline asm
	// begin inline asm
	{	
.reg .f64 data;
	ld.global.ca.f64 data, [%rd32772];
	}
	// end inline asm
	// begin inline asm
	bar.sync 0;
	// end inline asm
	// begin inline asm
	{	
.reg .f64 data;
	ld.global.ca.f64 data, [%rd32772];
	}
	// end inline asm
	// begin inline asm
	bar.sync 0;
	// end inline asm
	// begin inline asm
	{	
.reg .f64 data;
	ld.global.ca.f64 data, [%rd32772];
	}
	// end inline asm
	// begin inline asm
	bar.sync 0;
	// end inline asm
	// begin inline asm
	{	
.reg .f64 data;
	ld.global.ca.f64 data, [%rd32772];
	}
	// end inline asm
	// begin inline asm
	bar.sync 0;
	// end inline asm
	// begin inline asm
	{	
.reg .f64 data;
	ld.global.ca.f64 data, [%rd32772];
	}
	// end inline asm
	// begin inline asm
	bar.sync 0;
	// end inline asm
	// begin inline asm
	{	
.reg .f64 data;
	ld.global.ca.f64 data, [%rd32772];
	}
	// end inline asm
	// begin inline asm
	bar.sync 0;
	// end inline asm
	// begin inline asm
	{	
.reg .f64 data;
	ld.global.ca.f64 data, [%rd32772];
	}
	// end inline asm
	// begin inline asm
	bar.sync 0;
	// end inline asm
	// begin inline asm
	{	
.reg .f64 data;
	ld.global.ca.f64 data, [%rd32772];
	}
	// end inline asm
	// begin inline asm
	bar.sync 0;
	// end inline asm
	// begin inline asm
	{	
.reg .f64 data;
	ld.global.ca.f64 data, [%rd32772];
	}
	// end inline asm
	// begin inline asm
	bar.sync 0;
	// end inline asm
	// begin inline asm
	{	
.reg .f64 data;
	ld.global.ca.f64 data, [%rd32772];
	}
	// end inline asm
	// begin inline asm
	bar.sync 0;
	// end inline asm
	// begin inline asm
	{	
.reg .f64 data;
	ld.global.ca.f64 data, [%rd32772];
	}
	// end inline asm
	// begin inline asm
	bar.sync 0;
	// end inline asm
	// begin inline asm
	{	
.reg .f64 data;
	ld.global.ca.f64 data, [%rd32772];
	}
	// end inline asm
	// begin inline asm
	bar.sync 0;
	// end inline asm
	// begin inline asm
	{	
.reg .f64 data;
	ld.global.ca.f64 data, [%rd32772];
	}
	// end inline asm
	// begin inline asm
	bar.sync 0;
	// end inline asm
	// begin inline asm
	{	
.reg .f64 data;
	ld.global.ca.f64 data, [%rd32772];
	}
	// end inline asm
	// begin inline asm
	bar.sync 0;
	// end inline asm
	// begin inline asm
	{	
.reg .f64 data;
	ld.global.ca.f64 data, [%rd32772];
	}
	// end inline asm
	// begin inline asm
	bar.sync 0;
	// end inline asm
	// begin inline asm
	{	
.reg .f64 data;
	ld.global.ca.f64 data, [%rd32772];
	}
	// end inline asm
	// begin inline asm
	bar.sync 0;
	// end inline asm
	// begin inline asm
	{	
.reg .f64 data;
	ld.global.ca.f64 data, [%rd32772];
	}
	// end inline asm
	// begin inline asm
	bar.sync 0;
	// end inline asm
	// begin inline asm
	{	
.reg .f64 data;
	ld.global.ca.f64 data, [%rd32772];
	}
	// end inline asm
	// begin inline asm
	bar.sync 0;
	// end inline asm
	// begin inline asm
	{	
.reg .f64 data;
	ld.global.ca.f64 data, [%rd32772];
	}
	// end inline asm
	// begin inline asm
	bar.sync 0;
	// end inline asm
	// begin inline asm
	{	
.reg .f64 data;
	ld.global.ca.f64 data, [%rd32772];
	}
	// end inline asm
	// begin inline asm
	bar.sync 0;
	// end inline asm
	// begin inline asm
	{	
.reg .f64 data;
	ld.global.ca.f64 data, [%rd32772];
	}
	// end inline asm
	// begin inline asm
	bar.sync 0;
	// end inline asm
	// begin inline asm
	{	
.reg .f64 data;
	ld.global.ca.f64 data, [%rd32772];
	}
	// end inline asm
	// begin inline asm
	bar.sync 0;
	// end inline asm
	// begin inline asm
	{	
.reg .f64 data;
	ld.global.ca.f64 data, [%rd32772];
	}
	// end inline asm
	// begin inline asm
	bar.sync 0;
	// end inline asm
	// begin inline asm
	{	
.reg .f64 data;
	ld.global.ca.f64 data, [%rd32772];
	}
	// end inline asm
	// begin inline asm
	bar.sync 0;
	// end inline asm
	// begin inline asm
	{	
.reg .f64 data;
	ld.global.ca.f64 data, [%rd32772];
	}
	// end inline asm
	// begin inline asm
	bar.sync 0;
	// end inline asm
	// begin inline asm
	{	
.reg .f64 data;
	ld.global.ca.f64 data, [%rd32772];
	}
	// end inline asm
	// begin inline asm
	bar.sync 0;
	// end inline asm
	// begin inline asm
	{	
.reg .f64 data;
	ld.global.ca.f64 data, [%rd32772];
	}
	// end inline asm
	// begin inline asm
	bar.sync 0;
	// end inline asm
	// begin inline asm
	{	
.reg .f64 data;
	ld.global.ca.f64 data, [%rd32772];
	}
	// end inline asm
	// begin inline asm
	bar.sync 0;
	// end inline asm
	// begin inline asm
	{	
.reg .f64 data;
	ld.global.ca.f64 data, [%rd32772];
	}
	// end inline asm
	// begin inline asm
	bar.sync 0;
	// end inline asm
	// begin inline asm
	{	
.reg .f64 data;
	ld.global.ca.f64 data, [%rd32772];
	}
	// end inline asm
	// begin inline asm
	bar.sync 0;
	// end inline asm
	// begin inline asm
	{	
.reg .f64 data;
	ld.global.ca.f64 data, [%rd32772];
	}
	// end inline asm
	// begin inline asm
	bar.sync 0;
	// end inline asm
	// begin inline asm
	{	
.reg .f64 data;
	ld.global.ca.f64 data, [%rd32772];
	}
	// end inline asm
	// begin inline asm
	bar.sync 0;
	// end inline asm
	// begin inline asm
	{	
.reg .f64 data;
	ld.global.ca.f64 data, [%rd32772];
	}
	// end inline asm
	// begin inline asm
	bar.sync 0;
	// end inline asm
	// begin inline asm
	{	
.reg .f64 data;
	ld.global.ca.f64 data, [%rd32772];
	}
	// end inline asm
	// begin inline asm
	bar.sync 0;
	// end inline asm
	// begin inline asm
	{	
.reg .f64 data;
	ld.global.ca.f64 data, [%rd32772];
	}
	// end inline asm
	// begin inline asm
	bar.sync 0;
	// end inline asm
	// begin inline asm
	{	
.reg .f64 data;
	ld.global.ca.f64 data, [%rd32772];
	}
	// end inline asm
	// begin inline asm
	bar.sync 0;
	// end inline asm
	// begin inline asm
	{	
.reg .f64 data;
	ld.global.ca.f64 data, [%rd32772];
	}
	// end inline asm
	// begin inline asm
	bar.sync 0;
	// end inline asm
	// begin inline asm
	{	
.reg .f64 data;
	ld.global.ca.f64 data, [%rd32772];
	}
	// end inline asm
	// begin inline asm
	bar.sync 0;
	// end inline asm
	// begin inline asm
	{	
.reg .f64 data;
	ld.global.ca.f64 data, [%rd32772];
	}
	// end inline asm
	// begin inline asm
	bar.sync 0;
	// end inline asm
	// begin inline asm
	{	
.reg .f64 data;
	ld.global.ca.f64 data, [%rd32772];
	}
	// end inline asm
	// begin inline asm
	bar.sync 0;
	// end inline asm
	// begin inline asm
	{	
.reg .f64 data;
	ld.global.ca.f64 data, [%rd32772];
	}
	// end inline asm
	// begin inline asm
	bar.sync 0;
	// end inline asm
	// begin inline asm
	{	
.reg .f64 data;
	ld.global.ca.f64 data, [%rd32772];
	}
	// end inline asm
	// begin inline asm
	bar.sync 0;
	// end inline asm
	// begin inline asm
	{	
.reg .f64 data;
	ld.global.ca.f64 data, [%rd32772];
	}
	// end inline asm
	// begin inline asm
	bar.sync 0;
	// end inline asm
	// begin inline asm
	{	
.reg .f64 data;
	ld.global.ca.f64 data, [%rd32772];
	}
	// end inline asm
	// begin inline asm
	bar.sync 0;
	// end inline asm
	// begin inline asm
	{	
.reg .f64 data;
	ld.global.ca.f64 data, [%rd32772];
	}
	// end inline asm
	// begin inline asm
	bar.sync 0;
	// end inline asm
	// begin inline asm
	{	
.reg .f64 data;
	ld.global.ca.f64 data, [%rd32772];
	}
	// end inline asm
	// begin inline asm
	bar.sync 0;
	// end inline asm
	// begin inline asm
	{	
.reg .f64 data;
	ld.global.ca.f64 data, [%rd32772];
	}
	// end inline asm
	// begin inline asm
	bar.sync 0;
	// end inline asm
	// begin inline asm
	{	
.reg .f64 data;
	ld.global.ca.f64 data, [%rd32772];
	}
	// end inline asm
	// begin inline asm
	bar.sync 0;
	// end inline asm
	// begin inline asm
	{	
.reg .f64 data;
	ld.global.ca.f64 data, [%rd32772];
	}
	// end inline asm
	// begin inline asm
	bar.sync 0;
	// end inline asm
	// begin inline asm
	{	
.reg .f64 data;
	ld.global.ca.f64 data, [%rd32772];
	}
	// end inline asm
	// begin inline asm
	bar.sync 0;
	// end inline asm
	// begin inline asm
	{	
.reg .f64 data;
	ld.global.ca.f64 data, [%rd32772];
	}
	// end inline asm
	// begin inline asm
	bar.sync 0;
	// end inline asm
	// begin inline asm
	{	
.reg .f64 data;
	ld.global.ca.f64 data, [%rd32772];
	}
	// end inline asm
	// begin inline asm
	bar.sync 0;
	// end inline asm
	// begin inline asm
	{	
.reg .f64 data;
	ld.global.ca.f64 data, [%rd32772];
	}
	// end inline asm
	// begin inline asm
	bar.sync 0;
	// end inline asm
	// begin inline asm
	{	
.reg .f64 data;
	ld.global.ca.f64 data, [%rd32772];
	}
	// end inline asm
	// begin inline asm
	bar.sync 0;
	// end inline asm
	// begin inline asm
	{	
.reg .f64 data;
	ld.global.ca.f64 data, [%rd32772];
	}
	// end inline asm
	// begin inline asm
	bar.sync 0;
	// end inline asm
	// begin inline asm
	{	
.reg .f64 data;
	ld.global.ca.f64 data, [%rd32772];
	}
	// end inline asm
	// begin inline asm
	bar.sync 0;
	// end inline asm
	// begin inline asm
	{	
.reg .f64 data;
	ld.global.ca.f64 data, [%rd32772];
	}
	// end inline asm
	// begin inline asm
	bar.sync 0;
	// end inline asm
	// begin inline asm
	{	
.reg .f64 data;
	ld.global.ca.f64 data, [%rd32772];
	}
	// end inline asm
	// begin inline asm
	bar.sync 0;
	// end inline asm
	// begin inline asm
	{	
.reg .f64 data;
	ld.global.ca.f64 data, [%rd32772];
	}
	// end inline asm
	// begin inline asm
	bar.sync 0;
	// end inline asm
	// begin inline asm
	{	
.reg .f64 data;
	ld.global.ca.f64 data, [%rd32772];
	}
	// end inline asm
	// begin inline asm
	bar.sync 0;
	// end inline asm
	// begin inline asm
	{	
.reg .f64 data;
	ld.global.ca.f64 data, [%rd32772];
	}
	// end inline asm
	// begin inline asm
	bar.sync 0;
	// end inline asm
	// begin inline asm
	{	
.reg .f64 data;
	ld.global.ca.f64 data, [%rd32772];
	}
	// end inline asm
	// begin inline asm
	bar.sync 0;
	// end inline asm
	// begin inline asm
	{	
.reg .f64 data;
	ld.global.ca.f64 data, [%rd32772];
	}
	// end inline asm
	// begin inline asm
	bar.sync 0;
	// end inline asm
	// begin inline asm
	{	
.reg .f64 data;
	ld.global.ca.f64 data, [%rd32772];
	}
	// end inline asm
	// begin inline asm
	bar.sync 0;
	// end inline asm
	// begin inline asm
	{	
.reg .f64 data;
	ld.global.ca.f64 data, [%rd32772];
	}
	// end inline asm
	// begin inline asm
	bar.sync 0;
	// end inline asm
	// begin inline asm
	{	
.reg .f64 data;
	ld.global.ca.f64 data, [%rd32772];
	}
	// end inline asm
	// begin inline asm
	bar.sync 0;
	// end inline asm
	// begin inline asm
	{	
.reg .f64 data;
	ld.global.ca.f64 data, [%rd32772];
	}
	// end inline asm
	// begin inline asm
	bar.sync 0;
	// end inline asm
	// begin inline asm
	{	
.reg .f64 data;
	ld.global.ca.f64 data, [%rd32772];
	}
	// end inline asm
	// begin inline asm
	bar.sync 0;
	// end inline asm
	// begin inline asm
	{	
.reg .f64 data;
	ld.global.ca.f64 data, [%rd32772];
	}
	// end inline asm
	// begin inline asm
	bar.sync 0;
	// end inline asm
	// begin inline asm
	{	
.reg .f64 data;
	ld.global.ca.f64 data, [%rd32772];
	}
	// end inline asm
	// begin inline asm
	bar.sync 0;
	// end inline asm
	// begin inline asm
	{	
.reg .f64 data;
	ld.global.ca.f64 data, [%rd32772];
	}
	// end inline asm
	// begin inline asm
	bar.sync 0;
	// end inline asm
	// begin inline asm
	{	
.reg .f64 data;
	ld.global.ca.f64 data, [%rd32772];
	}
	// end inline asm
	// begin inline asm
	bar.sync 0;
	// end inline asm
	// begin inline asm
	{	
.reg .f64 data;
	ld.global.ca.f64 data, [%rd32772];
	}
	// end inline asm
	// begin inline asm
	bar.sync 0;
	// end inline asm
	// begin inline asm
	{	
.reg .f64 data;
	ld.global.ca.f64 data, [%rd32772];
	}
	// end inline asm
	// begin inline asm
	bar.sync 0;
	// end inline asm
	// begin inline asm
	{	
.reg .f64 data;
	ld.global.ca.f64 data, [%rd32772];
	}
	// end inline asm
	// begin inline asm
	bar.sync 0;
	// end inline asm
	// begin inline asm
	{	
.reg .f64 data;
	ld.global.ca.f64 data, [%rd32772];
	}
	// end inline asm
	// begin inline asm
	bar.sync 0;
	// end inline asm
	// begin inline asm
	{	
.reg .f64 data;
	ld.global.ca.f64 data, [%rd32772];
	}
	// end inline asm
	// begin inline asm
	bar.sync 0;
	// end inline asm
	// begin inline asm
	{	
.reg .f64 data;
	ld.global.ca.f64 data, [%rd32772];
	}
	// end inline asm
	// begin inline asm
	bar.sync 0;
	// end inline asm
	// begin inline asm
	{	
.reg .f64 data;
	ld.global.ca.f64 data, [%rd32772];
	}
	// end inline asm
	// begin inline asm
	bar.sync 0;
	// end inline asm
	// begin inline asm
	{	
.reg .f64 data;
	ld.global.ca.f64 data, [%rd32772];
	}
	// end inline asm
	// begin inline asm
	bar.sync 0;
	// end inline asm
	// begin inline asm
	{	
.reg .f64 data;
	ld.global.ca.f64 data, [%rd32772];
	}
	// end inline asm
	// begin inline asm
	bar.sync 0;
	// end inline asm
	// begin inline asm
	{	
.reg .f64 data;
	ld.global.ca.f64 data, [%rd32772];
	}
	// end inline asm
	// begin inline asm
	bar.sync 0;
	// end inline asm
	// begin inline asm
	{	
.reg .f64 data;
	ld.global.ca.f64 data, [%rd32772];
	}
	// end inline asm
	// begin inline asm
	bar.sync 0;
	// end inline asm
	// begin inline asm
	{	
.reg .f64 data;
	ld.global.ca.f64 data, [%rd32772];
	}
	// end inline asm
	// begin inline asm
	bar.sync 0;
	// end inline asm
	// begin inline asm
	{	
.reg .f64 data;
	ld.global.ca.f64 data, [%rd32772];
	}
	// end inline asm
	// begin inline asm
	bar.sync 0;
	// end inline asm
	// begin inline asm
	{	
.reg .f64 data;
	ld.global.ca.f64 data, [%rd32772];
	}
	// end inline asm
	// begin inline asm
	bar.sync 0;
	// end inline asm
	// begin inline asm
	{	
.reg .f64 data;
	ld.global.ca.f64 data, [%rd32772];
	}
	// end inline asm
	// begin inline asm
	bar.sync 0;
	// end inline asm
	// begin inline asm
	{	
.reg .f64 data;
	ld.global.ca.f64 data, [%rd32772];
	}
	// end inline asm
	// begin inline asm
	bar.sync 0;
	// end inline asm
	// begin inline asm
	{	
.reg .f64 data;
	ld.global.ca.f64 data, [%rd32772];
	}
	// end inline asm
	// begin inline asm
	bar.sync 0;
	// end inline asm
	// begin inline asm
	{	
.reg .f64 data;
	ld.global.ca.f64 data, [%rd32772];
	}
	// end inline asm
	// begin inline asm
	bar.sync 0;
	// end inline asm
	// begin inline asm
	{	
.reg .f64 data;
	ld.global.ca.f64 data, [%rd32772];
	}
	// end inline asm
	// begin inline asm
	bar.sync 0;
	// end inline asm
	// begin inline asm
	{	
.reg .f64 data;
	ld.global.ca.f64 data, [%rd32772];
	}
	// end inline asm
	// begin inline asm
	bar.sync 0;
	// end inline asm
	// begin inline asm
	{	
.reg .f64 data;
	ld.global.ca.f64 data, [%rd32772];
	}
	// end inline asm
	// begin inline asm
	bar.sync 0;
	// end inline asm
	// begin inline asm
	{	
.reg .f64 data;
	ld.global.ca.f64 data, [%rd32772];
	}
	// end inline asm
	// begin inline asm
	bar.sync 0;
	// end inline asm
	// begin inline asm
	{	
.reg .f64 data;
	ld.global.ca.f64 data, [%rd32772];
	}
	// end inline asm
	// begin inline asm
	bar.sync 0;
	// end inline asm
	// begin inline asm
	{	
.reg .f64 data;
	ld.global.ca.f64 data, [%rd32772];
	}
	// end inline asm
	// begin inline asm
	bar.sync 0;
	// end inline asm
	// begin inline asm
	{	
.reg .f64 data;
	ld.global.ca.f64 data, [%rd32772];
	}
	// end inline asm
	// begin inline asm
	bar.sync 0;
	// end inline asm
	// begin inline asm
	{	
.reg .f64 data;
	ld.global.ca.f64 data, [%rd32772];
	}
	// end inline asm
	// begin inline asm
	bar.sync 0;
	// end inline asm
	// begin inline asm
	{	
.reg .f64 data;
	ld.global.ca.f64 data, [%rd32772];
	}
	// end inline asm
	// begin inline asm
	bar.sync 0;
	// end inline asm
	// begin inline asm
	{	
.reg .f64 data;
	ld.global.ca.f64 data, [%rd32772];
	}
	// end inline asm
	// begin inline asm
	bar.sync 0;
	// end inline asm
	// begin inline asm
	{	
.reg .f64 data;
	ld.global.ca.f64 data, [%rd32772];
	}
	// end inline asm
	// begin inline asm
	bar.sync 0;
	// end inline asm
	// begin inline asm
	{	
.reg .f64 data;
	ld.global.ca.f64 data, [%rd32772];
	}
	// end inline asm
	// begin inline asm
	bar.sync 0;
	// end inline asm
	// begin inline asm
	{	
.reg .f64 data;
	ld.global.ca.f64 data, [%rd32772];
	}
	// end inline asm
	// begin inline asm
	bar.sync 0;
	// end inline asm
	// begin inline asm
	{	
.reg .f64 data;
	ld.global.ca.f64 data, [%rd32772];
	}
	// end inline asm
	// begin inline asm
	bar.sync 0;
	// end inline asm
	// begin inline asm
	{	
.reg .f64 data;
	ld.global.ca.f64 data, [%rd32772];
	}
	// end inline asm
	// begin inline asm
	bar.sync 0;
	// end inline asm
	// begin inline asm
	{	
.reg .f64 data;
	ld.global.ca.f64 data, [%rd32772];
	}
	// end inline asm
	// begin inline asm
	bar.sync 0;
	// end inline asm
	// begin inline asm
	{	
.reg .f64 data;
	ld.global.ca.f64 data, [%rd32772];
	}
	// end inline asm
	// begin inline asm
	bar.sync 0;
	// end inline asm
	// begin inline asm
	{	
.reg .f64 data;
	ld.global.ca.f64 data, [%rd32772];
	}
	// end inline asm
	// begin inline asm
	bar.sync 0;
	// end inline asm
	// begin inline asm
	{	
.reg .f64 data;
	ld.global.ca.f64 data, [%rd32772];
	}
	// end inline asm
	// begin inline asm
	bar.sync 0;
	// end inline asm
	// begin inline asm
	{	
.reg .f64 data;
	ld.global.ca.f64 data, [%rd32772];
	}
	// end inline asm
	// begin inline asm
	bar.sync 0;
	// end inline asm
	// begin inline asm
	{	
.reg .f64 data;
	ld.global.ca.f64 data, [%rd32772];
	}
	// end inline asm
	// begin inline asm
	bar.sync 0;
	// end inline asm
	// begin inline asm
	{	
.reg .f64 data;
	ld.global.ca.f64 data, [%rd32772];
	}
	// end inline asm
	// begin inline asm
	bar.sync 0;
	// end inline asm
	// begin inline asm
	{	
.reg .f64 data;
	ld.global.ca.f64 data, [%rd32772];
	}
	// end inline asm
	// begin inline asm
	bar.sync 0;
	// end inline asm
	// begin inline asm
	{	
.reg .f64 data;
	ld.global.ca.f64 data, [%rd32772];
	}
	// end inline asm
	// begin inline asm
	bar.sync 0;
	// end inline asm
	// begin inline asm
	{	
.reg .f64 data;
	ld.global.ca.f64 data, [%rd32772];
	}
	// end inline asm
	// begin inline asm
	bar.sync 0;
	// end inline asm
	// begin inline asm
	{	
.reg .f64 data;
	ld.global.ca.f64 data, [%rd32772];
	}
	// end inline asm
	// begin inline asm
	bar.sync 0;
	// end inline asm
	// begin inline asm
	{	
.reg .f64 data;
	ld.global.ca.f64 data, [%rd32772];
	}
	// end inline asm
	// begin inline asm
	bar.sync 0;
	// end inline asm
	// begin inline asm
	{	
.reg .f64 data;
	ld.global.ca.f64 data, [%rd32772];
	}
	// end inline asm
	// begin inline asm
	bar.sync 0;
	// end inline asm
	// begin inline asm
	{	
.reg .f64 data;
	ld.global.ca.f64 data, [%rd32772];
	}
	// end inline asm
	// begin inline asm
	bar.sync 0;
	// end inline asm
	// begin inline asm
	{	
.reg .f64 data;
	ld.global.ca.f64 data, [%rd32772];
	}
	// end inline asm
	// begin inline asm
	bar.sync 0;
	// end inline asm
	// begin inline asm
	{	
.reg .f64 data;
	ld.global.ca.f64 data, [%rd32772];
	}
	// end inline asm
	// begin inline asm
	bar.sync 0;
	// end inline asm
	// begin inline asm
	{	
.reg .f64 data;
	ld.global.ca.f64 data, [%rd32772];
	}
	// end inline asm
	// begin inline asm
	bar.sync 0;
	// end inline asm
	// begin inline asm
	{	
.reg .f64 data;
	ld.global.ca.f64 data, [%rd32772];
	}
	// end inline asm
	// begin inline asm
	bar.sync 0;
	// end inline asm
	// begin inline asm
	{	
.reg .f64 data;
	ld.global.ca.f64 data, [%rd32772];
	}
	// end inline asm
	// begin inline asm
	bar.sync 0;
	// end inline asm
	// begin inline asm
	{	
.reg .f64 data;
	ld.global.ca.f64 data, [%rd32772];
	}
	// end inline asm
	// begin inline asm
	bar.sync 0;
	// end inline asm
	// begin inline asm
	{	
.reg .f64 data;
	ld.global.ca.f64 data, [%rd32772];
	}
	// end inline asm
	// begin inline asm
	bar.sync 0;
	// end inline asm
	// begin inline asm
	{	
.reg .f64 data;
	ld.global.ca.f64 data, [%rd32772];
	}
	// end inline asm
	// begin inline asm
	bar.sync 0;
	// end inline asm
	// begin inline asm
	{	
.reg .f64 data;
	ld.global.ca.f64 data, [%rd32772];
	}
	// end inline asm
	// begin inline asm
	bar.sync 0;
	// end inline asm
	// begin inline asm
	{	
.reg .f64 data;
	ld.global.ca.f64 data, [%rd32772];
	}
	// end inline asm
	// begin inline asm
	bar.sync 0;
	// end inline asm
	// begin inline asm
	{	
.reg .f64 data;
	ld.global.ca.f64 data, [%rd32772];
	}
	// end inline asm
	// begin inline asm
	bar.sync 0;
	// end inline asm
	// begin inline asm
	{	
.reg .f64 data;
	ld.global.ca.f64 data, [%rd32772];
	}
	// end inline asm
	// begin inline asm
	bar.sync 0;
	// end inline asm
	// begin inline asm
	{	
.reg .f64 data;
	ld.global.ca.f64 data, [%rd32772];
	}
	// end inline asm
	// begin inline asm
	bar.sync 0;
	// end inline asm
	// begin inline asm
	{	
.reg .f64 data;
	ld.global.ca.f64 data, [%rd32772];
	}
	// end inline asm
	// begin inline asm
	bar.sync 0;
	// end inline asm
	// begin inline asm
	{	
.reg .f64 data;
	ld.global.ca.f64 data, [%rd32772];
	}
	// end inline asm
	// begin inline asm
	bar.sync 0;
	// end inline asm
	// begin inline asm
	{	
.reg .f64 data;
	ld.global.ca.f64 data, [%rd32772];
	}
	// end inline asm
	// begin inline asm
	bar.sync 0;
	// end inline asm
	// begin inline asm
	{	
.reg .f64 data;
	ld.global.ca.f64 data, [%rd32772];
	}
	// end inline asm
	// begin inline asm
	bar.sync 0;
	// end inline asm
	// begin inline asm
	{	
.reg .f64 data;
	ld.global.ca.f64 data, [%rd32772];
	}
	// end inline asm
	// begin inline asm
	bar.sync 0;
	// end inline asm
	// begin inline asm
	{	
.reg .f64 data;
	ld.global.ca.f64 data, [%rd32772];
	}
	// end inline asm
	// begin inline asm
	bar.sync 0;
	// end inline asm
	// begin inline asm
	{	
.reg .f64 data;
	ld.global.ca.f64 data, [%rd32772];
	}
	// end inline asm
	// begin inline asm
	bar.sync 0;
	// end inline asm
	// begin inline asm
	{	
.reg .f64 data;
	ld.global.ca.f64 data, [%rd32772];
	}
	// end inline asm
	// begin inline asm
	bar.sync 0;
	// end inline asm
	// begin inline asm
	{	
.reg .f64 data;
	ld.global.ca.f64 data, [%rd32772];
	}
	// end inline asm
	// begin inline asm
	bar.sync 0;
	// end inline asm
	// begin inline asm
	{	
.reg .f64 data;
	ld.global.ca.f64 data, [%rd32772];
	}
	// end inline asm
	// begin inline asm
	bar.sync 0;
	// end inline asm
	// begin inline asm
	{	
.reg .f64 data;
	ld.global.ca.f64 data, [%rd32772];
	}
	// end inline asm
	// begin inline asm
	bar.sync 0;
	// end inline asm
	// begin inline asm
	{	
.reg .f64 data;
	ld.global.ca.f64 data, [%rd32772];
	}
	// end inline asm
	// begin inline asm
	bar.sync 0;
	// end inline asm
	// begin inline asm
	{	
.reg .f64 data;
	ld.global.ca.f64 data, [%rd32772];
	}
	// end inline asm
	// begin inline asm
	bar.sync 0;
	// end inline asm
	// begin inline asm
	{	
.reg .f64 data;
	ld.global.ca.f64 data, [%rd32772];
	}
	// end inline asm
	// begin inline asm
	bar.sync 0;
	// end inline asm
	// begin inline asm
	{	
.reg .f64 data;
	ld.global.ca.f64 data, [%rd32772];
	}
	// end inline asm
	// begin inline asm
	bar.sync 0;
	// end inline asm
	// begin inline asm
	{	
.reg .f64 data;
	ld.global.ca.f64 data, [%rd32772];
	}
	// end inline asm
	// begin inline asm
	bar.sync 0;
	// end inline asm
	// begin inline asm
	{	
.reg .f64 data;
	ld.global.ca.f64 data, [%rd32772];
	}
	// end inline asm
	// begin inline asm
	bar.sync 0;
	// end inline asm
	// begin inline asm
	{	
.reg .f64 data;
	ld.global.ca.f64 data, [%rd32772];
	}
	// end inline asm
	// begin inline asm
	bar.sync 0;
	// end inline asm
	// begin inline asm
	{	
.reg .f64 data;
	ld.global.ca.f64 data, [%rd32772];
	}
	// end inline asm
	// begin inline asm
	bar.sync 0;
	// end inline asm
	// begin inline asm
	{	
.reg .f64 data;
	ld.global.ca.f64 data, [%rd32772];
	}
	// end inline asm
	// begin inline asm
	bar.sync 0;
	// end inline asm
	// begin inline asm
	{	
.reg .f64 data;
	ld.global.ca.f64 data, [%rd32772];
	}
	// end inline asm
	// begin inline asm
	bar.sync 0;
	// end inline asm
	// begin inline asm
	{	
.reg .f64 data;
	ld.global.ca.f64 data, [%rd32772];
	}
	// end inline asm
	// begin inline asm
	bar.sync 0;
	// end inline asm
	// begin inline asm
	{	
.reg .f64 data;
	ld.global.ca.f64 data, [%rd32772];
	}
	// end inline asm
	// begin inline asm
	bar.sync 0;
	// end inline asm
	// begin inline asm
	{	
.reg .f64 data;
	ld.global.ca.f64 data, [%rd32772];
	}
	// end inline asm
	// begin inline asm
	bar.sync 0;
	// end inline asm
	// begin inline asm
	{	
.reg .f64 data;
	ld.global.ca.f64 data, [%rd32772];
	}
	// end inline asm
	// begin inline asm
	bar.sync 0;
	// end inline asm
	// begin inline asm
	{	
.reg .f64 data;
	ld.global.ca.f64 data, [%rd32772];
	}
	// end inline asm
	// begin inline asm
	bar.sync 0;
	// end inline asm
	// begin inline asm
	{	
.reg .f64 data;
	ld.global.ca.f64 data, [%rd32772];
	}
	// end inline asm
	// begin inline asm
	bar.sync 0;
	// end inline asm
	// begin inline asm
	{	
.reg .f64 data;
	ld.global.ca.f64 data, [%rd32772];
	}
	// end inline asm
	// begin inline asm
	bar.sync 0;
	// end inline asm
	// begin inline asm
	{	
.reg .f64 data;
	ld.global.ca.f64 data, [%rd32772];
	}
	// end inline asm
	// begin inline asm
	bar.sync 0;
	// end inline asm
	// begin inline asm
	{	
.reg .f64 data;
	ld.global.ca.f64 data, [%rd32772];
	}
	// end inline asm
	// begin inline asm
	bar.sync 0;
	// end inline asm
	// begin inline asm
	{	
.reg .f64 data;
	ld.global.ca.f64 data, [%rd32772];
	}
	// end inline asm
	// begin inline asm
	bar.sync 0;
	// end inline asm
	// begin inline asm
	{	
.reg .f64 data;
	ld.global.ca.f64 data, [%rd32772];
	}
	// end inline asm
	// begin inline asm
	bar.sync 0;
	// end inline asm
	// begin inline asm
	{	
.reg .f64 data;
	ld.global.ca.f64 data, [%rd32772];
	}
	// end inline asm
	// begin inline asm
	bar.sync 0;
	// end inline asm
	// begin inline asm
	{	
.reg .f64 data;
	ld.global.ca.f64 data, [%rd32772];
	}
	// end inline asm
	// begin inline asm
	bar.sync 0;
	// end inline asm
	// begin inline asm
	{	
.reg .f64 data;
	ld.global.ca.f64 data, [%rd32772];
	}
	// end inline asm
	// begin inline asm
	bar.sync 0;
	// end inline asm
	// begin inline asm
	{	
.reg .f64 data;
	ld.global.ca.f64 data, [%rd32772];
	}
	// end inline asm
	// begin inline asm
	bar.sync 0;
	// end inline asm
	// begin inline asm
	{	
.reg .f64 data;
	ld.global.ca.f64 data, [%rd32772];
	}
	// end inline asm
	// begin inline asm
	bar.sync 0;
	// end inline asm
	// begin inline asm
	{	
.reg .f64 data;
	ld.global.ca.f64 data, [%rd32772];
	}
	// end inline asm
	// begin inline asm
	bar.sync 0;
	// end inline asm
	// begin inline asm
	{	
.reg .f64 data;
	ld.global.ca.f64 data, [%rd32772];
	}
	// end inline asm
	// begin inline asm
	bar.sync 0;
	// end inline asm
	// begin inline asm
	{	
.reg .f64 data;
	ld.global.ca.f64 data, [%rd32772];
	}
	// end inline asm
	// begin inline asm
	bar.sync 0;
	// end inline asm
	// begin inline asm
	{	
.reg .f64 data;
	ld.global.ca.f64 data, [%rd32772];
	}
	// end inline asm
	// begin inline asm
	bar.sync 0;
	// end inline asm
	// begin inline asm
	{	
.reg .f64 data;
	ld.global.ca.f64 data, [%rd32772];
	}
	// end inline asm
	// begin inline asm
	bar.sync 0;
	// end inline asm
	// begin inline asm
	{	
.reg .f64 data;
	ld.global.ca.f64 data, [%rd32772];
	}
	// end inline asm
	// begin inline asm
	bar.sync 0;
	// end inline asm
	// begin inline asm
	{	
.reg .f64 data;
	ld.global.ca.f64 data, [%rd32772];
	}
	// end inline asm
	// begin inline asm
	bar.sync 0;
	// end inline asm
	// begin inline asm
	{	
.reg .f64 data;
	ld.global.ca.f64 data, [%rd32772];
	}
	// end inline asm
	// begin inline asm
	bar.sync 0;
	// end inline asm
	// begin inline asm
	{	
.reg .f64 data;
	ld.global.ca.f64 data, [%rd32772];
	}
	// end inline asm
	// begin inline asm
	bar.sync 0;
	// end inline asm
	// begin inline asm
	{	
.reg .f64 data;
	ld.global.ca.f64 data, [%rd32772];
	}
	// end inline asm
	// begin inline asm
	bar.sync 0;
	// end inline asm
	// begin inline asm
	{	
.reg .f64 data;
	ld.global.ca.f64 data, [%rd32772];
	}
	// end inline asm
	// begin inline asm
	bar.sync 0;
	// end inline asm
	// begin inline asm
	{	
.reg .f64 data;
	ld.global.ca.f64 data, [%rd32772];
	}
	// end inline asm
	// begin inline asm
	bar.sync 0;
	// end inline asm
	// begin inline asm
	{	
.reg .f64 data;
	ld.global.ca.f64 data, [%rd32772];
	}
	// end inline asm
	// begin inline asm
	bar.sync 0;
	// end inline asm
	// begin inline asm
	{	
.reg .f64 data;
	ld.global.ca.f64 data, [%rd32772];
	}
	// end inline asm
	// begin inline asm
	bar.sync 0;
	// end inline asm
	// begin inline asm
	{	
.reg .f64 data;
	ld.global.ca.f64 data, [%rd32772];
	}
	// end inline asm
	// begin inline asm
	bar.sync 0;
	// end inline asm
	// begin inline asm
	{	
.reg .f64 data;
	ld.global.ca.f64 data, [%rd32772];
	}
	// end inline asm
	// begin inline asm
	bar.sync 0;
	// end inline asm
	// begin inline asm
	{	
.reg .f64 data;
	ld.global.ca.f64 data, [%rd32772];
	}
	// end inline asm
	// begin inline asm
	bar.sync 0;
	// end inline asm
	// begin inline asm
	{	
.reg .f64 data;
	ld.global.ca.f64 data, [%rd32772];
	}
	// end inline asm
	// begin inline asm
	bar.sync 0;
	// end inline asm
	// begin inline asm
	{	
.reg .f64 data;
	ld.global.ca.f64 data, [%rd32772];
	}
	// end inline asm
	// begin inline asm
	bar.sync 0;
	// end inline asm
	// begin inline asm
	{	
.reg .f64 data;
	ld.global.ca.f64 data, [%rd32772];
	}
	// end inline asm
	// begin inline asm
	bar.sync 0;
	// end inline asm
	// begin inline asm
	{	
.reg .f64 data;
	ld.global.ca.f64 data, [%rd32772];
	}
	// end inline asm
	// begin inline asm
	bar.sync 0;
	// end inline asm
	// begin inline asm
	{	
.reg .f64 data;
	ld.global.ca.f64 data, [%rd32772];
	}
	// end inline asm
	// begin inline asm
	bar.sync 0;
	// end inline asm
	// begin inline asm
	{	
.reg .f64 data;
	ld.global.ca.f64 data, [%rd32772];
	}
	// end inline asm
	// begin inline asm
	bar.sync 0;
	// end inline asm
	// begin inline asm
	{	
.reg .f64 data;
	ld.global.ca.f64 data, [%rd32772];
	}
	// end inline asm
	// begin inline asm
	bar.sync 0;
	// end inline asm
	// begin inline asm
	{	
.reg .f64 data;
	ld.global.ca.f64 data, [%rd32772];
	}
	// end inline asm
	// begin inline asm
	bar.sync 0;
	// end inline asm
	// begin inline asm
	{	
.reg .f64 data;
	ld.global.ca.f64 data, [%rd32772];
	}
	// end inline asm
	// begin inline asm
	bar.sync 0;
	// end inline asm
	// begin inline asm
	{	
.reg .f64 data;
	ld.global.ca.f64 data, [%rd32772];
	}
	// end inline asm
	// begin inline asm
	bar.sync 0;
	// end inline asm
	// begin inline asm
	{	
.reg .f64 data;
	ld.global.ca.f64 data, [%rd32772];
	}
	// end inline asm
	// begin inline asm
	bar.sync 0;
	// end inline asm
	// begin inline asm
	{	
.reg .f64 data;
	ld.global.ca.f64 data, [%rd32772];
	}
	// end inline asm
	// begin inline asm
	bar.sync 0;
	// end inline asm
	// begin inline asm
	{	
.reg .f64 data;
	ld.global.ca.f64 data, [%rd32772];
	}
	// end inline asm
	// begin inline asm
	bar.sync 0;
	// end inline asm
	// begin inline asm
	{	
.reg .f64 data;
	ld.global.ca.f64 data, [%rd32772];
	}
	// end inline asm
	// begin inline asm
	bar.sync 0;
	// end inline asm
	// begin inline asm
	{	
.reg .f64 data;
	ld.global.ca.f64 data, [%rd32772];
	}
	// end inline asm
	// begin inline asm
	bar.sync 0;
	// end inline asm
	// begin inline asm
	{	
.reg .f64 data;
	ld.global.ca.f64 data, [%rd32772];
	}
	// end inline asm
	// begin inline asm
	bar.sync 0;
	// end inline asm
	// begin inline asm
	{	
.reg .f64 data;
	ld.global.ca.f64 data, [%rd32772];
	}
	// end inline asm
	// begin inline asm
	bar.sync 0;
	// end inline asm
	// begin inline asm
	{	
.reg .f64 data;
	ld.global.ca.f64 data, [%rd32772];
	}
	// end inline asm
	// begin inline asm
	bar.sync 0;
	// end inline asm
	// begin inline asm
	{	
.reg .f64 data;
	ld.global.ca.f64 data, [%rd32772];
	}
	// end inline asm
	// begin inline asm
	bar.sync 0;
	// end inline asm
	// begin inline asm
	{	
.reg .f64 data;
	ld.global.ca.f64 data, [%rd32772];
	}
	// end inline asm
	// begin inline asm
	bar.sync 0;
	// end inline asm
	// begin inline asm
	{	
.reg .f64 data;
	ld.global.ca.f64 data, [%rd32772];
	}
	// end inline asm
	// begin inline asm
	bar.sync 0;
	// end inline asm
	// begin inline asm
	{	
.reg .f64 data;
	ld.global.ca.f64 data, [%rd32772];
	}
	// end inline asm
	// begin inline asm
	bar.sync 0;
	// end inline asm
	// begin inline asm
	{	
.reg .f64 data;
	ld.global.ca.f64 data, [%rd32772];
	}
	// end inline asm
	// begin inline asm
	bar.sync 0;
	// end inline asm
	// begin inline asm
	{	
.reg .f64 data;
	ld.global.ca.f64 data, [%rd32772];
	}
	// end inline asm
	// begin inline asm
	bar.sync 0;
	// end inline asm
	// begin inline asm
	{	
.reg .f64 data;
	ld.global.ca.f64 data, [%rd32772];
	}
	// end inline asm
	// begin inline asm
	bar.sync 0;
	// end inline asm
	// begin inline asm
	{	
.reg .f64 data;
	ld.global.ca.f64 data, [%rd32772];
	}
	// end inline asm
	// begin inline asm
	bar.sync 0;
	// end inline asm
	// begin inline asm
	{	
.reg .f64 data;
	ld.global.ca.f64 data, [%rd32772];
	}
	// end inline asm
	// begin inline asm
	bar.sync 0;
	// end inline asm
	// begin inline asm
	{	
.reg .f64 data;
	ld.global.ca.f64 data, [%rd32772];
	}
	// end inline asm
	// begin inline asm
	bar.sync 0;
	// end inline asm
	// begin inline asm
	{	
.reg .f64 data;
	ld.global.ca.f64 data, [%rd32772];
	}
	// end inline asm
	// begin inline asm
	bar.sync 0;
	// end inline asm
	// begin inline asm
	{	
.reg .f64 data;
	ld.global.ca.f64 data, [%rd32772];
	}
	// end inline asm
	// begin inline asm
	bar.sync 0;
	// end inline asm
	// begin inline asm
	{	
.reg .f64 data;
	ld.global.ca.f64 data, [%rd32772];
	}
	// end inline asm
	// begin inline asm
	bar.sync 0;
	// end inline asm
	// begin inline asm
	{	
.reg .f64 data;
	ld.global.ca.f64 data, [%rd32772];
	}
	// end inline asm
	// begin inline asm
	bar.sync 0;
	// end inline asm
	// begin inline asm
	{	
.reg .f64 data;
	ld.global.ca.f64 data, [%rd32772];
	}
	// end inline asm
	// begin inline asm
	bar.sync 0;
	// end inline asm
	// begin inline asm
	{	
.reg .f64 data;
	ld.global.ca.f64 data, [%rd32772];
	}
	// end inline asm
	// begin inline asm
	bar.sync 0;
	// end inline asm
	// begin inline asm
	{	
.reg .f64 data;
	ld.global.ca.f64 data, [%rd32772];
	}
	// end inline asm
	// begin inline asm
	bar.sync 0;
	// end inline asm
	// begin inline asm
	{	
.reg .f64 data;
	ld.global.ca.f64 data, [%rd32772];
	}
	// end inline asm
	// begin inline asm
	bar.sync 0;
	// end inline asm
	// begin inline asm
	{	
.reg .f64 data;
	ld.global.ca.f64 data, [%rd32772];
	}
	// end inline asm
	// begin inline asm
	bar.sync 0;
	// end inline asm
	// begin inline asm
	{	
.reg .f64 data;
	ld.global.ca.f64 data, [%rd32772];
	}
	// end inline asm
	// begin inline asm
	bar.sync 0;
	// end inline asm
	// begin inline asm
	{	
.reg .f64 data;
	ld.global.ca.f64 data, [%rd32772];
	}
	// end inline asm
	// begin inline asm
	bar.sync 0;
	// end inline asm
	// begin inline asm
	{	
.reg .f64 data;
	ld.global.ca.f64 data, [%rd32772];
	}
	// end inline asm
	// begin inline asm
	bar.sync 0;
	// end inline asm
	// begin inline asm
	{	
.reg .f64 data;
	ld.global.ca.f64 data, [%rd32772];
	}
	// end inline asm
	// begin inline asm
	bar.sync 0;
	// end inline asm
	// begin inline asm
	{	
.reg .f64 data;
	ld.global.ca.f64 data, [%rd32772];
	}
	// end inline asm
	// begin inline asm
	bar.sync 0;
	// end inline asm
	// begin inline asm
	{	
.reg .f64 data;
	ld.global.ca.f64 data, [%rd32772];
	}
	// end inline asm
	// begin inline asm
	bar.sync 0;
	// end inline asm
	// begin inline asm
	{	
.reg .f64 data;
	ld.global.ca.f64 data, [%rd32772];
	}
	// end inline asm
	// begin inline asm
	bar.sync 0;
	// end inline asm
	// begin inline asm
	{	
.reg .f64 data;
	ld.global.ca.f64 data, [%rd32772];
	}
	// end inline asm
	// begin inline asm
	bar.sync 0;
	// end inline asm
	// begin inline asm
	{	
.reg .f64 data;
	ld.global.ca.f64 data, [%rd32772];
	}
	// end inline asm
	// begin inline asm
	bar.sync 0;
	// end inline asm
	// begin inline asm
	{	
.reg .f64 data;
	ld.global.ca.f64 data, [%rd32772];
	}
	// end inline asm
	// begin inline asm
	bar.sync 0;
	// end inline asm
	// begin inline asm
	{	
.reg .f64 data;
	ld.global.ca.f64 data, [%rd32772];
	}
	// end inline asm
	// begin inline asm
	bar.sync 0;
	// end inline asm
	// begin inline asm
	{	
.reg .f64 data;
	ld.global.ca.f64 data, [%rd32772];
	}
	// end inline asm
	// begin inline asm
	bar.sync 0;
	// end inline asm
	// begin inline asm
	{	
.reg .f64 data;
	ld.global.ca.f64 data, [%rd32772];
	}
	// end inline asm
	// begin inline asm
	bar.sync 0;
	// end inline asm
	// begin inline asm
	{	
.reg .f64 data;
	ld.global.ca.f64 data, [%rd32772];
	}
	// end inline asm
	// begin inline asm
	bar.sync 0;
	// end inline asm
	// begin inline asm
	{	
.reg .f64 data;
	ld.global.ca.f64 data, [%rd32772];
	}
	// end inline asm
	// begin inline asm
	bar.sync 0;
	// end inline asm
	// begin inline asm
	{	
.reg .f64 data;
	ld.global.ca.f64 data, [%rd32772];
	}
	// end inline asm
	// begin inline asm
	bar.sync 0;
	// end inline asm
	// begin inline asm
	{	
.reg .f64 data;
	ld.global.ca.f64 data, [%rd32772];
	}
	// end inline asm
	// begin inline asm
	bar.sync 0;
	// end inline asm
	// begin inline asm
	{	
.reg .f64 data;
	ld.global.ca.f64 data, [%rd32772];
	}
	// end inline asm
	// begin inline asm
	bar.sync 0;
	// end inline asm
	// begin inline asm
	{	
.reg .f64 data;
	ld.global.ca.f64 data, [%rd32772];
	}
	// end inline asm
	// begin inline asm
	bar.sync 0;
	// end inline asm
	// begin inline asm
	{	
.reg .f64 data;
	ld.global.ca.f64 data, [%rd32772];
	}
	// end inline asm
	// begin inline asm
	bar.sync 0;
	// end inline asm
	// begin inline asm
	{	
.reg .f64 data;
	ld.global.ca.f64 data, [%rd32772];
	}
	// end inline asm
	// begin inline asm
	bar.sync 0;
	// end inline asm
	// begin inline asm
	{	
.reg .f64 data;
	ld.global.ca.f64 data, [%rd32772];
	}
	// end inline asm
	// begin inline asm
	bar.sync 0;
	// end inline asm
	// begin inline asm
	{	
.reg .f64 data;
	ld.global.ca.f64 data, [%rd32772];
	}
	// end inline asm
	// begin inline asm
	bar.sync 0;
	// end inline asm
	// begin inline asm
	{	
.reg .f64 data;
	ld.global.ca.f64 data, [%rd32772];
	}
	// end inline asm
	// begin inline asm
	bar.sync 0;
	// end inline asm
	// begin inline asm
	{	
.reg .f64 data;
	ld.global.ca.f64 data, [%rd32772];
	}
	// end inline asm
	// begin inline asm
	bar.sync 0;
	// end inline asm
	// begin inline asm
	{	
.reg .f64 data;
	ld.global.ca.f64 data, [%rd32772];
	}
	// end inline asm
	// begin inline asm
	bar.sync 0;
	// end inline asm
	// begin inline asm
	{	
.reg .f64 data;
	ld.global.ca.f64 data, [%rd32772];
	}
	// end inline asm
	// begin inline asm
	bar.sync 0;
	// end inline asm
	// begin inline asm
	{	
.reg .f64 data;
	ld.global.ca.f64 data, [%rd32772];
	}
	// end inline asm
	// begin inline asm
	bar.sync 0;
	// end inline asm
	// begin inline asm
	{	
.reg .f64 data;
	ld.global.ca.f64 data, [%rd32772];
	}
	// end inline asm
	// begin inline asm
	bar.sync 0;
	// end inline asm
	// begin inline asm
	{	
.reg .f64 data;
	ld.global.ca.f64 data, [%rd32772];
	}
	// end inline asm
	// begin inline asm
	bar.sync 0;
	// end inline asm
	// begin inline asm
	{	
.reg .f64 data;
	ld.global.ca.f64 data, [%rd32772];
	}
	// end inline asm
	// begin inline asm
	bar.sync 0;
	// end inline asm
	// begin inline asm
	{	
.reg .f64 data;
	ld.global.ca.f64 data, [%rd32772];
	}
	// end inline asm
	// begin inline asm
	bar.sync 0;
	// end inline asm
	// begin inline asm
	{	
.reg .f64 data;
	ld.global.ca.f64 data, [%rd32772];
	}
	// end inline asm
	// begin inline asm
	bar.sync 0;
	// end inline asm
	// begin inline asm
	{	
.reg .f64 data;
	ld.global.ca.f64 data, [%rd32772];
	}
	// end inline asm
	// begin inline asm
	bar.sync 0;
	// end inline asm
	// begin inline asm
	{	
.reg .f64 data;
	ld.global.ca.f64 data, [%rd32772];
	}
	// end inline asm
	// begin inline asm
	bar.sync 0;
	// end inline asm
	// begin inline asm
	{	
.reg .f64 data;
	ld.global.ca.f64 data, [%rd32772];
	}
	// end inline asm
	// begin inline asm
	bar.sync 0;
	// end inline asm
	// begin inline asm
	{	
.reg .f64 data;
	ld.global.ca.f64 data, [%rd32772];
	}
	// end inline asm
	// begin inline asm
	bar.sync 0;
	// end inline asm
	// begin inline asm
	{	
.reg .f64 data;
	ld.global.ca.f64 data, [%rd32772];
	}
	// end inline asm
	// begin inline asm
	bar.sync 0;
	// end inline asm
	// begin inline asm
	{	
.reg .f64 data;
	ld.global.ca.f64 data, [%rd32772];
	}
	// end inline asm
	// begin inline asm
	bar.sync 0;
	// end inline asm
	// begin inline asm
	{	
.reg .f64 data;
	ld.global.ca.f64 data, [%rd32772];
	}
	// end inline asm
	// begin inline asm
	bar.sync 0;
	// end inline asm
	// begin inline asm
	{	
.reg .f64 data;
	ld.global.ca.f64 data, [%rd32772];
	}
	// end inline asm
	// begin inline asm
	bar.sync 0;
	// end inline asm
	// begin inline asm
	{	
.reg .f64 data;
	ld.global.ca.f64 data, [%rd32772];
	}
	// end inline asm
	// begin inline asm
	bar.sync 0;
	// end inline asm
	// begin inline asm
	{	
.reg .f64 data;
	ld.global.ca.f64 data, [%rd32772];
	}
	// end inline asm
	// begin inline asm
	bar.sync 0;
	// end inline asm
	// begin inline asm
	{	
.reg .f64 data;
	ld.global.ca.f64 data, [%rd32772];
	}
	// end inline asm
	// begin inline asm
	bar.sync 0;
	// end inline asm
	// begin inline asm
	{	
.reg .f64 data;
	ld.global.ca.f64 data, [%rd32772];
	}
	// end inline asm
	// begin inline asm
	bar.sync 0;
	// end inline asm
	// begin inline asm
	{	
.reg .f64 data;
	ld.global.ca.f64 data, [%rd32772];
	}
	// end inline asm
	// begin inline asm
	bar.sync 0;
	// end inline asm
	// begin inline asm
	{	
.reg .f64 data;
	ld.global.ca.f64 data, [%rd32772];
	}
	// end inline asm
	// begin inline asm
	bar.sync 0;
	// end inline asm
	// begin inline asm
	{	
.reg .f64 data;
	ld.global.ca.f64 data, [%rd32772];
	}
	// end inline asm
	// begin inline asm
	bar.sync 0;
	// end inline asm
	// begin inline asm
	{	
.reg .f64 data;
	ld.global.ca.f64 data, [%rd32772];
	}
	// end inline asm
	// begin inline asm
	bar.sync 0;
	// end inline asm
	// begin inline asm
	{	
.reg .f64 data;
	ld.global.ca.f64 data, [%rd32772];
	}
	// end inline asm
	// begin inline asm
	bar.sync 0;
	// end inline asm
	// begin inline asm
	{	
.reg .f64 data;
	ld.global.ca.f64 data, [%rd32772];
	}
	// end inline asm
	// begin inline asm
	bar.sync 0;
	// end inline asm
	// begin inline asm
	{	
.reg .f64 data;
	ld.global.ca.f64 data, [%rd32772];
	}
	// end inline asm
	// begin inline asm
	bar.sync 0;
	// end inline asm
	// begin inline asm
	{	
.reg .f64 data;
	ld.global.ca.f64 data, [%rd32772];
	}
	// end inline asm
	// begin inline asm
	bar.sync 0;
	// end inline asm
	// begin inline asm
	{	
.reg .f64 data;
	ld.global.ca.f64 data, [%rd32772];
	}
	// end inline asm
	// begin inline asm
	bar.sync 0;
	// end inline asm
	// begin inline asm
	{	
.reg .f64 data;
	ld.global.ca.f64 data, [%rd32772];
	}
	// end inline asm
	// begin inline asm
	bar.sync 0;
	// end inline asm
	// begin inline asm
	{	
.reg .f64 data;
	ld.global.ca.f64 data, [%rd32772];
	}
	// end inline asm
	// begin inline asm
	bar.sync 0;
	// end inline asm
	// begin inline asm
	{	
.reg .f64 data;
	ld.global.ca.f64 data, [%rd32772];
	}
	// end inline asm
	// begin inline asm
	bar.sync 0;
	// end inline asm
	// begin inline asm
	{	
.reg .f64 data;
	ld.global.ca.f64 data, [%rd32772];
	}
	// end inline asm
	// begin inline asm
	bar.sync 0;
	// end inline asm
	// begin inline asm
	{	
.reg .f64 data;
	ld.global.ca.f64 data, [%rd32772];
	}
	// end inline asm
	// begin inline asm
	bar.sync 0;
	// end inline asm
	// begin inline asm
	{	
.reg .f64 data;
	ld.global.ca.f64 data, [%rd32772];
	}
	// end inline asm
	// begin inline asm
	bar.sync 0;
	// end inline asm
	// begin inline asm
	{	
.reg .f64 data;
	ld.global.ca.f64 data, [%rd32772];
	}
	// end inline asm
	// begin inline asm
	bar.sync 0;
	// end inline asm
	// begin inline asm
	{	
.reg .f64 data;
	ld.global.ca.f64 data, [%rd32772];
	}
	// end inline asm
	// begin inline asm
	bar.sync 0;
	// end inline asm
	// begin inline asm
	{	
.reg .f64 data;
	ld.global.ca.f64 data, [%rd32772];
	}
	// end inline asm
	// begin inline asm
	bar.sync 0;
	// end inline asm
	// begin inline asm
	{	
.reg .f64 data;
	ld.global.ca.f64 data, [%rd32772];
	}
	// end inline asm
	// begin inline asm
	bar.sync 0;
	// end inline asm
	// begin inline asm
	{	
.reg .f64 data;
	ld.global.ca.f64 data, [%rd32772];
	}
	// end inline asm
	// begin inline asm
	bar.sync 0;
	// end inline asm
	// begin inline asm
	{	
.reg .f64 data;
	ld.global.ca.f64 data, [%rd32772];
	}
	// end inline asm
	// begin inline asm
	bar.sync 0;
	// end inline asm
	// begin inline asm
	{	
.reg .f64 data;
	ld.global.ca.f64 data, [%rd32772];
	}
	// end inline asm
	// begin inline asm
	bar.sync 0;
	// end inline asm
	// begin inline asm
	{	
.reg .f64 data;
	ld.global.ca.f64 data, [%rd32772];
	}
	// end inline asm
	// begin inline asm
	bar.sync 0;
	// end inline asm
	// begin inline asm
	{	
.reg .f64 data;
	ld.global.ca.f64 data, [%rd32772];
	}
	// end inline asm
	// begin inline asm
	bar.sync 0;
	// end inline asm
	// begin inline asm
	{	
.reg .f64 data;
	ld.global.ca.f64 data, [%rd32772];
	}
	// end inline asm
	// begin inline asm
	bar.sync 0;
	// end inline asm
	// begin inline asm
	{	
.reg .f64 data;
	ld.global.ca.f64 data, [%rd32772];
	}
	// end inline asm
	// begin inline asm
	bar.sync 0;
	// end inline asm
	// begin inline asm
	{	
.reg .f64 data;
	ld.global.ca.f64 data, [%rd32772];
	}
	// end inline asm
	// begin inline asm
	bar.sync 0;
	// end inline asm
	// begin inline asm
	{	
.reg .f64 data;
	ld.global.ca.f64 data, [%rd32772];
	}
	// end inline asm
	// begin inline asm
	bar.sync 0;
	// end inline asm
	// begin inline asm
	{	
.reg .f64 data;
	ld.global.ca.f64 data, [%rd32772];
	}
	// end inline asm
	// begin inline asm
	bar.sync 0;
	// end inline asm
	// begin inline asm
	{	
.reg .f64 data;
	ld.global.ca.f64 data, [%rd32772];
	}
	// end inline asm
	// begin inline asm
	bar.sync 0;
	// end inline asm
	// begin inline asm
	{	
.reg .f64 data;
	ld.global.ca.f64 data, [%rd32772];
	}
	// end inline asm
	// begin inline asm
	bar.sync 0;
	// end inline asm
	// begin inline asm
	{	
.reg .f64 data;
	ld.global.ca.f64 data, [%rd32772];
	}
	// end inline asm
	// begin inline asm
	bar.sync 0;
	// end inline asm
	// begin inline asm
	{	
.reg .f64 data;
	ld.global.ca.f64 data, [%rd32772];
	}
	// end inline asm
	// begin inline asm
	bar.sync 0;
	// end inline asm
	// begin inline asm
	{	
.reg .f64 data;
	ld.global.ca.f64 data, [%rd32772];
	}
	// end inline asm
	// begin inline asm
	bar.sync 0;
	// end inline asm
	// begin inline asm
	{	
.reg .f64 data;
	ld.global.ca.f64 data, [%rd32772];
	}
	// end inline asm
	// begin inline asm
	bar.sync 0;
	// end inline asm
	// begin inline asm
	{	
.reg .f64 data;
	ld.global.ca.f64 data, [%rd32772];
	}
	// end inline asm
	// begin inline asm
	bar.sync 0;
	// end inline asm
	// begin inline asm
	{	
.reg .f64 data;
	ld.global.ca.f64 data, [%rd32772];
	}
	// end inline asm
	// begin inline asm
	bar.sync 0;
	// end inline asm
	// begin inline asm
	{	
.reg .f64 data;
	ld.global.ca.f64 data, [%rd32772];
	}
	// end inline asm
	// begin inline asm
	bar.sync 0;
	// end inline asm
	// begin inline asm
	{	
.reg .f64 data;
	ld.global.ca.f64 data, [%rd32772];
	}
	// end inline asm
	// begin inline asm
	bar.sync 0;
	// end inline asm
	// begin inline asm
	{	
.reg .f64 data;
	ld.global.ca.f64 data, [%rd32772];
	}
	// end inline asm
	// begin inline asm
	bar.sync 0;
	// end inline asm
	// begin inline asm
	{	
.reg .f64 data;
	ld.global.ca.f64 data, [%rd32772];
	}
	// end inline asm
	// begin inline asm
	bar.sync 0;
	// end inline asm
	// begin inline asm
	{	
.reg .f64 data;
	ld.global.ca.f64 data, [%rd32772];
	}
	// end inline asm
	// begin inline asm
	bar.sync 0;
	// end inline asm
	// begin inline asm
	{	
.reg .f64 data;
	ld.global.ca.f64 data, [%rd32772];
	}
	// end inline asm
	// begin inline asm
	bar.sync 0;
	// end inline asm
	// begin inline asm
	{	
.reg .f64 data;
	ld.global.ca.f64 data, [%rd32772];
	}
	// end inline asm
	// begin inline asm
	bar.sync 0;
	// end inline asm
	// begin inline asm
	{	
.reg .f64 data;
	ld.global.ca.f64 data, [%rd32772];
	}
	// end inline asm
	// begin inline asm
	bar.sync 0;
	// end inline asm
	// begin inline asm
	{	
.reg .f64 data;
	ld.global.ca.f64 data, [%rd32772];
	}
	// end inline asm
	// begin inline asm
	bar.sync 0;
	// end inline asm
	// begin inline asm
	{	
.reg .f64 data;
	ld.global.ca.f64 data, [%rd32772];
	}
	// end inline asm
	// begin inline asm
	bar.sync 0;
	// end inline asm
	// begin inline asm
	{	
.reg .f64 data;
	ld.global.ca.f64 data, [%rd32772];
	}
	// end inline asm
	// begin inline asm
	bar.sync 0;
	// end inline asm
	// begin inline asm
	{	
.reg .f64 data;
	ld.global.ca.f64 data, [%rd32772];
	}
	// end inline asm
	// begin inline asm
	bar.sync 0;
	// end inline asm
	// begin inline asm
	{	
.reg .f64 data;
	ld.global.ca.f64 data, [%rd32772];
	}
	// end inline asm
	// begin inline asm
	bar.sync 0;
	// end inline asm
	// begin inline asm
	{	
.reg .f64 data;
	ld.global.ca.f64 data, [%rd32772];
	}
	// end inline asm
	// begin inline asm
	bar.sync 0;
	// end inline asm
	// begin inline asm
	{	
.reg .f64 data;
	ld.global.ca.f64 data, [%rd32772];
	}
	// end inline asm
	// begin inline asm
	bar.sync 0;
	// end inline asm
	// begin inline asm
	{	
.reg .f64 data;
	ld.global.ca.f64 data, [%rd32772];
	}
	// end inline asm
	// begin inline asm
	bar.sync 0;
	// end inline asm
	// begin inline asm
	{	
.reg .f64 data;
	ld.global.ca.f64 data, [%rd32772];
	}
	// end inline asm
	// begin inline asm
	bar.sync 0;
	// end inline asm
	// begin inline asm
	{	
.reg .f64 data;
	ld.global.ca.f64 data, [%rd32772];
	}
	// end inline asm
	// begin inline asm
	bar.sync 0;
	// end inline asm
	// begin inline asm
	{	
.reg .f64 data;
	ld.global.ca.f64 data, [%rd32772];
	}
	// end inline asm
	// begin inline asm
	bar.sync 0;
	// end inline asm
	// begin inline asm
	{	
.reg .f64 data;
	ld.global.ca.f64 data, [%rd32772];
	}
	// end inline asm
	// begin inline asm
	bar.sync 0;
	// end inline asm
	// begin inline asm
	{	
.reg .f64 data;
	ld.global.ca.f64 data, [%rd32772];
	}
	// end inline asm
	// begin inline asm
	bar.sync 0;
	// end inline asm
	// begin inline asm
	{	
.reg .f64 data;
	ld.global.ca.f64 data, [%rd32772];
	}
	// end inline asm
	// begin inline asm
	bar.sync 0;
	// end inline asm
	// begin inline asm
	{	
.reg .f64 data;
	ld.global.ca.f64 data, [%rd32772];
	}
	// end inline asm
	// begin inline asm
	bar.sync 0;
	// end inline asm
	// begin inline asm
	{	
.reg .f64 data;
	ld.global.ca.f64 data, [%rd32772];
	}
	// end inline asm
	// begin inline asm
	bar.sync 0;
	// end inline asm
	// begin inline asm
	{	
.reg .f64 data;
	ld.global.ca.f64 data, [%rd32772];
	}
	// end inline asm
	// begin inline asm
	bar.sync 0;
	// end inline asm
	// begin inline asm
	{	
.reg .f64 data;
	ld.global.ca.f64 data, [%rd32772];
	}
	// end inline asm
	// begin inline asm
	bar.sync 0;
	// end inline asm
	// begin inline asm
	{	
.reg .f64 data;
	ld.global.ca.f64 data, [%rd32772];
	}
	// end inline asm
	// begin inline asm
	bar.sync 0;
	// end inline asm
	// begin inline asm
	{	
.reg .f64 data;
	ld.global.ca.f64 data, [%rd32772];
	}
	// end inline asm
	// begin inline asm
	bar.sync 0;
	// end inline asm
	// begin inline asm
	{	
.reg .f64 data;
	ld.global.ca.f64 data, [%rd32772];
	}
	// end inline asm
	// begin inline asm
	bar.sync 0;
	// end inline asm
	// begin inline asm
	{	
.reg .f64 data;
	ld.global.ca.f64 data, [%rd32772];
	}
	// end inline asm
	// begin inline asm
	bar.sync 0;
	// end inline asm
	// begin inline asm
	{	
.reg .f64 data;
	ld.global.ca.f64 data, [%rd32772];
	}
	// end inline asm
	// begin inline asm
	bar.sync 0;
	// end inline asm
	// begin inline asm
	{	
.reg .f64 data;
	ld.global.ca.f64 data, [%rd32772];
	}
	// end inline asm
	// begin inline asm
	bar.sync 0;
	// end inline asm
	// begin inline asm
	{	
.reg .f64 data;
	ld.global.ca.f64 data, [%rd32772];
	}
	// end inline asm
	// begin inline asm
	bar.sync 0;
	// end inline asm
	// begin inline asm
	{	
.reg .f64 data;
	ld.global.ca.f64 data, [%rd32772];
	}
	// end inline asm
	// begin inline asm
	bar.sync 0;
	// end inline asm
	// begin inline asm
	{	
.reg .f64 data;
	ld.global.ca.f64 data, [%rd32772];
	}
	// end inline asm
	// begin inline asm
	bar.sync 0;
	// end inline asm
	// begin inline asm
	{	
.reg .f64 data;
	ld.global.ca.f64 data, [%rd32772];
	}
	// end inline asm
	// begin inline asm
	bar.sync 0;
	// end inline asm
	// begin inline asm
	{	
.reg .f64 data;
	ld.global.ca.f64 data, [%rd32772];
	}
	// end inline asm
	// begin inline asm
	bar.sync 0;
	// end inline asm
	// begin inline asm
	{	
.reg .f64 data;
	ld.global.ca.f64 data, [%rd32772];
	}
	// end inline asm
	// begin inline asm
	bar.sync 0;
	// end inline asm
	// begin inline asm
	{	
.reg .f64 data;
	ld.global.ca.f64 data, [%rd32772];
	}
	// end inline asm
	// begin inline asm
	bar.sync 0;
	// end inline asm
	// begin inline asm
	{	
.reg .f64 data;
	ld.global.ca.f64 data, [%rd32772];
	}
	// end inline asm
	// begin inline asm
	bar.sync 0;
	// end inline asm
	// begin inline asm
	{	
.reg .f64 data;
	ld.global.ca.f64 data, [%rd32772];
	}
	// end inline asm
	// begin inline asm
	bar.sync 0;
	// end inline asm
	// begin inline asm
	{	
.reg .f64 data;
	ld.global.ca.f64 data, [%rd32772];
	}
	// end inline asm
	// begin inline asm
	bar.sync 0;
	// end inline asm
	// begin inline asm
	{	
.reg .f64 data;
	ld.global.ca.f64 data, [%rd32772];
	}
	// end inline asm
	// begin inline asm
	bar.sync 0;
	// end inline asm
	// begin inline asm
	{	
.reg .f64 data;
	ld.global.ca.f64 data, [%rd32772];
	}
	// end inline asm
	// begin inline asm
	bar.sync 0;
	// end inline asm
	// begin inline asm
	{	
.reg .f64 data;
	ld.global.ca.f64 data, [%rd32772];
	}
	// end inline asm
	// begin inline asm
	bar.sync 0;
	// end inline asm
	// begin inline asm
	{	
.reg .f64 data;
	ld.global.ca.f64 data, [%rd32772];
	}
	// end inline asm
	// begin inline asm
	bar.sync 0;
	// end inline asm
	// begin inline asm
	{	
.reg .f64 data;
	ld.global.ca.f64 data, [%rd32772];
	}
	// end inline asm
	// begin inline asm
	bar.sync 0;
	// end inline asm
	// begin inline asm
	{	
.reg .f64 data;
	ld.global.ca.f64 data, [%rd32772];
	}
	// end inline asm
	// begin inline asm
	bar.sync 0;
	// end inline asm
	// begin inline asm
	{	
.reg .f64 data;
	ld.global.ca.f64 data, [%rd32772];
	}
	// end inline asm
	// begin inline asm
	bar.sync 0;
	// end inline asm
	// begin inline asm
	{	
.reg .f64 data;
	ld.global.ca.f64 data, [%rd32772];
	}
	// end inline asm
	// begin inline asm
	bar.sync 0;
	// end inline asm
	// begin inline asm
	{	
.reg .f64 data;
	ld.global.ca.f64 data, [%rd32772];
	}
	// end inline asm
	// begin inline asm
	bar.sync 0;
	// end inline asm
	// begin inline asm
	{	
.reg .f64 data;
	ld.global.ca.f64 data, [%rd32772];
	}
	// end inline asm
	// begin inline asm
	bar.sync 0;
	// end inline asm
	// begin inline asm
	{	
.reg .f64 data;
	ld.global.ca.f64 data, [%rd32772];
	}
	// end inline asm
	// begin inline asm
	bar.sync 0;
	// end inline asm
	// begin inline asm
	{	
.reg .f64 data;
	ld.global.ca.f64 data, [%rd32772];
	}
	// end inline asm
	// begin inline asm
	bar.sync 0;
	// end inline asm
	// begin inline asm
	{	
.reg .f64 data;
	ld.global.ca.f64 data, [%rd32772];
	}
	// end inline asm
	// begin inline asm
	bar.sync 0;
	// end inline asm
	// begin inline asm
	{	
.reg .f64 data;
	ld.global.ca.f64 data, [%rd32772];
	}
	// end inline asm
	// begin inline asm
	bar.sync 0;
	// end inline asm
	// begin inline asm
	{	
.reg .f64 data;
	ld.global.ca.f64 data, [%rd32772];
	}
	// end inline asm
	// begin inline asm
	bar.sync 0;
	// end inline asm
	// begin inline asm
	{	
.reg .f64 data;
	ld.global.ca.f64 data, [%rd32772];
	}
	// end inline asm
	// begin inline asm
	bar.sync 0;
	// end inline asm
	// begin inline asm
	{	
.reg .f64 data;
	ld.global.ca.f64 data, [%rd32772];
	}
	// end inline asm
	// begin inline asm
	bar.sync 0;
	// end inline asm
	// begin inline asm
	{	
.reg .f64 data;
	ld.global.ca.f64 data, [%rd32772];
	}
	// end inline asm
	// begin inline asm
	bar.sync 0;
	// end inline asm
	// begin inline asm
	{	
.reg .f64 data;
	ld.global.ca.f64 data, [%rd32772];
	}
	// end inline asm
	// begin inline asm
	bar.sync 0;
	// end inline asm
	// begin inline asm
	{	
.reg .f64 data;
	ld.global.ca.f64 data, [%rd32772];
	}
	// end inline asm
	// begin inline asm
	bar.sync 0;
	// end inline asm
	// begin inline asm
	{	
.reg .f64 data;
	ld.global.ca.f64 data, [%rd32772];
	}
	// end inline asm
	// begin inline asm
	bar.sync 0;
	// end inline asm
	// begin inline asm
	{	
.reg .f64 data;
	ld.global.ca.f64 data, [%rd32772];
	}
	// end inline asm
	// begin inline asm
	bar.sync 0;
	// end inline asm
	// begin inline asm
	{	
.reg .f64 data;
	ld.global.ca.f64 data, [%rd32772];
	}
	// end inline asm
	// begin inline asm
	bar.sync 0;
	// end inline asm
	// begin inline asm
	{	
.reg .f64 data;
	ld.global.ca.f64 data, [%rd32772];
	}
	// end inline asm
	// begin inline asm
	bar.sync 0;
	// end inline asm
	// begin inline asm
	{	
.reg .f64 data;
	ld.global.ca.f64 data, [%rd32772];
	}
	// end inline asm
	// begin inline asm
	bar.sync 0;
	// end inline asm
	// begin inline asm
	{	
.reg .f64 data;
	ld.global.ca.f64 data, [%rd32772];
	}
	// end inline asm
	// begin inline asm
	bar.sync 0;
	// end inline asm
	// begin inline asm
	{	
.reg .f64 data;
	ld.global.ca.f64 data, [%rd32772];
	}
	// end inline asm
	// begin inline asm
	bar.sync 0;
	// end inline asm
	// begin inline asm
	{	
.reg .f64 data;
	ld.global.ca.f64 data, [%rd32772];
	}
	// end inline asm
	// begin inline asm
	bar.sync 0;
	// end inline asm
	// begin inline asm
	{	
.reg .f64 data;
	ld.global.ca.f64 data, [%rd32772];
	}
	// end inline asm
	// begin inline asm
	bar.sync 0;
	// end inline asm
	// begin inline asm
	{	
.reg .f64 data;
	ld.global.ca.f64 data, [%rd32772];
	}
	// end inline asm
	// begin inline asm
	bar.sync 0;
	// end inline asm
	// begin inline asm
	{	
.reg .f64 data;
	ld.global.ca.f64 data, [%rd32772];
	}
	// end inline asm
	// begin inline asm
	bar.sync 0;
	// end inline asm
	// begin inline asm
	{	
.reg .f64 data;
	ld.global.ca.f64 data, [%rd32772];
	}
	// end inline asm
	// begin inline asm
	bar.sync 0;
	// end inline asm
	// begin inline asm
	{	
.reg .f64 data;
	ld.global.ca.f64 data, [%rd32772];
	}
	// end inline asm
	// begin inline asm
	bar.sync 0;
	// end inline asm
	// begin inline asm
	{	
.reg .f64 data;
	ld.global.ca.f64 data, [%rd32772];
	}
	// end inline asm
	// begin inline asm
	bar.sync 0;
	// end inline asm
	// begin inline asm
	{	
.reg .f64 data;
	ld.global.ca.f64 data, [%rd32772];
	}
	// end inline asm
	// begin inline asm
	bar.sync 0;
	// end inline asm
	// begin inline asm
	{	
.reg .f64 data;
	ld.global.ca.f64 data, [%rd32772];
	}
	// end inline asm
	// begin inline asm
	bar.sync 0;
	// end inline asm
	// begin inline asm
	{	
.reg .f64 data;
	ld.global.ca.f64 data, [%rd32772];
	}
	// end inline asm
	// begin inline asm
	bar.sync 0;
	// end inline asm
	// begin inline asm
	{	
.reg .f64 data;
	ld.global.ca.f64 data, [%rd32772];
	}
	// end inline asm
	// begin inline asm
	bar.sync 0;
	// end inline asm
	// begin inline asm
	{	
.reg .f64 data;
	ld.global.ca.f64 data, [%rd32772];
	}
	// end inline asm
	// begin inline asm
	bar.sync 0;
	// end inline asm
	// begin inline asm
	{	
.reg .f64 data;
	ld.global.ca.f64 data, [%rd32772];
	}
	// end inline asm
	// begin inline asm
	bar.sync 0;
	// end inline asm
	// begin inline asm
	{	
.reg .f64 data;
	ld.global.ca.f64 data, [%rd32772];
	}
	// end inline asm
	// begin inline asm
	bar.sync 0;
	// end inline asm
	// begin inline asm
	{	
.reg .f64 data;
	ld.global.ca.f64 data, [%rd32772];
	}
	// end inline asm
	// begin inline asm
	bar.sync 0;
	// end inline asm
	// begin inline asm
	{	
.reg .f64 data;
	ld.global.ca.f64 data, [%rd32772];
	}
	// end inline asm
	// begin inline asm
	bar.sync 0;
	// end inline asm
	// begin inline asm
	{	
.reg .f64 data;
	ld.global.ca.f64 data, [%rd32772];
	}
	// end inline asm
	// begin inline asm
	bar.sync 0;
	// end inline asm
	// begin inline asm
	{	
.reg .f64 data;
	ld.global.ca.f64 data, [%rd32772];
	}
	// end inline asm
	// begin inline asm
	bar.sync 0;
	// end inline asm
	// begin inline asm
	{	
.reg .f64 data;
	ld.global.ca.f64 data, [%rd32772];
	}
	// end inline asm
	// begin inline asm
	bar.sync 0;
	// end inline asm
	// begin inline asm
	{	
.reg .f64 data;
	ld.global.ca.f64 data, [%rd32772];
	}
	// end inline asm
	// begin inline asm
	bar.sync 0;
	// end inline asm
	// begin inline asm
	{	
.reg .f64 data;
	ld.global.ca.f64 data, [%rd32772];
	}
	// end inline asm
	// begin inline asm
	bar.sync 0;
	// end inline asm
	// begin inline asm
	{	
.reg .f64 data;
	ld.global.ca.f64 data, [%rd32772];
	}
	// end inline asm
	// begin inline asm
	bar.sync 0;
	// end inline asm
	// begin inline asm
	{	
.reg .f64 data;
	ld.global.ca.f64 data, [%rd32772];
	}
	// end inline asm
	// begin inline asm
	bar.sync 0;
	// end inline asm
	// begin inline asm
	{	
.reg .f64 data;
	ld.global.ca.f64 data, [%rd32772];
	}
	// end inline asm
	// begin inline asm
	bar.sync 0;
	// end inline asm
	// begin inline asm
	{	
.reg .f64 data;
	ld.global.ca.f64 data, [%rd32772];
	}
	// end inline asm
	// begin inline asm
	bar.sync 0;
	// end inline asm
	// begin inline asm
	{	
.reg .f64 data;
	ld.global.ca.f64 data, [%rd32772];
	}
	// end inline asm
	// begin inline asm
	bar.sync 0;
	// end inline asm
	// begin inline asm
	{	
.reg .f64 data;
	ld.global.ca.f64 data, [%rd32772];
	}
	// end inline asm
	// begin inline asm
	bar.sync 0;
	// end inline asm
	// begin inline asm
	{	
.reg .f64 data;
	ld.global.ca.f64 data, [%rd32772];
	}
	// end inline asm
	// begin inline asm
	bar.sync 0;
	// end inline asm
	// begin inline asm
	{	
.reg .f64 data;
	ld.global.ca.f64 data, [%rd32772];
	}
	// end inline asm
	// begin inline asm
	bar.sync 0;
	// end inline asm
	// begin inline asm
	{	
.reg .f64 data;
	ld.global.ca.f64 data, [%rd32772];
	}
	// end inline asm
	// begin inline asm
	bar.sync 0;
	// end inline asm
	// begin inline asm
	{	
.reg .f64 data;
	ld.global.ca.f64 data, [%rd32772];
	}
	// end inline asm
	// begin inline asm
	bar.sync 0;
	// end inline asm
	// begin inline asm
	{	
.reg .f64 data;
	ld.global.ca.f64 data, [%rd32772];
	}
	// end inline asm
	// begin inline asm
	bar.sync 0;
	// end inline asm
	// begin inline asm
	{	
.reg .f64 data;
	ld.global.ca.f64 data, [%rd32772];
	}
	// end inline asm
	// begin inline asm
	bar.sync 0;
	// end inline asm
	// begin inline asm
	{	
.reg .f64 data;
	ld.global.ca.f64 data, [%rd32772];
	}
	// end inline asm
	// begin inline asm
	bar.sync 0;
	// end inline asm
	// begin inline asm
	{	
.reg .f64 data;
	ld.global.ca.f64 data, [%rd32772];
	}
	// end inline asm
	// begin inline asm
	bar.sync 0;
	// end inline asm
	// begin inline asm
	{	
.reg .f64 data;
	ld.global.ca.f64 data, [%rd32772];
	}
	// end inline asm
	// begin inline asm
	bar.sync 0;
	// end inline asm
	// begin inline asm
	{	
.reg .f64 data;
	ld.global.ca.f64 data, [%rd32772];
	}
	// end inline asm
	// begin inline asm
	bar.sync 0;
	// end inline asm
	// begin inline asm
	{	
.reg .f64 data;
	ld.global.ca.f64 data, [%rd32772];
	}
	// end inline asm
	// begin inline asm
	bar.sync 0;
	// end inline asm
	// begin inline asm
	{	
.reg .f64 data;
	ld.global.ca.f64 data, [%rd32772];
	}
	// end inline asm
	// begin inline asm
	bar.sync 0;
	// end inline asm
	// begin inline asm
	{	
.reg .f64 data;
	ld.global.ca.f64 data, [%rd32772];
	}
	// end inline asm
	// begin inline asm
	bar.sync 0;
	// end inline asm
	// begin inline asm
	{	
.reg .f64 data;
	ld.global.ca.f64 data, [%rd32772];
	}
	// end inline asm
	// begin inline asm
	bar.sync 0;
	// end inline asm
	// begin inline asm
	{	
.reg .f64 data;
	ld.global.ca.f64 data, [%rd32772];
	}
	// end inline asm
	// begin inline asm
	bar.sync 0;
	// end inline asm
	// begin inline asm
	{	
.reg .f64 data;
	ld.global.ca.f64 data, [%rd32772];
	}
	// end inline asm
	// begin inline asm
	bar.sync 0;
	// end inline asm
	// begin inline asm
	{	
.reg .f64 data;
	ld.global.ca.f64 data, [%rd32772];
	}
	// end inline asm
	// begin inline asm
	bar.sync 0;
	// end inline asm
	// begin inline asm
	{	
.reg .f64 data;
	ld.global.ca.f64 data, [%rd32772];
	}
	// end inline asm
	// begin inline asm
	bar.sync 0;
	// end inline asm
	// begin inline asm
	{	
.reg .f64 data;
	ld.global.ca.f64 data, [%rd32772];
	}
	// end inline asm
	// begin inline asm
	bar.sync 0;
	// end inline asm
	// begin inline asm
	{	
.reg .f64 data;
	ld.global.ca.f64 data, [%rd32772];
	}
	// end inline asm
	// begin inline asm
	bar.sync 0;
	// end inline asm
	// begin inline asm
	{	
.reg .f64 data;
	ld.global.ca.f64 data, [%rd32772];
	}
	// end inline asm
	// begin inline asm
	bar.sync 0;
	// end inline asm
	// begin inline asm
	{	
.reg .f64 data;
	ld.global.ca.f64 data, [%rd32772];
	}
	// end inline asm
	// begin inline asm
	bar.sync 0;
	// end inline asm
	// begin inline asm
	{	
.reg .f64 data;
	ld.global.ca.f64 data, [%rd32772];
	}
	// end inline asm
	// begin inline asm
	bar.sync 0;
	// end inline asm
	// begin inline asm
	{	
.reg .f64 data;
	ld.global.ca.f64 data, [%rd32772];
	}
	// end inline asm
	// begin inline asm
	bar.sync 0;
	// end inline asm
	// begin inline asm
	{	
.reg .f64 data;
	ld.global.ca.f64 data, [%rd32772];
	}
	// end inline asm
	// begin inline asm
	bar.sync 0;
	// end inline asm
	// begin inline asm
	{	
.reg .f64 data;
	ld.global.ca.f64 data, [%rd32772];
	}
	// end inline asm
	// begin inline asm
	bar.sync 0;
	// end inline asm
	// begin inline asm
	{	
.reg .f64 data;
	ld.global.ca.f64 data, [%rd32772];
	}
	// end inline asm
	// begin inline asm
	bar.sync 0;
	// end inline asm
	// begin inline asm
	{	
.reg .f64 data;
	ld.global.ca.f64 data, [%rd32772];
	}
	// end inline asm
	// begin inline asm
	bar.sync 0;
	// end inline asm
	// begin inline asm
	{	
.reg .f64 data;
	ld.global.ca.f64 data, [%rd32772];
	}
	// end inline asm
	// begin inline asm
	bar.sync 0;
	// end inline asm
	// begin inline asm
	{	
.reg .f64 data;
	ld.global.ca.f64 data, [%rd32772];
	}
	// end inline asm
	// begin inline asm
	bar.sync 0;
	// end inline asm
	// begin inline asm
	{	
.reg .f64 data;
	ld.global.ca.f64 data, [%rd32772];
	}
	// end inline asm
	// begin inline asm
	bar.sync 0;
	// end inline asm
	// begin inline asm
	{	
.reg .f64 data;
	ld.global.ca.f64 data, [%rd32772];
	}
	// end inline asm
	// begin inline asm
	bar.sync 0;
	// end inline asm
	// begin inline asm
	{	
.reg .f64 data;
	ld.global.ca.f64 data, [%rd32772];
	}
	// end inline asm
	// begin inline asm
	bar.sync 0;
	// end inline asm
	// begin inline asm
	{	
.reg .f64 data;
	ld.global.ca.f64 data, [%rd32772];
	}
	// end inline asm
	// begin inline asm
	bar.sync 0;
	// end inline asm
	// begin inline asm
	{	
.reg .f64 data;
	ld.global.ca.f64 data, [%rd32772];
	}
	// end inline asm
	// begin inline asm
	bar.sync 0;
	// end inline asm
	// begin inline asm
	{	
.reg .f64 data;
	ld.global.ca.f64 data, [%rd32772];
	}
	// end inline asm
	// begin inline asm
	bar.sync 0;
	// end inline asm
	// begin inline asm
	{	
.reg .f64 data;
	ld.global.ca.f64 data, [%rd32772];
	}
	// end inline asm
	// begin inline asm
	bar.sync 0;
	// end inline asm
	// begin inline asm
	{	
.reg .f64 data;
	ld.global.ca.f64 data, [%rd32772];
	}
	// end inline asm
	// begin inline asm
	bar.sync 0;
	// end inline asm
	// begin inline asm
	{	
.reg .f64 data;
	ld.global.ca.f64 data, [%rd32772];
	}
	// end inline asm
	// begin inline asm
	bar.sync 0;
	// end inline asm
	// begin inline asm
	{	
.reg .f64 data;
	ld.global.ca.f64 data, [%rd32772];
	}
	// end inline asm
	// begin inline asm
	bar.sync 0;
	// end inline asm
	// begin inline asm
	{	
.reg .f64 data;
	ld.global.ca.f64 data, [%rd32772];
	}
	// end inline asm
	// begin inline asm
	bar.sync 0;
	// end inline asm
	// begin inline asm
	{	
.reg .f64 data;
	ld.global.ca.f64 data, [%rd32772];
	}
	// end inline asm
	// begin inline asm
	bar.sync 0;
	// end inline asm
	// begin inline asm
	{	
.reg .f64 data;
	ld.global.ca.f64 data, [%rd32772];
	}
	// end inline asm
	// begin inline asm
	bar.sync 0;
	// end inline asm
	// begin inline asm
	{	
.reg .f64 data;
	ld.global.ca.f64 data, [%rd32772];
	}
	// end inline asm
	// begin inline asm
	bar.sync 0;
	// end inline asm
	// begin inline asm
	{	
.reg .f64 data;
	ld.global.ca.f64 data, [%rd32772];
	}
	// end inline asm
	// begin inline asm
	bar.sync 0;
	// end inline asm
	// begin inline asm
	{	
.reg .f64 data;
	ld.global.ca.f64 data, [%rd32772];
	}
	// end inline asm
	// begin inline asm
	bar.sync 0;
	// end inline asm
	// begin inline asm
	{	
.reg .f64 data;
	ld.global.ca.f64 data, [%rd32772];
	}
	// end inline asm
	// begin inline asm
	bar.sync 0;
	// end inline asm
	// begin inline asm
	{	
.reg .f64 data;
	ld.global.ca.f64 data, [%rd32772];
	}
	// end inline asm
	// begin inline asm
	bar.sync 0;
	// end inline asm
	// begin inline asm
	{	
.reg .f64 data;
	ld.global.ca.f64 data, [%rd32772];
	}
	// end inline asm
	// begin inline asm
	bar.sync 0;
	// end inline asm
	// begin inline asm
	{	
.reg .f64 data;
	ld.global.ca.f64 data, [%rd32772];
	}
	// end inline asm
	// begin inline asm
	bar.sync 0;
	// end inline asm
	// begin inline asm
	{	
.reg .f64 data;
	ld.global.ca.f64 data, [%rd32772];
	}
	// end inline asm
	// begin inline asm
	bar.sync 0;
	// end inline asm
	// begin inline asm
	{	
.reg .f64 data;
	ld.global.ca.f64 data, [%rd32772];
	}
	// end inline asm
	// begin inline asm
	bar.sync 0;
	// end inline asm
	// begin inline asm
	{	
.reg .f64 data;
	ld.global.ca.f64 data, [%rd32772];
	}
	// end inline asm
	// begin inline asm
	bar.sync 0;
	// end inline asm
	// begin inline asm
	{	
.reg .f64 data;
	ld.global.ca.f64 data, [%rd32772];
	}
	// end inline asm
	// begin inline asm
	bar.sync 0;
	// end inline asm
	// begin inline asm
	{	
.reg .f64 data;
	ld.global.ca.f64 data, [%rd32772];
	}
	// end inline asm
	// begin inline asm
	bar.sync 0;
	// end inline asm
	// begin inline asm
	{	
.reg .f64 data;
	ld.global.ca.f64 data, [%rd32772];
	}
	// end inline asm
	// begin inline asm
	bar.sync 0;
	// end inline asm
	// begin inline asm
	{	
.reg .f64 data;
	ld.global.ca.f64 data, [%rd32772];
	}
	// end inline asm
	// begin inline asm
	bar.sync 0;
	// end inline asm
	// begin inline asm
	{	
.reg .f64 data;
	ld.global.ca.f64 data, [%rd32772];
	}
	// end inline asm
	// begin inline asm
	bar.sync 0;
	// end inline asm
	// begin inline asm
	{	
.reg .f64 data;
	ld.global.ca.f64 data, [%rd32772];
	}
	// end inline asm
	// begin inline asm
	bar.sync 0;
	// end inline asm
	// begin inline asm
	{	
.reg .f64 data;
	ld.global.ca.f64 data, [%rd32772];
	}
	// end inline asm
	// begin inline asm
	bar.sync 0;
	// end inline asm
	// begin inline asm
	{	
.reg .f64 data;
	ld.global.ca.f64 data, [%rd32772];
	}
	// end inline asm
	// begin inline asm
	bar.sync 0;
	// end inline asm
	// begin inline asm
	{	
.reg .f64 data;
	ld.global.ca.f64 data, [%rd32772];
	}
	// end inline asm
	// begin inline asm
	bar.sync 0;
	// end inline asm
	// begin inline asm
	{	
.reg .f64 data;
	ld.global.ca.f64 data, [%rd32772];
	}
	// end inline asm
	// begin inline asm
	bar.sync 0;
	// end inline asm
	// begin inline asm
	{	
.reg .f64 data;
	ld.global.ca.f64 data, [%rd32772];
	}
	// end inline asm
	// begin inline asm
	bar.sync 0;
	// end inline asm
	// begin inline asm
	{	
.reg .f64 data;
	ld.global.ca.f64 data, [%rd32772];
	}
	// end inline asm
	// begin inline asm
	bar.sync 0;
	// end inline asm
	// begin inline asm
	{	
.reg .f64 data;
	ld.global.ca.f64 data, [%rd32772];
	}
	// end inline asm
	// begin inline asm
	bar.sync 0;
	// end inline asm
	// begin inline asm
	{	
.reg .f64 data;
	ld.global.ca.f64 data, [%rd32772];
	}
	// end inline asm
	// begin inline asm
	bar.sync 0;
	// end inline asm
	// begin inline asm
	{	
.reg .f64 data;
	ld.global.ca.f64 data, [%rd32772];
	}
	// end inline asm
	// begin inline asm
	bar.sync 0;
	// end inline asm
	// begin inline asm
	{	
.reg .f64 data;
	ld.global.ca.f64 data, [%rd32772];
	}
	// end inline asm
	// begin inline asm
	bar.sync 0;
	// end inline asm
	// begin inline asm
	{	
.reg .f64 data;
	ld.global.ca.f64 data, [%rd32772];
	}
	// end inline asm
	// begin inline asm
	bar.sync 0;
	// end inline asm
	// begin inline asm
	{	
.reg .f64 data;
	ld.global.ca.f64 data, [%rd32772];
	}
	// end inline asm
	// begin inline asm
	bar.sync 0;
	// end inline asm
	// begin inline asm
	{	
.reg .f64 data;
	ld.global.ca.f64 data, [%rd32772];
	}
	// end inline asm
	// begin inline asm
	bar.sync 0;
	// end inline asm
	// begin inline asm
	{	
.reg .f64 data;
	ld.global.ca.f64 data, [%rd32772];
	}
	// end inline asm
	// begin inline asm
	bar.sync 0;
	// end inline asm
	// begin inline asm
	{	
.reg .f64 data;
	ld.global.ca.f64 data, [%rd32772];
	}
	// end inline asm
	// begin inline asm
	bar.sync 0;
	// end inline asm
	// begin inline asm
	{	
.reg .f64 data;
	ld.global.ca.f64 data, [%rd32772];
	}
	// end inline asm
	// begin inline asm
	bar.sync 0;
	// end inline asm
	// begin inline asm
	{	
.reg .f64 data;
	ld.global.ca.f64 data, [%rd32772];
	}
	// end inline asm
	// begin inline asm
	bar.sync 0;
	// end inline asm
	// begin inline asm
	{	
.reg .f64 data;
	ld.global.ca.f64 data, [%rd32772];
	}
	// end inline asm
	// begin inline asm
	bar.sync 0;
	// end inline asm
	// begin inline asm
	{	
.reg .f64 data;
	ld.global.ca.f64 data, [%rd32772];
	}
	// end inline asm
	// begin inline asm
	bar.sync 0;
	// end inline asm
	// begin inline asm
	{	
.reg .f64 data;
	ld.global.ca.f64 data, [%rd32772];
	}
	// end inline asm
	// begin inline asm
	bar.sync 0;
	// end inline asm
	// begin inline asm
	{	
.reg .f64 data;
	ld.global.ca.f64 data, [%rd32772];
	}
	// end inline asm
	// begin inline asm
	bar.sync 0;
	// end inline asm
	// begin inline asm
	{	
.reg .f64 data;
	ld.global.ca.f64 data, [%rd32772];
	}
	// end inline asm
	// begin inline asm
	bar.sync 0;
	// end inline asm
	// begin inline asm
	{	
.reg .f64 data;
	ld.global.ca.f64 data, [%rd32772];
	}
	// end inline asm
	// begin inline asm
	bar.sync 0;
	// end inline asm
	// begin inline asm
	{	
.reg .f64 data;
	ld.global.ca.f64 data, [%rd32772];
	}
	// end inline asm
	// begin inline asm
	bar.sync 0;
	// end inline asm
	// begin inline asm
	{	
.reg .f64 data;
	ld.global.ca.f64 data, [%rd32772];
	}
	// end inline asm
	// begin inline asm
	bar.sync 0;
	// end inline asm
	// begin inline asm
	{	
.reg .f64 data;
	ld.global.ca.f64 data, [%rd32772];
	}
	// end inline asm
	// begin inline asm
	bar.sync 0;
	// end inline asm
	// begin inline asm
	{	
.reg .f64 data;
	ld.global.ca.f64 data, [%rd32772];
	}
	// end inline asm
	// begin inline asm
	bar.sync 0;
	// end inline asm
	// begin inline asm
	{	
.reg .f64 data;
	ld.global.ca.f64 data, [%rd32772];
	}
	// end inline asm
	// begin inline asm
	bar.sync 0;
	// end inline asm
	// begin inline asm
	{	
.reg .f64 data;
	ld.global.ca.f64 data, [%rd32772];
	}
	// end inline asm
	// begin inline asm
	bar.sync 0;
	// end inline asm
	// begin inline asm
	{	
.reg .f64 data;
	ld.global.ca.f64 data, [%rd32772];
	}
	// end inline asm
	// begin inline asm
	bar.sync 0;
	// end inline asm
	// begin inline asm
	{	
.reg .f64 data;
	ld.global.ca.f64 data, [%rd32772];
	}
	// end inline asm
	// begin inline asm
	bar.sync 0;
	// end inline asm
	// begin inline asm
	{	
.reg .f64 data;
	ld.global.ca.f64 data, [%rd32772];
	}
	// end inline asm
	// begin inline asm
	bar.sync 0;
	// end inline asm
	// begin inline asm
	{	
.reg .f64 data;
	ld.global.ca.f64 data, [%rd32772];
	}
	// end inline asm
	// begin inline asm
	bar.sync 0;
	// end inline asm
	// begin inline asm
	{	
.reg .f64 data;
	ld.global.ca.f64 data, [%rd32772];
	}
	// end inline asm
	// begin inline asm
	bar.sync 0;
	// end inline asm
	// begin inline asm
	{	
.reg .f64 data;
	ld.global.ca.f64 data, [%rd32772];
	}
	// end inline asm
	// begin inline asm
	bar.sync 0;
	// end inline asm
	// begin inline asm
	{	
.reg .f64 data;
	ld.global.ca.f64 data, [%rd32772];
	}
	// end inline asm
	// begin inline asm
	bar.sync 0;
	// end inline asm
	// begin inline asm
	{	
.reg .f64 data;
	ld.global.ca.f64 data, [%rd32772];
	}
	// end inline asm
	// begin inline asm
	bar.sync 0;
	// end inline asm
	// begin inline asm
	{	
.reg .f64 data;
	ld.global.ca.f64 data, [%rd32772];
	}
	// end inline asm
	// begin inline asm
	bar.sync 0;
	// end inline asm
	// begin inline asm
	{	
.reg .f64 data;
	ld.global.ca.f64 data, [%rd32772];
	}
	// end inline asm
	// begin inline asm
	bar.sync 0;
	// end inline asm
	// begin inline asm
	{	
.reg .f64 data;
	ld.global.ca.f64 data, [%rd32772];
	}
	// end inline asm
	// begin inline asm
	bar.sync 0;
	// end inline asm
	// begin inline asm
	{	
.reg .f64 data;
	ld.global.ca.f64 data, [%rd32772];
	}
	// end inline asm
	// begin inline asm
	bar.sync 0;
	// end inline asm
	// begin inline asm
	{	
.reg .f64 data;
	ld.global.ca.f64 data, [%rd32772];
	}
	// end inline asm
	// begin inline asm
	bar.sync 0;
	// end inline asm
	// begin inline asm
	{	
.reg .f64 data;
	ld.global.ca.f64 data, [%rd32772];
	}
	// end inline asm
	// begin inline asm
	bar.sync 0;
	// end inline asm
	// begin inline asm
	{	
.reg .f64 data;
	ld.global.ca.f64 data, [%rd32772];
	}
	// end inline asm
	// begin inline asm
	bar.sync 0;
	// end inline asm
	// begin inline asm
	{	
.reg .f64 data;
	ld.global.ca.f64 data, [%rd32772];
	}
	// end inline asm
	// begin inline asm
	bar.sync 0;
	// end inline asm
	// begin inline asm
	{	
.reg .f64 data;
	ld.global.ca.f64 data, [%rd32772];
	}
	// end inline asm
	// begin inline asm
	bar.sync 0;
	// end inline asm
	// begin inline asm
	{	
.reg .f64 data;
	ld.global.ca.f64 data, [%rd32772];
	}
	// end inline asm
	// begin inline asm
	bar.sync 0;
	// end inline asm
	// begin inline asm
	{	
.reg .f64 data;
	ld.global.ca.f64 data, [%rd32772];
	}
	// end inline asm
	// begin inline asm
	bar.sync 0;
	// end inline asm
	// begin inline asm
	{	
.reg .f64 data;
	ld.global.ca.f64 data, [%rd32772];
	}
	// end inline asm
	// begin inline asm
	bar.sync 0;
	// end inline asm
	// begin inline asm
	{	
.reg .f64 data;
	ld.global.ca.f64 data, [%rd32772];
	}
	// end inline asm
	// begin inline asm
	bar.sync 0;
	// end inline asm
	// begin inline asm
	{	
.reg .f64 data;
	ld.global.ca.f64 data, [%rd32772];
	}
	// end inline asm
	// begin inline asm
	bar.sync 0;
	// end inline asm
	// begin inline asm
	{	
.reg .f64 data;
	ld.global.ca.f64 data, [%rd32772];
	}
	// end inline asm
	// begin inline asm
	bar.sync 0;
	// end inline asm
	// begin inline asm
	{	
.reg .f64 data;
	ld.global.ca.f64 data, [%rd32772];
	}
	// end inline asm
	// begin inline asm
	bar.sync 0;
	// end inline asm
	// begin inline asm
	{	
.reg .f64 data;
	ld.global.ca.f64 data, [%rd32772];
	}
	// end inline asm
	// begin inline asm
	bar.sync 0;
	// end inline asm
	// begin inline asm
	{	
.reg .f64 data;
	ld.global.ca.f64 data, [%rd32772];
	}
	// end inline asm
	// begin inline asm
	bar.sync 0;
	// end inline asm
	// begin inline asm
	{	
.reg .f64 data;
	ld.global.ca.f64 data, [%rd32772];
	}
	// end inline asm
	// begin inline asm
	bar.sync 0;
	// end inline asm
	// begin inline asm
	{	
.reg .f64 data;
	ld.global.ca.f64 data, [%rd32772];
	}
	// end inline asm
	// begin inline asm
	bar.sync 0;
	// end inline asm
	// begin inline asm
	{	
.reg .f64 data;
	ld.global.ca.f64 data, [%rd32772];
	}
	// end inline asm
	// begin inline asm
	bar.sync 0;
	// end inline asm
	// begin inline asm
	{	
.reg .f64 data;
	ld.global.ca.f64 data, [%rd32772];
	}
	// end inline asm
	// begin inline asm
	bar.sync 0;
	// end inline asm
	// begin inline asm
	{	
.reg .f64 data;
	ld.global.ca.f64 data, [%rd32772];
	}
	// end inline asm
	// begin inline asm
	bar.sync 0;
	// end inline asm
	// begin inline asm
	{	
.reg .f64 data;
	ld.global.ca.f64 data, [%rd32772];
	}
	// end inline asm
	// begin inline asm
	bar.sync 0;
	// end inline asm
	// begin inline asm
	{	
.reg .f64 data;
	ld.global.ca.f64 data, [%rd32772];
	}
	// end inline asm
	// begin inline asm
	bar.sync 0;
	// end inline asm
	// begin inline asm
	{	
.reg .f64 data;
	ld.global.ca.f64 data, [%rd32772];
	}
	// end inline asm
	// begin inline asm
	bar.sync 0;
	// end inline asm
	// begin inline asm
	{	
.reg .f64 data;
	ld.global.ca.f64 data, [%rd32772];
	}
	// end inline asm
	// begin inline asm
	bar.sync 0;
	// end inline asm
	// begin inline asm
	{	
.reg .f64 data;
	ld.global.ca.f64 data, [%rd32772];
	}
	// end inline asm
	// begin inline asm
	bar.sync 0;
	// end inline asm
	// begin inline asm
	{	
.reg .f64 data;
	ld.global.ca.f64 data, [%rd32772];
	}
	// end inline asm
	// begin inline asm
	bar.sync 0;
	// end inline asm
	// begin inline asm
	{	
.reg .f64 data;
	ld.global.ca.f64 data, [%rd32772];
	}
	// end inline asm
	// begin inline asm
	bar.sync 0;
	// end inline asm
	// begin inline asm
	{	
.reg .f64 data;
	ld.global.ca.f64 data, [%rd32772];
	}
	// end inline asm
	// begin inline asm
	bar.sync 0;
	// end inline asm
	// begin inline asm
	{	
.reg .f64 data;
	ld.global.ca.f64 data, [%rd32772];
	}
	// end inline asm
	// begin inline asm
	bar.sync 0;
	// end inline asm
	// begin inline asm
	{	
.reg .f64 data;
	ld.global.ca.f64 data, [%rd32772];
	}
	// end inline asm
	// begin inline asm
	bar.sync 0;
	// end inline asm
	// begin inline asm
	{	
.reg .f64 data;
	ld.global.ca.f64 data, [%rd32772];
	}
	// end inline asm
	// begin inline asm
	bar.sync 0;
	// end inline asm
	// begin inline asm
	{	
.reg .f64 data;
	ld.global.ca.f64 data, [%rd32772];
	}
	// end inline asm
	// begin inline asm
	bar.sync 0;
	// end inline asm
	// begin inline asm
	{	
.reg .f64 data;
	ld.global.ca.f64 data, [%rd32772];
	}
	// end inline asm
	// begin inline asm
	bar.sync 0;
	// end inline asm
	// begin inline asm
	{	
.reg .f64 data;
	ld.global.ca.f64 data, [%rd32772];
	}
	// end inline asm
	// begin inline asm
	bar.sync 0;
	// end inline asm
	// begin inline asm
	{	
.reg .f64 data;
	ld.global.ca.f64 data, [%rd32772];
	}
	// end inline asm
	// begin inline asm
	bar.sync 0;
	// end inline asm
	// begin inline asm
	{	
.reg .f64 data;
	ld.global.ca.f64 data, [%rd32772];
	}
	// end inline asm
	// begin inline asm
	bar.sync 0;
	// end inline asm
	// begin inline asm
	{	
.reg .f64 data;
	ld.global.ca.f64 data, [%rd32772];
	}
	// end inline asm
	// begin inline asm
	bar.sync 0;
	// end inline asm
	// begin inline asm
	{	
.reg .f64 data;
	ld.global.ca.f64 data, [%rd32772];
	}
	// end inline asm
	// begin inline asm
	bar.sync 0;
	// end inline asm
	// begin inline asm
	{	
.reg .f64 data;
	ld.global.ca.f64 data, [%rd32772];
	}
	// end inline asm
	// begin inline asm
	bar.sync 0;
	// end inline asm
	// begin inline asm
	{	
.reg .f64 data;
	ld.global.ca.f64 data, [%rd32772];
	}
	// end inline asm
	// begin inline asm
	bar.sync 0;
	// end inline asm
	// begin inline asm
	{	
.reg .f64 data;
	ld.global.ca.f64 data, [%rd32772];
	}
	// end inline asm
	// begin inline asm
	bar.sync 0;
	// end inline asm
	// begin inline asm
	{	
.reg .f64 data;
	ld.global.ca.f64 data, [%rd32772];
	}
	// end inline asm
	// begin inline asm
	bar.sync 0;
	// end inline asm
	// begin inline asm
	{	
.reg .f64 data;
	ld.global.ca.f64 data, [%rd32772];
	}
	// end inline asm
	// begin inline asm
	bar.sync 0;
	// end inline asm
	// begin inline asm
	{	
.reg .f64 data;
	ld.global.ca.f64 data, [%rd32772];
	}
	// end inline asm
	// begin inline asm
	bar.sync 0;
	// end inline asm
	// begin inline asm
	{	
.reg .f64 data;
	ld.global.ca.f64 data, [%rd32772];
	}
	// end inline asm
	// begin inline asm
	bar.sync 0;
	// end inline asm
	// begin inline asm
	{	
.reg .f64 data;
	ld.global.ca.f64 data, [%rd32772];
	}
	// end inline asm
	// begin inline asm
	bar.sync 0;
	// end inline asm
	// begin inline asm
	{	
.reg .f64 data;
	ld.global.ca.f64 data, [%rd32772];
	}
	// end inline asm
	// begin inline asm
	bar.sync 0;
	// end inline asm
	// begin inline asm
	{	
.reg .f64 data;
	ld.global.ca.f64 data, [%rd32772];
	}
	// end inline asm
	// begin inline asm
	bar.sync 0;
	// end inline asm
	// begin inline asm
	{	
.reg .f64 data;
	ld.global.ca.f64 data, [%rd32772];
	}
	// end inline asm
	// begin inline asm
	bar.sync 0;
	// end inline asm
	// begin inline asm
	{	
.reg .f64 data;
	ld.global.ca.f64 data, [%rd32772];
	}
	// end inline asm
	// begin inline asm
	bar.sync 0;
	// end inline asm
	// begin inline asm
	{	
.reg .f64 data;
	ld.global.ca.f64 data, [%rd32772];
	}
	// end inline asm
	// begin inline asm
	bar.sync 0;
	// end inline asm
	// begin inline asm
	{	
.reg .f64 data;
	ld.global.ca.f64 data, [%rd32772];
	}
	// end inline asm
	// begin inline asm
	bar.sync 0;
	// end inline asm
	// begin inline asm
	{	
.reg .f64 data;
	ld.global.ca.f64 data, [%rd32772];
	}
	// end inline asm
	// begin inline asm
	bar.sync 0;
	// end inline asm
	// begin inline asm
	{	
.reg .f64 data;
	ld.global.ca.f64 data, [%rd32772];
	}
	// end inline asm
	// begin inline asm
	bar.sync 0;
	// end inline asm
	// begin inline asm
	{	
.reg .f64 data;
	ld.global.ca.f64 data, [%rd32772];
	}
	// end inline asm
	// begin inline asm
	bar.sync 0;
	// end inline asm
	// begin inline asm
	{	
.reg .f64 data;
	ld.global.ca.f64 data, [%rd32772];
	}
	// end inline asm
	// begin inline asm
	bar.sync 0;
	// end inline asm
	// begin inline asm
	{	
.reg .f64 data;
	ld.global.ca.f64 data, [%rd32772];
	}
	// end inline asm
	// begin inline asm
	bar.sync 0;
	// end inline asm
	// begin inline asm
	{	
.reg .f64 data;
	ld.global.ca.f64 data, [%rd32772];
	}
	// end inline asm
	// begin inline asm
	bar.sync 0;
	// end inline asm
	// begin inline asm
	{	
.reg .f64 data;
	ld.global.ca.f64 data, [%rd32772];
	}
	// end inline asm
	// begin inline asm
	bar.sync 0;
	// end inline asm
	// begin inline asm
	{	
.reg .f64 data;
	ld.global.ca.f64 data, [%rd32772];
	}
	// end inline asm
	// begin inline asm
	bar.sync 0;
	// end inline asm
	// begin inline asm
	{	
.reg .f64 data;
	ld.global.ca.f64 data, [%rd32772];
	}
	// end inline asm
	// begin inline asm
	bar.sync 0;
	// end inline asm
	// begin inline asm
	{	
.reg .f64 data;
	ld.global.ca.f64 data, [%rd32772];
	}
	// end inline asm
	// begin inline asm
	bar.sync 0;
	// end inline asm
	// begin inline asm
	{	
.reg .f64 data;
	ld.global.ca.f64 data, [%rd32772];
	}
	// end inline asm
	// begin inline asm
	bar.sync 0;
	// end inline asm
	// begin inline asm
	{	
.reg .f64 data;
	ld.global.ca.f64 data, [%rd32772];
	}
	// end inline asm
	// begin inline asm
	bar.sync 0;
	// end inline asm
	// begin inline asm
	{	
.reg .f64 data;
	ld.global.ca.f64 data, [%rd32772];
	}
	// end inline asm
	// begin inline asm
	bar.sync 0;
	// end inline asm
	// begin inline asm
	{	
.reg .f64 data;
	ld.global.ca.f64 data, [%rd32772];
	}
	// end inline asm
	// begin inline asm
	bar.sync 0;
	// end inline asm
	// begin inline asm
	{	
.reg .f64 data;
	ld.global.ca.f64 data, [%rd32772];
	}
	// end inline asm
	// begin inline asm
	bar.sync 0;
	// end inline asm
	// begin inline asm
	{	
.reg .f64 data;
	ld.global.ca.f64 data, [%rd32772];
	}
	// end inline asm
	// begin inline asm
	bar.sync 0;
	// end inline asm
	// begin inline asm
	{	
.reg .f64 data;
	ld.global.ca.f64 data, [%rd32772];
	}
	// end inline asm
	// begin inline asm
	bar.sync 0;
	// end inline asm
	// begin inline asm
	{	
.reg .f64 data;
	ld.global.ca.f64 data, [%rd32772];
	}
	// end inline asm
	// begin inline asm
	bar.sync 0;
	// end inline asm
	// begin inline asm
	{	
.reg .f64 data;
	ld.global.ca.f64 data, [%rd32772];
	}
	// end inline asm
	// begin inline asm
	bar.sync 0;
	// end inline asm
	// begin inline asm
	{	
.reg .f64 data;
	ld.global.ca.f64 data, [%rd32772];
	}
	// end inline asm
	// begin inline asm
	bar.sync 0;
	// end inline asm
	// begin inline asm
	{	
.reg .f64 data;
	ld.global.ca.f64 data, [%rd32772];
	}
	// end inline asm
	// begin inline asm
	bar.sync 0;
	// end inline asm
	// begin inline asm
	{	
.reg .f64 data;
	ld.global.ca.f64 data, [%rd32772];
	}
	// end inline asm
	// begin inline asm
	bar.sync 0;
	// end inline asm
	// begin inline asm
	{	
.reg .f64 data;
	ld.global.ca.f64 data, [%rd32772];
	}
	// end inline asm
	// begin inline asm
	bar.sync 0;
	// end inline asm
	// begin inline asm
	{	
.reg .f64 data;
	ld.global.ca.f64 data, [%rd32772];
	}
	// end inline asm
	// begin inline asm
	bar.sync 0;
	// end inline asm
	// begin inline asm
	{	
.reg .f64 data;
	ld.global.ca.f64 data, [%rd32772];
	}
	// end inline asm
	// begin inline asm
	bar.sync 0;
	// end inline asm
	// begin inline asm
	{	
.reg .f64 data;
	ld.global.ca.f64 data, [%rd32772];
	}
	// end inline asm
	// begin inline asm
	bar.sync 0;
	// end inline asm
	// begin inline asm
	{	
.reg .f64 data;
	ld.global.ca.f64 data, [%rd32772];
	}
	// end inline asm
	// begin inline asm
	bar.sync 0;
	// end inline asm
	// begin inline asm
	{	
.reg .f64 data;
	ld.global.ca.f64 data, [%rd32772];
	}
	// end inline asm
	// begin inline asm
	bar.sync 0;
	// end inline asm
	// begin inline asm
	{	
.reg .f64 data;
	ld.global.ca.f64 data, [%rd32772];
	}
	// end inline asm
	// begin inline asm
	bar.sync 0;
	// end inline asm
	// begin inline asm
	{	
.reg .f64 data;
	ld.global.ca.f64 data, [%rd32772];
	}
	// end inline asm
	// begin inline asm
	bar.sync 0;
	// end inline asm
	// begin inline asm
	{	
.reg .f64 data;
	ld.global.ca.f64 data, [%rd32772];
	}
	// end inline asm
	// begin inline asm
	bar.sync 0;
	// end inline asm
	// begin inline asm
	{	
.reg .f64 data;
	ld.global.ca.f64 data, [%rd32772];
	}
	// end inline asm
	// begin inline asm
	bar.sync 0;
	// end inline asm
	// begin inline asm
	{	
.reg .f64 data;
	ld.global.ca.f64 data, [%rd32772];
	}
	// end inline asm
	// begin inline asm
	bar.sync 0;
	// end inline asm
	// begin inline asm
	{	
.reg .f64 data;
	ld.global.ca.f64 data, [%rd32772];
	}
	// end inline asm
	// begin inline asm
	bar.sync 0;
	// end inline asm
	// begin inline asm
	{	
.reg .f64 data;
	ld.global.ca.f64 data, [%rd32772];
	}
	// end inline asm
	// begin inline asm
	bar.sync 0;
	// end inline asm
	// begin inline asm
	{	
.reg .f64 data;
	ld.global.ca.f64 data, [%rd32772];
	}
	// end inline asm
	// begin inline asm
	bar.sync 0;
	// end inline asm
	// begin inline asm
	{	
.reg .f64 data;
	ld.global.ca.f64 data, [%rd32772];
	}
	// end inline asm
	// begin inline asm
	bar.sync 0;
	// end inline asm
	// begin inline asm
	{	
.reg .f64 data;
	ld.global.ca.f64 data, [%rd32772];
	}
	// end inline asm
	// begin inline asm
	bar.sync 0;
	// end inline asm
	// begin inline asm
	{	
.reg .f64 data;
	ld.global.ca.f64 data, [%rd32772];
	}
	// end inline asm
	// begin inline asm
	bar.sync 0;
	// end inline asm
	// begin inline asm
	{	
.reg .f64 data;
	ld.global.ca.f64 data, [%rd32772];
	}
	// end inline asm
	// begin inline asm
	bar.sync 0;
	// end inline asm
	// begin inline asm
	{	
.reg .f64 data;
	ld.global.ca.f64 data, [%rd32772];
	}
	// end inline asm
	// begin inline asm
	bar.sync 0;
	// end inline asm
	// begin inline asm
	{	
.reg .f64 data;
	ld.global.ca.f64 data, [%rd32772];
	}
	// end inline asm
	// begin inline asm
	bar.sync 0;
	// end inline asm
	// begin inline asm
	{	
.reg .f64 data;
	ld.global.ca.f64 data, [%rd32772];
	}
	// end inline asm
	// begin inline asm
	bar.sync 0;
	// end inline asm
	// begin inline asm
	{	
.reg .f64 data;
	ld.global.ca.f64 data, [%rd32772];
	}
	// end inline asm
	// begin inline asm
	bar.sync 0;
	// end inline asm
	// begin inline asm
	{	
.reg .f64 data;
	ld.global.ca.f64 data, [%rd32772];
	}
	// end inline asm
	// begin inline asm
	bar.sync 0;
	// end inline asm
	// begin inline asm
	{	
.reg .f64 data;
	ld.global.ca.f64 data, [%rd32772];
	}
	// end inline asm
	// begin inline asm
	bar.sync 0;
	// end inline asm
	// begin inline asm
	{	
.reg .f64 data;
	ld.global.ca.f64 data, [%rd32772];
	}
	// end inline asm
	// begin inline asm
	bar.sync 0;
	// end inline asm
	// begin inline asm
	{	
.reg .f64 data;
	ld.global.ca.f64 data, [%rd32772];
	}
	// end inline asm
	// begin inline asm
	bar.sync 0;
	// end inline asm
	// begin inline asm
	{	
.reg .f64 data;
	ld.global.ca.f64 data, [%rd32772];
	}
	// end inline asm
	// begin inline asm
	bar.sync 0;
	// end inline asm
	// begin inline asm
	{	
.reg .f64 data;
	ld.global.ca.f64 data, [%rd32772];
	}
	// end inline asm
	// begin inline asm
	bar.sync 0;
	// end inline asm
	// begin inline asm
	{	
.reg .f64 data;
	ld.global.ca.f64 data, [%rd32772];
	}
	// end inline asm
	// begin inline asm
	bar.sync 0;
	// end inline asm
	// begin inline asm
	{	
.reg .f64 data;
	ld.global.ca.f64 data, [%rd32772];
	}
	// end inline asm
	// begin inline asm
	bar.sync 0;
	// end inline asm
	// begin inline asm
	{	
.reg .f64 data;
	ld.global.ca.f64 data, [%rd32772];
	}
	// end inline asm
	// begin inline asm
	bar.sync 0;
	// end inline asm
	// begin inline asm
	{	
.reg .f64 data;
	ld.global.ca.f64 data, [%rd32772];
	}
	// end inline asm
	// begin inline asm
	bar.sync 0;
	// end inline asm
	// begin inline asm
	{	
.reg .f64 data;
	ld.global.ca.f64 data, [%rd32772];
	}
	// end inline asm
	// begin inline asm
	bar.sync 0;
	// end inline asm
	// begin inline asm
	{	
.reg .f64 data;
	ld.global.ca.f64 data, [%rd32772];
	}
	// end inline asm
	// begin inline asm
	bar.sync 0;
	// end inline asm
	// begin inline asm
	{	
.reg .f64 data;
	ld.global.ca.f64 data, [%rd32772];
	}
	// end inline asm
	// begin inline asm
	bar.sync 0;
	// end inline asm
	// begin inline asm
	{	
.reg .f64 data;
	ld.global.ca.f64 data, [%rd32772];
	}
	// end inline asm
	// begin inline asm
	bar.sync 0;
	// end inline asm
	// begin inline asm
	{	
.reg .f64 data;
	ld.global.ca.f64 data, [%rd32772];
	}
	// end inline asm
	// begin inline asm
	bar.sync 0;
	// end inline asm
	// begin inline asm
	{	
.reg .f64 data;
	ld.global.ca.f64 data, [%rd32772];
	}
	// end inline asm
	// begin inline asm
	bar.sync 0;
	// end inline asm
	// begin inline asm
	{	
.reg .f64 data;
	ld.global.ca.f64 data, [%rd32772];
	}
	// end inline asm
	// begin inline asm
	bar.sync 0;
	// end inline asm
	// begin inline asm
	{	
.reg .f64 data;
	ld.global.ca.f64 data, [%rd32772];
	}
	// end inline asm
	// begin inline asm
	bar.sync 0;
	// end inline asm
	// begin inline asm
	{	
.reg .f64 data;
	ld.global.ca.f64 data, [%rd32772];
	}
	// end inline asm
	// begin inline asm
	bar.sync 0;
	// end inline asm
	// begin inline asm
	{	
.reg .f64 data;
	ld.global.ca.f64 data, [%rd32772];
	}
	// end inline asm
	// begin inline asm
	bar.sync 0;
	// end inline asm
	// begin inline asm
	{	
.reg .f64 data;
	ld.global.ca.f64 data, [%rd32772];
	}
	// end inline asm
	// begin inline asm
	bar.sync 0;
	// end inline asm
	// begin inline asm
	{	
.reg .f64 data;
	ld.global.ca.f64 data, [%rd32772];
	}
	// end inline asm
	// begin inline asm
	bar.sync 0;
	// end inline asm
	// begin inline asm
	{	
.reg .f64 data;
	ld.global.ca.f64 data, [%rd32772];
	}
	// end inline asm
	// begin inline asm
	bar.sync 0;
	// end inline asm
	// begin inline asm
	{	
.reg .f64 data;
	ld.global.ca.f64 data, [%rd32772];
	}
	// end inline asm
	// begin inline asm
	bar.sync 0;
	// end inline asm
	// begin inline asm
	{	
.reg .f64 data;
	ld.global.ca.f64 data, [%rd32772];
	}
	// end inline asm
	// begin inline asm
	bar.sync 0;
	// end inline asm
	// begin inline asm
	{	
.reg .f64 data;
	ld.global.ca.f64 data, [%rd32772];
	}
	// end inline asm
	// begin inline asm
	bar.sync 0;
	// end inline asm
	// begin inline asm
	{	
.reg .f64 data;
	ld.global.ca.f64 data, [%rd32772];
	}
	// end inline asm
	// begin inline asm
	bar.sync 0;
	// end inline asm
	// begin inline asm
	{	
.reg .f64 data;
	ld.global.ca.f64 data, [%rd32772];
	}
	// end inline asm
	// begin inline asm
	bar.sync 0;
	// end inline asm
	// begin inline asm
	{	
.reg .f64 data;
	ld.global.ca.f64 data, [%rd32772];
	}
	// end inline asm
	// begin inline asm
	bar.sync 0;
	// end inline asm
	// begin inline asm
	{	
.reg .f64 data;
	ld.global.ca.f64 data, [%rd32772];
	}
	// end inline asm
	// begin inline asm
	bar.sync 0;
	// end inline asm
	// begin inline asm
	{	
.reg .f64 data;
	ld.global.ca.f64 data, [%rd32772];
	}
	// end inline asm
	// begin inline asm
	bar.sync 0;
	// end inline asm
	// begin inline asm
	{	
.reg .f64 data;
	ld.global.ca.f64 data, [%rd32772];
	}
	// end inline asm
	// begin inline asm
	bar.sync 0;
	// end inline asm
	// begin inline asm
	{	
.reg .f64 data;
	ld.global.ca.f64 data, [%rd32772];
	}
	// end inline asm
	// begin inline asm
	bar.sync 0;
	// end inline asm
	// begin inline asm
	{	
.reg .f64 data;
	ld.global.ca.f64 data, [%rd32772];
	}
	// end inline asm
	// begin inline asm
	bar.sync 0;
	// end inline asm
	// begin inline asm
	{	
.reg .f64 data;
	ld.global.ca.f64 data, [%rd32772];
	}
	// end inline asm
	// begin inline asm
	bar.sync 0;
	// end inline asm
	// begin inline asm
	{	
.reg .f64 data;
	ld.global.ca.f64 data, [%rd32772];
	}
	// end inline asm
	// begin inline asm
	bar.sync 0;
	// end inline asm
	// begin inline asm
	{	
.reg .f64 data;
	ld.global.ca.f64 data, [%rd32772];
	}
	// end inline asm
	// begin inline asm
	bar.sync 0;
	// end inline asm
	// begin inline asm
	{	
.reg .f64 data;
	ld.global.ca.f64 data, [%rd32772];
	}
	// end inline asm
	// begin inline asm
	bar.sync 0;
	// end inline asm
	// begin inline asm
	{	
.reg .f64 data;
	ld.global.ca.f64 data, [%rd32772];
	}
	// end inline asm
	// begin inline asm
	bar.sync 0;
	// end inline asm
	// begin inline asm
	{	
.reg .f64 data;
	ld.global.ca.f64 data, [%rd32772];
	}
	// end inline asm
	// begin inline asm
	bar.sync 0;
	// end inline asm
	// begin inline asm
	{	
.reg .f64 data;
	ld.global.ca.f64 data, [%rd32772];
	}
	// end inline asm
	// begin inline asm
	bar.sync 0;
	// end inline asm
	// begin inline asm
	{	
.reg .f64 data;
	ld.global.ca.f64 data, [%rd32772];
	}
	// end inline asm
	// begin inline asm
	bar.sync 0;
	// end inline asm
	// begin inline asm
	{	
.reg .f64 data;
	ld.global.ca.f64 data, [%rd32772];
	}
	// end inline asm
	// begin inline asm
	bar.sync 0;
	// end inline asm
	// begin inline asm
	{	
.reg .f64 data;
	ld.global.ca.f64 data, [%rd32772];
	}
	// end inline asm
	// begin inline asm
	bar.sync 0;
	// end inline asm
	// begin inline asm
	{	
.reg .f64 data;
	ld.global.ca.f64 data, [%rd32772];
	}
	// end inline asm
	// begin inline asm
	bar.sync 0;
	// end inline asm
	// begin inline asm
	{	
.reg .f64 data;
	ld.global.ca.f64 data, [%rd32772];
	}
	// end inline asm
	// begin inline asm
	bar.sync 0;
	// end inline asm
	// begin inline asm
	{	
.reg .f64 data;
	ld.global.ca.f64 data, [%rd32772];
	}
	// end inline asm
	// begin inline asm
	bar.sync 0;
	// end inline asm
	// begin inline asm
	{	
.reg .f64 data;
	ld.global.ca.f64 data, [%rd32772];
	}
	// end inline asm
	// begin inline asm
	bar.sync 0;
	// end inline asm
	// begin inline asm
	{	
.reg .f64 data;
	ld.global.ca.f64 data, [%rd32772];
	}
	// end inline asm
	// begin inline asm
	bar.sync 0;
	// end inline asm
	// begin inline asm
	{	
.reg .f64 data;
	ld.global.ca.f64 data, [%rd32772];
	}
	// end inline asm
	// begin inline asm
	bar.sync 0;
	// end inline asm
	// begin inline asm
	{	
.reg .f64 data;
	ld.global.ca.f64 data, [%rd32772];
	}
	// end inline asm
	// begin inline asm
	bar.sync 0;
	// end inline asm
	// begin inline asm
	{	
.reg .f64 data;
	ld.global.ca.f64 data, [%rd32772];
	}
	// end inline asm
	// begin inline asm
	bar.sync 0;
	// end inline asm
	// begin inline asm
	{	
.reg .f64 data;
	ld.global.ca.f64 data, [%rd32772];
	}
	// end inline asm
	// begin inline asm
	bar.sync 0;
	// end inline asm
	// begin inline asm
	{	
.reg .f64 data;
	ld.global.ca.f64 data, [%rd32772];
	}
	// end inline asm
	// begin inline asm
	bar.sync 0;
	// end inline asm
	// begin inline asm
	{	
.reg .f64 data;
	ld.global.ca.f64 data, [%rd32772];
	}
	// end inline asm
	// begin inline asm
	bar.sync 0;
	// end inline asm
	// begin inline asm
	{	
.reg .f64 data;
	ld.global.ca.f64 data, [%rd32772];
	}
	// end inline asm
	// begin inline asm
	bar.sync 0;
	// end inline asm
	// begin inline asm
	{	
.reg .f64 data;
	ld.global.ca.f64 data, [%rd32772];
	}
	// end inline asm
	// begin inline asm
	bar.sync 0;
	// end inline asm
	// begin inline asm
	{	
.reg .f64 data;
	ld.global.ca.f64 data, [%rd32772];
	}
	// end inline asm
	// begin inline asm
	bar.sync 0;
	// end inline asm
	// begin inline asm
	{	
.reg .f64 data;
	ld.global.ca.f64 data, [%rd32772];
	}
	// end inline asm
	// begin inline asm
	bar.sync 0;
	// end inline asm
	// begin inline asm
	{	
.reg .f64 data;
	ld.global.ca.f64 data, [%rd32772];
	}
	// end inline asm
	// begin inline asm
	bar.sync 0;
	// end inline asm
	// begin inline asm
	{	
.reg .f64 data;
	ld.global.ca.f64 data, [%rd32772];
	}
	// end inline asm
	// begin inline asm
	bar.sync 0;
	// end inline asm
	// begin inline asm
	{	
.reg .f64 data;
	ld.global.ca.f64 data, [%rd32772];
	}
	// end inline asm
	// begin inline asm
	bar.sync 0;
	// end inline asm
	// begin inline asm
	{	
.reg .f64 data;
	ld.global.ca.f64 data, [%rd32772];
	}
	// end inline asm
	// begin inline asm
	bar.sync 0;
	// end inline asm
	// begin inline asm
	{	
.reg .f64 data;
	ld.global.ca.f64 data, [%rd32772];
	}
	// end inline asm
	// begin inline asm
	bar.sync 0;
	// end inline asm
	// begin inline asm
	{	
.reg .f64 data;
	ld.global.ca.f64 data, [%rd32772];
	}
	// end inline asm
	// begin inline asm
	bar.sync 0;
	// end inline asm
	// begin inline asm
	{	
.reg .f64 data;
	ld.global.ca.f64 data, [%rd32772];
	}
	// end inline asm
	// begin inline asm
	bar.sync 0;
	// end inline asm
	// begin inline asm
	{	
.reg .f64 data;
	ld.global.ca.f64 data, [%rd32772];
	}
	// end inline asm
	// begin inline asm
	bar.sync 0;
	// end inline asm
	// begin inline asm
	{	
.reg .f64 data;
	ld.global.ca.f64 data, [%rd32772];
	}
	// end inline asm
	// begin inline asm
	bar.sync 0;
	// end inline asm
	// begin inline asm
	{	
.reg .f64 data;
	ld.global.ca.f64 data, [%rd32772];
	}
	// end inline asm
	// begin inline asm
	bar.sync 0;
	// end inline asm
	// begin inline asm
	{	
.reg .f64 data;
	ld.global.ca.f64 data, [%rd32772];
	}
	// end inline asm
	// begin inline asm
	bar.sync 0;
	// end inline asm
	// begin inline asm
	{	
.reg .f64 data;
	ld.global.ca.f64 data, [%rd32772];
	}
	// end inline asm
	// begin inline asm
	bar.sync 0;
	// end inline asm
	// begin inline asm
	{	
.reg .f64 data;
	ld.global.ca.f64 data, [%rd32772];
	}
	// end inline asm
	// begin inline asm
	bar.sync 0;
	// end inline asm
	// begin inline asm
	{	
.reg .f64 data;
	ld.global.ca.f64 data, [%rd32772];
	}
	// end inline asm
	// begin inline asm
	bar.sync 0;
	// end inline asm
	// begin inline asm
	{	
.reg .f64 data;
	ld.global.ca.f64 data, [%rd32772];
	}
	// end inline asm
	// begin inline asm
	bar.sync 0;
	// end inline asm
	// begin inline asm
	{	
.reg .f64 data;
	ld.global.ca.f64 data, [%rd32772];
	}
	// end inline asm
	// begin inline asm
	bar.sync 0;
	// end inline asm
	// begin inline asm
	{	
.reg .f64 data;
	ld.global.ca.f64 data, [%rd32772];
	}
	// end inline asm
	// begin inline asm
	bar.sync 0;
	// end inline asm
	// begin inline asm
	{	
.reg .f64 data;
	ld.global.ca.f64 data, [%rd32772];
	}
	// end inline asm
	// begin inline asm
	bar.sync 0;
	// end inline asm
	// begin inline asm
	{	
.reg .f64 data;
	ld.global.ca.f64 data, [%rd32772];
	}
	// end inline asm
	// begin inline asm
	bar.sync 0;
	// end inline asm
	// begin inline asm
	{	
.reg .f64 data;
	ld.global.ca.f64 data, [%rd32772];
	}
	// end inline asm
	// begin inline asm
	bar.sync 0;
	// end inline asm
	// begin inline asm
	{	
.reg .f64 data;
	ld.global.ca.f64 data, [%rd32772];
	}
	// end inline asm
	// begin inline asm
	bar.sync 0;
	// end inline asm
	// begin inline asm
	{	
.reg .f64 data;
	ld.global.ca.f64 data, [%rd32772];
	}
	// end inline asm
	// begin inline asm
	bar.sync 0;
	// end inline asm
	// begin inline asm
	{	
.reg .f64 data;
	ld.global.ca.f64 data, [%rd32772];
	}
	// end inline asm
	// begin inline asm
	bar.sync 0;
	// end inline asm
	// begin inline asm
	{	
.reg .f64 data;
	ld.global.ca.f64 data, [%rd32772];
	}
	// end inline asm
	// begin inline asm
	bar.sync 0;
	// end inline asm
	// begin inline asm
	{	
.reg .f64 data;
	ld.global.ca.f64 data, [%rd32772];
	}
	// end inline asm
	// begin inline asm
	bar.sync 0;
	// end inline asm
	// begin inline asm
	{	
.reg .f64 data;
	ld.global.ca.f64 data, [%rd32772];
	}
	// end inline asm
	// begin inline asm
	bar.sync 0;
	// end inline asm
	// begin inline asm
	{	
.reg .f64 data;
	ld.global.ca.f64 data, [%rd32772];
	}
	// end inline asm
	// begin inline asm
	bar.sync 0;
	// end inline asm
	// begin inline asm
	{	
.reg .f64 data;
	ld.global.ca.f64 data, [%rd32772];
	}
	// end inline asm
	// begin inline asm
	bar.sync 0;
	// end inline asm
	// begin inline asm
	{	
.reg .f64 data;
	ld.global.ca.f64 data, [%rd32772];
	}
	// end inline asm
	// begin inline asm
	bar.sync 0;
	// end inline asm
	// begin inline asm
	{	
.reg .f64 data;
	ld.global.ca.f64 data, [%rd32772];
	}
	// end inline asm
	// begin inline asm
	bar.sync 0;
	// end inline asm
	// begin inline asm
	{	
.reg .f64 data;
	ld.global.ca.f64 data, [%rd32772];
	}
	// end inline asm
	// begin inline asm
	bar.sync 0;
	// end inline asm
	// begin inline asm
	{	
.reg .f64 data;
	ld.global.ca.f64 data, [%rd32772];
	}
	// end inline asm
	// begin inline asm
	bar.sync 0;
	// end inline asm
	// begin inline asm
	{	
.reg .f64 data;
	ld.global.ca.f64 data, [%rd32772];
	}
	// end inline asm
	// begin inline asm
	bar.sync 0;
	// end inline asm
	// begin inline asm
	{	
.reg .f64 data;
	ld.global.ca.f64 data, [%rd32772];
	}
	// end inline asm
	// begin inline asm
	bar.sync 0;
	// end inline asm
	// begin inline asm
	{	
.reg .f64 data;
	ld.global.ca.f64 data, [%rd32772];
	}
	// end inline asm
	// begin inline asm
	bar.sync 0;
	// end inline asm
	// begin inline asm
	{	
.reg .f64 data;
	ld.global.ca.f64 data, [%rd32772];
	}
	// end inline asm
	// begin inline asm
	bar.sync 0;
	// end inline asm
	// begin inline asm
	{	
.reg .f64 data;
	ld.global.ca.f64 data, [%rd32772];
	}
	// end inline asm
	// begin inline asm
	bar.sync 0;
	// end inline asm
	// begin inline asm
	{	
.reg .f64 data;
	ld.global.ca.f64 data, [%rd32772];
	}
	// end inline asm
	// begin inline asm
	bar.sync 0;
	// end inline asm
	// begin inline asm
	{	
.reg .f64 data;
	ld.global.ca.f64 data, [%rd32772];
	}
	// end inline asm
	// begin inline asm
	bar.sync 0;
	// end inline asm
	// begin inline asm
	{	
.reg .f64 data;
	ld.global.ca.f64 data, [%rd32772];
	}
	// end inline asm
	// begin inline asm
	bar.sync 0;
	// end inline asm
	// begin inline asm
	{	
.reg .f64 data;
	ld.global.ca.f64 data, [%rd32772];
	}
	// end inline asm
	// begin inline asm
	bar.sync 0;
	// end inline asm
	// begin inline asm
	{	
.reg .f64 data;
	ld.global.ca.f64 data, [%rd32772];
	}
	// end inline asm
	// begin inline asm
	bar.sync 0;
	// end inline asm
	// begin inline asm
	{	
.reg .f64 data;
	ld.global.ca.f64 data, [%rd32772];
	}
	// end inline asm
	// begin inline asm
	bar.sync 0;
	// end inline asm
	// begin inline asm
	{	
.reg .f64 data;
	ld.global.ca.f64 data, [%rd32772];
	}
	// end inline asm
	// begin inline asm
	bar.sync 0;
	// end inline asm
	// begin inline asm
	{	
.reg .f64 data;
	ld.global.ca.f64 data, [%rd32772];
	}
	// end inline asm
	// begin inline asm
	bar.sync 0;
	// end inline asm
	// begin inline asm
	{	
.reg .f64 data;
	ld.global.ca.f64 data, [%rd32772];
	}
	// end inline asm
	// begin inline asm
	bar.sync 0;
	// end inline asm
	// begin inline asm
	{	
.reg .f64 data;
	ld.global.ca.f64 data, [%rd32772];
	}
	// end inline asm
	// begin inline asm
	bar.sync 0;
	// end inline asm
	// begin inline asm
	{	
.reg .f64 data;
	ld.global.ca.f64 data, [%rd32772];
	}
	// end inline asm
	// begin inline asm
	bar.sync 0;
	// end inline asm
	// begin inline asm
	{	
.reg .f64 data;
	ld.global.ca.f64 data, [%rd32772];
	}
	// end inline asm
	// begin inline asm
	bar.sync 0;
	// end inline asm
	// begin inline asm
	{	
.reg .f64 data;
	ld.global.ca.f64 data, [%rd32772];
	}
	// end inline asm
	// begin inline asm
	bar.sync 0;
	// end inline asm
	// begin inline asm
	{	
.reg .f64 data;
	ld.global.ca.f64 data, [%rd32772];
	}
	// end inline asm
	// begin inline asm
	bar.sync 0;
	// end inline asm
	// begin inline asm
	{	
.reg .f64 data;
	ld.global.ca.f64 data, [%rd32772];
	}
	// end inline asm
	// begin inline asm
	bar.sync 0;
	// end inline asm
	// begin inline asm
	{	
.reg .f64 data;
	ld.global.ca.f64 data, [%rd32772];
	}
	// end inline asm
	// begin inline asm
	bar.sync 0;
	// end inline asm
	// begin inline asm
	{	
.reg .f64 data;
	ld.global.ca.f64 data, [%rd32772];
	}
	// end inline asm
	// begin inline asm
	bar.sync 0;
	// end inline asm
	// begin inline asm
	{	
.reg .f64 data;
	ld.global.ca.f64 data, [%rd32772];
	}
	// end inline asm
	// begin inline asm
	bar.sync 0;
	// end inline asm
	// begin inline asm
	{	
.reg .f64 data;
	ld.global.ca.f64 data, [%rd32772];
	}
	// end inline asm
	// begin inline asm
	bar.sync 0;
	// end inline asm
	// begin inline asm
	{	
.reg .f64 data;
	ld.global.ca.f64 data, [%rd32772];
	}
	// end inline asm
	// begin inline asm
	bar.sync 0;
	// end inline asm
	// begin inline asm
	{	
.reg .f64 data;
	ld.global.ca.f64 data, [%rd32772];
	}
	// end inline asm
	// begin inline asm
	bar.sync 0;
	// end inline asm
	// begin inline asm
	{	
.reg .f64 data;
	ld.global.ca.f64 data, [%rd32772];
	}
	// end inline asm
	// begin inline asm
	bar.sync 0;
	// end inline asm
	// begin inline asm
	{	
.reg .f64 data;
	ld.global.ca.f64 data, [%rd32772];
	}
	// end inline asm
	// begin inline asm
	bar.sync 0;
	// end inline asm
	// begin inline asm
	{	
.reg .f64 data;
	ld.global.ca.f64 data, [%rd32772];
	}
	// end inline asm
	// begin inline asm
	bar.sync 0;
	// end inline asm
	// begin inline asm
	{	
.reg .f64 data;
	ld.global.ca.f64 data, [%rd32772];
	}
	// end inline asm
	// begin inline asm
	bar.sync 0;
	// end inline asm
	// begin inline asm
	{	
.reg .f64 data;
	ld.global.ca.f64 data, [%rd32772];
	}
	// end inline asm
	// begin inline asm
	bar.sync 0;
	// end inline asm
	// begin inline asm
	{	
.reg .f64 data;
	ld.global.ca.f64 data, [%rd32772];
	}
	// end inline asm
	// begin inline asm
	bar.sync 0;
	// end inline asm
	// begin inline asm
	{	
.reg .f64 data;
	ld.global.ca.f64 data, [%rd32772];
	}
	// end inline asm
	// begin inline asm
	bar.sync 0;
	// end inline asm
	// begin inline asm
	{	
.reg .f64 data;
	ld.global.ca.f64 data, [%rd32772];
	}
	// end inline asm
	// begin inline asm
	bar.sync 0;
	// end inline asm
	// begin inline asm
	{	
.reg .f64 data;
	ld.global.ca.f64 data, [%rd32772];
	}
	// end inline asm
	// begin inline asm
	bar.sync 0;
	// end inline asm
	// begin inline asm
	{	
.reg .f64 data;
	ld.global.ca.f64 data, [%rd32772];
	}
	// end inline asm
	// begin inline asm
	bar.sync 0;
	// end inline asm
	// begin inline asm
	{	
.reg .f64 data;
	ld.global.ca.f64 data, [%rd32772];
	}
	// end inline asm
	// begin inline asm
	bar.sync 0;
	// end inline asm
	// begin inline asm
	{	
.reg .f64 data;
	ld.global.ca.f64 data, [%rd32772];
	}
	// end inline asm
	// begin inline asm
	bar.sync 0;
	// end inline asm
	// begin inline asm
	{	
.reg .f64 data;
	ld.global.ca.f64 data, [%rd32772];
	}
	// end inline asm
	// begin inline asm
	bar.sync 0;
	// end inline asm
	// begin inline asm
	{	
.reg .f64 data;
	ld.global.ca.f64 data, [%rd32772];
	}
	// end inline asm
	// begin inline asm
	bar.sync 0;
	// end inline asm
	// begin inline asm
	{	
.reg .f64 data;
	ld.global.ca.f64 data, [%rd32772];
	}
	// end inline asm
	// begin inline asm
	bar.sync 0;
	// end inline asm
	// begin inline asm
	{	
.reg .f64 data;
	ld.global.ca.f64 data, [%rd32772];
	}
	// end inline asm
	// begin inline asm
	bar.sync 0;
	// end inline asm
	// begin inline asm
	{	
.reg .f64 data;
	ld.global.ca.f64 data, [%rd32772];
	}
	// end inline asm
	// begin inline asm
	bar.sync 0;
	// end inline asm
	// begin inline asm
	{	
.reg .f64 data;
	ld.global.ca.f64 data, [%rd32772];
	}
	// end inline asm
	// begin inline asm
	bar.sync 0;
	// end inline asm
	// begin inline asm
	{	
.reg .f64 data;
	ld.global.ca.f64 data, [%rd32772];
	}
	// end inline asm
	// begin inline asm
	bar.sync 0;
	// end inline asm
	// begin inline asm
	{	
.reg .f64 data;
	ld.global.ca.f64 data, [%rd32772];
	}
	// end inline asm
	// begin inline asm
	bar.sync 0;
	// end inline asm
	// begin inline asm
	{	
.reg .f64 data;
	ld.global.ca.f64 data, [%rd32772];
	}
	// end inline asm
	// begin inline asm
	bar.sync 0;
	// end inline asm
	// begin inline asm
	{	
.reg .f64 data;
	ld.global.ca.f64 data, [%rd32772];
	}
	// end inline asm
	// begin inline asm
	bar.sync 0;
	// end inline asm
	// begin inline asm
	{	
.reg .f64 data;
	ld.global.ca.f64 data, [%rd32772];
	}
	// end inline asm
	// begin inline asm
	bar.sync 0;
	// end inline asm
	// begin inline asm
	{	
.reg .f64 data;
	ld.global.ca.f64 data, [%rd32772];
	}
	// end inline asm
	// begin inline asm
	bar.sync 0;
	// end inline asm
	// begin inline asm
	{	
.reg .f64 data;
	ld.global.ca.f64 data, [%rd32772];
	}
	// end inline asm
	// begin inline asm
	bar.sync 0;
	// end inline asm
	// begin inline asm
	{	
.reg .f64 data;
	ld.global.ca.f64 data, [%rd32772];
	}
	// end inline asm
	// begin inline asm
	bar.sync 0;
	// end inline asm
	// begin inline asm
	{	
.reg .f64 data;
	ld.global.ca.f64 data, [%rd32772];
	}
	// end inline asm
	// begin inline asm
	bar.sync 0;
	// end inline asm
	// begin inline asm
	{	
.reg .f64 data;
	ld.global.ca.f64 data, [%rd32772];
	}
	// end inline asm
	// begin inline asm
	bar.sync 0;
	// end inline asm
	// begin inline asm
	{	
.reg .f64 data;
	ld.global.ca.f64 data, [%rd32772];
	}
	// end inline asm
	// begin inline asm
	bar.sync 0;
	// end inline asm
	// begin inline asm
	{	
.reg .f64 data;
	ld.global.ca.f64 data, [%rd32772];
	}
	// end inline asm
	// begin inline asm
	bar.sync 0;
	// end inline asm
	// begin inline asm
	{	
.reg .f64 data;
	ld.global.ca.f64 data, [%rd32772];
	}
	// end inline asm
	// begin inline asm
	bar.sync 0;
	// end inline asm
	// begin inline asm
	{	
.reg .f64 data;
	ld.global.ca.f64 data, [%rd32772];
	}
	// end inline asm
	// begin inline asm
	bar.sync 0;
	// end inline asm
	// begin inline asm
	{	
.reg .f64 data;
	ld.global.ca.f64 data, [%rd32772];
	}
	// end inline asm
	// begin inline asm
	bar.sync 0;
	// end inline asm
	// begin inline asm
	{	
.reg .f64 data;
	ld.global.ca.f64 data, [%rd32772];
	}
	// end inline asm
	// begin inline asm
	bar.sync 0;
	// end inline asm
	// begin inline asm
	{	
.reg .f64 data;
	ld.global.ca.f64 data, [%rd32772];
	}
	// end inline asm
	// begin inline asm
	bar.sync 0;
	// end inline asm
	// begin inline asm
	{	
.reg .f64 data;
	ld.global.ca.f64 data, [%rd32772];
	}
	// end inline asm
	// begin inline asm
	bar.sync 0;
	// end inline asm
	// begin inline asm
	{	
.reg .f64 data;
	ld.global.ca.f64 data, [%rd32772];
	}
	// end inline asm
	// begin inline asm
	bar.sync 0;
	// end inline asm
	// begin inline asm
	{	
.reg .f64 data;
	ld.global.ca.f64 data, [%rd32772];
	}
	// end inline asm
	// begin inline asm
	bar.sync 0;
	// end inline asm
	// begin inline asm
	{	
.reg .f64 data;
	ld.global.ca.f64 data, [%rd32772];
	}
	// end inline asm
	// begin inline asm
	bar.sync 0;
	// end inline asm
	// begin inline asm
	{	
.reg .f64 data;
	ld.global.ca.f64 data, [%rd32772];
	}
	// end inline asm
	// begin inline asm
	bar.sync 0;
	// end inline asm
	// begin inline asm
	{	
.reg .f64 data;
	ld.global.ca.f64 data, [%rd32772];
	}
	// end inline asm
	// begin inline asm
	bar.sync 0;
	// end inline asm
	// begin inline asm
	{	
.reg .f64 data;
	ld.global.ca.f64 data, [%rd32772];
	}
	// end inline asm
	// begin inline asm
	bar.sync 0;
	// end inline asm
	// begin inline asm
	{	
.reg .f64 data;
	ld.global.ca.f64 data, [%rd32772];
	}
	// end inline asm
	// begin inline asm
	bar.sync 0;
	// end inline asm
	// begin inline asm
	{	
.reg .f64 data;
	ld.global.ca.f64 data, [%rd32772];
	}
	// end inline asm
	// begin inline asm
	bar.sync 0;
	// end inline asm
	// begin inline asm
	{	
.reg .f64 data;
	ld.global.ca.f64 data, [%rd32772];
	}
	// end inline asm
	// begin inline asm
	bar.sync 0;
	// end inline asm
	// begin inline asm
	{	
.reg .f64 data;
	ld.global.ca.f64 data, [%rd32772];
	}
	// end inline asm
	// begin inline asm
	bar.sync 0;
	// end inline asm
	// begin inline asm
	{	
.reg .f64 data;
	ld.global.ca.f64 data, [%rd32772];
	}
	// end inline asm
	// begin inline asm
	bar.sync 0;
	// end inline asm
	// begin inline asm
	{	
.reg .f64 data;
	ld.global.ca.f64 data, [%rd32772];
	}
	// end inline asm
	// begin inline asm
	bar.sync 0;
	// end inline asm
	// begin inline asm
	{	
.reg .f64 data;
	ld.global.ca.f64 data, [%rd32772];
	}
	// end inline asm
	// begin inline asm
	bar.sync 0;
	// end inline asm
	// begin inline asm
	{	
.reg .f64 data;
	ld.global.ca.f64 data, [%rd32772];
	}
	// end inline asm
	// begin inline asm
	bar.sync 0;
	// end inline asm
	// begin inline asm
	{	
.reg .f64 data;
	ld.global.ca.f64 data, [%rd32772];
	}
	// end inline asm
	// begin inline asm
	bar.sync 0;
	// end inline asm
	// begin inline asm
	{	
.reg .f64 data;
	ld.global.ca.f64 data, [%rd32772];
	}
	// end inline asm
	// begin inline asm
	bar.sync 0;
	// end inline asm
	// begin inline asm
	{	
.reg .f64 data;
	ld.global.ca.f64 data, [%rd32772];
	}
	// end inline asm
	// begin inline asm
	bar.sync 0;
	// end inline asm
	// begin inline asm
	{	
.reg .f64 data;
	ld.global.ca.f64 data, [%rd32772];
	}
	// end inline asm
	// begin inline asm
	bar.sync 0;
	// end inline asm
	// begin inline asm
	{	
.reg .f64 data;
	ld.global.ca.f64 data, [%rd32772];
	}
	// end inline asm
	// begin inline asm
	bar.sync 0;
	// end inline asm
	// begin inline asm
	{	
.reg .f64 data;
	ld.global.ca.f64 data, [%rd32772];
	}
	// end inline asm
	// begin inline asm
	bar.sync 0;
	// end inline asm
	// begin inline asm
	{	
.reg .f64 data;
	ld.global.ca.f64 data, [%rd32772];
	}
	// end inline asm
	// begin inline asm
	bar.sync 0;
	// end inline asm
	// begin inline asm
	{	
.reg .f64 data;
	ld.global.ca.f64 data, [%rd32772];
	}
	// end inline asm
	// begin inline asm
	bar.sync 0;
	// end inline asm
	// begin inline asm
	{	
.reg .f64 data;
	ld.global.ca.f64 data, [%rd32772];
	}
	// end inline asm
	// begin inline asm
	bar.sync 0;
	// end inline asm
	// begin inline asm
	{	
.reg .f64 data;
	ld.global.ca.f64 data, [%rd32772];
	}
	// end inline asm
	// begin inline asm
	bar.sync 0;
	// end inline asm
	// begin inline asm
	{	
.reg .f64 data;
	ld.global.ca.f64 data, [%rd32772];
	}
	// end inline asm
	// begin inline asm
	bar.sync 0;
	// end inline asm
	// begin inline asm
	{	
.reg .f64 data;
	ld.global.ca.f64 data, [%rd32772];
	}
	// end inline asm
	// begin inline asm
	bar.sync 0;
	// end inline asm
	// begin inline asm
	{	
.reg .f64 data;
	ld.global.ca.f64 data, [%rd32772];
	}
	// end inline asm
	// begin inline asm
	bar.sync 0;
	// end inline asm
	// begin inline asm
	{	
.reg .f64 data;
	ld.global.ca.f64 data, [%rd32772];
	}
	// end inline asm
	// begin inline asm
	bar.sync 0;
	// end inline asm
	// begin inline asm
	{	
.reg .f64 data;
	ld.global.ca.f64 data, [%rd32772];
	}
	// end inline asm
	// begin inline asm
	bar.sync 0;
	// end inline asm
	// begin inline asm
	{	
.reg .f64 data;
	ld.global.ca.f64 data, [%rd32772];
	}
	// end inline asm
	// begin inline asm
	bar.sync 0;
	// end inline asm
	// begin inline asm
	{	
.reg .f64 data;
	ld.global.ca.f64 data, [%rd32772];
	}
	// end inline asm
	// begin inline asm
	bar.sync 0;
	// end inline asm
	// begin inline asm
	{	
.reg .f64 data;
	ld.global.ca.f64 data, [%rd32772];
	}
	// end inline asm
	// begin inline asm
	bar.sync 0;
	// end inline asm
	// begin inline asm
	{	
.reg .f64 data;
	ld.global.ca.f64 data, [%rd32772];
	}
	// end inline asm
	// begin inline asm
	bar.sync 0;
	// end inline asm
	// begin inline asm
	{	
.reg .f64 data;
	ld.global.ca.f64 data, [%rd32772];
	}
	// end inline asm
	// begin inline asm
	bar.sync 0;
	// end inline asm
	// begin inline asm
	{	
.reg .f64 data;
	ld.global.ca.f64 data, [%rd32772];
	}
	// end inline asm
	// begin inline asm
	bar.sync 0;
	// end inline asm
	// begin inline asm
	{	
.reg .f64 data;
	ld.global.ca.f64 data, [%rd32772];
	}
	// end inline asm
	// begin inline asm
	bar.sync 0;
	// end inline asm
	// begin inline asm
	{	
.reg .f64 data;
	ld.global.ca.f64 data, [%rd32772];
	}
	// end inline asm
	// begin inline asm
	bar.sync 0;
	// end inline asm
	// begin inline asm
	{	
.reg .f64 data;
	ld.global.ca.f64 data, [%rd32772];
	}
	// end inline asm
	// begin inline asm
	bar.sync 0;
	// end inline asm
	// begin inline asm
	{	
.reg .f64 data;
	ld.global.ca.f64 data, [%rd32772];
	}
	// end inline asm
	// begin inline asm
	bar.sync 0;
	// end inline asm
	// begin inline asm
	{	
.reg .f64 data;
	ld.global.ca.f64 data, [%rd32772];
	}
	// end inline asm
	// begin inline asm
	bar.sync 0;
	// end inline asm
	// begin inline asm
	{	
.reg .f64 data;
	ld.global.ca.f64 data, [%rd32772];
	}
	// end inline asm
	// begin inline asm
	bar.sync 0;
	// end inline asm
	// begin inline asm
	{	
.reg .f64 data;
	ld.global.ca.f64 data, [%rd32772];
	}
	// end inline asm
	// begin inline asm
	bar.sync 0;
	// end inline asm
	// begin inline asm
	{	
.reg .f64 data;
	ld.global.ca.f64 data, [%rd32772];
	}
	// end inline asm
	// begin inline asm
	bar.sync 0;
	// end inline asm
	// begin inline asm
	{	
.reg .f64 data;
	ld.global.ca.f64 data, [%rd32772];
	}
	// end inline asm
	// begin inline asm
	bar.sync 0;
	// end inline asm
	// begin inline asm
	{	
.reg .f64 data;
	ld.global.ca.f64 data, [%rd32772];
	}
	// end inline asm
	// begin inline asm
	bar.sync 0;
	// end inline asm
	// begin inline asm
	{	
.reg .f64 data;
	ld.global.ca.f64 data, [%rd32772];
	}
	// end inline asm
	// begin inline asm
	bar.sync 0;
	// end inline asm
	// begin inline asm
	{	
.reg .f64 data;
	ld.global.ca.f64 data, [%rd32772];
	}
	// end inline asm
	// begin inline asm
	bar.sync 0;
	// end inline asm
	// begin inline asm
	{	
.reg .f64 data;
	ld.global.ca.f64 data, [%rd32772];
	}
	// end inline asm
	// begin inline asm
	bar.sync 0;
	// end inline asm
	// begin inline asm
	{	
.reg .f64 data;
	ld.global.ca.f64 data, [%rd32772];
	}
	// end inline asm
	// begin inline asm
	bar.sync 0;
	// end inline asm
	// begin inline asm
	{	
.reg .f64 data;
	ld.global.ca.f64 data, [%rd32772];
	}
	// end inline asm
	// begin inline asm
	bar.sync 0;
	// end inline asm
	// begin inline asm
	{	
.reg .f64 data;
	ld.global.ca.f64 data, [%rd32772];
	}
	// end inline asm
	// begin inline asm
	bar.sync 0;
	// end inline asm
	// begin inline asm
	{	
.reg .f64 data;
	ld.global.ca.f64 data, [%rd32772];
	}
	// end inline asm
	// begin inline asm
	bar.sync 0;
	// end inline asm
	// begin inline asm
	{	
.reg .f64 data;
	ld.global.ca.f64 data, [%rd32772];
	}
	// end inline asm
	// begin inline asm
	bar.sync 0;
	// end inline asm
	// begin inline asm
	{	
.reg .f64 data;
	ld.global.ca.f64 data, [%rd32772];
	}
	// end inline asm
	// begin inline asm
	bar.sync 0;
	// end inline asm
	// begin inline asm
	{	
.reg .f64 data;
	ld.global.ca.f64 data, [%rd32772];
	}
	// end inline asm
	// begin inline asm
	bar.sync 0;
	// end inline asm
	// begin inline asm
	{	
.reg .f64 data;
	ld.global.ca.f64 data, [%rd32772];
	}
	// end inline asm
	// begin inline asm
	bar.sync 0;
	// end inline asm
	// begin inline asm
	{	
.reg .f64 data;
	ld.global.ca.f64 data, [%rd32772];
	}
	// end inline asm
	// begin inline asm
	bar.sync 0;
	// end inline asm
	// begin inline asm
	{	
.reg .f64 data;
	ld.global.ca.f64 data, [%rd32772];
	}
	// end inline asm
	// begin inline asm
	bar.sync 0;
	// end inline asm
	// begin inline asm
	{	
.reg .f64 data;
	ld.global.ca.f64 data, [%rd32772];
	}
	// end inline asm
	// begin inline asm
	bar.sync 0;
	// end inline asm
	// begin inline asm
	{	
.reg .f64 data;
	ld.global.ca.f64 data, [%rd32772];
	}
	// end inline asm
	// begin inline asm
	bar.sync 0;
	// end inline asm
	// begin inline asm
	{	
.reg .f64 data;
	ld.global.ca.f64 data, [%rd32772];
	}
	// end inline asm
	// begin inline asm
	bar.sync 0;
	// end inline asm
	// begin inline asm
	{	
.reg .f64 data;
	ld.global.ca.f64 data, [%rd32772];
	}
	// end inline asm
	// begin inline asm
	bar.sync 0;
	// end inline asm
	// begin inline asm
	{	
.reg .f64 data;
	ld.global.ca.f64 data, [%rd32772];
	}
	// end inline asm
	// begin inline asm
	bar.sync 0;
	// end inline asm
	// begin inline asm
	{	
.reg .f64 data;
	ld.global.ca.f64 data, [%rd32772];
	}
	// end inline asm
	// begin inline asm
	bar.sync 0;
	// end inline asm
	// begin inline asm
	{	
.reg .f64 data;
	ld.global.ca.f64 data, [%rd32772];
	}
	// end inline asm
	// begin inline asm
	bar.sync 0;
	// end inline asm
	// begin inline asm
	{	
.reg .f64 data;
	ld.global.ca.f64 data, [%rd32772];
	}
	// end inline asm
	// begin inline asm
	bar.sync 0;
	// end inline asm
	// begin inline asm
	{	
.reg .f64 data;
	ld.global.ca.f64 data, [%rd32772];
	}
	// end inline asm
	// begin inline asm
	bar.sync 0;
	// end inline asm
	// begin inline asm
	{	
.reg .f64 data;
	ld.global.ca.f64 data, [%rd32772];
	}
	// end inline asm
	// begin inline asm
	bar.sync 0;
	// end inline asm
	// begin inline asm
	{	
.reg .f64 data;
	ld.global.ca.f64 data, [%rd32772];
	}
	// end inline asm
	// begin inline asm
	bar.sync 0;
	// end inline asm
	// begin inline asm
	{	
.reg .f64 data;
	ld.global.ca.f64 data, [%rd32772];
	}
	// end inline asm
	// begin inline asm
	bar.sync 0;
	// end inline asm
	// begin inline asm
	{	
.reg .f64 data;
	ld.global.ca.f64 data, [%rd32772];
	}
	// end inline asm
	// begin inline asm
	bar.sync 0;
	// end inline asm
	// begin inline asm
	{	
.reg .f64 data;
	ld.global.ca.f64 data, [%rd32772];
	}
	// end inline asm
	// begin inline asm
	bar.sync 0;
	// end inline asm
	// begin inline asm
	{	
.reg .f64 data;
	ld.global.ca.f64 data, [%rd32772];
	}
	// end inline asm
	// begin inline asm
	bar.sync 0;
	// end inline asm
	// begin inline asm
	{	
.reg .f64 data;
	ld.global.ca.f64 data, [%rd32772];
	}
	// end inline asm
	// begin inline asm
	bar.sync 0;
	// end inline asm
	// begin inline asm
	{	
.reg .f64 data;
	ld.global.ca.f64 data, [%rd32772];
	}
	// end inline asm
	// begin inline asm
	bar.sync 0;
	// end inline asm
	// begin inline asm
	{	
.reg .f64 data;
	ld.global.ca.f64 data, [%rd32772];
	}
	// end inline asm
	// begin inline asm
	bar.sync 0;
	// end inline asm
	// begin inline asm
	{	
.reg .f64 data;
	ld.global.ca.f64 data, [%rd32772];
	}
	// end inline asm
	// begin inline asm
	bar.sync 0;
	// end inline asm
	// begin inline asm
	{	
.reg .f64 data;
	ld.global.ca.f64 data, [%rd32772];
	}
	// end inline asm
	// begin inline asm
	bar.sync 0;
	// end inline asm
	// begin inline asm
	{	
.reg .f64 data;
	ld.global.ca.f64 data, [%rd32772];
	}
	// end inline asm
	// begin inline asm
	bar.sync 0;
	// end inline asm
	// begin inline asm
	{	
.reg .f64 data;
	ld.global.ca.f64 data, [%rd32772];
	}
	// end inline asm
	// begin inline asm
	bar.sync 0;
	// end inline asm
	// begin inline asm
	{	
.reg .f64 data;
	ld.global.ca.f64 data, [%rd32772];
	}
	// end inline asm
	// begin inline asm
	bar.sync 0;
	// end inline asm
	// begin inline asm
	{	
.reg .f64 data;
	ld.global.ca.f64 data, [%rd32772];
	}
	// end inline asm
	// begin inline asm
	bar.sync 0;
	// end inline asm
	// begin inline asm
	{	
.reg .f64 data;
	ld.global.ca.f64 data, [%rd32772];
	}
	// end inline asm
	// begin inline asm
	bar.sync 0;
	// end inline asm
	// begin inline asm
	{	
.reg .f64 data;
	ld.global.ca.f64 data, [%rd32772];
	}
	// end inline asm
	// begin inline asm
	bar.sync 0;
	// end inline asm
	// begin inline asm
	{	
.reg .f64 data;
	ld.global.ca.f64 data, [%rd32772];
	}
	// end inline asm
	// begin inline asm
	bar.sync 0;
	// end inline asm
	// begin inline asm
	{	
.reg .f64 data;
	ld.global.ca.f64 data, [%rd32772];
	}
	// end inline asm
	// begin inline asm
	bar.sync 0;
	// end inline asm
	// begin inline asm
	{	
.reg .f64 data;
	ld.global.ca.f64 data, [%rd32772];
	}
	// end inline asm
	// begin inline asm
	bar.sync 0;
	// end inline asm
	// begin inline asm
	{	
.reg .f64 data;
	ld.global.ca.f64 data, [%rd32772];
	}
	// end inline asm
	// begin inline asm
	bar.sync 0;
	// end inline asm
	// begin inline asm
	{	
.reg .f64 data;
	ld.global.ca.f64 data, [%rd32772];
	}
	// end inline asm
	// begin inline asm
	bar.sync 0;
	// end inline asm
	// begin inline asm
	{	
.reg .f64 data;
	ld.global.ca.f64 data, [%rd32772];
	}
	// end inline asm
	// begin inline asm
	bar.sync 0;
	// end inline asm
	// begin inline asm
	{	
.reg .f64 data;
	ld.global.ca.f64 data, [%rd32772];
	}
	// end inline asm
	// begin inline asm
	bar.sync 0;
	// end inline asm
	// begin inline asm
	{	
.reg .f64 data;
	ld.global.ca.f64 data, [%rd32772];
	}
	// end inline asm
	// begin inline asm
	bar.sync 0;
	// end inline asm
	// begin inline asm
	{	
.reg .f64 data;
	ld.global.ca.f64 data, [%rd32772];
	}
	// end inline asm
	// begin inline asm
	bar.sync 0;
	// end inline asm
	// begin inline asm
	{	
.reg .f64 data;
	ld.global.ca.f64 data, [%rd32772];
	}
	// end inline asm
	// begin inline asm
	bar.sync 0;
	// end inline asm
	// begin inline asm
	{	
.reg .f64 data;
	ld.global.ca.f64 data, [%rd32772];
	}
	// end inline asm
	// begin inline asm
	bar.sync 0;
	// end inline asm
	// begin inline asm
	{	
.reg .f64 data;
	ld.global.ca.f64 data, [%rd32772];
	}
	// end inline asm
	// begin inline asm
	bar.sync 0;
	// end inline asm
	// begin inline asm
	{	
.reg .f64 data;
	ld.global.ca.f64 data, [%rd32772];
	}
	// end inline asm
	// begin inline asm
	bar.sync 0;
	// end inline asm
	// begin inline asm
	{	
.reg .f64 data;
	ld.global.ca.f64 data, [%rd32772];
	}
	// end inline asm
	// begin inline asm
	bar.sync 0;
	// end inline asm
	// begin inline asm
	{	
.reg .f64 data;
	ld.global.ca.f64 data, [%rd32772];
	}
	// end inline asm
	// begin inline asm
	bar.sync 0;
	// end inline asm
	// begin inline asm
	{	
.reg .f64 data;
	ld.global.ca.f64 data, [%rd32772];
	}
	// end inline asm
	// begin inline asm
	bar.sync 0;
	// end inline asm
	// begin inline asm
	{	
.reg .f64 data;
	ld.global.ca.f64 data, [%rd32772];
	}
	// end inline asm
	// begin inline asm
	bar.sync 0;
	// end inline asm
	// begin inline asm
	{	
.reg .f64 data;
	ld.global.ca.f64 data, [%rd32772];
	}
	// end inline asm
	// begin inline asm
	bar.sync 0;
	// end inline asm
	// begin inline asm
	{	
.reg .f64 data;
	ld.global.ca.f64 data, [%rd32772];
	}
	// end inline asm
	// begin inline asm
	bar.sync 0;
	// end inline asm
	// begin inline asm
	{	
.reg .f64 data;
	ld.global.ca.f64 data, [%rd32772];
	}
	// end inline asm
	// begin inline asm
	bar.sync 0;
	// end inline asm
	// begin inline asm
	{	
.reg .f64 data;
	ld.global.ca.f64 data, [%rd32772];
	}
	// end inline asm
	// begin inline asm
	bar.sync 0;
	// end inline asm
	// begin inline asm
	{	
.reg .f64 data;
	ld.global.ca.f64 data, [%rd32772];
	}
	// end inline asm
	// begin inline asm
	bar.sync 0;
	// end inline asm
	// begin inline asm
	{	
.reg .f64 data;
	ld.global.ca.f64 data, [%rd32772];
	}
	// end inline asm
	// begin inline asm
	bar.sync 0;
	// end inline asm
	// begin inline asm
	{	
.reg .f64 data;
	ld.global.ca.f64 data, [%rd32772];
	}
	// end inline asm
	// begin inline asm
	bar.sync 0;
	// end inline asm
	// begin inline asm
	{	
.reg .f64 data;
	ld.global.ca.f64 data, [%rd32772];
	}
	// end inline asm
	// begin inline asm
	bar.sync 0;
	// end inline asm
	// begin inline asm
	{	
.reg .f64 data;
	ld.global.ca.f64 data, [%rd32772];
	}
	// end inline asm
	// begin inline asm
	bar.sync 0;
	// end inline asm
	// begin inline asm
	{	
.reg .f64 data;
	ld.global.ca.f64 data, [%rd32772];
	}
	// end inline asm
	// begin inline asm
	bar.sync 0;
	// end inline asm
	// begin inline asm
	{	
.reg .f64 data;
	ld.global.ca.f64 data, [%rd32772];
	}
	// end inline asm
	// begin inline asm
	bar.sync 0;
	// end inline asm
	// begin inline asm
	{	
.reg .f64 data;
	ld.global.ca.f64 data, [%rd32772];
	}
	// end inline asm
	// begin inline asm
	bar.sync 0;
	// end inline asm
	// begin inline asm
	{	
.reg .f64 data;
	ld.global.ca.f64 data, [%rd32772];
	}
	// end inline asm
	// begin inline asm
	bar.sync 0;
	// end inline asm
	// begin inline asm
	{	
.reg .f64 data;
	ld.global.ca.f64 data, [%rd32772];
	}
	// end inline asm
	// begin inline asm
	bar.sync 0;
	// end inline asm
	// begin inline asm
	{	
.reg .f64 data;
	ld.global.ca.f64 data, [%rd32772];
	}
	// end inline asm
	// begin inline asm
	bar.sync 0;
	// end inline asm
	// begin inline asm
	{	
.reg .f64 data;
	ld.global.ca.f64 data, [%rd32772];
	}
	// end inline asm
	// begin inline asm
	bar.sync 0;
	// end inline asm
	// begin inline asm
	{	
.reg .f64 data;
	ld.global.ca.f64 data, [%rd32772];
	}
	// end inline asm
	// begin inline asm
	bar.sync 0;
	// end inline asm
	// begin inline asm
	{	
.reg .f64 data;
	ld.global.ca.f64 data, [%rd32772];
	}
	// end inline asm
	// begin inline asm
	bar.sync 0;
	// end inline asm
	// begin inline asm
	{	
.reg .f64 data;
	ld.global.ca.f64 data, [%rd32772];
	}
	// end inline asm
	// begin inline asm
	bar.sync 0;
	// end inline asm
	// begin inline asm
	{	
.reg .f64 data;
	ld.global.ca.f64 data, [%rd32772];
	}
	// end inline asm
	// begin inline asm
	bar.sync 0;
	// end inline asm
	// begin inline asm
	{	
.reg .f64 data;
	ld.global.ca.f64 data, [%rd32772];
	}
	// end inline asm
	// begin inline asm
	bar.sync 0;
	// end inline asm
	// begin inline asm
	{	
.reg .f64 data;
	ld.global.ca.f64 data, [%rd32772];
	}
	// end inline asm
	// begin inline asm
	bar.sync 0;
	// end inline asm
	// begin inline asm
	{	
.reg .f64 data;
	ld.global.ca.f64 data, [%rd32772];
	}
	// end inline asm
	// begin inline asm
	bar.sync 0;
	// end inline asm
	// begin inline asm
	{	
.reg .f64 data;
	ld.global.ca.f64 data, [%rd32772];
	}
	// end inline asm
	// begin inline asm
	bar.sync 0;
	// end inline asm
	// begin inline asm
	{	
.reg .f64 data;
	ld.global.ca.f64 data, [%rd32772];
	}
	// end inline asm
	// begin inline asm
	bar.sync 0;
	// end inline asm
	// begin inline asm
	{	
.reg .f64 data;
	ld.global.ca.f64 data, [%rd32772];
	}
	// end inline asm
	// begin inline asm
	bar.sync 0;
	// end inline asm
	// begin inline asm
	{	
.reg .f64 data;
	ld.global.ca.f64 data, [%rd32772];
	}
	// end inline asm
	// begin inline asm
	bar.sync 0;
	// end inline asm
	// begin inline asm
	{	
.reg .f64 data;
	ld.global.ca.f64 data, [%rd32772];
	}
	// end inline asm
	// begin inline asm
	bar.sync 0;
	// end inline asm
	// begin inline asm
	{	
.reg .f64 data;
	ld.global.ca.f64 data, [%rd32772];
	}
	// end inline asm
	// begin inline asm
	bar.sync 0;
	// end inline asm
	// begin inline asm
	{	
.reg .f64 data;
	ld.global.ca.f64 data, [%rd32772];
	}
	// end inline asm
	// begin inline asm
	bar.sync 0;
	// end inline asm
	// begin inline asm
	{	
.reg .f64 data;
	ld.global.ca.f64 data, [%rd32772];
	}
	// end inline asm
	// begin inline asm
	bar.sync 0;
	// end inline asm
	// begin inline asm
	{	
.reg .f64 data;
	ld.global.ca.f64 data, [%rd32772];
	}
	// end inline asm
	// begin inline asm
	bar.sync 0;
	// end inline asm
	// begin inline asm
	{	
.reg .f64 data;
	ld.global.ca.f64 data, [%rd32772];
	}
	// end inline asm
	// begin inline asm
	bar.sync 0;
	// end inline asm
	// begin inline asm
	{	
.reg .f64 data;
	ld.global.ca.f64 data, [%rd32772];
	}
	// end inline asm
	// begin inline asm
	bar.sync 0;
	// end inline asm
	// begin inline asm
	{	
.reg .f64 data;
	ld.global.ca.f64 data, [%rd32772];
	}
	// end inline asm
	// begin inline asm
	bar.sync 0;
	// end inline asm
	// begin inline asm
	{	
.reg .f64 data;
	ld.global.ca.f64 data, [%rd32772];
	}
	// end inline asm
	// begin inline asm
	bar.sync 0;
	// end inline asm
	// begin inline asm
	{	
.reg .f64 data;
	ld.global.ca.f64 data, [%rd32772];
	}
	// end inline asm
	// begin inline asm
	bar.sync 0;
	// end inline asm
	// begin inline asm
	{	
.reg .f64 data;
	ld.global.ca.f64 data, [%rd32772];
	}
	// end inline asm
	// begin inline asm
	bar.sync 0;
	// end inline asm
	// begin inline asm
	{	
.reg .f64 data;
	ld.global.ca.f64 data, [%rd32772];
	}
	// end inline asm
	// begin inline asm
	bar.sync 0;
	// end inline asm
	// begin inline asm
	{	
.reg .f64 data;
	ld.global.ca.f64 data, [%rd32772];
	}
	// end inline asm
	// begin inline asm
	bar.sync 0;
	// end inline asm
	// begin inline asm
	{	
.reg .f64 data;
	ld.global.ca.f64 data, [%rd32772];
	}
	// end inline asm
	// begin inline asm
	bar.sync 0;
	// end inline asm
	// begin inline asm
	{	
.reg .f64 data;
	ld.global.ca.f64 data, [%rd32772];
	}
	// end inline asm
	// begin inline asm
	bar.sync 0;
	// end inline asm
	// begin inline asm
	{	
.reg .f64 data;
	ld.global.ca.f64 data, [%rd32772];
	}
	// end inline asm
	// begin inline asm
	bar.sync 0;
	// end inline asm
	// begin inline asm
	{	
.reg .f64 data;
	ld.global.ca.f64 data, [%rd32772];
	}
	// end inline asm
	// begin inline asm
	bar.sync 0;
	// end inline asm
	// begin inline asm
	{	
.reg .f64 data;
	ld.global.ca.f64 data, [%rd32772];
	}
	// end inline asm
	// begin inline asm
	bar.sync 0;
	// end inline asm
	// begin inline asm
	{	
.reg .f64 data;
	ld.global.ca.f64 data, [%rd32772];
	}
	// end inline asm
	// begin inline asm
	bar.sync 0;
	// end inline asm
	// begin inline asm
	{	
.reg .f64 data;
	ld.global.ca.f64 data, [%rd32772];
	}
	// end inline asm
	// begin inline asm
	bar.sync 0;
	// end inline asm
	// begin inline asm
	{	
.reg .f64 data;
	ld.global.ca.f64 data, [%rd32772];
	}
	// end inline asm
	// begin inline asm
	bar.sync 0;
	// end inline asm
	// begin inline asm
	{	
.reg .f64 data;
	ld.global.ca.f64 data, [%rd32772];
	}
	// end inline asm
	// begin inline asm
	bar.sync 0;
	// end inline asm
	// begin inline asm
	{	
.reg .f64 data;
	ld.global.ca.f64 data, [%rd32772];
	}
	// end inline asm
	// begin inline asm
	bar.sync 0;
	// end inline asm
	// begin inline asm
	{	
.reg .f64 data;
	ld.global.ca.f64 data, [%rd32772];
	}
	// end inline asm
	// begin inline asm
	bar.sync 0;
	// end inline asm
	// begin inline asm
	{	
.reg .f64 data;
	ld.global.ca.f64 data, [%rd32772];
	}
	// end inline asm
	// begin inline asm
	bar.sync 0;
	// end inline asm
	// begin inline asm
	{	
.reg .f64 data;
	ld.global.ca.f64 data, [%rd32772];
	}
	// end inline asm
	// begin inline asm
	bar.sync 0;
	// end inline asm
	// begin inline asm
	{	
.reg .f64 data;
	ld.global.ca.f64 data, [%rd32772];
	}
	// end inline asm
	// begin inline asm
	bar.sync 0;
	// end inline asm
	// begin inline asm
	{	
.reg .f64 data;
	ld.global.ca.f64 data, [%rd32772];
	}
	// end inline asm
	// begin inline asm
	bar.sync 0;
	// end inline asm
	// begin inline asm
	{	
.reg .f64 data;
	ld.global.ca.f64 data, [%rd32772];
	}
	// end inline asm
	// begin inline asm
	bar.sync 0;
	// end inline asm
	// begin inline asm
	{	
.reg .f64 data;
	ld.global.ca.f64 data, [%rd32772];
	}
	// end inline asm
	// begin inline asm
	bar.sync 0;
	// end inline asm
	// begin inline asm
	{	
.reg .f64 data;
	ld.global.ca.f64 data, [%rd32772];
	}
	// end inline asm
	// begin inline asm
	bar.sync 0;
	// end inline asm
	// begin inline asm
	{	
.reg .f64 data;
	ld.global.ca.f64 data, [%rd32772];
	}
	// end inline asm
	// begin inline asm
	bar.sync 0;
	// end inline asm
	// begin inline asm
	{	
.reg .f64 data;
	ld.global.ca.f64 data, [%rd32772];
	}
	// end inline asm
	// begin inline asm
	bar.sync 0;
	// end inline asm
	// begin inline asm
	{	
.reg .f64 data;
	ld.global.ca.f64 data, [%rd32772];
	}
	// end inline asm
	// begin inline asm
	bar.sync 0;
	// end inline asm
	// begin inline asm
	{	
.reg .f64 data;
	ld.global.ca.f64 data, [%rd32772];
	}
	// end inline asm
	// begin inline asm
	bar.sync 0;
	// end inline asm
	// begin inline asm
	{	
.reg .f64 data;
	ld.global.ca.f64 data, [%rd32772];
	}
	// end inline asm
	// begin inline asm
	bar.sync 0;
	// end inline asm
	// begin inline asm
	{	
.reg .f64 data;
	ld.global.ca.f64 data, [%rd32772];
	}
	// end inline asm
	// begin inline asm
	bar.sync 0;
	// end inline asm
	// begin inline asm
	{	
.reg .f64 data;
	ld.global.ca.f64 data, [%rd32772];
	}
	// end inline asm
	// begin inline asm
	bar.sync 0;
	// end inline asm
	// begin inline asm
	{	
.reg .f64 data;
	ld.global.ca.f64 data, [%rd32772];
	}
	// end inline asm
	// begin inline asm
	bar.sync 0;
	// end inline asm
	// begin inline asm
	{	
.reg .f64 data;
	ld.global.ca.f64 data, [%rd32772];
	}
	// end inline asm
	// begin inline asm
	bar.sync 0;
	// end inline asm
	// begin inline asm
	{	
.reg .f64 data;
	ld.global.ca.f64 data, [%rd32772];
	}
	// end inline asm
	// begin inline asm
	bar.sync 0;
	// end inline asm
	// begin inline asm
	{	
.reg .f64 data;
	ld.global.ca.f64 data, [%rd32772];
	}
	// end inline asm
	// begin inline asm
	bar.sync 0;
	// end inline asm
	// begin inline asm
	{	
.reg .f64 data;
	ld.global.ca.f64 data, [%rd32772];
	}
	// end inline asm
	// begin inline asm
	bar.sync 0;
	// end inline asm
	// begin inline asm
	{	
.reg .f64 data;
	ld.global.ca.f64 data, [%rd32772];
	}
	// end inline asm
	// begin inline asm
	bar.sync 0;
	// end inline asm
	// begin inline asm
	{	
.reg .f64 data;
	ld.global.ca.f64 data, [%rd32772];
	}
	// end inline asm
	// begin inline asm
	bar.sync 0;
	// end inline asm
	// begin inline asm
	{	
.reg .f64 data;
	ld.global.ca.f64 data, [%rd32772];
	}
	// end inline asm
	// begin inline asm
	bar.sync 0;
	// end inline asm
	// begin inline asm
	{	
.reg .f64 data;
	ld.global.ca.f64 data, [%rd32772];
	}
	// end inline asm
	// begin inline asm
	bar.sync 0;
	// end inline asm
	// begin inline asm
	{	
.reg .f64 data;
	ld.global.ca.f64 data, [%rd32772];
	}
	// end inline asm
	// begin inline asm
	bar.sync 0;
	// end inline asm
	// begin inline asm
	{	
.reg .f64 data;
	ld.global.ca.f64 data, [%rd32772];
	}
	// end inline asm
	// begin inline asm
	bar.sync 0;
	// end inline asm
	// begin inline asm
	{	
.reg .f64 data;
	ld.global.ca.f64 data, [%rd32772];
	}
	// end inline asm
	// begin inline asm
	bar.sync 0;
	// end inline asm
	// begin inline asm
	{	
.reg .f64 data;
	ld.global.ca.f64 data, [%rd32772];
	}
	// end inline asm
	// begin inline asm
	bar.sync 0;
	// end inline asm
	// begin inline asm
	{	
.reg .f64 data;
	ld.global.ca.f64 data, [%rd32772];
	}
	// end inline asm
	// begin inline asm
	bar.sync 0;
	// end inline asm
	// begin inline asm
	{	
.reg .f64 data;
	ld.global.ca.f64 data, [%rd32772];
	}
	// end inline asm
	// begin inline asm
	bar.sync 0;
	// end inline asm
	// begin inline asm
	{	
.reg .f64 data;
	ld.global.ca.f64 data, [%rd32772];
	}
	// end inline asm
	// begin inline asm
	bar.sync 0;
	// end inline asm
	// begin inline asm
	{	
.reg .f64 data;
	ld.global.ca.f64 data, [%rd32772];
	}
	// end inline asm
	// begin inline asm
	bar.sync 0;
	// end inline asm
	// begin inline asm
	{	
.reg .f64 data;
	ld.global.ca.f64 data, [%rd32772];
	}
	// end inline asm
	// begin inline asm
	bar.sync 0;
	// end inline asm
	// begin inline asm
	{	
.reg .f64 data;
	ld.global.ca.f64 data, [%rd32772];
	}
	// end inline asm
	// begin inline asm
	bar.sync 0;
	// end inline asm
	// begin inline asm
	{	
.reg .f64 data;
	ld.global.ca.f64 data, [%rd32772];
	}
	// end inline asm
	// begin inline asm
	bar.sync 0;
	// end inline asm
	// begin inline asm
	{	
.reg .f64 data;
	ld.global.ca.f64 data, [%rd32772];
	}
	// end inline asm
	// begin inline asm
	bar.sync 0;
	// end inline asm
	// begin inline asm
	{	
.reg .f64 data;
	ld.global.ca.f64 data, [%rd32772];
	}
	// end inline asm
	// begin inline asm
	bar.sync 0;
	// end inline asm
	// begin inline asm
	{	
.reg .f64 data;
	ld.global.ca.f64 data, [%rd32772];
	}
	// end inline asm
	// begin inline asm
	bar.sync 0;
	// end inline asm
	// begin inline asm
	{	
.reg .f64 data;
	ld.global.ca.f64 data, [%rd32772];
	}
	// end inline asm
	// begin inline asm
	bar.sync 0;
	// end inline asm
	// begin inline asm
	{	
.reg .f64 data;
	ld.global.ca.f64 data, [%rd32772];
	}
	// end inline asm
	// begin inline asm
	bar.sync 0;
	// end inline asm
	// begin inline asm
	{	
.reg .f64 data;
	ld.global.ca.f64 data, [%rd32772];
	}
	// end inline asm
	// begin inline asm
	bar.sync 0;
	// end inline asm
	// begin inline asm
	{	
.reg .f64 data;
	ld.global.ca.f64 data, [%rd32772];
	}
	// end inline asm
	// begin inline asm
	bar.sync 0;
	// end inline asm
	// begin inline asm
	{	
.reg .f64 data;
	ld.global.ca.f64 data, [%rd32772];
	}
	// end inline asm
	// begin inline asm
	bar.sync 0;
	// end inline asm
	// begin inline asm
	{	
.reg .f64 data;
	ld.global.ca.f64 data, [%rd32772];
	}
	// end inline asm
	// begin inline asm
	bar.sync 0;
	// end inline asm
	// begin inline asm
	{	
.reg .f64 data;
	ld.global.ca.f64 data, [%rd32772];
	}
	// end inline asm
	// begin inline asm
	bar.sync 0;
	// end inline asm
	// begin inline asm
	{	
.reg .f64 data;
	ld.global.ca.f64 data, [%rd32772];
	}
	// end inline asm
	// begin inline asm
	bar.sync 0;
	// end inline asm
	// begin inline asm
	{	
.reg .f64 data;
	ld.global.ca.f64 data, [%rd32772];
	}
	// end inline asm
	// begin inline asm
	bar.sync 0;
	// end inline asm
	// begin inline asm
	{	
.reg .f64 data;
	ld.global.ca.f64 data, [%rd32772];
	}
	// end inline asm
	// begin inline asm
	bar.sync 0;
	// end inline asm
	// begin inline asm
	{	
.reg .f64 data;
	ld.global.ca.f64 data, [%rd32772];
	}
	// end inline asm
	// begin inline asm
	bar.sync 0;
	// end inline asm
	// begin inline asm
	{	
.reg .f64 data;
	ld.global.ca.f64 data, [%rd32772];
	}
	// end inline asm
	// begin inline asm
	bar.sync 0;
	// end inline asm
	// begin inline asm
	{	
.reg .f64 data;
	ld.global.ca.f64 data, [%rd32772];
	}
	// end inline asm
	// begin inline asm
	bar.sync 0;
	// end inline asm
	// begin inline asm
	{	
.reg .f64 data;
	ld.global.ca.f64 data, [%rd32772];
	}
	// end inline asm
	// begin inline asm
	bar.sync 0;
	// end inline asm
	// begin inline asm
	{	
.reg .f64 data;
	ld.global.ca.f64 data, [%rd32772];
	}
	// end inline asm
	// begin inline asm
	bar.sync 0;
	// end inline asm
	// begin inline asm
	{	
.reg .f64 data;
	ld.global.ca.f64 data, [%rd32772];
	}
	// end inline asm
	// begin inline asm
	bar.sync 0;
	// end inline asm
	// begin inline asm
	{	
.reg .f64 data;
	ld.global.ca.f64 data, [%rd32772];
	}
	// end inline asm
	// begin inline asm
	bar.sync 0;
	// end inline asm
	// begin inline asm
	{	
.reg .f64 data;
	ld.global.ca.f64 data, [%rd32772];
	}
	// end inline asm
	// begin inline asm
	bar.sync 0;
	// end inline asm
	// begin inline asm
	{	
.reg .f64 data;
	ld.global.ca.f64 data, [%rd32772];
	}
	// end inline asm
	// begin inline asm
	bar.sync 0;
	// end inline asm
	// begin inline asm
	{	
.reg .f64 data;
	ld.global.ca.f64 data, [%rd32772];
	}
	// end inline asm
	// begin inline asm
	bar.sync 0;
	// end inline asm
	// begin inline asm
	{	
.reg .f64 data;
	ld.global.ca.f64 data, [%rd32772];
	}
	// end inline asm
	// begin inline asm
	bar.sync 0;
	// end inline asm
	// begin inline asm
	{	
.reg .f64 data;
	ld.global.ca.f64 data, [%rd32772];
	}
	// end inline asm
	// begin inline asm
	bar.sync 0;
	// end inline asm
	// begin inline asm
	{	
.reg .f64 data;
	ld.global.ca.f64 data, [%rd32772];
	}
	// end inline asm
	// begin inline asm
	bar.sync 0;
	// end inline asm
	// begin inline asm
	{	
.reg .f64 data;
	ld.global.ca.f64 data, [%rd32772];
	}
	// end inline asm
	// begin inline asm
	bar.sync 0;
	// end inline asm
	// begin inline asm
	{	
.reg .f64 data;
	ld.global.ca.f64 data, [%rd32772];
	}
	// end inline asm
	// begin inline asm
	bar.sync 0;
	// end inline asm
	// begin inline asm
	{	
.reg .f64 data;
	ld.global.ca.f64 data, [%rd32772];
	}
	// end inline asm
	// begin inline asm
	bar.sync 0;
	// end inline asm
	// begin inline asm
	{	
.reg .f64 data;
	ld.global.ca.f64 data, [%rd32772];
	}
	// end inline asm
	// begin inline asm
	bar.sync 0;
	// end inline asm
	// begin inline asm
	{	
.reg .f64 data;
	ld.global.ca.f64 data, [%rd32772];
	}
	// end inline asm
	// begin inline asm
	bar.sync 0;
	// end inline asm
	// begin inline asm
	{	
.reg .f64 data;
	ld.global.ca.f64 data, [%rd32772];
	}
	// end inline asm
	// begin inline asm
	bar.sync 0;
	// end inline asm
	// begin inline asm
	{	
.reg .f64 data;
	ld.global.ca.f64 data, [%rd32772];
	}
	// end inline asm
	// begin inline asm
	bar.sync 0;
	// end inline asm
	// begin inline asm
	{	
.reg .f64 data;
	ld.global.ca.f64 data, [%rd32772];
	}
	// end inline asm
	// begin inline asm
	bar.sync 0;
	// end inline asm
	// begin inline asm
	{	
.reg .f64 data;
	ld.global.ca.f64 data, [%rd32772];
	}
	// end inline asm
	// begin inline asm
	bar.sync 0;
	// end inline asm
	// begin inline asm
	{	
.reg .f64 data;
	ld.global.ca.f64 data, [%rd32772];
	}
	// end inline asm
	// begin inline asm
	bar.sync 0;
	// end inline asm
	// begin inline asm
	{	
.reg .f64 data;
	ld.global.ca.f64 data, [%rd32772];
	}
	// end inline asm
	// begin inline asm
	bar.sync 0;
	// end inline asm
	// begin inline asm
	{	
.reg .f64 data;
	ld.global.ca.f64 data, [%rd32772];
	}
	// end inline asm
	// begin inline asm
	bar.sync 0;
	// end inline asm
	// begin inline asm
	{	
.reg .f64 data;
	ld.global.ca.f64 data, [%rd32772];
	}
	// end inline asm
	// begin inline asm
	bar.sync 0;
	// end inline asm
	// begin inline asm
	{	
.reg .f64 data;
	ld.global.ca.f64 data, [%rd32772];
	}
	// end inline asm
	// begin inline asm
	bar.sync 0;
	// end inline asm
	// begin inline asm
	{	
.reg .f64 data;
	ld.global.ca.f64 data, [%rd32772];
	}
	// end inline asm
	// begin inline asm
	bar.sync 0;
	// end inline asm
	// begin inline asm
	{	
.reg .f64 data;
	ld.global.ca.f64 data, [%rd32772];
	}
	// end inline asm
	// begin inline asm
	bar.sync 0;
	// end inline asm
	// begin inline asm
	{	
.reg .f64 data;
	ld.global.ca.f64 data, [%rd32772];
	}
	// end inline asm
	// begin inline asm
	bar.sync 0;
	// end inline asm
	// begin inline asm
	{	
.reg .f64 data;
	ld.global.ca.f64 data, [%rd32772];
	}
	// end inline asm
	// begin inline asm
	bar.sync 0;
	// end inline asm
	// begin inline asm
	{	
.reg .f64 data;
	ld.global.ca.f64 data, [%rd32772];
	}
	// end inline asm
	// begin inline asm
	bar.sync 0;
	// end inline asm
	// begin inline asm
	{	
.reg .f64 data;
	ld.global.ca.f64 data, [%rd32772];
	}
	// end inline asm
	// begin inline asm
	bar.sync 0;
	// end inline asm
	// begin inline asm
	{	
.reg .f64 data;
	ld.global.ca.f64 data, [%rd32772];
	}
	// end inline asm
	// begin inline asm
	bar.sync 0;
	// end inline asm
	// begin inline asm
	{	
.reg .f64 data;
	ld.global.ca.f64 data, [%rd32772];
	}
	// end inline asm
	// begin inline asm
	bar.sync 0;
	// end inline asm
	// begin inline asm
	{	
.reg .f64 data;
	ld.global.ca.f64 data, [%rd32772];
	}
	// end inline asm
	// begin inline asm
	bar.sync 0;
	// end inline asm
	// begin inline asm
	{	
.reg .f64 data;
	ld.global.ca.f64 data, [%rd32772];
	}
	// end inline asm
	// begin inline asm
	bar.sync 0;
	// end inline asm
	// begin inline asm
	{	
.reg .f64 data;
	ld.global.ca.f64 data, [%rd32772];
	}
	// end inline asm
	// begin inline asm
	bar.sync 0;
	// end inline asm
	// begin inline asm
	{	
.reg .f64 data;
	ld.global.ca.f64 data, [%rd32772];
	}
	// end inline asm
	// begin inline asm
	bar.sync 0;
	// end inline asm
	// begin inline asm
	{	
.reg .f64 data;
	ld.global.ca.f64 data, [%rd32772];
	}
	// end inline asm
	// begin inline asm
	bar.sync 0;
	// end inline asm
	// begin inline asm
	{	
.reg .f64 data;
	ld.global.ca.f64 data, [%rd32772];
	}
	// end inline asm
	// begin inline asm
	bar.sync 0;
	// end inline asm
	// begin inline asm
	{	
.reg .f64 data;
	ld.global.ca.f64 data, [%rd32772];
	}
	// end inline asm
	// begin inline asm
	bar.sync 0;
	// end inline asm
	// begin inline asm
	{	
.reg .f64 data;
	ld.global.ca.f64 data, [%rd32772];
	}
	// end inline asm
	// begin inline asm
	bar.sync 0;
	// end inline asm
	// begin inline asm
	{	
.reg .f64 data;
	ld.global.ca.f64 data, [%rd32772];
	}
	// end inline asm
	// begin inline asm
	bar.sync 0;
	// end inline asm
	// begin inline asm
	{	
.reg .f64 data;
	ld.global.ca.f64 data, [%rd32772];
	}
	// end inline asm
	// begin inline asm
	bar.sync 0;
	// end inline asm
	// begin inline asm
	{	
.reg .f64 data;
	ld.global.ca.f64 data, [%rd32772];
	}
	// end inline asm
	// begin inline asm
	bar.sync 0;
	// end inline asm
	// begin inline asm
	{	
.reg .f64 data;
	ld.global.ca.f64 data, [%rd32772];
	}
	// end inline asm
	// begin inline asm
	bar.sync 0;
	// end inline asm
	// begin inline asm
	{	
.reg .f64 data;
	ld.global.ca.f64 data, [%rd32772];
	}
	// end inline asm
	// begin inline asm
	bar.sync 0;
	// end inline asm
	// begin inline asm
	{	
.reg .f64 data;
	ld.global.ca.f64 data, [%rd32772];
	}
	// end inline asm
	// begin inline asm
	bar.sync 0;
	// end inline asm
	// begin inline asm
	{	
.reg .f64 data;
	ld.global.ca.f64 data, [%rd32772];
	}
	// end inline asm
	// begin inline asm
	bar.sync 0;
	// end inline asm
	// begin inline asm
	{	
.reg .f64 data;
	ld.global.ca.f64 data, [%rd32772];
	}
	// end inline asm
	// begin inline asm
	bar.sync 0;
	// end inline asm
	// begin inline asm
	{	
.reg .f64 data;
	ld.global.ca.f64 data, [%rd32772];
	}
	// end inline asm
	// begin inline asm
	bar.sync 0;
	// end inline asm
	// begin inline asm
	{	
.reg .f64 data;
	ld.global.ca.f64 data, [%rd32772];
	}
	// end inline asm
	// begin inline asm
	bar.sync 0;
	// end inline asm
	// begin inline asm
	{	
.reg .f64 data;
	ld.global.ca.f64 data, [%rd32772];
	}
	// end inline asm
	// begin inline asm
	bar.sync 0;
	// end inline asm
	// begin inline asm
	{	
.reg .f64 data;
	ld.global.ca.f64 data, [%rd32772];
	}
	// end inline asm
	// begin inline asm
	bar.sync 0;
	// end inline asm
	// begin inline asm
	{	
.reg .f64 data;
	ld.global.ca.f64 data, [%rd32772];
	}
	// end inline asm
	// begin inline asm
	bar.sync 0;
	// end inline asm
	// begin inline asm
	{	
.reg .f64 data;
	ld.global.ca.f64 data, [%rd32772];
	}
	// end inline asm
	// begin inline asm
	bar.sync 0;
	// end inline asm
	// begin inline asm
	{	
.reg .f64 data;
	ld.global.ca.f64 data, [%rd32772];
	}
	// end inline asm
	// begin inline asm
	bar.sync 0;
	// end inline asm
	// begin inline asm
	{	
.reg .f64 data;
	ld.global.ca.f64 data, [%rd32772];
	}
	// end inline asm
	// begin inline asm
	bar.sync 0;
	// end inline asm
	// begin inline asm
	{	
.reg .f64 data;
	ld.global.ca.f64 data, [%rd32772];
	}
	// end inline asm
	// begin inline asm
	bar.sync 0;
	// end inline asm
	// begin inline asm
	{	
.reg .f64 data;
	ld.global.ca.f64 data, [%rd32772];
	}
	// end inline asm
	// begin inline asm
	bar.sync 0;
	// end inline asm
	// begin inline asm
	{	
.reg .f64 data;
	ld.global.ca.f64 data, [%rd32772];
	}
	// end inline asm
	// begin inline asm
	bar.sync 0;
	// end inline asm
	// begin inline asm
	{	
.reg .f64 data;
	ld.global.ca.f64 data, [%rd32772];
	}
	// end inline asm
	// begin inline asm
	bar.sync 0;
	// end inline asm
	// begin inline asm
	{	
.reg .f64 data;
	ld.global.ca.f64 data, [%rd32772];
	}
	// end inline asm
	// begin inline asm
	bar.sync 0;
	// end inline asm
	// begin inline asm
	{	
.reg .f64 data;
	ld.global.ca.f64 data, [%rd32772];
	}
	// end inline asm
	// begin inline asm
	bar.sync 0;
	// end inline asm
	// begin inline asm
	{	
.reg .f64 data;
	ld.global.ca.f64 data, [%rd32772];
	}
	// end inline asm
	// begin inline asm
	bar.sync 0;
	// end inline asm
	// begin inline asm
	{	
.reg .f64 data;
	ld.global.ca.f64 data, [%rd32772];
	}
	// end inline asm
	// begin inline asm
	bar.sync 0;
	// end inline asm
	// begin inline asm
	{	
.reg .f64 data;
	ld.global.ca.f64 data, [%rd32772];
	}
	// end inline asm
	// begin inline asm
	bar.sync 0;
	// end inline asm
	// begin inline asm
	{	
.reg .f64 data;
	ld.global.ca.f64 data, [%rd32772];
	}
	// end inline asm
	// begin inline asm
	bar.sync 0;
	// end inline asm
	// begin inline asm
	{	
.reg .f64 data;
	ld.global.ca.f64 data, [%rd32772];
	}
	// end inline asm
	// begin inline asm
	bar.sync 0;
	// end inline asm
	// begin inline asm
	{	
.reg .f64 data;
	ld.global.ca.f64 data, [%rd32772];
	}
	// end inline asm
	// begin inline asm
	bar.sync 0;
	// end inline asm
	// begin inline asm
	{	
.reg .f64 data;
	ld.global.ca.f64 data, [%rd32772];
	}
	// end inline asm
	// begin inline asm
	bar.sync 0;
	// end inline asm
	// begin inline asm
	{	
.reg .f64 data;
	ld.global.ca.f64 data, [%rd32772];
	}
	// end inline asm
	// begin inline asm
	bar.sync 0;
	// end inline asm
	// begin inline asm
	{	
.reg .f64 data;
	ld.global.ca.f64 data, [%rd32772];
	}
	// end inline asm
	// begin inline asm
	bar.sync 0;
	// end inline asm
	// begin inline asm
	{	
.reg .f64 data;
	ld.global.ca.f64 data, [%rd32772];
	}
	// end inline asm
	// begin inline asm
	bar.sync 0;
	// end inline asm
	// begin inline asm
	{	
.reg .f64 data;
	ld.global.ca.f64 data, [%rd32772];
	}
	// end inline asm
	// begin inline asm
	bar.sync 0;
	// end inline asm
	// begin inline asm
	{	
.reg .f64 data;
	ld.global.ca.f64 data, [%rd32772];
	}
	// end inline asm
	// begin inline asm
	bar.sync 0;
	// end inline asm
	// begin inline asm
	{	
.reg .f64 data;
	ld.global.ca.f64 data, [%rd32772];
	}
	// end inline asm
	// begin inline asm
	bar.sync 0;
	// end inline asm
	// begin inline asm
	{	
.reg .f64 data;
	ld.global.ca.f64 data, [%rd32772];
	}
	// end inline asm
	// begin inline asm
	bar.sync 0;
	// end inline asm
	// begin inline asm
	{	
.reg .f64 data;
	ld.global.ca.f64 data, [%rd32772];
	}
	// end inline asm
	// begin inline asm
	bar.sync 0;
	// end inline asm
	// begin inline asm
	{	
.reg .f64 data;
	ld.global.ca.f64 data, [%rd32772];
	}
	// end inline asm
	// begin inline asm
	bar.sync 0;
	// end inline asm
	// begin inline asm
	{	
.reg .f64 data;
	ld.global.ca.f64 data, [%rd32772];
	}
	// end inline asm
	// begin inline asm
	bar.sync 0;
	// end inline asm
	// begin inline asm
	{	
.reg .f64 data;
	ld.global.ca.f64 data, [%rd32772];
	}
	// end inline asm
	// begin inline asm
	bar.sync 0;
	// end inline asm
	// begin inline asm
	{	
.reg .f64 data;
	ld.global.ca.f64 data, [%rd32772];
	}
	// end inline asm
	// begin inline asm
	bar.sync 0;
	// end inline asm
	// begin inline asm
	{	
.reg .f64 data;
	ld.global.ca.f64 data, [%rd32772];
	}
	// end inline asm
	// begin inline asm
	bar.sync 0;
	// end inline asm
	// begin inline asm
	{	
.reg .f64 data;
	ld.global.ca.f64 data, [%rd32772];
	}
	// end inline asm
	// begin inline asm
	bar.sync 0;
	// end inline asm
	// begin inline asm
	{	
.reg .f64 data;
	ld.global.ca.f64 data, [%rd32772];
	}
	// end inline asm
	// begin inline asm
	bar.sync 0;
	// end inline asm
	// begin inline asm
	{	
.reg .f64 data;
	ld.global.ca.f64 data, [%rd32772];
	}
	// end inline asm
	// begin inline asm
	bar.sync 0;
	// end inline asm
	// begin inline asm
	{	
.reg .f64 data;
	ld.global.ca.f64 data, [%rd32772];
	}
	// end inline asm
	// begin inline asm
	bar.sync 0;
	// end inline asm
	// begin inline asm
	{	
.reg .f64 data;
	ld.global.ca.f64 data, [%rd32772];
	}
	// end inline asm
	// begin inline asm
	bar.sync 0;
	// end inline asm
	// begin inline asm
	{	
.reg .f64 data;
	ld.global.ca.f64 data, [%rd32772];
	}
	// end inline asm
	// begin inline asm
	bar.sync 0;
	// end inline asm
	// begin inline asm
	{	
.reg .f64 data;
	ld.global.ca.f64 data, [%rd32772];
	}
	// end inline asm
	// begin inline asm
	bar.sync 0;
	// end inline asm
	// begin inline asm
	{	
.reg .f64 data;
	ld.global.ca.f64 data, [%rd32772];
	}
	// end inline asm
	// begin inline asm
	bar.sync 0;
	// end inline asm
	// begin inline asm
	{	
.reg .f64 data;
	ld.global.ca.f64 data, [%rd32772];
	}
	// end inline asm
	// begin inline asm
	bar.sync 0;
	// end inline asm
	// begin inline asm
	{	
.reg .f64 data;
	ld.global.ca.f64 data, [%rd32772];
	}
	// end inline asm
	// begin inline asm
	bar.sync 0;
	// end inline asm
	// begin inline asm
	{	
.reg .f64 data;
	ld.global.ca.f64 data, [%rd32772];
	}
	// end inline asm
	// begin inline asm
	bar.sync 0;
	// end inline asm
	// begin inline asm
	{	
.reg .f64 data;
	ld.global.ca.f64 data, [%rd32772];
	}
	// end inline asm
	// begin inline asm
	bar.sync 0;
	// end inline asm
	// begin inline asm
	{	
.reg .f64 data;
	ld.global.ca.f64 data, [%rd32772];
	}
	// end inline asm
	// begin inline asm
	bar.sync 0;
	// end inline asm
	// begin inline asm
	{	
.reg .f64 data;
	ld.global.ca.f64 data, [%rd32772];
	}
	// end inline asm
	// begin inline asm
	bar.sync 0;
	// end inline asm
	// begin inline asm
	{	
.reg .f64 data;
	ld.global.ca.f64 data, [%rd32772];
	}
	// end inline asm
	// begin inline asm
	bar.sync 0;
	// end inline asm
	// begin inline asm
	{	
.reg .f64 data;
	ld.global.ca.f64 data, [%rd32772];
	}
	// end inline asm
	// begin inline asm
	bar.sync 0;
	// end inline asm
	// begin inline asm
	{	
.reg .f64 data;
	ld.global.ca.f64 data, [%rd32772];
	}
	// end inline asm
	// begin inline asm
	bar.sync 0;
	// end inline asm
	// begin inline asm
	{	
.reg .f64 data;
	ld.global.ca.f64 data, [%rd32772];
	}
	// end inline asm
	// begin inline asm
	bar.sync 0;
	// end inline asm
	// begin inline asm
	{	
.reg .f64 data;
	ld.global.ca.f64 data, [%rd32772];
	}
	// end inline asm
	// begin inline asm
	bar.sync 0;
	// end inline asm
	// begin inline asm
	{	
.reg .f64 data;
	ld.global.ca.f64 data, [%rd32772];
	}
	// end inline asm
	// begin inline asm
	bar.sync 0;
	// end inline asm
	// begin inline asm
	{	
.reg .f64 data;
	ld.global.ca.f64 data, [%rd32772];
	}
	// end inline asm
	// begin inline asm
	bar.sync 0;
	// end inline asm
	// begin inline asm
	{	
.reg .f64 data;
	ld.global.ca.f64 data, [%rd32772];
	}
	// end inline asm
	// begin inline asm
	bar.sync 0;
	// end inline asm
	// begin inline asm
	{	
.reg .f64 data;
	ld.global.ca.f64 data, [%rd32772];
	}
	// end inline asm
	// begin inline asm
	bar.sync 0;
	// end inline asm
	// begin inline asm
	{	
.reg .f64 data;
	ld.global.ca.f64 data, [%rd32772];
	}
	// end inline asm
	// begin inline asm
	bar.sync 0;
	// end inline asm
	// begin inline asm
	{	
.reg .f64 data;
	ld.global.ca.f64 data, [%rd32772];
	}
	// end inline asm
	// begin inline asm
	bar.sync 0;
	// end inline asm
	// begin inline asm
	{	
.reg .f64 data;
	ld.global.ca.f64 data, [%rd32772];
	}
	// end inline asm
	// begin inline asm
	bar.sync 0;
	// end inline asm
	// begin inline asm
	{	
.reg .f64 data;
	ld.global.ca.f64 data, [%rd32772];
	}
	// end inline asm
	// begin inline asm
	bar.sync 0;
	// end inline asm
	// begin inline asm
	{	
.reg .f64 data;
	ld.global.ca.f64 data, [%rd32772];
	}
	// end inline asm
	// begin inline asm
	bar.sync 0;
	// end inline asm
	// begin inline asm
	{	
.reg .f64 data;
	ld.global.ca.f64 data, [%rd32772];
	}
	// end inline asm
	// begin inline asm
	bar.sync 0;
	// end inline asm
	// begin inline asm
	{	
.reg .f64 data;
	ld.global.ca.f64 data, [%rd32772];
	}
	// end inline asm
	// begin inline asm
	bar.sync 0;
	// end inline asm
	// begin inline asm
	{	
.reg .f64 data;
	ld.global.ca.f64 data, [%rd32772];
	}
	// end inline asm
	// begin inline asm
	bar.sync 0;
	// end inline asm
	// begin inline asm
	{	
.reg .f64 data;
	ld.global.ca.f64 data, [%rd32772];
	}
	// end inline asm
	// begin inline asm
	bar.sync 0;
	// end inline asm
	// begin inline asm
	{	
.reg .f64 data;
	ld.global.ca.f64 data, [%rd32772];
	}
	// end inline asm
	// begin inline asm
	bar.sync 0;
	// end inline asm
	// begin inline asm
	{	
.reg .f64 data;
	ld.global.ca.f64 data, [%rd32772];
	}
	// end inline asm
	// begin inline asm
	bar.sync 0;
	// end inline asm
	// begin inline asm
	{	
.reg .f64 data;
	ld.global.ca.f64 data, [%rd32772];
	}
	// end inline asm
	// begin inline asm
	bar.sync 0;
	// end inline asm
	// begin inline asm
	{	
.reg .f64 data;
	ld.global.ca.f64 data, [%rd32772];
	}
	// end inline asm
	// begin inline asm
	bar.sync 0;
	// end inline asm
	// begin inline asm
	{	
.reg .f64 data;
	ld.global.ca.f64 data, [%rd32772];
	}
	// end inline asm
	// begin inline asm
	bar.sync 0;
	// end inline asm
	// begin inline asm
	{	
.reg .f64 data;
	ld.global.ca.f64 data, [%rd32772];
	}
	// end inline asm
	// begin inline asm
	bar.sync 0;
	// end inline asm
	// begin inline asm
	{	
.reg .f64 data;
	ld.global.ca.f64 data, [%rd32772];
	}
	// end inline asm
	// begin inline asm
	bar.sync 0;
	// end inline asm
	// begin inline asm
	{	
.reg .f64 data;
	ld.global.ca.f64 data, [%rd32772];
	}
	// end inline asm
	// begin inline asm
	bar.sync 0;
	// end inline asm
	// begin inline asm
	{	
.reg .f64 data;
	ld.global.ca.f64 data, [%rd32772];
	}
	// end inline asm
	// begin inline asm
	bar.sync 0;
	// end inline asm
	// begin inline asm
	{	
.reg .f64 data;
	ld.global.ca.f64 data, [%rd32772];
	}
	// end inline asm
	// begin inline asm
	bar.sync 0;
	// end inline asm
	// begin inline asm
	{	
.reg .f64 data;
	ld.global.ca.f64 data, [%rd32772];
	}
	// end inline asm
	// begin inline asm
	bar.sync 0;
	// end inline asm
	// begin inline asm
	{	
.reg .f64 data;
	ld.global.ca.f64 data, [%rd32772];
	}
	// end inline asm
	// begin inline asm
	bar.sync 0;
	// end inline asm
	// begin inline asm
	{	
.reg .f64 data;
	ld.global.ca.f64 data, [%rd32772];
	}
	// end inline asm
	// begin inline asm
	bar.sync 0;
	// end inline asm
	// begin inline asm
	{	
.reg .f64 data;
	ld.global.ca.f64 data, [%rd32772];
	}
	// end inline asm
	// begin inline asm
	bar.sync 0;
	// end inline asm
	// begin inline asm
	{	
.reg .f64 data;
	ld.global.ca.f64 data, [%rd32772];
	}
	// end inline asm
	// begin inline asm
	bar.sync 0;
	// end inline asm
	// begin inline asm
	{	
.reg .f64 data;
	ld.global.ca.f64 data, [%rd32772];
	}
	// end inline asm
	// begin inline asm
	bar.sync 0;
	// end inline asm
	// begin inline asm
	{	
.reg .f64 data;
	ld.global.ca.f64 data, [%rd32772];
	}
	// end inline asm
	// begin inline asm
	bar.sync 0;
	// end inline asm
	// begin inline asm
	{	
.reg .f64 data;
	ld.global.ca.f64 data, [%rd32772];
	}
	// end inline asm
	// begin inline asm
	bar.sync 0;
	// end inline asm
	// begin inline asm
	{	
.reg .f64 data;
	ld.global.ca.f64 data, [%rd32772];
	}
	// end inline asm
	// begin inline asm
	bar.sync 0;
	// end inline asm
	// begin inline asm
	{	
.reg .f64 data;
	ld.global.ca.f64 data, [%rd32772];
	}
	// end inline asm
	// begin inline asm
	bar.sync 0;
	// end inline asm
	// begin inline asm
	{	
.reg .f64 data;
	ld.global.ca.f64 data, [%rd32772];
	}
	// end inline asm
	// begin inline asm
	bar.sync 0;
	// end inline asm
	// begin inline asm
	{	
.reg .f64 data;
	ld.global.ca.f64 data, [%rd32772];
	}
	// end inline asm
	// begin inline asm
	bar.sync 0;
	// end inline asm
	// begin inline asm
	{	
.reg .f64 data;
	ld.global.ca.f64 data, [%rd32772];
	}
	// end inline asm
	// begin inline asm
	bar.sync 0;
	// end inline asm
	// begin inline asm
	{	
.reg .f64 data;
	ld.global.ca.f64 data, [%rd32772];
	}
	// end inline asm
	// begin inline asm
	bar.sync 0;
	// end inline asm
	// begin inline asm
	{	
.reg .f64 data;
	ld.global.ca.f64 data, [%rd32772];
	}
	// end inline asm
	// begin inline asm
	bar.sync 0;
	// end inline asm
	// begin inline asm
	{	
.reg .f64 data;
	ld.global.ca.f64 data, [%rd32772];
	}
	// end inline asm
	// begin inline asm
	bar.sync 0;
	// end inline asm
	// begin inline asm
	{	
.reg .f64 data;
	ld.global.ca.f64 data, [%rd32772];
	}
	// end inline asm
	// begin inline asm
	bar.sync 0;
	// end inline asm
	// begin inline asm
	{	
.reg .f64 data;
	ld.global.ca.f64 data, [%rd32772];
	}
	// end inline asm
	// begin inline asm
	bar.sync 0;
	// end inline asm
	// begin inline asm
	{	
.reg .f64 data;
	ld.global.ca.f64 data, [%rd32772];
	}
	// end inline asm
	// begin inline asm
	bar.sync 0;
	// end inline asm
	// begin inline asm
	{	
.reg .f64 data;
	ld.global.ca.f64 data, [%rd32772];
	}
	// end inline asm
	// begin inline asm
	bar.sync 0;
	// end inline asm
	// begin inline asm
	{	
.reg .f64 data;
	ld.global.ca.f64 data, [%rd32772];
	}
	// end inline asm
	// begin inline asm
	bar.sync 0;
	// end inline asm
	// begin inline asm
	{	
.reg .f64 data;
	ld.global.ca.f64 data, [%rd32772];
	}
	// end inline asm
	// begin inline asm
	bar.sync 0;
	// end inline asm
	// begin inline asm
	{	
.reg .f64 data;
	ld.global.ca.f64 data, [%rd32772];
	}
	// end inline asm
	// begin inline asm
	bar.sync 0;
	// end inline asm
	// begin inline asm
	{	
.reg .f64 data;
	ld.global.ca.f64 data, [%rd32772];
	}
	// end inline asm
	// begin inline asm
	bar.sync 0;
	// end inline asm
	// begin inline asm
	{	
.reg .f64 data;
	ld.global.ca.f64 data, [%rd32772];
	}
	// end inline asm
	// begin inline asm
	bar.sync 0;
	// end inline asm
	// begin inline asm
	{	
.reg .f64 data;
	ld.global.ca.f64 data, [%rd32772];
	}
	// end inline asm
	// begin inline asm
	bar.sync 0;
	// end inline asm
	// begin inline asm
	{	
.reg .f64 data;
	ld.global.ca.f64 data, [%rd32772];
	}
	// end inline asm
	// begin inline asm
	bar.sync 0;
	// end inline asm
	// begin inline asm
	{	
.reg .f64 data;
	ld.global.ca.f64 data, [%rd32772];
	}
	// end inline asm
	// begin inline asm
	bar.sync 0;
	// end inline asm
	// begin inline asm
	{	
.reg .f64 data;
	ld.global.ca.f64 data, [%rd32772];
	}
	// end inline asm
	// begin inline asm
	bar.sync 0;
	// end inline asm
	// begin inline asm
	{	
.reg .f64 data;
	ld.global.ca.f64 data, [%rd32772];
	}
	// end inline asm
	// begin inline asm
	bar.sync 0;
	// end inline asm
	// begin inline asm
	{	
.reg .f64 data;
	ld.global.ca.f64 data, [%rd32772];
	}
	// end inline asm
	// begin inline asm
	bar.sync 0;
	// end inline asm
	// begin inline asm
	{	
.reg .f64 data;
	ld.global.ca.f64 data, [%rd32772];
	}
	// end inline asm
	// begin inline asm
	bar.sync 0;
	// end inline asm
	// begin inline asm
	{	
.reg .f64 data;
	ld.global.ca.f64 data, [%rd32772];
	}
	// end inline asm
	// begin inline asm
	bar.sync 0;
	// end inline asm
	// begin inline asm
	{	
.reg .f64 data;
	ld.global.ca.f64 data, [%rd32772];
	}
	// end inline asm
	// begin inline asm
	bar.sync 0;
	// end inline asm
	// begin inline asm
	{	
.reg .f64 data;
	ld.global.ca.f64 data, [%rd32772];
	}
	// end inline asm
	// begin inline asm
	bar.sync 0;
	// end inline asm
	// begin inline asm
	{	
.reg .f64 data;
	ld.global.ca.f64 data, [%rd32772];
	}
	// end inline asm
	// begin inline asm
	bar.sync 0;
	// end inline asm
	// begin inline asm
	{	
.reg .f64 data;
	ld.global.ca.f64 data, [%rd32772];
	}
	// end inline asm
	// begin inline asm
	bar.sync 0;
	// end inline asm
	// begin inline asm
	{	
.reg .f64 data;
	ld.global.ca.f64 data, [%rd32772];
	}
	// end inline asm
	// begin inline asm
	bar.sync 0;
	// end inline asm
	// begin inline asm
	{	
.reg .f64 data;
	ld.global.ca.f64 data, [%rd32772];
	}
	// end inline asm
	// begin inline asm
	bar.sync 0;
	// end inline asm
	// begin inline asm
	{	
.reg .f64 data;
	ld.global.ca.f64 data, [%rd32772];
	}
	// end inline asm
	// begin inline asm
	bar.sync 0;
	// end inline asm
	// begin inline asm
	{	
.reg .f64 data;
	ld.global.ca.f64 data, [%rd32772];
	}
	// end inline asm
	// begin inline asm
	bar.sync 0;
	// end inline asm
	// begin inline asm
	{	
.reg .f64 data;
	ld.global.ca.f64 data, [%rd32772];
	}
	// end inline asm
	// begin inline asm
	bar.sync 0;
	// end inline asm
	// begin inline asm
	{	
.reg .f64 data;
	ld.global.ca.f64 data, [%rd32772];
	}
	// end inline asm
	// begin inline asm
	bar.sync 0;
	// end inline asm
	// begin inline asm
	{	
.reg .f64 data;
	ld.global.ca.f64 data, [%rd32772];
	}
	// end inline asm
	// begin inline asm
	bar.sync 0;
	// end inline asm
	// begin inline asm
	{	
.reg .f64 data;
	ld.global.ca.f64 data, [%rd32772];
	}
	// end inline asm
	// begin inline asm
	bar.sync 0;
	// end inline asm
	// begin inline asm
	{	
.reg .f64 data;
	ld.global.ca.f64 data, [%rd32772];
	}
	// end inline asm
	// begin inline asm
	bar.sync 0;
	// end inline asm
	// begin inline asm
	{	
.reg .f64 data;
	ld.global.ca.f64 data, [%rd32772];
	}
	// end inline asm
	// begin inline asm
	bar.sync 0;
	// end inline asm
	// begin inline asm
	{	
.reg .f64 data;
	ld.global.ca.f64 data, [%rd32772];
	}
	// end inline asm
	// begin inline asm
	bar.sync 0;
	// end inline asm
	// begin inline asm
	{	
.reg .f64 data;
	ld.global.ca.f64 data, [%rd32772];
	}
	// end inline asm
	// begin inline asm
	bar.sync 0;
	// end inline asm
	// begin inline asm
	{	
.reg .f64 data;
	ld.global.ca.f64 data, [%rd32772];
	}
	// end inline asm
	// begin inline asm
	bar.sync 0;
	// end inline asm
	// begin inline asm
	{	
.reg .f64 data;
	ld.global.ca.f64 data, [%rd32772];
	}
	// end inline asm
	// begin inline asm
	bar.sync 0;
	// end inline asm
	// begin inline asm
	{	
.reg .f64 data;
	ld.global.ca.f64 data, [%rd32772];
	}
	// end inline asm
	// begin inline asm
	bar.sync 0;
	// end inline asm
	// begin inline asm
	{	
.reg .f64 data;
	ld.global.ca.f64 data, [%rd32772];
	}
	// end inline asm
	// begin inline asm
	bar.sync 0;
	// end inline asm
	// begin inline asm
	{	
.reg .f64 data;
	ld.global.ca.f64 data, [%rd32772];
	}
	// end inline asm
	// begin inline asm
	bar.sync 0;
	// end inline asm
	// begin inline asm
	{	
.reg .f64 data;
	ld.global.ca.f64 data, [%rd32772];
	}
	// end inline asm
	// begin inline asm
	bar.sync 0;
	// end inline asm
	// begin inline asm
	{	
.reg .f64 data;
	ld.global.ca.f64 data, [%rd32772];
	}
	// end inline asm
	// begin inline asm
	bar.sync 0;
	// end inline asm
	// begin inline asm
	{	
.reg .f64 data;
	ld.global.ca.f64 data, [%rd32772];
	}
	// end inline asm
	// begin inline asm
	bar.sync 0;
	// end inline asm
	// begin inline asm
	{	
.reg .f64 data;
	ld.global.ca.f64 data, [%rd32772];
	}
	// end inline asm
	// begin inline asm
	bar.sync 0;
	// end inline asm
	// begin inline asm
	{	
.reg .f64 data;
	ld.global.ca.f64 data, [%rd32772];
	}
	// end inline asm
	// begin inline asm
	bar.sync 0;
	// end inline asm
	// begin inline asm
	{	
.reg .f64 data;
	ld.global.ca.f64 data, [%rd32772];
	}
	// end inline asm
	// begin inline asm
	bar.sync 0;
	// end inline asm
	// begin inline asm
	{	
.reg .f64 data;
	ld.global.ca.f64 data, [%rd32772];
	}
	// end inline asm
	// begin inline asm
	bar.sync 0;
	// end inline asm
	// begin inline asm
	{	
.reg .f64 data;
	ld.global.ca.f64 data, [%rd32772];
	}
	// end inline asm
	// begin inline asm
	bar.sync 0;
	// end inline asm
	// begin inline asm
	{	
.reg .f64 data;
	ld.global.ca.f64 data, [%rd32772];
	}
	// end inline asm
	// begin inline asm
	bar.sync 0;
	// end inline asm
	// begin inline asm
	{	
.reg .f64 data;
	ld.global.ca.f64 data, [%rd32772];
	}
	// end inline asm
	// begin inline asm
	bar.sync 0;
	// end inline asm
	// begin inline asm
	{	
.reg .f64 data;
	ld.global.ca.f64 data, [%rd32772];
	}
	// end inline asm
	// begin inline asm
	bar.sync 0;
	// end inline asm
	// begin inline asm
	{	
.reg .f64 data;
	ld.global.ca.f64 data, [%rd32772];
	}
	// end inline asm
	// begin inline asm
	bar.sync 0;
	// end inline asm
	// begin inline asm
	{	
.reg .f64 data;
	ld.global.ca.f64 data, [%rd32772];
	}
	// end inline asm
	// begin inline asm
	bar.sync 0;
	// end inline asm
	// begin inline asm
	{	
.reg .f64 data;
	ld.global.ca.f64 data, [%rd32772];
	}
	// end inline asm
	// begin inline asm
	bar.sync 0;
	// end inline asm
	// begin inline asm
	{	
.reg .f64 data;
	ld.global.ca.f64 data, [%rd32772];
	}
	// end inline asm
	// begin inline asm
	bar.sync 0;
	// end inline asm
	// begin inline asm
	{	
.reg .f64 data;
	ld.global.ca.f64 data, [%rd32772];
	}
	// end inline asm
	// begin inline asm
	bar.sync 0;
	// end inline asm
	// begin inline asm
	{	
.reg .f64 data;
	ld.global.ca.f64 data, [%rd32772];
	}
	// end inline asm
	// begin inline asm
	bar.sync 0;
	// end inline asm
	// begin inline asm
	{	
.reg .f64 data;
	ld.global.ca.f64 data, [%rd32772];
	}
	// end inline asm
	// begin inline asm
	bar.sync 0;
	// end inline asm
	// begin inline asm
	{	
.reg .f64 data;
	ld.global.ca.f64 data, [%rd32772];
	}
	// end inline asm
	// begin inline asm
	bar.sync 0;
	// end inline asm
	// begin inline asm
	{	
.reg .f64 data;
	ld.global.ca.f64 data, [%rd32772];
	}
	// end inline asm
	// begin inline asm
	bar.sync 0;
	// end inline asm
	// begin inline asm
	{	
.reg .f64 data;
	ld.global.ca.f64 data, [%rd32772];
	}
	// end inline asm
	// begin inline asm
	bar.sync 0;
	// end inline asm
	// begin inline asm
	{	
.reg .f64 data;
	ld.global.ca.f64 data, [%rd32772];
	}
	// end inline asm
	// begin inline asm
	bar.sync 0;
	// end inline asm
	// begin inline asm
	{	
.reg .f64 data;
	ld.global.ca.f64 data, [%rd32772];
	}
	// end inline asm
	// begin inline asm
	bar.sync 0;
	// end inline asm
	// begin inline asm
	{	
.reg .f64 data;
	ld.global.ca.f64 data, [%rd32772];
	}
	// end inline asm
	// begin inline asm
	bar.sync 0;
	// end inline asm
	// begin inline asm
	{	
.reg .f64 data;
	ld.global.ca.f64 data, [%rd32772];
	}
	// end inline asm
	// begin inline asm
	bar.sync 0;
	// end inline asm
	// begin inline asm
	{	
.reg .f64 data;
	ld.global.ca.f64 data, [%rd32772];
	}
	// end inline asm
	// begin inline asm
	bar.sync 0;
	// end inline asm
	// begin inline asm
	{	
.reg .f64 data;
	ld.global.ca.f64 data, [%rd32772];
	}
	// end inline asm
	// begin inline asm
	bar.sync 0;
	// end inline asm
	// begin inline asm
	{	
.reg .f64 data;
	ld.global.ca.f64 data, [%rd32772];
	}
	// end inline asm
	// begin inline asm
	bar.sync 0;
	// end inline asm
	// begin inline asm
	{	
.reg .f64 data;
	ld.global.ca.f64 data, [%rd32772];
	}
	// end inline asm
	// begin inline asm
	bar.sync 0;
	// end inline asm
	// begin inline asm
	{	
.reg .f64 data;
	ld.global.ca.f64 data, [%rd32772];
	}
	// end inline asm
	// begin inline asm
	bar.sync 0;
	// end inline asm
	// begin inline asm
	{	
.reg .f64 data;
	ld.global.ca.f64 data, [%rd32772];
	}
	// end inline asm
	// begin inline asm
	bar.sync 0;
	// end inline asm
	// begin inline asm
	{	
.reg .f64 data;
	ld.global.ca.f64 data, [%rd32772];
	}
	// end inline asm
	// begin inline asm
	bar.sync 0;
	// end inline asm
	// begin inline asm
	{	
.reg .f64 data;
	ld.global.ca.f64 data, [%rd32772];
	}
	// end inline asm
	// begin inline asm
	bar.sync 0;
	// end inline asm
	// begin inline asm
	{	
.reg .f64 data;
	ld.global.ca.f64 data, [%rd32772];
	}
	// end inline asm
	// begin inline asm
	bar.sync 0;
	// end inline asm
	// begin inline asm
	{	
.reg .f64 data;
	ld.global.ca.f64 data, [%rd32772];
	}
	// end inline asm
	// begin inline asm
	bar.sync 0;
	// end inline asm
	// begin inline asm
	{	
.reg .f64 data;
	ld.global.ca.f64 data, [%rd32772];
	}
	// end inline asm
	// begin inline asm
	bar.sync 0;
	// end inline asm
	// begin inline asm
	{	
.reg .f64 data;
	ld.global.ca.f64 data, [%rd32772];
	}
	// end inline asm
	// begin inline asm
	bar.sync 0;
	// end inline asm
	// begin inline asm
	{	
.reg .f64 data;
	ld.global.ca.f64 data, [%rd32772];
	}
	// end inline asm
	// begin inline asm
	bar.sync 0;
	// end inline asm
	// begin inline asm
	{	
.reg .f64 data;
	ld.global.ca.f64 data, [%rd32772];
	}
	// end inline asm
	// begin inline asm
	bar.sync 0;
	// end inline asm
	// begin inline asm
	{	
.reg .f64 data;
	ld.global.ca.f64 data, [%rd32772];
	}
	// end inline asm
	// begin inline asm
	bar.sync 0;
	// end inline asm
	// begin inline asm
	{	
.reg .f64 data;
	ld.global.ca.f64 data, [%rd32772];
	}
	// end inline asm
	// begin inline asm
	bar.sync 0;
	// end inline asm
	// begin inline asm
	{	
.reg .f64 data;
	ld.global.ca.f64 data, [%rd32772];
	}
	// end inline asm
	// begin inline asm
	bar.sync 0;
	// end inline asm
	// begin inline asm
	{	
.reg .f64 data;
	ld.global.ca.f64 data, [%rd32772];
	}
	// end inline asm
	// begin inline asm
	bar.sync 0;
	// end inline asm
	// begin inline asm
	{	
.reg .f64 data;
	ld.global.ca.f64 data, [%rd32772];
	}
	// end inline asm
	// begin inline asm
	bar.sync 0;
	// end inline asm
	// begin inline asm
	{	
.reg .f64 data;
	ld.global.ca.f64 data, [%rd32772];
	}
	// end inline asm
	// begin inline asm
	bar.sync 0;
	// end inline asm
	// begin inline asm
	{	
.reg .f64 data;
	ld.global.ca.f64 data, [%rd32772];
	}
	// end inline asm
	// begin inline asm
	bar.sync 0;
	// end inline asm
	// begin inline asm
	{	
.reg .f64 data;
	ld.global.ca.f64 data, [%rd32772];
	}
	// end inline asm
	// begin inline asm
	bar.sync 0;
	// end inline asm
	// begin inline asm
	{	
.reg .f64 data;
	ld.global.ca.f64 data, [%rd32772];
	}
	// end inline asm
	// begin inline asm
	bar.sync 0;
	// end inline asm
	// begin inline asm
	{	
.reg .f64 data;
	ld.global.ca.f64 data, [%rd32772];
	}
	// end inline asm
	// begin inline asm
	bar.sync 0;
	// end inline asm
	// begin inline asm
	{	
.reg .f64 data;
	ld.global.ca.f64 data, [%rd32772];
	}
	// end inline asm
	// begin inline asm
	bar.sync 0;
	// end inline asm
	// begin inline asm
	{	
.reg .f64 data;
	ld.global.ca.f64 data, [%rd32772];
	}
	// end inline asm
	// begin inline asm
	bar.sync 0;
	// end inline asm
	// begin inline asm
	{	
.reg .f64 data;
	ld.global.ca.f64 data, [%rd32772];
	}
	// end inline asm
	// begin inline asm
	bar.sync 0;
	// end inline asm
	// begin inline asm
	{	
.reg .f64 data;
	ld.global.ca.f64 data, [%rd32772];
	}
	// end inline asm
	// begin inline asm
	bar.sync 0;
	// end inline asm
	// begin inline asm
	{	
.reg .f64 data;
	ld.global.ca.f64 data, [%rd32772];
	}
	// end inline asm
	// begin inline asm
	bar.sync 0;
	// end inline asm
	// begin inline asm
	{	
.reg .f64 data;
	ld.global.ca.f64 data, [%rd32772];
	}
	// end inline asm
	// begin inline asm
	bar.sync 0;
	// end inline asm
	// begin inline asm
	{	
.reg .f64 data;
	ld.global.ca.f64 data, [%rd32772];
	}
	// end inline asm
	// begin inline asm
	bar.sync 0;
	// end inline asm
	// begin inline asm
	{	
.reg .f64 data;
	ld.global.ca.f64 data, [%rd32772];
	}
	// end inline asm
	// begin inline asm
	bar.sync 0;
	// end inline asm
	// begin inline asm
	{	
.reg .f64 data;
	ld.global.ca.f64 data, [%rd32772];
	}
	// end inline asm
	// begin inline asm
	bar.sync 0;
	// end inline asm
	// begin inline asm
	{	
.reg .f64 data;
	ld.global.ca.f64 data, [%rd32772];
	}
	// end inline asm
	// begin inline asm
	bar.sync 0;
	// end inline asm
	// begin inline asm
	{	
.reg .f64 data;
	ld.global.ca.f64 data, [%rd32772];
	}
	// end inline asm
	// begin inline asm
	bar.sync 0;
	// end inline asm
	// begin inline asm
	{	
.reg .f64 data;
	ld.global.ca.f64 data, [%rd32772];
	}
	// end inline asm
	// begin inline asm
	bar.sync 0;
	// end inline asm
	// begin inline asm
	{	
.reg .f64 data;
	ld.global.ca.f64 data, [%rd32772];
	}
	// end inline asm
	// begin inline asm
	bar.sync 0;
	// end inline asm
	// begin inline asm
	{	
.reg .f64 data;
	ld.global.ca.f64 data, [%rd32772];
	}
	// end inline asm
	// begin inline asm
	bar.sync 0;
	// end inline asm
	// begin inline asm
	{	
.reg .f64 data;
	ld.global.ca.f64 data, [%rd32772];
	}
	// end inline asm
	// begin inline asm
	bar.sync 0;
	// end inline asm
	// begin inline asm
	{	
.reg .f64 data;
	ld.global.ca.f64 data, [%rd32772];
	}
	// end inline asm
	// begin inline asm
	bar.sync 0;
	// end inline asm
	// begin inline asm
	{	
.reg .f64 data;
	ld.global.ca.f64 data, [%rd32772];
	}
	// end inline asm
	// begin inline asm
	bar.sync 0;
	// end inline asm
	// begin inline asm
	{	
.reg .f64 data;
	ld.global.ca.f64 data, [%rd32772];
	}
	// end inline asm
	// begin inline asm
	bar.sync 0;
	// end inline asm
	// begin inline asm
	{	
.reg .f64 data;
	ld.global.ca.f64 data, [%rd32772];
	}
	// end inline asm
	// begin inline asm
	bar.sync 0;
	// end inline asm
	// begin inline asm
	{	
.reg .f64 data;
	ld.global.ca.f64 data, [%rd32772];
	}
	// end inline asm
	// begin inline asm
	bar.sync 0;
	// end inline asm
	// begin inline asm
	{	
.reg .f64 data;
	ld.global.ca.f64 data, [%rd32772];
	}
	// end inline asm
	// begin inline asm
	bar.sync 0;
	// end inline asm
	// begin inline asm
	{	
.reg .f64 data;
	ld.global.ca.f64 data, [%rd32772];
	}
	// end inline asm
	// begin inline asm
	bar.sync 0;
	// end inline asm
	// begin inline asm
	{	
.reg .f64 data;
	ld.global.ca.f64 data, [%rd32772];
	}
	// end inline asm
	// begin inline asm
	bar.sync 0;
	// end inline asm
	// begin inline asm
	{	
.reg .f64 data;
	ld.global.ca.f64 data, [%rd32772];
	}
	// end inline asm
	// begin inline asm
	bar.sync 0;
	// end inline asm
	// begin inline asm
	{	
.reg .f64 data;
	ld.global.ca.f64 data, [%rd32772];
	}
	// end inline asm
	// begin inline asm
	bar.sync 0;
	// end inline asm
	// begin inline asm
	{	
.reg .f64 data;
	ld.global.ca.f64 data, [%rd32772];
	}
	// end inline asm
	// begin inline asm
	bar.sync 0;
	// end inline asm
	// begin inline asm
	{	
.reg .f64 data;
	ld.global.ca.f64 data, [%rd32772];
	}
	// end inline asm
	// begin inline asm
	bar.sync 0;
	// end inline asm
	// begin inline asm
	{	
.reg .f64 data;
	ld.global.ca.f64 data, [%rd32772];
	}
	// end inline asm
	// begin inline asm
	bar.sync 0;
	// end inline asm
	// begin inline asm
	{	
.reg .f64 data;
	ld.global.ca.f64 data, [%rd32772];
	}
	// end inline asm
	// begin inline asm
	bar.sync 0;
	// end inline asm
	// begin inline asm
	{	
.reg .f64 data;
	ld.global.ca.f64 data, [%rd32772];
	}
	// end inline asm
	// begin inline asm
	bar.sync 0;
	// end inline asm
	// begin inline asm
	{	
.reg .f64 data;
	ld.global.ca.f64 data, [%rd32772];
	}
	// end inline asm
	// begin inline asm
	bar.sync 0;
	// end inline asm
	// begin inline asm
	{	
.reg .f64 data;
	ld.global.ca.f64 data, [%rd32772];
	}
	// end inline asm
	// begin inline asm
	bar.sync 0;
	// end inline asm
	// begin inline asm
	{	
.reg .f64 data;
	ld.global.ca.f64 data, [%rd32772];
	}
	// end inline asm
	// begin inline asm
	bar.sync 0;
	// end inline asm
	// begin inline asm
	{	
.reg .f64 data;
	ld.global.ca.f64 data, [%rd32772];
	}
	// end inline asm
	// begin inline asm
	bar.sync 0;
	// end inline asm
	// begin inline asm
	{	
.reg .f64 data;
	ld.global.ca.f64 data, [%rd32772];
	}
	// end inline asm
	// begin inline asm
	bar.sync 0;
	// end inline asm
	// begin inline asm
	{	
.reg .f64 data;
	ld.global.ca.f64 data, [%rd32772];
	}
	// end inline asm
	// begin inline asm
	bar.sync 0;
	// end inline asm
	// begin inline asm
	{	
.reg .f64 data;
	ld.global.ca.f64 data, [%rd32772];
	}
	// end inline asm
	// begin inline asm
	bar.sync 0;
	// end inline asm
	// begin inline asm
	{	
.reg .f64 data;
	ld.global.ca.f64 data, [%rd32772];
	}
	// end inline asm
	// begin inline asm
	bar.sync 0;
	// end inline asm
	// begin inline asm
	{	
.reg .f64 data;
	ld.global.ca.f64 data, [%rd32772];
	}
	// end inline asm
	// begin inline asm
	bar.sync 0;
	// end inline asm
	// begin inline asm
	{	
.reg .f64 data;
	ld.global.ca.f64 data, [%rd32772];
	}
	// end inline asm
	// begin inline asm
	bar.sync 0;
	// end inline asm
	// begin inline asm
	{	
.reg .f64 data;
	ld.global.ca.f64 data, [%rd32772];
	}
	// end inline asm
	// begin inline asm
	bar.sync 0;
	// end inline asm
	// begin inline asm
	{	
.reg .f64 data;
	ld.global.ca.f64 data, [%rd32772];
	}
	// end inline asm
	// begin inline asm
	bar.sync 0;
	// end inline asm
	// begin inline asm
	{	
.reg .f64 data;
	ld.global.ca.f64 data, [%rd32772];
	}
	// end inline asm
	// begin inline asm
	bar.sync 0;
	// end inline asm
	// begin inline asm
	{	
.reg .f64 data;
	ld.global.ca.f64 data, [%rd32772];
	}
	// end inline asm
	// begin inline asm
	bar.sync 0;
	// end inline asm
	// begin inline asm
	{	
.reg .f64 data;
	ld.global.ca.f64 data, [%rd32772];
	}
	// end inline asm
	// begin inline asm
	bar.sync 0;
	// end inline asm
	// begin inline asm
	{	
.reg .f64 data;
	ld.global.ca.f64 data, [%rd32772];
	}
	// end inline asm
	// begin inline asm
	bar.sync 0;
	// end inline asm
	// begin inline asm
	{	
.reg .f64 data;
	ld.global.ca.f64 data, [%rd32772];
	}
	// end inline asm
	// begin inline asm
	bar.sync 0;
	// end inline asm
	// begin inline asm
	{	
.reg .f64 data;
	ld.global.ca.f64 data, [%rd32772];
	}
	// end inline asm
	// begin inline asm
	bar.sync 0;
	// end inline asm
	// begin inline asm
	{	
.reg .f64 data;
	ld.global.ca.f64 data, [%rd32772];
	}
	// end inline asm
	// begin inline asm
	bar.sync 0;
	// end inline asm
	// begin inline asm
	{	
.reg .f64 data;
	ld.global.ca.f64 data, [%rd32772];
	}
	// end inline asm
	// begin inline asm
	bar.sync 0;
	// end inline asm
	// begin inline asm
	{	
.reg .f64 data;
	ld.global.ca.f64 data, [%rd32772];
	}
	// end inline asm
	// begin inline asm
	bar.sync 0;
	// end inline asm
	// begin inline asm
	{	
.reg .f64 data;
	ld.global.ca.f64 data, [%rd32772];
	}
	// end inline asm
	// begin inline asm
	bar.sync 0;
	// end inline asm
	// begin inline asm
	{	
.reg .f64 data;
	ld.global.ca.f64 data, [%rd32772];
	}
	// end inline asm
	// begin inline asm
	bar.sync 0;
	// end inline asm
	// begin inline asm
	{	
.reg .f64 data;
	ld.global.ca.f64 data, [%rd32772];
	}
	// end inline asm
	// begin inline asm
	bar.sync 0;
	// end inline asm
	// begin inline asm
	{	
.reg .f64 data;
	ld.global.ca.f64 data, [%rd32772];
	}
	// end inline asm
	// begin inline asm
	bar.sync 0;
	// end inline asm
	// begin inline asm
	{	
.reg .f64 data;
	ld.global.ca.f64 data, [%rd32772];
	}
	// end inline asm
	// begin inline asm
	bar.sync 0;
	// end inline asm
	// begin inline asm
	{	
.reg .f64 data;
	ld.global.ca.f64 data, [%rd32772];
	}
	// end inline asm
	// begin inline asm
	bar.sync 0;
	// end inline asm
	// begin inline asm
	{	
.reg .f64 data;
	ld.global.ca.f64 data, [%rd32772];
	}
	// end inline asm
	// begin inline asm
	bar.sync 0;
	// end inline asm
	// begin inline asm
	{	
.reg .f64 data;
	ld.global.ca.f64 data, [%rd32772];
	}
	// end inline asm
	// begin inline asm
	bar.sync 0;
	// end inline asm
	// begin inline asm
	{	
.reg .f64 data;
	ld.global.ca.f64 data, [%rd32772];
	}
	// end inline asm
	// begin inline asm
	bar.sync 0;
	// end inline asm
	// begin inline asm
	{	
.reg .f64 data;
	ld.global.ca.f64 data, [%rd32772];
	}
	// end inline asm
	// begin inline asm
	bar.sync 0;
	// end inline asm
	// begin inline asm
	{	
.reg .f64 data;
	ld.global.ca.f64 data, [%rd32772];
	}
	// end inline asm
	// begin inline asm
	bar.sync 0;
	// end inline asm
	// begin inline asm
	{	
.reg .f64 data;
	ld.global.ca.f64 data, [%rd32772];
	}
	// end inline asm
	// begin inline asm
	bar.sync 0;
	// end inline asm
	// begin inline asm
	{	
.reg .f64 data;
	ld.global.ca.f64 data, [%rd32772];
	}
	// end inline asm
	// begin inline asm
	bar.sync 0;
	// end inline asm
	// begin inline asm
	{	
.reg .f64 data;
	ld.global.ca.f64 data, [%rd32772];
	}
	// end inline asm
	// begin inline asm
	bar.sync 0;
	// end inline asm
	// begin inline asm
	{	
.reg .f64 data;
	ld.global.ca.f64 data, [%rd32772];
	}
	// end inline asm
	// begin inline asm
	bar.sync 0;
	// end inline asm
	// begin inline asm
	{	
.reg .f64 data;
	ld.global.ca.f64 data, [%rd32772];
	}
	// end inline asm
	// begin inline asm
	bar.sync 0;
	// end inline asm
	// begin inline asm
	{	
.reg .f64 data;
	ld.global.ca.f64 data, [%rd32772];
	}
	// end inline asm
	// begin inline asm
	bar.sync 0;
	// end inline asm
	// begin inline asm
	{	
.reg .f64 data;
	ld.global.ca.f64 data, [%rd32772];
	}
	// end inline asm
	// begin inline asm
	bar.sync 0;
	// end inline asm
	// begin inline asm
	{	
.reg .f64 data;
	ld.global.ca.f64 data, [%rd32772];
	}
	// end inline asm
	// begin inline asm
	bar.sync 0;
	// end inline asm
	// begin inline asm
	{	
.reg .f64 data;
	ld.global.ca.f64 data, [%rd32772];
	}
	// end inline asm
	// begin inline asm
	bar.sync 0;
	// end inline asm
	// begin inline asm
	{	
.reg .f64 data;
	ld.global.ca.f64 data, [%rd32772];
	}
	// end inline asm
	// begin inline asm
	bar.sync 0;
	// end inline asm
	// begin inline asm
	{	
.reg .f64 data;
	ld.global.ca.f64 data, [%rd32772];
	}
	// end inline asm
	// begin inline asm
	bar.sync 0;
	// end inline asm
	// begin inline asm
	{	
.reg .f64 data;
	ld.global.ca.f64 data, [%rd32772];
	}
	// end inline asm
	// begin inline asm
	bar.sync 0;
	// end inline asm
	// begin inline asm
	{	
.reg .f64 data;
	ld.global.ca.f64 data, [%rd32772];
	}
	// end inline asm
	// begin inline asm
	bar.sync 0;
	// end inline asm
	// begin inline asm
	{	
.reg .f64 data;
	ld.global.ca.f64 data, [%rd32772];
	}
	// end inline asm
	// begin inline asm
	bar.sync 0;
	// end inline asm
	// begin inline asm
	{	
.reg .f64 data;
	ld.global.ca.f64 data, [%rd32772];
	}
	// end inline asm
	// begin inline asm
	bar.sync 0;
	// end inline asm
	// begin inline asm
	{	
.reg .f64 data;
	ld.global.ca.f64 data, [%rd32772];
	}
	// end inline asm
	// begin inline asm
	bar.sync 0;
	// end inline asm
	// begin inline asm
	{	
.reg .f64 data;
	ld.global.ca.f64 data, [%rd32772];
	}
	// end inline asm
	// begin inline asm
	bar.sync 0;
	// end inline asm
	// begin inline asm
	{	
.reg .f64 data;
	ld.global.ca.f64 data, [%rd32772];
	}
	// end inline asm
	// begin inline asm
	bar.sync 0;
	// end inline asm
	// begin inline asm
	{	
.reg .f64 data;
	ld.global.ca.f64 data, [%rd32772];
	}
	// end inline asm
	// begin inline asm
	bar.sync 0;
	// end inline asm
	// begin inline asm
	{	
.reg .f64 data;
	ld.global.ca.f64 data, [%rd32772];
	}
	// end inline asm
	// begin inline asm
	bar.sync 0;
	// end inline asm
	// begin inline asm
	{	
.reg .f64 data;
	ld.global.ca.f64 data, [%rd32772];
	}
	// end inline asm
	// begin inline asm
	bar.sync 0;
	// end inline asm
	// begin inline asm
	{	
.reg .f64 data;
	ld.global.ca.f64 data, [%rd32772];
	}
	// end inline asm
	// begin inline asm
	bar.sync 0;
	// end inline asm
	// begin inline asm
	{	
.reg .f64 data;
	ld.global.ca.f64 data, [%rd32772];
	}
	// end inline asm
	// begin inline asm
	bar.sync 0;
	// end inline asm
	// begin inline asm
	{	
.reg .f64 data;
	ld.global.ca.f64 data, [%rd32772];
	}
	// end inline asm
	// begin inline asm
	bar.sync 0;
	// end inline asm
	// begin inline asm
	{	
.reg .f64 data;
	ld.global.ca.f64 data, [%rd32772];
	}
	// end inline asm
	// begin inline asm
	bar.sync 0;
	// end inline asm
	// begin inline asm
	{	
.reg .f64 data;
	ld.global.ca.f64 data, [%rd32772];
	}
	// end inline asm
	// begin inline asm
	bar.sync 0;
	// end inline asm
	// begin inline asm
	{	
.reg .f64 data;
	ld.global.ca.f64 data, [%rd32772];
	}
	// end inline asm
	// begin inline asm
	bar.sync 0;
	// end inline asm
	// begin inline asm
	{	
.reg .f64 data;
	ld.global.ca.f64 data, [%rd32772];
	}
	// end inline asm
	// begin inline asm
	bar.sync 0;
	// end inline asm
	// begin inline asm
	{	
.reg .f64 data;
	ld.global.ca.f64 data, [%rd32772];
	}
	// end inline asm
	// begin inline asm
	bar.sync 0;
	// end inline asm
	// begin inline asm
	{	
.reg .f64 data;
	ld.global.ca.f64 data, [%rd32772];
	}
	// end inline asm
	// begin inline asm
	bar.sync 0;
	// end inline asm
	// begin inline asm
	{	
.reg .f64 data;
	ld.global.ca.f64 data, [%rd32772];
	}
	// end inline asm
	// begin inline asm
	bar.sync 0;
	// end inline asm
	// begin inline asm
	{	
.reg .f64 data;
	ld.global.ca.f64 data, [%rd32772];
	}
	// end inline asm
	// begin inline asm
	bar.sync 0;
	// end inline asm
	// begin inline asm
	{	
.reg .f64 data;
	ld.global.ca.f64 data, [%rd32772];
	}
	// end inline asm
	// begin inline asm
	bar.sync 0;
	// end inline asm
	// begin inline asm
	{	
.reg .f64 data;
	ld.global.ca.f64 data, [%rd32772];
	}
	// end inline asm
	// begin inline asm
	bar.sync 0;
	// end inline asm
	// begin inline asm
	{	
.reg .f64 data;
	ld.global.ca.f64 data, [%rd32772];
	}
	// end inline asm
	// begin inline asm
	bar.sync 0;
	// end inline asm
	// begin inline asm
	{	
.reg .f64 data;
	ld.global.ca.f64 data, [%rd32772];
	}
	// end inline asm
	// begin inline asm
	bar.sync 0;
	// end inline asm
	// begin inline asm
	{	
.reg .f64 data;
	ld.global.ca.f64 data, [%rd32772];
	}
	// end inline asm
	// begin inline asm
	bar.sync 0;
	// end inline asm
	// begin inline asm
	{	
.reg .f64 data;
	ld.global.ca.f64 data, [%rd32772];
	}
	// end inline asm
	// begin inline asm
	bar.sync 0;
	// end inline asm
	// begin inline asm
	{	
.reg .f64 data;
	ld.global.ca.f64 data, [%rd32772];
	}
	// end inline asm
	// begin inline asm
	bar.sync 0;
	// end inline asm
	// begin inline asm
	{	
.reg .f64 data;
	ld.global.ca.f64 data, [%rd32772];
	}
	// end inline asm
	// begin inline asm
	bar.sync 0;
	// end inline asm
	// begin inline asm
	{	
.reg .f64 data;
	ld.global.ca.f64 data, [%rd32772];
	}
	// end inline asm
	// begin inline asm
	bar.sync 0;
	// end inline asm
	// begin inline asm
	{	
.reg .f64 data;
	ld.global.ca.f64 data, [%rd32772];
	}
	// end inline asm
	// begin inline asm
	bar.sync 0;
	// end inline asm
	// begin inline asm
	{	
.reg .f64 data;
	ld.global.ca.f64 data, [%rd32772];
	}
	// end inline asm
	// begin inline asm
	bar.sync 0;
	// end inline asm
	// begin inline asm
	{	
.reg .f64 data;
	ld.global.ca.f64 data, [%rd32772];
	}
	// end inline asm
	// begin inline asm
	bar.sync 0;
	// end inline asm
	// begin inline asm
	{	
.reg .f64 data;
	ld.global.ca.f64 data, [%rd32772];
	}
	// end inline asm
	// begin inline asm
	bar.sync 0;
	// end inline asm
	// begin inline asm
	{	
.reg .f64 data;
	ld.global.ca.f64 data, [%rd32772];
	}
	// end inline asm
	// begin inline asm
	bar.sync 0;
	// end inline asm
	// begin inline asm
	{	
.reg .f64 data;
	ld.global.ca.f64 data, [%rd32772];
	}
	// end inline asm
	// begin inline asm
	bar.sync 0;
	// end inline asm
	// begin inline asm
	{	
.reg .f64 data;
	ld.global.ca.f64 data, [%rd32772];
	}
	// end inline asm
	// begin inline asm
	bar.sync 0;
	// end inline asm
	// begin inline asm
	{	
.reg .f64 data;
	ld.global.ca.f64 data, [%rd32772];
	}
	// end inline asm
	// begin inline asm
	bar.sync 0;
	// end inline asm
	// begin inline asm
	{	
.reg .f64 data;
	ld.global.ca.f64 data, [%rd32772];
	}
	// end inline asm
	// begin inline asm
	bar.sync 0;
	// end inline asm
	// begin inline asm
	{	
.reg .f64 data;
	ld.global.ca.f64 data, [%rd32772];
	}
	// end inline asm
	// begin inline asm
	bar.sync 0;
	// end inline asm
	// begin inline asm
	{	
.reg .f64 data;
	ld.global.ca.f64 data, [%rd32772];
	}
	// end inline asm
	// begin inline asm
	bar.sync 0;
	// end inline asm
	// begin inline asm
	{	
.reg .f64 data;
	ld.global.ca.f64 data, [%rd32772];
	}
	// end inline asm
	// begin inline asm
	bar.sync 0;
	// end inline asm
	// begin inline asm
	{	
.reg .f64 data;
	ld.global.ca.f64 data, [%rd32772];
	}
	// end inline asm
	// begin inline asm
	bar.sync 0;
	// end inline asm
	// begin inline asm
	{	
.reg .f64 data;
	ld.global.ca.f64 data, [%rd32772];
	}
	// end inline asm
	// begin inline asm
	bar.sync 0;
	// end inline asm
	// begin inline asm
	{	
.reg .f64 data;
	ld.global.ca.f64 data, [%rd32772];
	}
	// end inline asm
	// begin inline asm
	bar.sync 0;
	// end inline asm
	// begin inline asm
	{	
.reg .f64 data;
	ld.global.ca.f64 data, [%rd32772];
	}
	// end inline asm
	// begin inline asm
	bar.sync 0;
	// end inline asm
	// begin inline asm
	{	
.reg .f64 data;
	ld.global.ca.f64 data, [%rd32772];
	}
	// end inline asm
	// begin inline asm
	bar.sync 0;
	// end inline asm
	// begin inline asm
	{	
.reg .f64 data;
	ld.global.ca.f64 data, [%rd32772];
	}
	// end inline asm
	// begin inline asm
	bar.sync 0;
	// end inline asm
	// begin inline asm
	{	
.reg .f64 data;
	ld.global.ca.f64 data, [%rd32772];
	}
	// end inline asm
	// begin inline asm
	bar.sync 0;
	// end inline asm
	// begin inline asm
	{	
.reg .f64 data;
	ld.global.ca.f64 data, [%rd32772];
	}
	// end inline asm
	// begin inline asm
	bar.sync 0;
	// end inline asm
	// begin inline asm
	{	
.reg .f64 data;
	ld.global.ca.f64 data, [%rd32772];
	}
	// end inline asm
	// begin inline asm
	bar.sync 0;
	// end inline asm
	// begin inline asm
	{	
.reg .f64 data;
	ld.global.ca.f64 data, [%rd32772];
	}
	// end inline asm
	// begin inline asm
	bar.sync 0;
	// end inline asm
	// begin inline asm
	{	
.reg .f64 data;
	ld.global.ca.f64 data, [%rd32772];
	}
	// end inline asm
	// begin inline asm
	bar.sync 0;
	// end inline asm
	// begin inline asm
	{	
.reg .f64 data;
	ld.global.ca.f64 data, [%rd32772];
	}
	// end inline asm
	// begin inline asm
	bar.sync 0;
	// end inline asm
	// begin inline asm
	{	
.reg .f64 data;
	ld.global.ca.f64 data, [%rd32772];
	}
	// end inline asm
	// begin inline asm
	bar.sync 0;
	// end inline asm
	// begin inline asm
	{	
.reg .f64 data;
	ld.global.ca.f64 data, [%rd32772];
	}
	// end inline asm
	// begin inline asm
	bar.sync 0;
	// end inline asm
	// begin inline asm
	{	
.reg .f64 data;
	ld.global.ca.f64 data, [%rd32772];
	}
	// end inline asm
	// begin inline asm
	bar.sync 0;
	// end inline asm
	// begin inline asm
	{	
.reg .f64 data;
	ld.global.ca.f64 data, [%rd32772];
	}
	// end inline asm
	// begin inline asm
	bar.sync 0;
	// end inline asm
	// begin inline asm
	{	
.reg .f64 data;
	ld.global.ca.f64 data, [%rd32772];
	}
	// end inline asm
	// begin inline asm
	bar.sync 0;
	// end inline asm
	// begin inline asm
	{	
.reg .f64 data;
	ld.global.ca.f64 data, [%rd32772];
	}
	// end inline asm
	// begin inline asm
	bar.sync 0;
	// end inline asm
	// begin inline asm
	{	
.reg .f64 data;
	ld.global.ca.f64 data, [%rd32772];
	}
	// end inline asm
	// begin inline asm
	bar.sync 0;
	// end inline asm
	// begin inline asm
	{	
.reg .f64 data;
	ld.global.ca.f64 data, [%rd32772];
	}
	// end inline asm
	// begin inline asm
	bar.sync 0;
	// end inline asm
	// begin inline asm
	{	
.reg .f64 data;
	ld.global.ca.f64 data, [%rd32772];
	}
	// end inline asm
	// begin inline asm
	bar.sync 0;
	// end inline asm
	// begin inline asm
	{	
.reg .f64 data;
	ld.global.ca.f64 data, [%rd32772];
	}
	// end inline asm
	// begin inline asm
	bar.sync 0;
	// end inline asm
	// begin inline asm
	{	
.reg .f64 data;
	ld.global.ca.f64 data, [%rd32772];
	}
	// end inline asm
	// begin inline asm
	bar.sync 0;
	// end inline asm
	// begin inline asm
	{	
.reg .f64 data;
	ld.global.ca.f64 data, [%rd32772];
	}
	// end inline asm
	// begin inline asm
	bar.sync 0;
	// end inline asm
	// begin inline asm
	{	
.reg .f64 data;
	ld.global.ca.f64 data, [%rd32772];
	}
	// end inline asm
	// begin inline asm
	bar.sync 0;
	// end inline asm
	// begin inline asm
	{	
.reg .f64 data;
	ld.global.ca.f64 data, [%rd32772];
	}
	// end inline asm
	// begin inline asm
	bar.sync 0;
	// end inline asm
	// begin inline asm
	{	
.reg .f64 data;
	ld.global.ca.f64 data, [%rd32772];
	}
	// end inline asm
	// begin inline asm
	bar.sync 0;
	// end inline asm
	// begin inline asm
	{	
.reg .f64 data;
	ld.global.ca.f64 data, [%rd32772];
	}
	// end inline asm
	// begin inline asm
	bar.sync 0;
	// end inline asm
	// begin inline asm
	{	
.reg .f64 data;
	ld.global.ca.f64 data, [%rd32772];
	}
	// end inline asm
	// begin inline asm
	bar.sync 0;
	// end inline asm
	// begin inline asm
	{	
.reg .f64 data;
	ld.global.ca.f64 data, [%rd32772];
	}
	// end inline asm
	// begin inline asm
	bar.sync 0;
	// end inline asm
	// begin inline asm
	{	
.reg .f64 data;
	ld.global.ca.f64 data, [%rd32772];
	}
	// end inline asm
	// begin inline asm
	bar.sync 0;
	// end inline asm
	// begin inline asm
	{	
.reg .f64 data;
	ld.global.ca.f64 data, [%rd32772];
	}
	// end inline asm
	// begin inline asm
	bar.sync 0;
	// end inline asm
	// begin inline asm
	{	
.reg .f64 data;
	ld.global.ca.f64 data, [%rd32772];
	}
	// end inline asm
	// begin inline asm
	bar.sync 0;
	// end inline asm
	// begin inline asm
	{	
.reg .f64 data;
	ld.global.ca.f64 data, [%rd32772];
	}
	// end inline asm
	// begin inline asm
	bar.sync 0;
	// end inline asm
	// begin inline asm
	{	
.reg .f64 data;
	ld.global.ca.f64 data, [%rd32772];
	}
	// end inline asm
	// begin inline asm
	bar.sync 0;
	// end inline asm
	// begin inline asm
	{	
.reg .f64 data;
	ld.global.ca.f64 data, [%rd32772];
	}
	// end inline asm
	// begin inline asm
	bar.sync 0;
	// end inline asm
	// begin inline asm
	{	
.reg .f64 data;
	ld.global.ca.f64 data, [%rd32772];
	}
	// end inline asm
	// begin inline asm
	bar.sync 0;
	// end inline asm
	// begin inline asm
	{	
.reg .f64 data;
	ld.global.ca.f64 data, [%rd32772];
	}
	// end inline asm
	// begin inline asm
	bar.sync 0;
	// end inline asm
	// begin inline asm
	{	
.reg .f64 data;
	ld.global.ca.f64 data, [%rd32772];
	}
	// end inline asm
	// begin inline asm
	bar.sync 0;
	// end inline asm
	// begin inline asm
	{	
.reg .f64 data;
	ld.global.ca.f64 data, [%rd32772];
	}
	// end inline asm
	// begin inline asm
	bar.sync 0;
	// end inline asm
	// begin inline asm
	{	
.reg .f64 data;
	ld.global.ca.f64 data, [%rd32772];
	}
	// end inline asm
	// begin inline asm
	bar.sync 0;
	// end inline asm
	// begin inline asm
	{	
.reg .f64 data;
	ld.global.ca.f64 data, [%rd32772];
	}
	// end inline asm
	// begin inline asm
	bar.sync 0;
	// end inline asm
	// begin inline asm
	{	
.reg .f64 data;
	ld.global.ca.f64 data, [%rd32772];
	}
	// end inline asm
	// begin inline asm
	bar.sync 0;
	// end inline asm
	// begin inline asm
	{	
.reg .f64 data;
	ld.global.ca.f64 data, [%rd32772];
	}
	// end inline asm
	// begin inline asm
	bar.sync 0;
	// end inline asm
	// begin inline asm
	{	
.reg .f64 data;
	ld.global.ca.f64 data, [%rd32772];
	}
	// end inline asm
	// begin inline asm
	bar.sync 0;
	// end inline asm
	// begin inline asm
	{	
.reg .f64 data;
	ld.global.ca.f64 data, [%rd32772];
	}
	// end inline asm
	// begin inline asm
	bar.sync 0;
	// end inline asm
	// begin inline asm
	{	
.reg .f64 data;
	ld.global.ca.f64 data, [%rd32772];
	}
	// end inline asm
	// begin inline asm
	bar.sync 0;
	// end inline asm
	// begin inline asm
	{	
.reg .f64 data;
	ld.global.ca.f64 data, [%rd32772];
	}
	// end inline asm
	// begin inline asm
	bar.sync 0;
	// end inline asm
	// begin inline asm
	{	
.reg .f64 data;
	ld.global.ca.f64 data, [%rd32772];
	}
	// end inline asm
	// begin inline asm
	bar.sync 0;
	// end inline asm
	// begin inline asm
	{	
.reg .f64 data;
	ld.global.ca.f64 data, [%rd32772];
	}
	// end inline asm
	// begin inline asm
	bar.sync 0;
	// end inline asm
	// begin inline asm
	{	
.reg .f64 data;
	ld.global.ca.f64 data, [%rd32772];
	}
	// end inline asm
	// begin inline asm
	bar.sync 0;
	// end inline asm
	// begin inline asm
	{	
.reg .f64 data;
	ld.global.ca.f64 data, [%rd32772];
	}
	// end inline asm
	// begin inline asm
	bar.sync 0;
	// end inline asm
	// begin inline asm
	{	
.reg .f64 data;
	ld.global.ca.f64 data, [%rd32772];
	}
	// end inline asm
	// begin inline asm
	bar.sync 0;
	// end inline asm
	// begin inline asm
	{	
.reg .f64 data;
	ld.global.ca.f64 data, [%rd32772];
	}
	// end inline asm
	// begin inline asm
	bar.sync 0;
	// end inline asm
	// begin inline asm
	{	
.reg .f64 data;
	ld.global.ca.f64 data, [%rd32772];
	}
	// end inline asm
	// begin inline asm
	bar.sync 0;
	// end inline asm
	// begin inline asm
	{	
.reg .f64 data;
	ld.global.ca.f64 data, [%rd32772];
	}
	// end inline asm
	// begin inline asm
	bar.sync 0;
	// end inline asm
	// begin inline asm
	{	
.reg .f64 data;
	ld.global.ca.f64 data, [%rd32772];
	}
	// end inline asm
	// begin inline asm
	bar.sync 0;
	// end inline asm
	// begin inline asm
	{	
.reg .f64 data;
	ld.global.ca.f64 data, [%rd32772];
	}
	// end inline asm
	// begin inline asm
	bar.sync 0;
	// end inline asm
	// begin inline asm
	{	
.reg .f64 data;
	ld.global.ca.f64 data, [%rd32772];
	}
	// end inline asm
	// begin inline asm
	bar.sync 0;
	// end inline asm
	// begin inline asm
	{	
.reg .f64 data;
	ld.global.ca.f64 data, [%rd32772];
	}
	// end inline asm
	// begin inline asm
	bar.sync 0;
	// end inline asm
	// begin inline asm
	{	
.reg .f64 data;
	ld.global.ca.f64 data, [%rd32772];
	}
	// end inline asm
	// begin inline asm
	bar.sync 0;
	// end inline asm
	// begin inline asm
	{	
.reg .f64 data;
	ld.global.ca.f64 data, [%rd32772];
	}
	// end inline asm
	// begin inline asm
	bar.sync 0;
	// end inline asm
	// begin inline asm
	{	
.reg .f64 data;
	ld.global.ca.f64 data, [%rd32772];
	}
	// end inline asm
	// begin inline asm
	bar.sync 0;
	// end inline asm
	// begin inline asm
	{	
.reg .f64 data;
	ld.global.ca.f64 data, [%rd32772];
	}
	// end inline asm
	// begin inline asm
	bar.sync 0;
	// end inline asm
	// begin inline asm
	{	
.reg .f64 data;
	ld.global.ca.f64 data, [%rd32772];
	}
	// end inline asm
	// begin inline asm
	bar.sync 0;
	// end inline asm
	// begin inline asm
	{	
.reg .f64 data;
	ld.global.ca.f64 data, [%rd32772];
	}
	// end inline asm
	// begin inline asm
	bar.sync 0;
	// end inline asm
	// begin inline asm
	{	
.reg .f64 data;
	ld.global.ca.f64 data, [%rd32772];
	}
	// end inline asm
	// begin inline asm
	bar.sync 0;
	// end inline asm
	// begin inline asm
	{	
.reg .f64 data;
	ld.global.ca.f64 data, [%rd32772];
	}
	// end inline asm
	// begin inline asm
	bar.sync 0;
	// end inline asm
	// begin inline asm
	{	
.reg .f64 data;
	ld.global.ca.f64 data, [%rd32772];
	}
	// end inline asm
	// begin inline asm
	bar.sync 0;
	// end inline asm
	// begin inline asm
	{	
.reg .f64 data;
	ld.global.ca.f64 data, [%rd32772];
	}
	// end inline asm
	// begin inline asm
	bar.sync 0;
	// end inline asm
	// begin inline asm
	{	
.reg .f64 data;
	ld.global.ca.f64 data, [%rd32772];
	}
	// end inline asm
	// begin inline asm
	bar.sync 0;
	// end inline asm
	// begin inline asm
	{	
.reg .f64 data;
	ld.global.ca.f64 data, [%rd32772];
	}
	// end inline asm
	// begin inline asm
	bar.sync 0;
	// end inline asm
	// begin inline asm
	{	
.reg .f64 data;
	ld.global.ca.f64 data, [%rd32772];
	}
	// end inline asm
	// begin inline asm
	bar.sync 0;
	// end inline asm
	// begin inline asm
	{	
.reg .f64 data;
	ld.global.ca.f64 data, [%rd32772];
	}
	// end inline asm
	// begin inline asm
	bar.sync 0;
	// end inline asm
	// begin inline asm
	{	
.reg .f64 data;
	ld.global.ca.f64 data, [%rd32772];
	}
	// end inline asm
	// begin inline asm
	bar.sync 0;
	// end inline asm
	// begin inline asm
	{	
.reg .f64 data;
	ld.global.ca.f64 data, [%rd32772];
	}
	// end inline asm
	// begin inline asm
	bar.sync 0;
	// end inline asm
	// begin inline asm
	{	
.reg .f64 data;
	ld.global.ca.f64 data, [%rd32772];
	}
	// end inline asm
	// begin inline asm
	bar.sync 0;
	// end inline asm
	// begin inline asm
	{	
.reg .f64 data;
	ld.global.ca.f64 data, [%rd32772];
	}
	// end inline asm
	// begin inline asm
	bar.sync 0;
	// end inline asm
	// begin inline asm
	{	
.reg .f64 data;
	ld.global.ca.f64 data, [%rd32772];
	}
	// end inline asm
	// begin inline asm
	bar.sync 0;
	// end inline asm
	// begin inline asm
	{	
.reg .f64 data;
	ld.global.ca.f64 data, [%rd32772];
	}
	// end inline asm
	// begin inline asm
	bar.sync 0;
	// end inline asm
	// begin inline asm
	{	
.reg .f64 data;
	ld.global.ca.f64 data, [%rd32772];
	}
	// end inline asm
	// begin inline asm
	bar.sync 0;
	// end inline asm
	// begin inline asm
	{	
.reg .f64 data;
	ld.global.ca.f64 data, [%rd32772];
	}
	// end inline asm
	// begin inline asm
	bar.sync 0;
	// end inline asm
	// begin inline asm
	{	
.reg .f64 data;
	ld.global.ca.f64 data, [%rd32772];
	}
	// end inline asm
	// begin inline asm
	bar.sync 0;
	// end inline asm
	// begin inline asm
	{	
.reg .f64 data;
	ld.global.ca.f64 data, [%rd32772];
	}
	// end inline asm
	// begin inline asm
	bar.sync 0;
	// end inline asm
	// begin inline asm
	{	
.reg .f64 data;
	ld.global.ca.f64 data, [%rd32772];
	}
	// end inline asm
	// begin inline asm
	bar.sync 0;
	// end inline asm
	// begin inline asm
	{	
.reg .f64 data;
	ld.global.ca.f64 data, [%rd32772];
	}
	// end inline asm
	// begin inline asm
	bar.sync 0;
	// end inline asm
	// begin inline asm
	{	
.reg .f64 data;
	ld.global.ca.f64 data, [%rd32772];
	}
	// end inline asm
	// begin inline asm
	bar.sync 0;
	// end inline asm
	// begin inline asm
	{	
.reg .f64 data;
	ld.global.ca.f64 data, [%rd32772];
	}
	// end inline asm
	// begin inline asm
	bar.sync 0;
	// end inline asm
	// begin inline asm
	{	
.reg .f64 data;
	ld.global.ca.f64 data, [%rd32772];
	}
	// end inline asm
	// begin inline asm
	bar.sync 0;
	// end inline asm
	// begin inline asm
	{	
.reg .f64 data;
	ld.global.ca.f64 data, [%rd32772];
	}
	// end inline asm
	// begin inline asm
	bar.sync 0;
	// end inline asm
	// begin inline asm
	{	
.reg .f64 data;
	ld.global.ca.f64 data, [%rd32772];
	}
	// end inline asm
	// begin inline asm
	bar.sync 0;
	// end inline asm
	// begin inline asm
	{	
.reg .f64 data;
	ld.global.ca.f64 data, [%rd32772];
	}
	// end inline asm
	// begin inline asm
	bar.sync 0;
	// end inline asm
	// begin inline asm
	{	
.reg .f64 data;
	ld.global.ca.f64 data, [%rd32772];
	}
	// end inline asm
	// begin inline asm
	bar.sync 0;
	// end inline asm
	// begin inline asm
	{	
.reg .f64 data;
	ld.global.ca.f64 data, [%rd32772];
	}
	// end inline asm
	// begin inline asm
	bar.sync 0;
	// end inline asm
	// begin inline asm
	{	
.reg .f64 data;
	ld.global.ca.f64 data, [%rd32772];
	}
	// end inline asm
	// begin inline asm
	bar.sync 0;
	// end inline asm
	// begin inline asm
	{	
.reg .f64 data;
	ld.global.ca.f64 data, [%rd32772];
	}
	// end inline asm
	// begin inline asm
	bar.sync 0;
	// end inline asm
	// begin inline asm
	{	
.reg .f64 data;
	ld.global.ca.f64 data, [%rd32772];
	}
	// end inline asm
	// begin inline asm
	bar.sync 0;
	// end inline asm
	// begin inline asm
	{	
.reg .f64 data;
	ld.global.ca.f64 data, [%rd32772];
	}
	// end inline asm
	// begin inline asm
	bar.sync 0;
	// end inline asm
	// begin inline asm
	{	
.reg .f64 data;
	ld.global.ca.f64 data, [%rd32772];
	}
	// end inline asm
	// begin inline asm
	bar.sync 0;
	// end inline asm
	// begin inline asm
	{	
.reg .f64 data;
	ld.global.ca.f64 data, [%rd32772];
	}
	// end inline asm
	// begin inline asm
	bar.sync 0;
	// end inline asm
	// begin inline asm
	{	
.reg .f64 data;
	ld.global.ca.f64 data, [%rd32772];
	}
	// end inline asm
	// begin inline asm
	bar.sync 0;
	// end inline asm
	// begin inline asm
	{	
.reg .f64 data;
	ld.global.ca.f64 data, [%rd32772];
	}
	// end inline asm
	// begin inline asm
	bar.sync 0;
	// end inline asm
	// begin inline asm
	{	
.reg .f64 data;
	ld.global.ca.f64 data, [%rd32772];
	}
	// end inline asm
	// begin inline asm
	bar.sync 0;
	// end inline asm
	// begin inline asm
	{	
.reg .f64 data;
	ld.global.ca.f64 data, [%rd32772];
	}
	// end inline asm
	// begin inline asm
	bar.sync 0;
	// end inline asm
	// begin inline asm
	{	
.reg .f64 data;
	ld.global.ca.f64 data, [%rd32772];
	}
	// end inline asm
	// begin inline asm
	bar.sync 0;
	// end inline asm
	// begin inline asm
	{	
.reg .f64 data;
	ld.global.ca.f64 data, [%rd32772];
	}
	// end inline asm
	// begin inline asm
	bar.sync 0;
	// end inline asm
	// begin inline asm
	{	
.reg .f64 data;
	ld.global.ca.f64 data, [%rd32772];
	}
	// end inline asm
	// begin inline asm
	bar.sync 0;
	// end inline asm
	// begin inline asm
	{	
.reg .f64 data;
	ld.global.ca.f64 data, [%rd32772];
	}
	// end inline asm
	// begin inline asm
	bar.sync 0;
	// end inline asm
	// begin inline asm
	{	
.reg .f64 data;
	ld.global.ca.f64 data, [%rd32772];
	}
	// end inline asm
	// begin inline asm
	bar.sync 0;
	// end inline asm
	// begin inline asm
	{	
.reg .f64 data;
	ld.global.ca.f64 data, [%rd32772];
	}
	// end inline asm
	// begin inline asm
	bar.sync 0;
	// end inline asm
	// begin inline asm
	{	
.reg .f64 data;
	ld.global.ca.f64 data, [%rd32772];
	}
	// end inline asm
	// begin inline asm
	bar.sync 0;
	// end inline asm
	// begin inline asm
	{	
.reg .f64 data;
	ld.global.ca.f64 data, [%rd32772];
	}
	// end inline asm
	// begin inline asm
	bar.sync 0;
	// end inline asm
	// begin inline asm
	{	
.reg .f64 data;
	ld.global.ca.f64 data, [%rd32772];
	}
	// end inline asm
	// begin inline asm
	bar.sync 0;
	// end inline asm
	// begin inline asm
	{	
.reg .f64 data;
	ld.global.ca.f64 data, [%rd32772];
	}
	// end inline asm
	// begin inline asm
	bar.sync 0;
	// end inline asm
	// begin inline asm
	{	
.reg .f64 data;
	ld.global.ca.f64 data, [%rd32772];
	}
	// end inline asm
	// begin inline asm
	bar.sync 0;
	// end inline asm
	// begin inline asm
	{	
.reg .f64 data;
	ld.global.ca.f64 data, [%rd32772];
	}
	// end inline asm
	// begin inline asm
	bar.sync 0;
	// end inline asm
	// begin inline asm
	{	
.reg .f64 data;
	ld.global.ca.f64 data, [%rd32772];
	}
	// end inline asm
	// begin inline asm
	bar.sync 0;
	// end inline asm
	// begin inline asm
	{	
.reg .f64 data;
	ld.global.ca.f64 data, [%rd32772];
	}
	// end inline asm
	// begin inline asm
	bar.sync 0;
	// end inline asm
	// begin inline asm
	{	
.reg .f64 data;
	ld.global.ca.f64 data, [%rd32772];
	}
	// end inline asm
	// begin inline asm
	bar.sync 0;
	// end inline asm
	// begin inline asm
	{	
.reg .f64 data;
	ld.global.ca.f64 data, [%rd32772];
	}
	// end inline asm
	// begin inline asm
	bar.sync 0;
	// end inline asm
	// begin inline asm
	{	
.reg .f64 data;
	ld.global.ca.f64 data, [%rd32772];
	}
	// end inline asm
	// begin inline asm
	bar.sync 0;
	// end inline asm
	// begin inline asm
	{	
.reg .f64 data;
	ld.global.ca.f64 data, [%rd32772];
	}
	// end inline asm
	// begin inline asm
	bar.sync 0;
	// end inline asm
	// begin inline asm
	{	
.reg .f64 data;
	ld.global.ca.f64 data, [%rd32772];
	}
	// end inline asm
	// begin inline asm
	bar.sync 0;
	// end inline asm
	// begin inline asm
	{	
.reg .f64 data;
	ld.global.ca.f64 data, [%rd32772];
	}
	// end inline asm
	// begin inline asm
	bar.sync 0;
	// end inline asm
	// begin inline asm
	{	
.reg .f64 data;
	ld.global.ca.f64 data, [%rd32772];
	}
	// end inline asm
	// begin inline asm
	bar.sync 0;
	// end inline asm
	// begin inline asm
	{	
.reg .f64 data;
	ld.global.ca.f64 data, [%rd32772];
	}
	// end inline asm
	// begin inline asm
	bar.sync 0;
	// end inline asm
	// begin inline asm
	{	
.reg .f64 data;
	ld.global.ca.f64 data, [%rd32772];
	}
	// end inline asm
	// begin inline asm
	bar.sync 0;
	// end inline asm
	// begin inline asm
	{	
.reg .f64 data;
	ld.global.ca.f64 data, [%rd32772];
	}
	// end inline asm
	// begin inline asm
	bar.sync 0;
	// end inline asm
	// begin inline asm
	{	
.reg .f64 data;
	ld.global.ca.f64 data, [%rd32772];
	}
	// end inline asm
	// begin inline asm
	bar.sync 0;
	// end inline asm
	// begin inline asm
	{	
.reg .f64 data;
	ld.global.ca.f64 data, [%rd32772];
	}
	// end inline asm
	// begin inline asm
	bar.sync 0;
	// end inline asm
	// begin inline asm
	{	
.reg .f64 data;
	ld.global.ca.f64 data, [%rd32772];
	}
	// end inline asm
	// begin inline asm
	bar.sync 0;
	// end inline asm
	// begin inline asm
	{	
.reg .f64 data;
	ld.global.ca.f64 data, [%rd32772];
	}
	// end inline asm
	// begin inline asm
	bar.sync 0;
	// end inline asm
	// begin inline asm
	{	
.reg .f64 data;
	ld.global.ca.f64 data, [%rd32772];
	}
	// end inline asm
	// begin inline asm
	bar.sync 0;
	// end inline asm
	// begin inline asm
	{	
.reg .f64 data;
	ld.global.ca.f64 data, [%rd32772];
	}
	// end inline asm
	// begin inline asm
	bar.sync 0;
	// end inline asm
	// begin inline asm
	{	
.reg .f64 data;
	ld.global.ca.f64 data, [%rd32772];
	}
	// end inline asm
	// begin inline asm
	bar.sync 0;
	// end inline asm
	// begin inline asm
	{	
.reg .f64 data;
	ld.global.ca.f64 data, [%rd32772];
	}
	// end inline asm
	// begin inline asm
	bar.sync 0;
	// end inline asm
	// begin inline asm
	{	
.reg .f64 data;
	ld.global.ca.f64 data, [%rd32772];
	}
	// end inline asm
	// begin inline asm
	bar.sync 0;
	// end inline asm
	// begin inline asm
	{	
.reg .f64 data;
	ld.global.ca.f64 data, [%rd32772];
	}
	// end inline asm
	// begin inline asm
	bar.sync 0;
	// end inline asm
	// begin inline asm
	{	
.reg .f64 data;
	ld.global.ca.f64 data, [%rd32772];
	}
	// end inline asm
	// begin inline asm
	bar.sync 0;
	// end inline asm
	// begin inline asm
	{	
.reg .f64 data;
	ld.global.ca.f64 data, [%rd32772];
	}
	// end inline asm
	// begin inline asm
	bar.sync 0;
	// end inline asm
	// begin inline asm
	{	
.reg .f64 data;
	ld.global.ca.f64 data, [%rd32772];
	}
	// end inline asm
	// begin inline asm
	bar.sync 0;
	// end inline asm
	// begin inline asm
	{	
.reg .f64 data;
	ld.global.ca.f64 data, [%rd32772];
	}
	// end inline asm
	// begin inline asm
	bar.sync 0;
	// end inline asm
	// begin inline asm
	{	
.reg .f64 data;
	ld.global.ca.f64 data, [%rd32772];
	}
	// end inline asm
	// begin inline asm
	bar.sync 0;
	// end inline asm
	// begin inline asm
	{	
.reg .f64 data;
	ld.global.ca.f64 data, [%rd32772];
	}
	// end inline asm
	// begin inline asm
	bar.sync 0;
	// end inline asm
	// begin inline asm
	{	
.reg .f64 data;
	ld.global.ca.f64 data, [%rd32772];
	}
	// end inline asm
	// begin inline asm
	bar.sync 0;
	// end inline asm
	// begin inline asm
	{	
.reg .f64 data;
	ld.global.ca.f64 data, [%rd32772];
	}
	// end inline asm
	// begin inline asm
	bar.sync 0;
	// end inline asm
	// begin inline asm
	{	
.reg .f64 data;
	ld.global.ca.f64 data, [%rd32772];
	}
	// end inline asm
	// begin inline asm
	bar.sync 0;
	// end inline asm
	// begin inline asm
	{	
.reg .f64 data;
	ld.global.ca.f64 data, [%rd32772];
	}
	// end inline asm
	// begin inline asm
	bar.sync 0;
	// end inline asm
	// begin inline asm
	{	
.reg .f64 data;
	ld.global.ca.f64 data, [%rd32772];
	}
	// end inline asm
	// begin inline asm
	bar.sync 0;
	// end inline asm
	// begin inline asm
	{	
.reg .f64 data;
	ld.global.ca.f64 data, [%rd32772];
	}
	// end inline asm
	// begin inline asm
	bar.sync 0;
	// end inline asm
	// begin inline asm
	{	
.reg .f64 data;
	ld.global.ca.f64 data, [%rd32772];
	}
	// end inline asm
	// begin inline asm
	bar.sync 0;
	// end inline asm
	// begin inline asm
	{	
.reg .f64 data;
	ld.global.ca.f64 data, [%rd32772];
	}
	// end inline asm
	// begin inline asm
	bar.sync 0;
	// end inline asm
	// begin inline asm
	{	
.reg .f64 data;
	ld.global.ca.f64 data, [%rd32772];
	}
	// end inline asm
	// begin inline asm
	bar.sync 0;
	// end inline asm
	// begin inline asm
	{	
.reg .f64 data;
	ld.global.ca.f64 data, [%rd32772];
	}
	// end inline asm
	// begin inline asm
	bar.sync 0;
	// end inline asm
	// begin inline asm
	{	
.reg .f64 data;
	ld.global.ca.f64 data, [%rd32772];
	}
	// end inline asm
	// begin inline asm
	bar.sync 0;
	// end inline asm
	// begin inline asm
	{	
.reg .f64 data;
	ld.global.ca.f64 data, [%rd32772];
	}
	// end inline asm
	// begin inline asm
	bar.sync 0;
	// end inline asm
	// begin inline asm
	{	
.reg .f64 data;
	ld.global.ca.f64 data, [%rd32772];
	}
	// end inline asm
	// begin inline asm
	bar.sync 0;
	// end inline asm
	// begin inline asm
	{	
.reg .f64 data;
	ld.global.ca.f64 data, [%rd32772];
	}
	// end inline asm
	// begin inline asm
	bar.sync 0;
	// end inline asm
	// begin inline asm
	{	
.reg .f64 data;
	ld.global.ca.f64 data, [%rd32772];
	}
	// end inline asm
	// begin inline asm
	bar.sync 0;
	// end inline asm
	// begin inline asm
	{	
.reg .f64 data;
	ld.global.ca.f64 data, [%rd32772];
	}
	// end inline asm
	// begin inline asm
	bar.sync 0;
	// end inline asm
	// begin inline asm
	{	
.reg .f64 data;
	ld.global.ca.f64 data, [%rd32772];
	}
	// end inline asm
	// begin inline asm
	bar.sync 0;
	// end inline asm
	// begin inline asm
	{	
.reg .f64 data;
	ld.global.ca.f64 data, [%rd32772];
	}
	// end inline asm
	// begin inline asm
	bar.sync 0;
	// end inline asm
	// begin inline asm
	{	
.reg .f64 data;
	ld.global.ca.f64 data, [%rd32772];
	}
	// end inline asm
	// begin inline asm
	bar.sync 0;
	// end inline asm
	// begin inline asm
	{	
.reg .f64 data;
	ld.global.ca.f64 data, [%rd32772];
	}
	// end inline asm
	// begin inline asm
	bar.sync 0;
	// end inline asm
	// begin inline asm
	{	
.reg .f64 data;
	ld.global.ca.f64 data, [%rd32772];
	}
	// end inline asm
	// begin inline asm
	bar.sync 0;
	// end inline asm
	// begin inline asm
	{	
.reg .f64 data;
	ld.global.ca.f64 data, [%rd32772];
	}
	// end inline asm
	// begin inline asm
	bar.sync 0;
	// end inline asm
	// begin inline asm
	{	
.reg .f64 data;
	ld.global.ca.f64 data, [%rd32772];
	}
	// end inline asm
	// begin inline asm
	bar.sync 0;
	// end inline asm
	// begin inline asm
	{	
.reg .f64 data;
	ld.global.ca.f64 data, [%rd32772];
	}
	// end inline asm
	// begin inline asm
	bar.sync 0;
	// end inline asm
	// begin inline asm
	{	
.reg .f64 data;
	ld.global.ca.f64 data, [%rd32772];
	}
	// end inline asm
	// begin inline asm
	bar.sync 0;
	// end inline asm
	// begin inline asm
	{	
.reg .f64 data;
	ld.global.ca.f64 data, [%rd32772];
	}
	// end inline asm
	// begin inline asm
	bar.sync 0;
	// end inline asm
	// begin inline asm
	{	
.reg .f64 data;
	ld.global.ca.f64 data, [%rd32772];
	}
	// end inline asm
	// begin inline asm
	bar.sync 0;
	// end inline asm
	// begin inline asm
	{	
.reg .f64 data;
	ld.global.ca.f64 data, [%rd32772];
	}
	// end inline asm
	// begin inline asm
	bar.sync 0;
	// end inline asm
	// begin inline asm
	{	
.reg .f64 data;
	ld.global.ca.f64 data, [%rd32772];
	}
	// end inline asm
	// begin inline asm
	bar.sync 0;
	// end inline asm
	// begin inline asm
	{	
.reg .f64 data;
	ld.global.ca.f64 data, [%rd32772];
	}
	// end inline asm
	// begin inline asm
	bar.sync 0;
	// end inline asm
	// begin inline asm
	{	
.reg .f64 data;
	ld.global.ca.f64 data, [%rd32772];
	}
	// end inline asm
	// begin inline asm
	bar.sync 0;
	// end inline asm
	// begin inline asm
	{	
.reg .f64 data;
	ld.global.ca.f64 data, [%rd32772];
	}
	// end inline asm
	// begin inline asm
	bar.sync 0;
	// end inline asm
	// begin inline asm
	{	
.reg .f64 data;
	ld.global.ca.f64 data, [%rd32772];
	}
	// end inline asm
	// begin inline asm
	bar.sync 0;
	// end inline asm
	// begin inline asm
	{	
.reg .f64 data;
	ld.global.ca.f64 data, [%rd32772];
	}
	// end inline asm
	// begin inline asm
	bar.sync 0;
	// end inline asm
	// begin inline asm
	{	
.reg .f64 data;
	ld.global.ca.f64 data, [%rd32772];
	}
	// end inline asm
	// begin inline asm
	bar.sync 0;
	// end inline asm
	// begin inline asm
	{	
.reg .f64 data;
	ld.global.ca.f64 data, [%rd32772];
	}
	// end inline asm
	// begin inline asm
	bar.sync 0;
	// end inline asm
	// begin inline asm
	{	
.reg .f64 data;
	ld.global.ca.f64 data, [%rd32772];
	}
	// end inline asm
	// begin inline asm
	bar.sync 0;
	// end inline asm
	// begin inline asm
	{	
.reg .f64 data;
	ld.global.ca.f64 data, [%rd32772];
	}
	// end inline asm
	// begin inline asm
	bar.sync 0;
	// end inline asm
	// begin inline asm
	{	
.reg .f64 data;
	ld.global.ca.f64 data, [%rd32772];
	}
	// end inline asm
	// begin inline asm
	bar.sync 0;
	// end inline asm
	// begin inline asm
	{	
.reg .f64 data;
	ld.global.ca.f64 data, [%rd32772];
	}
	// end inline asm
	// begin inline asm
	bar.sync 0;
	// end inline asm
	// begin inline asm
	{	
.reg .f64 data;
	ld.global.ca.f64 data, [%rd32772];
	}
	// end inline asm
	// begin inline asm
	bar.sync 0;
	// end inline asm
	// begin inline asm
	{	
.reg .f64 data;
	ld.global.ca.f64 data, [%rd32772];
	}
	// end inline asm
	// begin inline asm
	bar.sync 0;
	// end inline asm
	// begin inline asm
	{	
.reg .f64 data;
	ld.global.ca.f64 data, [%rd32772];
	}
	// end inline asm
	// begin inline asm
	bar.sync 0;
	// end inline asm
	// begin inline asm
	{	
.reg .f64 data;
	ld.global.ca.f64 data, [%rd32772];
	}
	// end inline asm
	// begin inline asm
	bar.sync 0;
	// end inline asm
	// begin inline asm
	{	
.reg .f64 data;
	ld.global.ca.f64 data, [%rd32772];
	}
	// end inline asm
	// begin inline asm
	bar.sync 0;
	// end inline asm
	// begin inline asm
	{	
.reg .f64 data;
	ld.global.ca.f64 data, [%rd32772];
	}
	// end inline asm
	// begin inline asm
	bar.sync 0;
	// end inline asm
	// begin inline asm
	{	
.reg .f64 data;
	ld.global.ca.f64 data, [%rd32772];
	}
	// end inline asm
	// begin inline asm
	bar.sync 0;
	// end inline asm
	// begin inline asm
	{	
.reg .f64 data;
	ld.global.ca.f64 data, [%rd32772];
	}
	// end inline asm
	// begin inline asm
	bar.sync 0;
	// end inline asm
	// begin inline asm
	{	
.reg .f64 data;
	ld.global.ca.f64 data, [%rd32772];
	}
	// end inline asm
	// begin inline asm
	bar.sync 0;
	// end inline asm
	// begin inline asm
	{	
.reg .f64 data;
	ld.global.ca.f64 data, [%rd32772];
	}
	// end inline asm
	// begin inline asm
	bar.sync 0;
	// end inline asm
	// begin inline asm
	{	
.reg .f64 data;
	ld.global.ca.f64 data, [%rd32772];
	}
	// end inline asm
	// begin inline asm
	bar.sync 0;
	// end inline asm
	// begin inline asm
	{	
.reg .f64 data;
	ld.global.ca.f64 data, [%rd32772];
	}
	// end inline asm
	// begin inline asm
	bar.sync 0;
	// end inline asm
	// begin inline asm
	{	
.reg .f64 data;
	ld.global.ca.f64 data, [%rd32772];
	}
	// end inline asm
	// begin inline asm
	bar.sync 0;
	// end inline asm
	// begin inline asm
	{	
.reg .f64 data;
	ld.global.ca.f64 data, [%rd32772];
	}
	// end inline asm
	// begin inline asm
	bar.sync 0;
	// end inline asm
	// begin inline asm
	{	
.reg .f64 data;
	ld.global.ca.f64 data, [%rd32772];
	}
	// end inline asm
	// begin inline asm
	bar.sync 0;
	// end inline asm
	// begin inline asm
	{	
.reg .f64 data;
	ld.global.ca.f64 data, [%rd32772];
	}
	// end inline asm
	// begin inline asm
	bar.sync 0;
	// end inline asm
	// begin inline asm
	{	
.reg .f64 data;
	ld.global.ca.f64 data, [%rd32772];
	}
	// end inline asm
	// begin inline asm
	bar.sync 0;
	// end inline asm
	// begin inline asm
	{	
.reg .f64 data;
	ld.global.ca.f64 data, [%rd32772];
	}
	// end inline asm
	// begin inline asm
	bar.sync 0;
	// end inline asm
	// begin inline asm
	{	
.reg .f64 data;
	ld.global.ca.f64 data, [%rd32772];
	}
	// end inline asm
	// begin inline asm
	bar.sync 0;
	// end inline asm
	// begin inline asm
	{	
.reg .f64 data;
	ld.global.ca.f64 data, [%rd32772];
	}
	// end inline asm
	// begin inline asm
	bar.sync 0;
	// end inline asm
	// begin inline asm
	{	
.reg .f64 data;
	ld.global.ca.f64 data, [%rd32772];
	}
	// end inline asm
	// begin inline asm
	bar.sync 0;
	// end inline asm
	// begin inline asm
	{	
.reg .f64 data;
	ld.global.ca.f64 data, [%rd32772];
	}
	// end inline asm
	// begin inline asm
	bar.sync 0;
	// end inline asm
	// begin inline asm
	{	
.reg .f64 data;
	ld.global.ca.f64 data, [%rd32772];
	}
	// end inline asm
	// begin inline asm
	bar.sync 0;
	// end inline asm
	// begin inline asm
	{	
.reg .f64 data;
	ld.global.ca.f64 data, [%rd32772];
	}
	// end inline asm
	// begin inline asm
	bar.sync 0;
	// end inline asm
	// begin inline asm
	{	
.reg .f64 data;
	ld.global.ca.f64 data, [%rd32772];
	}
	// end inline asm
	// begin inline asm
	bar.sync 0;
	// end inline asm
	// begin inline asm
	{	
.reg .f64 data;
	ld.global.ca.f64 data, [%rd32772];
	}
	// end inline asm
	// begin inline asm
	bar.sync 0;
	// end inline asm
	// begin inline asm
	{	
.reg .f64 data;
	ld.global.ca.f64 data, [%rd32772];
	}
	// end inline asm
	// begin inline asm
	bar.sync 0;
	// end inline asm
	// begin inline asm
	{	
.reg .f64 data;
	ld.global.ca.f64 data, [%rd32772];
	}
	// end inline asm
	// begin inline asm
	bar.sync 0;
	// end inline asm
	// begin inline asm
	{	
.reg .f64 data;
	ld.global.ca.f64 data, [%rd32772];
	}
	// end inline asm
	// begin inline asm
	bar.sync 0;
	// end inline asm
	// begin inline asm
	{	
.reg .f64 data;
	ld.global.ca.f64 data, [%rd32772];
	}
	// end inline asm
	// begin inline asm
	bar.sync 0;
	// end inline asm
	// begin inline asm
	{	
.reg .f64 data;
	ld.global.ca.f64 data, [%rd32772];
	}
	// end inline asm
	// begin inline asm
	bar.sync 0;
	// end inline asm
	// begin inline asm
	{	
.reg .f64 data;
	ld.global.ca.f64 data, [%rd32772];
	}
	// end inline asm
	// begin inline asm
	bar.sync 0;
	// end inline asm
	// begin inline asm
	{	
.reg .f64 data;
	ld.global.ca.f64 data, [%rd32772];
	}
	// end inline asm
	// begin inline asm
	bar.sync 0;
	// end inline asm
	// begin inline asm
	{	
.reg .f64 data;
	ld.global.ca.f64 data, [%rd32772];
	}
	// end inline asm
	// begin inline asm
	bar.sync 0;
	// end inline asm
	// begin inline asm
	{	
.reg .f64 data;
	ld.global.ca.f64 data, [%rd32772];
	}
	// end inline asm
	// begin inline asm
	bar.sync 0;
	// end inline asm
	// begin inline asm
	{	
.reg .f64 data;
	ld.global.ca.f64 data, [%rd32772];
	}
	// end inline asm
	// begin inline asm
	bar.sync 0;
	// end inline asm
	// begin inline asm
	{	
.reg .f64 data;
	ld.global.ca.f64 data, [%rd32772];
	}
	// end inline asm
	// begin inline asm
	bar.sync 0;
	// end inline asm
	// begin inline asm
	{	
.reg .f64 data;
	ld.global.ca.f64 data, [%rd32772];
	}
	// end inline asm
	// begin inline asm
	bar.sync 0;
	// end inline asm
	// begin inline asm
	{	
.reg .f64 data;
	ld.global.ca.f64 data, [%rd32772];
	}
	// end inline asm
	// begin inline asm
	bar.sync 0;
	// end inline asm
	// begin inline asm
	{	
.reg .f64 data;
	ld.global.ca.f64 data, [%rd32772];
	}
	// end inline asm
	// begin inline asm
	bar.sync 0;
	// end inline asm
	// begin inline asm
	{	
.reg .f64 data;
	ld.global.ca.f64 data, [%rd32772];
	}
	// end inline asm
	// begin inline asm
	bar.sync 0;
	// end inline asm
	// begin inline asm
	{	
.reg .f64 data;
	ld.global.ca.f64 data, [%rd32772];
	}
	// end inline asm
	// begin inline asm
	bar.sync 0;
	// end inline asm
	// begin inline asm
	{	
.reg .f64 data;
	ld.global.ca.f64 data, [%rd32772];
	}
	// end inline asm
	// begin inline asm
	bar.sync 0;
	// end inline asm
	// begin inline asm
	{	
.reg .f64 data;
	ld.global.ca.f64 data, [%rd32772];
	}
	// end inline asm
	// begin inline asm
	bar.sync 0;
	// end inline asm
	// begin inline asm
	{	
.reg .f64 data;
	ld.global.ca.f64 data, [%rd32772];
	}
	// end inline asm
	// begin inline asm
	bar.sync 0;
	// end inline asm
	// begin inline asm
	{	
.reg .f64 data;
	ld.global.ca.f64 data, [%rd32772];
	}
	// end inline asm
	// begin inline asm
	bar.sync 0;
	// end inline asm
	// begin inline asm
	{	
.reg .f64 data;
	ld.global.ca.f64 data, [%rd32772];
	}
	// end inline asm
	// begin inline asm
	bar.sync 0;
	// end inline asm
	// begin inline asm
	{	
.reg .f64 data;
	ld.global.ca.f64 data, [%rd32772];
	}
	// end inline asm
	// begin inline asm
	bar.sync 0;
	// end inline asm
	// begin inline asm
	{	
.reg .f64 data;
	ld.global.ca.f64 data, [%rd32772];
	}
	// end inline asm
	// begin inline asm
	bar.sync 0;
	// end inline asm
	// begin inline asm
	{	
.reg .f64 data;
	ld.global.ca.f64 data, [%rd32772];
	}
	// end inline asm
	// begin inline asm
	bar.sync 0;
	// end inline asm
	// begin inline asm
	{	
.reg .f64 data;
	ld.global.ca.f64 data, [%rd32772];
	}
	// end inline asm
	// begin inline asm
	bar.sync 0;
	// end inline asm
	// begin inline asm
	{	
.reg .f64 data;
	ld.global.ca.f64 data, [%rd32772];
	}
	// end inline asm
	// begin inline asm
	bar.sync 0;
	// end inline asm
	// begin inline asm
	{	
.reg .f64 data;
	ld.global.ca.f64 data, [%rd32772];
	}
	// end inline asm
	// begin inline asm
	bar.sync 0;
	// end inline asm
	// begin inline asm
	{	
.reg .f64 data;
	ld.global.ca.f64 data, [%rd32772];
	}
	// end inline asm
	// begin inline asm
	bar.sync 0;
	// end inline asm
	// begin inline asm
	{	
.reg .f64 data;
	ld.global.ca.f64 data, [%rd32772];
	}
	// end inline asm
	// begin inline asm
	bar.sync 0;
	// end inline asm
	// begin inline asm
	{	
.reg .f64 data;
	ld.global.ca.f64 data, [%rd32772];
	}
	// end inline asm
	// begin inline asm
	bar.sync 0;
	// end inline asm
	// begin inline asm
	{	
.reg .f64 data;
	ld.global.ca.f64 data, [%rd32772];
	}
	// end inline asm
	// begin inline asm
	bar.sync 0;
	// end inline asm
	// begin inline asm
	{	
.reg .f64 data;
	ld.global.ca.f64 data, [%rd32772];
	}
	// end inline asm
	// begin inline asm
	bar.sync 0;
	// end inline asm
	// begin inline asm
	{	
.reg .f64 data;
	ld.global.ca.f64 data, [%rd32772];
	}
	// end inline asm
	// begin inline asm
	bar.sync 0;
	// end inline asm
	// begin inline asm
	{	
.reg .f64 data;
	ld.global.ca.f64 data, [%rd32772];
	}
	// end inline asm
	// begin inline asm
	bar.sync 0;
	// end inline asm
	// begin inline asm
	{	
.reg .f64 data;
	ld.global.ca.f64 data, [%rd32772];
	}
	// end inline asm
	// begin inline asm
	bar.sync 0;
	// end inline asm
	// begin inline asm
	{	
.reg .f64 data;
	ld.global.ca.f64 data, [%rd32772];
	}
	// end inline asm
	// begin inline asm
	bar.sync 0;
	// end inline asm
	// begin inline asm
	{	
.reg .f64 data;
	ld.global.ca.f64 data, [%rd32772];
	}
	// end inline asm
	// begin inline asm
	bar.sync 0;
	// end inline asm
	// begin inline asm
	{	
.reg .f64 data;
	ld.global.ca.f64 data, [%rd32772];
	}
	// end inline asm
	// begin inline asm
	bar.sync 0;
	// end inline asm
	// begin inline asm
	{	
.reg .f64 data;
	ld.global.ca.f64 data, [%rd32772];
	}
	// end inline asm
	// begin inline asm
	bar.sync 0;
	// end inline asm
	// begin inline asm
	{	
.reg .f64 data;
	ld.global.ca.f64 data, [%rd32772];
	}
	// end inline asm
	// begin inline asm
	bar.sync 0;
	// end inline asm
	// begin inline asm
	{	
.reg .f64 data;
	ld.global.ca.f64 data, [%rd32772];
	}
	// end inline asm
	// begin inline asm
	bar.sync 0;
	// end inline asm
	// begin inline asm
	{	
.reg .f64 data;
	ld.global.ca.f64 data, [%rd32772];
	}
	// end inline asm
	// begin inline asm
	bar.sync 0;
	// end inline asm
	// begin inline asm
	{	
.reg .f64 data;
	ld.global.ca.f64 data, [%rd32772];
	}
	// end inline asm
	// begin inline asm
	bar.sync 0;
	// end inline asm
	// begin inline asm
	{	
.reg .f64 data;
	ld.global.ca.f64 data, [%rd32772];
	}
	// end inline asm
	// begin inline asm
	bar.sync 0;
	// end inline asm
	// begin inline asm
	{	
.reg .f64 data;
	ld.global.ca.f64 data, [%rd32772];
	}
	// end inline asm
	// begin inline asm
	bar.sync 0;
	// end inline asm
	// begin inline asm
	{	
.reg .f64 data;
	ld.global.ca.f64 data, [%rd32772];
	}
	// end inline asm
	// begin inline asm
	bar.sync 0;
	// end inline asm
	// begin inline asm
	{	
.reg .f64 data;
	ld.global.ca.f64 data, [%rd32772];
	}
	// end inline asm
	// begin inline asm
	bar.sync 0;
	// end inline asm
	// begin inline asm
	{	
.reg .f64 data;
	ld.global.ca.f64 data, [%rd32772];
	}
	// end inline asm
	// begin inline asm
	bar.sync 0;
	// end inline asm
	// begin inline asm
	{	
.reg .f64 data;
	ld.global.ca.f64 data, [%rd32772];
	}
	// end inline asm
	// begin inline asm
	bar.sync 0;
	// end inline asm
	// begin inline asm
	{	
.reg .f64 data;
	ld.global.ca.f64 data, [%rd32772];
	}
	// end inline asm
	// begin inline asm
	bar.sync 0;
	// end inline asm
	// begin inline asm
	{	
.reg .f64 data;
	ld.global.ca.f64 data, [%rd32772];
	}
	// end inline asm
	// begin inline asm
	bar.sync 0;
	// end inline asm
	// begin inline asm
	{	
.reg .f64 data;
	ld.global.ca.f64 data, [%rd32772];
	}
	// end inline asm
	// begin inline asm
	bar.sync 0;
	// end inline asm
	// begin inline asm
	{	
.reg .f64 data;
	ld.global.ca.f64 data, [%rd32772];
	}
	// end inline asm
	// begin inline asm
	bar.sync 0;
	// end inline asm
	// begin inline asm
	{	
.reg .f64 data;
	ld.global.ca.f64 data, [%rd32772];
	}
	// end inline asm
	// begin inline asm
	bar.sync 0;
	// end inline asm
	// begin inline asm
	{	
.reg .f64 data;
	ld.global.ca.f64 data, [%rd32772];
	}
	// end inline asm
	// begin inline asm
	bar.sync 0;
	// end inline asm
	// begin inline asm
	{	
.reg .f64 data;
	ld.global.ca.f64 data, [%rd32772];
	}
	// end inline asm
	// begin inline asm
	bar.sync 0;
	// end inline asm
	// begin inline asm
	{	
.reg .f64 data;
	ld.global.ca.f64 data, [%rd32772];
	}
	// end inline asm
	// begin inline asm
	bar.sync 0;
	// end inline asm
	// begin inline asm
	{	
.reg .f64 data;
	ld.global.ca.f64 data, [%rd32772];
	}
	// end inline asm
	// begin inline asm
	bar.sync 0;
	// end inline asm
	// begin inline asm
	{	
.reg .f64 data;
	ld.global.ca.f64 data, [%rd32772];
	}
	// end inline asm
	// begin inline asm
	bar.sync 0;
	// end inline asm
	// begin inline asm
	{	
.reg .f64 data;
	ld.global.ca.f64 data, [%rd32772];
	}
	// end inline asm
	// begin inline asm
	bar.sync 0;
	// end inline asm
	// begin inline asm
	{	
.reg .f64 data;
	ld.global.ca.f64 data, [%rd32772];
	}
	// end inline asm
	// begin inline asm
	bar.sync 0;
	// end inline asm
	// begin inline asm
	{	
.reg .f64 data;
	ld.global.ca.f64 data, [%rd32772];
	}
	// end inline asm
	// begin inline asm
	bar.sync 0;
	// end inline asm
	// begin inline asm
	{	
.reg .f64 data;
	ld.global.ca.f64 data, [%rd32772];
	}
	// end inline asm
	// begin inline asm
	bar.sync 0;
	// end inline asm
	// begin inline asm
	{	
.reg .f64 data;
	ld.global.ca.f64 data, [%rd32772];
	}
	// end inline asm
	// begin inline asm
	bar.sync 0;
	// end inline asm
	// begin inline asm
	{	
.reg .f64 data;
	ld.global.ca.f64 data, [%rd32772];
	}
	// end inline asm
	// begin inline asm
	bar.sync 0;
	// end inline asm
	// begin inline asm
	{	
.reg .f64 data;
	ld.global.ca.f64 data, [%rd32772];
	}
	// end inline asm
	// begin inline asm
	bar.sync 0;
	// end inline asm
	// begin inline asm
	{	
.reg .f64 data;
	ld.global.ca.f64 data, [%rd32772];
	}
	// end inline asm
	// begin inline asm
	bar.sync 0;
	// end inline asm
	// begin inline asm
	{	
.reg .f64 data;
	ld.global.ca.f64 data, [%rd32772];
	}
	// end inline asm
	// begin inline asm
	bar.sync 0;
	// end inline asm
	// begin inline asm
	{	
.reg .f64 data;
	ld.global.ca.f64 data, [%rd32772];
	}
	// end inline asm
	// begin inline asm
	bar.sync 0;
	// end inline asm
	// begin inline asm
	{	
.reg .f64 data;
	ld.global.ca.f64 data, [%rd32772];
	}
	// end inline asm
	// begin inline asm
	bar.sync 0;
	// end inline asm
	// begin inline asm
	{	
.reg .f64 data;
	ld.global.ca.f64 data, [%rd32772];
	}
	// end inline asm
	// begin inline asm
	bar.sync 0;
	// end inline asm
	// begin inline asm
	{	
.reg .f64 data;
	ld.global.ca.f64 data, [%rd32772];
	}
	// end inline asm
	// begin inline asm
	bar.sync 0;
	// end inline asm
	// begin inline asm
	{	
.reg .f64 data;
	ld.global.ca.f64 data, [%rd32772];
	}
	// end inline asm
	// begin inline asm
	bar.sync 0;
	// end inline asm
	// begin inline asm
	{	
.reg .f64 data;
	ld.global.ca.f64 data, [%rd32772];
	}
	// end inline asm
	// begin inline asm
	bar.sync 0;
	// end inline asm
	// begin inline asm
	{	
.reg .f64 data;
	ld.global.ca.f64 data, [%rd32772];
	}
	// end inline asm
	// begin inline asm
	bar.sync 0;
	// end inline asm
	// begin inline asm
	{	
.reg .f64 data;
	ld.global.ca.f64 data, [%rd32772];
	}
	// end inline asm
	// begin inline asm
	bar.sync 0;
	// end inline asm
	// begin inline asm
	{	
.reg .f64 data;
	ld.global.ca.f64 data, [%rd32772];
	}
	// end inline asm
	// begin inline asm
	bar.sync 0;
	// end inline asm
	// begin inline asm
	{	
.reg .f64 data;
	ld.global.ca.f64 data, [%rd32772];
	}
	// end inline asm
	// begin inline asm
	bar.sync 0;
	// end inline asm
	// begin inline asm
	{	
.reg .f64 data;
	ld.global.ca.f64 data, [%rd32772];
	}
	// end inline asm
	// begin inline asm
	bar.sync 0;
	// end inline asm
	// begin inline asm
	{	
.reg .f64 data;
	ld.global.ca.f64 data, [%rd32772];
	}
	// end inline asm
	// begin inline asm
	bar.sync 0;
	// end inline asm
	// begin inline asm
	{	
.reg .f64 data;
	ld.global.ca.f64 data, [%rd32772];
	}
	// end inline asm
	// begin inline asm
	bar.sync 0;
	// end inline asm
	// begin inline asm
	{	
.reg .f64 data;
	ld.global.ca.f64 data, [%rd32772];
	}
	// end inline asm
	// begin inline asm
	bar.sync 0;
	// end inline asm
	// begin inline asm
	{	
.reg .f64 data;
	ld.global.ca.f64 data, [%rd32772];
	}
	// end inline asm
	// begin inline asm
	bar.sync 0;
	// end inline asm
	// begin inline asm
	{	
.reg .f64 data;
	ld.global.ca.f64 data, [%rd32772];
	}
	// end inline asm
	// begin inline asm
	bar.sync 0;
	// end inline asm
	// begin inline asm
	{	
.reg .f64 data;
	ld.global.ca.f64 data, [%rd32772];
	}
	// end inline asm
	// begin inline asm
	bar.sync 0;
	// end inline asm
	// begin inline asm
	{	
.reg .f64 data;
	ld.global.ca.f64 data, [%rd32772];
	}
	// end inline asm
	// begin inline asm
	bar.sync 0;
	// end inline asm
	// begin inline asm
	{	
.reg .f64 data;
	ld.global.ca.f64 data, [%rd32772];
	}
	// end inline asm
	// begin inline asm
	bar.sync 0;
	// end inline asm
	// begin inline asm
	{	
.reg .f64 data;
	ld.global.ca.f64 data, [%rd32772];
	}
	// end inline asm
	// begin inline asm
	bar.sync 0;
	// end inline asm
	// begin inline asm
	{	
.reg .f64 data;
	ld.global.ca.f64 data, [%rd32772];
	}
	// end inline asm
	// begin inline asm
	bar.sync 0;
	// end inline asm
	// begin inline asm
	{	
.reg .f64 data;
	ld.global.ca.f64 data, [%rd32772];
	}
	// end inline asm
	// begin inline asm
	bar.sync 0;
	// end inline asm
	// begin inline asm
	{	
.reg .f64 data;
	ld.global.ca.f64 data, [%rd32772];
	}
	// end inline asm
	// begin inline asm
	bar.sync 0;
	// end inline asm
	// begin inline asm
	{	
.reg .f64 data;
	ld.global.ca.f64 data, [%rd32772];
	}
	// end inline asm
	// begin inline asm
	bar.sync 0;
	// end inline asm
	// begin inline asm
	{	
.reg .f64 data;
	ld.global.ca.f64 data, [%rd32772];
	}
	// end inline asm
	// begin inline asm
	bar.sync 0;
	// end inline asm
	// begin inline asm
	{	
.reg .f64 data;
	ld.global.ca.f64 data, [%rd32772];
	}
	// end inline asm
	// begin inline asm
	bar.sync 0;
	// end inline asm
	// begin inline asm
	{	
.reg .f64 data;
	ld.global.ca.f64 data, [%rd32772];
	}
	// end inline asm
	// begin inline asm
	bar.sync 0;
	// end inline asm
	// begin inline asm
	{	
.reg .f64 data;
	ld.global.ca.f64 data, [%rd32772];
	}
	// end inline asm
	// begin inline asm
	bar.sync 0;
	// end inline asm
	// begin inline asm
	{	
.reg .f64 data;
	ld.global.ca.f64 data, [%rd32772];
	}
	// end inline asm
	// begin inline asm
	bar.sync 0;
	// end inline asm
	// begin inline asm
	{	
.reg .f64 data;
	ld.global.ca.f64 data, [%rd32772];
	}
	// end inline asm
	// begin inline asm
	bar.sync 0;
	// end inline asm
	// begin inline asm
	{	
.reg .f64 data;
	ld.global.ca.f64 data, [%rd32772];
	}
	// end inline asm
	// begin inline asm
	bar.sync 0;
	// end inline asm
	// begin inline asm
	{	
.reg .f64 data;
	ld.global.ca.f64 data, [%rd32772];
	}
	// end inline asm
	// begin inline asm
	bar.sync 0;
	// end inline asm
	// begin inline asm
	{	
.reg .f64 data;
	ld.global.ca.f64 data, [%rd32772];
	}
	// end inline asm
	// begin inline asm
	bar.sync 0;
	// end inline asm
	// begin inline asm
	{	
.reg .f64 data;
	ld.global.ca.f64 data, [%rd32772];
	}
	// end inline asm
	// begin inline asm
	bar.sync 0;
	// end inline asm
	// begin inline asm
	{	
.reg .f64 data;
	ld.global.ca.f64 data, [%rd32772];
	}
	// end inline asm
	// begin inline asm
	bar.sync 0;
	// end inline asm
	// begin inline asm
	{	
.reg .f64 data;
	ld.global.ca.f64 data, [%rd32772];
	}
	// end inline asm
	// begin inline asm
	bar.sync 0;
	// end inline asm
	// begin inline asm
	{	
.reg .f64 data;
	ld.global.ca.f64 data, [%rd32772];
	}
	// end inline asm
	// begin inline asm
	bar.sync 0;
	// end inline asm
	// begin inline asm
	{	
.reg .f64 data;
	ld.global.ca.f64 data, [%rd32772];
	}
	// end inline asm
	// begin inline asm
	bar.sync 0;
	// end inline asm
	// begin inline asm
	{	
.reg .f64 data;
	ld.global.ca.f64 data, [%rd32772];
	}
	// end inline asm
	// begin inline asm
	bar.sync 0;
	// end inline asm
	// begin inline asm
	{	
.reg .f64 data;
	ld.global.ca.f64 data, [%rd32772];
	}
	// end inline asm
	// begin inline asm
	bar.sync 0;
	// end inline asm
	// begin inline asm
	{	
.reg .f64 data;
	ld.global.ca.f64 data, [%rd32772];
	}
	// end inline asm
	// begin inline asm
	bar.sync 0;
	// end inline asm
	// begin inline asm
	{	
.reg .f64 data;
	ld.global.ca.f64 data, [%rd32772];
	}
	// end inline asm
	// begin inline asm
	bar.sync 0;
	// end inline asm
	// begin inline asm
	{	
.reg .f64 data;
	ld.global.ca.f64 data, [%rd32772];
	}
	// end inline asm
	// begin inline asm
	bar.sync 0;
	// end inline asm
	// begin inline asm
	{	
.reg .f64 data;
	ld.global.ca.f64 data, [%rd32772];
	}
	// end inline asm
	// begin inline asm
	bar.sync 0;
	// end inline asm
	// begin inline asm
	{	
.reg .f64 data;
	ld.global.ca.f64 data, [%rd32772];
	}
	// end inline asm
	// begin inline asm
	bar.sync 0;
	// end inline asm
	// begin inline asm
	{	
.reg .f64 data;
	ld.global.ca.f64 data, [%rd32772];
	}
	// end inline asm
	// begin inline asm
	bar.sync 0;
	// end inline asm
	// begin inline asm
	{	
.reg .f64 data;
	ld.global.ca.f64 data, [%rd32772];
	}
	// end inline asm
	// begin inline asm
	bar.sync 0;
	// end inline asm
	// begin inline asm
	{	
.reg .f64 data;
	ld.global.ca.f64 data, [%rd32772];
	}
	// end inline asm
	// begin inline asm
	bar.sync 0;
	// end inline asm
	// begin inline asm
	{	
.reg .f64 data;
	ld.global.ca.f64 data, [%rd32772];
	}
	// end inline asm
	// begin inline asm
	bar.sync 0;
	// end inline asm
	// begin inline asm
	{	
.reg .f64 data;
	ld.global.ca.f64 data, [%rd32772];
	}
	// end inline asm
	// begin inline asm
	bar.sync 0;
	// end inline asm
	// begin inline asm
	{	
.reg .f64 data;
	ld.global.ca.f64 data, [%rd32772];
	}
	// end inline asm
	// begin inline asm
	bar.sync 0;
	// end inline asm
	// begin inline asm
	{	
.reg .f64 data;
	ld.global.ca.f64 data, [%rd32772];
	}
	// end inline asm
	// begin inline asm
	bar.sync 0;
	// end inline asm
	// begin inline asm
	{	
.reg .f64 data;
	ld.global.ca.f64 data, [%rd32772];
	}
	// end inline asm
	// begin inline asm
	bar.sync 0;
	// end inline asm
	// begin inline asm
	{	
.reg .f64 data;
	ld.global.ca.f64 data, [%rd32772];
	}
	// end inline asm
	// begin inline asm
	bar.sync 0;
	// end inline asm
	// begin inline asm
	{	
.reg .f64 data;
	ld.global.ca.f64 data, [%rd32772];
	}
	// end inline asm
	// begin inline asm
	bar.sync 0;
	// end inline asm
	// begin inline asm
	{	
.reg .f64 data;
	ld.global.ca.f64 data, [%rd32772];
	}
	// end inline asm
	// begin inline asm
	bar.sync 0;
	// end inline asm
	// begin inline asm
	{	
.reg .f64 data;
	ld.global.ca.f64 data, [%rd32772];
	}
	// end inline asm
	// begin inline asm
	bar.sync 0;
	// end inline asm
	// begin inline asm
	{	
.reg .f64 data;
	ld.global.ca.f64 data, [%rd32772];
	}
	// end inline asm
	// begin inline asm
	bar.sync 0;
	// end inline asm
	// begin inline asm
	{	
.reg .f64 data;
	ld.global.ca.f64 data, [%rd32772];
	}
	// end inline asm
	// begin inline asm
	bar.sync 0;
	// end inline asm
	// begin inline asm
	{	
.reg .f64 data;
	ld.global.ca.f64 data, [%rd32772];
	}
	// end inline asm
	// begin inline asm
	bar.sync 0;
	// end inline asm
	// begin inline asm
	{	
.reg .f64 data;
	ld.global.ca.f64 data, [%rd32772];
	}
	// end inline asm
	// begin inline asm
	bar.sync 0;
	// end inline asm
	// begin inline asm
	{	
.reg .f64 data;
	ld.global.ca.f64 data, [%rd32772];
	}
	// end inline asm
	// begin inline asm
	bar.sync 0;
	// end inline asm
	// begin inline asm
	{	
.reg .f64 data;
	ld.global.ca.f64 data, [%rd32772];
	}
	// end inline asm
	// begin inline asm
	bar.sync 0;
	// end inline asm
	// begin inline asm
	{	
.reg .f64 data;
	ld.global.ca.f64 data, [%rd32772];
	}
	// end inline asm
	// begin inline asm
	bar.sync 0;
	// end inline asm
	// begin inline asm
	{	
.reg .f64 data;
	ld.global.ca.f64 data, [%rd32772];
	}
	// end inline asm
	// begin inline asm
	bar.sync 0;
	// end inline asm
	// begin inline asm
	{	
.reg .f64 data;
	ld.global.ca.f64 data, [%rd32772];
	}
	// end inline asm
	// begin inline asm
	bar.sync 0;
	// end inline asm
	// begin inline asm
	{	
.reg .f64 data;
	ld.global.ca.f64 data, [%rd32772];
	}
	// end inline asm
	// begin inline asm
	bar.sync 0;
	// end inline asm
	// begin inline asm
	{	
.reg .f64 data;
	ld.global.ca.f64 data, [%rd32772];
	}
	// end inline asm
	// begin inline asm
	bar.sync 0;
	// end inline asm
	// begin inline asm
	{	
.reg .f64 data;
	ld.global.ca.f64 data, [%rd32772];
	}
	// end inline asm
	// begin inline asm
	bar.sync 0;
	// end inline asm
	// begin inline asm
	{	
.reg .f64 data;
	ld.global.ca.f64 data, [%rd32772];
	}
	// end inline asm
	// begin inline asm
	bar.sync 0;
	// end inline asm
	// begin inline asm
	{	
.reg .f64 data;
	ld.global.ca.f64 data, [%rd32772];
	}
	// end inline asm
	// begin inline asm
	bar.sync 0;
	// end inline asm
	// begin inline asm
	{	
.reg .f64 data;
	ld.global.ca.f64 data, [%rd32772];
	}
	// end inline asm
	// begin inline asm
	bar.sync 0;
	// end inline asm
	// begin inline asm
	{	
.reg .f64 data;
	ld.global.ca.f64 data, [%rd32772];
	}
	// end inline asm
	// begin inline asm
	bar.sync 0;
	// end inline asm
	// begin inline asm
	{	
.reg .f64 data;
	ld.global.ca.f64 data, [%rd32772];
	}
	// end inline asm
	// begin inline asm
	bar.sync 0;
	// end inline asm
	// begin inline asm
	{	
.reg .f64 data;
	ld.global.ca.f64 data, [%rd32772];
	}
	// end inline asm
	// begin inline asm
	bar.sync 0;
	// end inline asm
	// begin inline asm
	{	
.reg .f64 data;
	ld.global.ca.f64 data, [%rd32772];
	}
	// end inline asm
	// begin inline asm
	bar.sync 0;
	// end inline asm
	// begin inline asm
	{	
.reg .f64 data;
	ld.global.ca.f64 data, [%rd32772];
	}
	// end inline asm
	// begin inline asm
	bar.sync 0;
	// end inline asm
	// begin inline asm
	{	
.reg .f64 data;
	ld.global.ca.f64 data, [%rd32772];
	}
	// end inline asm
	// begin inline asm
	bar.sync 0;
	// end inline asm
	// begin inline asm
	{	
.reg .f64 data;
	ld.global.ca.f64 data, [%rd32772];
	}
	// end inline asm
	// begin inline asm
	bar.sync 0;
	// end inline asm
	// begin inline asm
	{	
.reg .f64 data;
	ld.global.ca.f64 data, [%rd32772];
	}
	// end inline asm
	// begin inline asm
	bar.sync 0;
	// end inline asm
	// begin inline asm
	{	
.reg .f64 data;
	ld.global.ca.f64 data, [%rd32772];
	}
	// end inline asm
	// begin inline asm
	bar.sync 0;
	// end inline asm
	// begin inline asm
	{	
.reg .f64 data;
	ld.global.ca.f64 data, [%rd32772];
	}
	// end inline asm
	// begin inline asm
	bar.sync 0;
	// end inline asm
	// begin inline asm
	{	
.reg .f64 data;
	ld.global.ca.f64 data, [%rd32772];
	}
	// end inline asm
	// begin inline asm
	bar.sync 0;
	// end inline asm
	// begin inline asm
	{	
.reg .f64 data;
	ld.global.ca.f64 data, [%rd32772];
	}
	// end inline asm
	// begin inline asm
	bar.sync 0;
	// end inline asm
	// begin inline asm
	{	
.reg .f64 data;
	ld.global.ca.f64 data, [%rd32772];
	}
	// end inline asm
	// begin inline asm
	bar.sync 0;
	// end inline asm
	// begin inline asm
	{	
.reg .f64 data;
	ld.global.ca.f64 data, [%rd32772];
	}
	// end inline asm
	// begin inline asm
	bar.sync 0;
	// end inline asm
	// begin inline asm
	{	
.reg .f64 data;
	ld.global.ca.f64 data, [%rd32772];
	}
	// end inline asm
	// begin inline asm
	bar.sync 0;
	// end inline asm
	// begin inline asm
	{	
.reg .f64 data;
	ld.global.ca.f64 data, [%rd32772];
	}
	// end inline asm
	// begin inline asm
	bar.sync 0;
	// end inline asm
	// begin inline asm
	{	
.reg .f64 data;
	ld.global.ca.f64 data, [%rd32772];
	}
	// end inline asm
	// begin inline asm
	bar.sync 0;
	// end inline asm
	// begin inline asm
	{	
.reg .f64 data;
	ld.global.ca.f64 data, [%rd32772];
	}
	// end inline asm
	// begin inline asm
	bar.sync 0;
	// end inline asm
	// begin inline asm
	{	
.reg .f64 data;
	ld.global.ca.f64 data, [%rd32772];
	}
	// end inline asm
	// begin inline asm
	bar.sync 0;
	// end inline asm
	// begin inline asm
	{	
.reg .f64 data;
	ld.global.ca.f64 data, [%rd32772];
	}
	// end inline asm
	// begin inline asm
	bar.sync 0;
	// end inline asm
	// begin inline asm
	{	
.reg .f64 data;
	ld.global.ca.f64 data, [%rd32772];
	}
	// end inline asm
	// begin inline asm
	bar.sync 0;
	// end inline asm
	// begin inline asm
	{	
.reg .f64 data;
	ld.global.ca.f64 data, [%rd32772];
	}
	// end inline asm
	// begin inline asm
	bar.sync 0;
	// end inline asm
	// begin inline asm
	{	
.reg .f64 data;
	ld.global.ca.f64 data, [%rd32772];
	}
	// end inline asm
	// begin inline asm
	bar.sync 0;
	// end inline asm
	// begin inline asm
	{	
.reg .f64 data;
	ld.global.ca.f64 data, [%rd32772];
	}
	// end inline asm
	// begin inline asm
	bar.sync 0;
	// end inline asm
	// begin inline asm
	{	
.reg .f64 data;
	ld.global.ca.f64 data, [%rd32772];
	}
	// end inline asm
	// begin inline asm
	bar.sync 0;
	// end inline asm
	// begin inline asm
	{	
.reg .f64 data;
	ld.global.ca.f64 data, [%rd32772];
	}
	// end inline asm
	// begin inline asm
	bar.sync 0;
	// end inline asm
	// begin inline asm
	{	
.reg .f64 data;
	ld.global.ca.f64 data, [%rd32772];
	}
	// end inline asm
	// begin inline asm
	bar.sync 0;
	// end inline asm
	// begin inline asm
	{	
.reg .f64 data;
	ld.global.ca.f64 data, [%rd32772];
	}
	// end inline asm
	// begin inline asm
	bar.sync 0;
	// end inline asm
	// begin inline asm
	{	
.reg .f64 data;
	ld.global.ca.f64 data, [%rd32772];
	}
	// end inline asm
	// begin inline asm
	bar.sync 0;
	// end inline asm
	// begin inline asm
	{	
.reg .f64 data;
	ld.global.ca.f64 data, [%rd32772];
	}
	// end inline asm
	// begin inline asm
	bar.sync 0;
	// end inline asm
	// begin inline asm
	{	
.reg .f64 data;
	ld.global.ca.f64 data, [%rd32772];
	}
	// end inline asm
	// begin inline asm
	bar.sync 0;
	// end inline asm
	// begin inline asm
	{	
.reg .f64 data;
	ld.global.ca.f64 data, [%rd32772];
	}
	// end inline asm
	// begin inline asm
	bar.sync 0;
	// end inline asm
	// begin inline asm
	{	
.reg .f64 data;
	ld.global.ca.f64 data, [%rd32772];
	}
	// end inline asm
	// begin inline asm
	bar.sync 0;
	// end inline asm
	// begin inline asm
	{	
.reg .f64 data;
	ld.global.ca.f64 data, [%rd32772];
	}
	// end inline asm
	// begin inline asm
	bar.sync 0;
	// end inline asm
	// begin inline asm
	{	
.reg .f64 data;
	ld.global.ca.f64 data, [%rd32772];
	}
	// end inline asm
	// begin inline asm
	bar.sync 0;
	// end inline asm
	// begin inline asm
	{	
.reg .f64 data;
	ld.global.ca.f64 data, [%rd32772];
	}
	// end inline asm
	// begin inline asm
	bar.sync 0;
	// end inline asm
	// begin inline asm
	{	
.reg .f64 data;
	ld.global.ca.f64 data, [%rd32772];
	}
	// end inline asm
	// begin inline asm
	bar.sync 0;
	// end inline asm
	// begin inline asm
	{	
.reg .f64 data;
	ld.global.ca.f64 data, [%rd32772];
	}
	// end inline asm
	// begin inline asm
	bar.sync 0;
	// end inline asm
	// begin inline asm
	{	
.reg .f64 data;
	ld.global.ca.f64 data, [%rd32772];
	}
	// end inline asm
	// begin inline asm
	bar.sync 0;
	// end inline asm
	// begin inline asm
	{	
.reg .f64 data;
	ld.global.ca.f64 data, [%rd32772];
	}
	// end inline asm
	// begin inline asm
	bar.sync 0;
	// end inline asm
	// begin inline asm
	{	
.reg .f64 data;
	ld.global.ca.f64 data, [%rd32772];
	}
	// end inline asm
	// begin inline asm
	bar.sync 0;
	// end inline asm
	// begin inline asm
	{	
.reg .f64 data;
	ld.global.ca.f64 data, [%rd32772];
	}
	// end inline asm
	// begin inline asm
	bar.sync 0;
	// end inline asm
	// begin inline asm
	{	
.reg .f64 data;
	ld.global.ca.f64 data, [%rd32772];
	}
	// end inline asm
	// begin inline asm
	bar.sync 0;
	// end inline asm
	// begin inline asm
	{	
.reg .f64 data;
	ld.global.ca.f64 data, [%rd32772];
	}
	// end inline asm
	// begin inline asm
	bar.sync 0;
	// end inline asm
	// begin inline asm
	{	
.reg .f64 data;
	ld.global.ca.f64 data, [%rd32772];
	}
	// end inline asm
	// begin inline asm
	bar.sync 0;
	// end inline asm
	// begin inline asm
	{	
.reg .f64 data;
	ld.global.ca.f64 data, [%rd32772];
	}
	// end inline asm
	// begin inline asm
	bar.sync 0;
	// end inline asm
	// begin inline asm
	{	
.reg .f64 data;
	ld.global.ca.f64 data, [%rd32772];
	}
	// end inline asm
	// begin inline asm
	bar.sync 0;
	// end inline asm
	// begin inline asm
	{	
.reg .f64 data;
	ld.global.ca.f64 data, [%rd32772];
	}
	// end inline asm
	// begin inline asm
	bar.sync 0;
	// end inline asm
	// begin inline asm
	{	
.reg .f64 data;
	ld.global.ca.f64 data, [%rd32772];
	}
	// end inline asm
	// begin inline asm
	bar.sync 0;
	// end inline asm
	// begin inline asm
	{	
.reg .f64 data;
	ld.global.ca.f64 data, [%rd32772];
	}
	// end inline asm
	// begin inline asm
	bar.sync 0;
	// end inline asm
	// begin inline asm
	{	
.reg .f64 data;
	ld.global.ca.f64 data, [%rd32772];
	}
	// end inline asm
	// begin inline asm
	bar.sync 0;
	// end inline asm
	// begin inline asm
	{	
.reg .f64 data;
	ld.global.ca.f64 data, [%rd32772];
	}
	// end inline asm
	// begin inline asm
	bar.sync 0;
	// end inline asm
	// begin inline asm
	{	
.reg .f64 data;
	ld.global.ca.f64 data, [%rd32772];
	}
	// end inline asm
	// begin inline asm
	bar.sync 0;
	// end inline asm
	// begin inline asm
	{	
.reg .f64 data;
	ld.global.ca.f64 data, [%rd32772];
	}
	// end inline asm
	// begin inline asm
	bar.sync 0;
	// end inline asm
	// begin inline asm
	{	
.reg .f64 data;
	ld.global.ca.f64 data, [%rd32772];
	}
	// end inline asm
	// begin inline asm
	bar.sync 0;
	// end inline asm
	// begin inline asm
	{	
.reg .f64 data;
	ld.global.ca.f64 data, [%rd32772];
	}
	// end inline asm
	// begin inline asm
	bar.sync 0;
	// end inline asm
	// begin inline asm
	{	
.reg .f64 data;
	ld.global.ca.f64 data, [%rd32772];
	}
	// end inline asm
	// begin inline asm
	bar.sync 0;
	// end inline asm
	// begin inline asm
	{	
.reg .f64 data;
	ld.global.ca.f64 data, [%rd32772];
	}
	// end inline asm
	// begin inline asm
	bar.sync 0;
	// end inline asm
	// begin inline asm
	{	
.reg .f64 data;
	ld.global.ca.f64 data, [%rd32772];
	}
	// end inline asm
	// begin inline asm
	bar.sync 0;
	// end inline asm
	// begin inline asm
	{	
.reg .f64 data;
	ld.global.ca.f64 data, [%rd32772];
	}
	// end inline asm
	// begin inline asm
	bar.sync 0;
	// end inline asm
	// begin inline asm
	{	
.reg .f64 data;
	ld.global.ca.f64 data, [%rd32772];
	}
	// end inline asm
	// begin inline asm
	bar.sync 0;
	// end inline asm
	// begin inline asm
	{	
.reg .f64 data;
	ld.global.ca.f64 data, [%rd32772];
	}
	// end inline asm
	// begin inline asm
	bar.sync 0;
	// end inline asm
	// begin inline asm
	{	
.reg .f64 data;
	ld.global.ca.f64 data, [%rd32772];
	}
	// end inline asm
	// begin inline asm
	bar.sync 0;
	// end inline asm
	// begin inline asm
	{	
.reg .f64 data;
	ld.global.ca.f64 data, [%rd32772];
	}
	// end inline asm
	// begin inline asm
	bar.sync 0;
	// end inline asm
	// begin inline asm
	{	
.reg .f64 data;
	ld.global.ca.f64 data, [%rd32772];
	}
	// end inline asm
	// begin inline asm
	bar.sync 0;
	// end inline asm
	// begin inline asm
	{	
.reg .f64 data;
	ld.global.ca.f64 data, [%rd32772];
	}
	// end inline asm
	// begin inline asm
	bar.sync 0;
	// end inline asm
	// begin inline asm
	{	
.reg .f64 data;
	ld.global.ca.f64 data, [%rd32772];
	}
	// end inline asm
	// begin inline asm
	bar.sync 0;
	// end inline asm
	// begin inline asm
	{	
.reg .f64 data;
	ld.global.ca.f64 data, [%rd32772];
	}
	// end inline asm
	// begin inline asm
	bar.sync 0;
	// end inline asm
	// begin inline asm
	{	
.reg .f64 data;
	ld.global.ca.f64 data, [%rd32772];
	}
	// end inline asm
	// begin inline asm
	bar.sync 0;
	// end inline asm
	// begin inline asm
	{	
.reg .f64 data;
	ld.global.ca.f64 data, [%rd32772];
	}
	// end inline asm
	// begin inline asm
	bar.sync 0;
	// end inline asm
	// begin inline asm
	{	
.reg .f64 data;
	ld.global.ca.f64 data, [%rd32772];
	}
	// end inline asm
	// begin inline asm
	bar.sync 0;
	// end inline asm
	// begin inline asm
	{	
.reg .f64 data;
	ld.global.ca.f64 data, [%rd32772];
	}
	// end inline asm
	// begin inline asm
	bar.sync 0;
	// end inline asm
	// begin inline asm
	{	
.reg .f64 data;
	ld.global.ca.f64 data, [%rd32772];
	}
	// end inline asm
	// begin inline asm
	bar.sync 0;
	// end inline asm
	// begin inline asm
	{	
.reg .f64 data;
	ld.global.ca.f64 data, [%rd32772];
	}
	// end inline asm
	// begin inline asm
	bar.sync 0;
	// end inline asm
	// begin inline asm
	{	
.reg .f64 data;
	ld.global.ca.f64 data, [%rd32772];
	}
	// end inline asm
	// begin inline asm
	bar.sync 0;
	// end inline asm
	// begin inline asm
	{	
.reg .f64 data;
	ld.global.ca.f64 data, [%rd32772];
	}
	// end inline asm
	// begin inline asm
	bar.sync 0;
	// end inline asm
	// begin inline asm
	{	
.reg .f64 data;
	ld.global.ca.f64 data, [%rd32772];
	}
	// end inline asm
	// begin inline asm
	bar.sync 0;
	// end inline asm
	// begin inline asm
	{	
.reg .f64 data;
	ld.global.ca.f64 data, [%rd32772];
	}
	// end inline asm
	// begin inline asm
	bar.sync 0;
	// end inline asm
	// begin inline asm
	{	
.reg .f64 data;
	ld.global.ca.f64 data, [%rd32772];
	}
	// end inline asm
	// begin inline asm
	bar.sync 0;
	// end inline asm
	// begin inline asm
	{	
.reg .f64 data;
	ld.global.ca.f64 data, [%rd32772];
	}
	// end inline asm
	// begin inline asm
	bar.sync 0;
	// end inline asm
	// begin inline asm
	{	
.reg .f64 data;
	ld.global.ca.f64 data, [%rd32772];
	}
	// end inline asm
	// begin inline asm
	bar.sync 0;
	// end inline asm
	// begin inline asm
	{	
.reg .f64 data;
	ld.global.ca.f64 data, [%rd32772];
	}
	// end inline asm
	// begin inline asm
	bar.sync 0;
	// end inline asm
	// begin inline asm
	{	
.reg .f64 data;
	ld.global.ca.f64 data, [%rd32772];
	}
	// end inline asm
	// begin inline asm
	bar.sync 0;
	// end inline asm
	// begin inline asm
	{	
.reg .f64 data;
	ld.global.ca.f64 data, [%rd32772];
	}
	// end inline asm
	// begin inline asm
	bar.sync 0;
	// end inline asm
	// begin inline asm
	{	
.reg .f64 data;
	ld.global.ca.f64 data, [%rd32772];
	}
	// end inline asm
	// begin inline asm
	bar.sync 0;
	// end inline asm
	// begin inline asm
	{	
.reg .f64 data;
	ld.global.ca.f64 data, [%rd32772];
	}
	// end inline asm
	// begin inline asm
	bar.sync 0;
	// end inline asm
	// begin inline asm
	{	
.reg .f64 data;
	ld.global.ca.f64 data, [%rd32772];
	}
	// end inline asm
	// begin inline asm
	bar.sync 0;
	// end inline asm
	// begin inline asm
	{	
.reg .f64 data;
	ld.global.ca.f64 data, [%rd32772];
	}
	// end inline asm
	// begin inline asm
	bar.sync 0;
	// end inline asm
	// begin inline asm
	{	
.reg .f64 data;
	ld.global.ca.f64 data, [%rd32772];
	}
	// end inline asm
	// begin inline asm
	bar.sync 0;
	// end inline asm
	// begin inline asm
	{	
.reg .f64 data;
	ld.global.ca.f64 data, [%rd32772];
	}
	// end inline asm
	// begin inline asm
	bar.sync 0;
	// end inline asm
	// begin inline asm
	{	
.reg .f64 data;
	ld.global.ca.f64 data, [%rd32772];
	}
	// end inline asm
	// begin inline asm
	bar.sync 0;
	// end inline asm
	// begin inline asm
	{	
.reg .f64 data;
	ld.global.ca.f64 data, [%rd32772];
	}
	// end inline asm
	// begin inline asm
	bar.sync 0;
	// end inline asm
	// begin inline asm
	{	
.reg .f64 data;
	ld.global.ca.f64 data, [%rd32772];
	}
	// end inline asm
	// begin inline asm
	bar.sync 0;
	// end inline asm
	// begin inline asm
	{	
.reg .f64 data;
	ld.global.ca.f64 data, [%rd32772];
	}
	// end inline asm
	// begin inline asm
	bar.sync 0;
	// end inline asm
	// begin inline asm
	{	
.reg .f64 data;
	ld.global.ca.f64 data, [%rd32772];
	}
	// end inline asm
	// begin inline asm
	bar.sync 0;
	// end inline asm
	// begin inline asm
	{	
.reg .f64 data;
	ld.global.ca.f64 data, [%rd32772];
	}
	// end inline asm
	// begin inline asm
	bar.sync 0;
	// end inline asm
	// begin inline asm
	{	
.reg .f64 data;
	ld.global.ca.f64 data, [%rd32772];
	}
	// end inline asm
	// begin inline asm
	bar.sync 0;
	// end inline asm
	// begin inline asm
	{	
.reg .f64 data;
	ld.global.ca.f64 data, [%rd32772];
	}
	// end inline asm
	// begin inline asm
	bar.sync 0;
	// end inline asm
	// begin inline asm
	{	
.reg .f64 data;
	ld.global.ca.f64 data, [%rd32772];
	}
	// end inline asm
	// begin inline asm
	bar.sync 0;
	// end inline asm
	// begin inline asm
	{	
.reg .f64 data;
	ld.global.ca.f64 data, [%rd32772];
	}
	// end inline asm
	// begin inline asm
	bar.sync 0;
	// end inline asm
	// begin inline asm
	{	
.reg .f64 data;
	ld.global.ca.f64 data, [%rd32772];
	}
	// end inline asm
	// begin inline asm
	bar.sync 0;
	// end inline asm
	// begin inline asm
	{	
.reg .f64 data;
	ld.global.ca.f64 data, [%rd32772];
	}
	// end inline asm
	// begin inline asm
	bar.sync 0;
	// end inline asm
	// begin inline asm
	{	
.reg .f64 data;
	ld.global.ca.f64 data, [%rd32772];
	}
	// end inline asm
	// begin inline asm
	bar.sync 0;
	// end inline asm
	// begin inline asm
	{	
.reg .f64 data;
	ld.global.ca.f64 data, [%rd32772];
	}
	// end inline asm
	// begin inline asm
	bar.sync 0;
	// end inline asm
	// begin inline asm
	{	
.reg .f64 data;
	ld.global.ca.f64 data, [%rd32772];
	}
	// end inline asm
	// begin inline asm
	bar.sync 0;
	// end inline asm
	// begin inline asm
	{	
.reg .f64 data;
	ld.global.ca.f64 data, [%rd32772];
	}
	// end inline asm
	// begin inline asm
	bar.sync 0;
	// end inline asm
	// begin inline asm
	{	
.reg .f64 data;
	ld.global.ca.f64 data, [%rd32772];
	}
	// end inline asm
	// begin inline asm
	bar.sync 0;
	// end inline asm
	// begin inline asm
	{	
.reg .f64 data;
	ld.global.ca.f64 data, [%rd32772];
	}
	// end inline asm
	// begin inline asm
	bar.sync 0;
	// end inline asm
	// begin inline asm
	{	
.reg .f64 data;
	ld.global.ca.f64 data, [%rd32772];
	}
	// end inline asm
	// begin inline asm
	bar.sync 0;
	// end inline asm
	// begin inline asm
	{	
.reg .f64 data;
	ld.global.ca.f64 data, [%rd32772];
	}
	// end inline asm
	// begin inline asm
	bar.sync 0;
	// end inline asm
	// begin inline asm
	{	
.reg .f64 data;
	ld.global.ca.f64 data, [%rd32772];
	}
	// end inline asm
	// begin inline asm
	bar.sync 0;
	// end inline asm
	// begin inline asm
	{	
.reg .f64 data;
	ld.global.ca.f64 data, [%rd32772];
	}
	// end inline asm
	// begin inline asm
	bar.sync 0;
	// end inline asm
	// begin inline asm
	{	
.reg .f64 data;
	ld.global.ca.f64 data, [%rd32772];
	}
	// end inline asm
	// begin inline asm
	bar.sync 0;
	// end inline asm
	// begin inline asm
	{	
.reg .f64 data;
	ld.global.ca.f64 data, [%rd32772];
	}
	// end inline asm
	// begin inline asm
	bar.sync 0;
	// end inline asm
	// begin inline asm
	{	
.reg .f64 data;
	ld.global.ca.f64 data, [%rd32772];
	}
	// end inline asm
	// begin inline asm
	bar.sync 0;
	// end inline asm
	// begin inline asm
	{	
.reg .f64 data;
	ld.global.ca.f64 data, [%rd32772];
	}
	// end inline asm
	// begin inline asm
	bar.sync 0;
	// end inline asm
	// begin inline asm
	{	
.reg .f64 data;
	ld.global.ca.f64 data, [%rd32772];
	}
	// end inline asm
	// begin inline asm
	bar.sync 0;
	// end inline asm
	// begin inline asm
	{	
.reg .f64 data;
	ld.global.ca.f64 data, [%rd32772];
	}
	// end inline asm
	// begin inline asm
	bar.sync 0;
	// end inline asm
	// begin inline asm
	{	
.reg .f64 data;
	ld.global.ca.f64 data, [%rd32772];
	}
	// end inline asm
	// begin inline asm
	bar.sync 0;
	// end inline asm
	// begin inline asm
	{	
.reg .f64 data;
	ld.global.ca.f64 data, [%rd32772];
	}
	// end inline asm
	// begin inline asm
	bar.sync 0;
	// end inline asm
	// begin inline asm
	{	
.reg .f64 data;
	ld.global.ca.f64 data, [%rd32772];
	}
	// end inline asm
	// begin inline asm
	bar.sync 0;
	// end inline asm
	// begin inline asm
	{	
.reg .f64 data;
	ld.global.ca.f64 data, [%rd32772];
	}
	// end inline asm
	// begin inline asm
	bar.sync 0;
	// end inline asm
	// begin inline asm
	{	
.reg .f64 data;
	ld.global.ca.f64 data, [%rd32772];
	}
	// end inline asm
	// begin inline asm
	bar.sync 0;
	// end inline asm
	// begin inline asm
	{	
.reg .f64 data;
	ld.global.ca.f64 data, [%rd32772];
	}
	// end inline asm
	// begin inline asm
	bar.sync 0;
	// end inline asm
	// begin inline asm
	{	
.reg .f64 data;
	ld.global.ca.f64 data, [%rd32772];
	}
	// end inline asm
	// begin inline asm
	bar.sync 0;
	// end inline asm
	// begin inline asm
	{	
.reg .f64 data;
	ld.global.ca.f64 data, [%rd32772];
	}
	// end inline asm
	// begin inline asm
	bar.sync 0;
	// end inline asm
	// begin inline asm
	{	
.reg .f64 data;
	ld.global.ca.f64 data, [%rd32772];
	}
	// end inline asm
	// begin inline asm
	bar.sync 0;
	// end inline asm
	// begin inline asm
	{	
.reg .f64 data;
	ld.global.ca.f64 data, [%rd32772];
	}
	// end inline asm
	// begin inline asm
	bar.sync 0;
	// end inline asm
	// begin inline asm
	{	
.reg .f64 data;
	ld.global.ca.f64 data, [%rd32772];
	}
	// end inline asm
	// begin inline asm
	bar.sync 0;
	// end inline asm
	// begin inline asm
	{	
.reg .f64 data;
	ld.global.ca.f64 data, [%rd32772];
	}
	// end inline asm
	// begin inline asm
	bar.sync 0;
	// end inline asm
	// begin inline asm
	{	
.reg .f64 data;
	ld.global.ca.f64 data, [%rd32772];
	}
	// end inline asm
	// begin inline asm
	bar.sync 0;
	// end inline asm
	// begin inline asm
	{	
.reg .f64 data;
	ld.global.ca.f64 data, [%rd32772];
	}
	// end inline asm
	// begin inline asm
	bar.sync 0;
	// end inline asm
	// begin inline asm
	{	
.reg .f64 data;
	ld.global.ca.f64 data, [%rd32772];
	}
	// end inline asm
	// begin inline asm
	bar.sync 0;
	// end inline asm
	// begin inline asm
	{	
.reg .f64 data;
	ld.global.ca.f64 data, [%rd32772];
	}
	// end inline asm
	// begin inline asm
	bar.sync 0;
	// end inline asm
	// begin inline asm
	{	
.reg .f64 data;
	ld.global.ca.f64 data, [%rd32772];
	}
	// end inline asm
	// begin inline asm
	bar.sync 0;
	// end inline asm
	// begin inline asm
	{	
.reg .f64 data;
	ld.global.ca.f64 data, [%rd32772];
	}
	// end inline asm
	// begin inline asm
	bar.sync 0;
	// end inline asm
	// begin inline asm
	{	
.reg .f64 data;
	ld.global.ca.f64 data, [%rd32772];
	}
	// end inline asm
	// begin inline asm
	bar.sync 0;
	// end inline asm
	// begin inline asm
	{	
.reg .f64 data;
	ld.global.ca.f64 data, [%rd32772];
	}
	// end inline asm
	// begin inline asm
	bar.sync 0;
	// end inline asm
	// begin inline asm
	{	
.reg .f64 data;
	ld.global.ca.f64 data, [%rd32772];
	}
	// end inline asm
	// begin inline asm
	bar.sync 0;
	// end inline asm
	// begin inline asm
	{	
.reg .f64 data;
	ld.global.ca.f64 data, [%rd32772];
	}
	// end inline asm
	// begin inline asm
	bar.sync 0;
	// end inline asm
	// begin inline asm
	{	
.reg .f64 data;
	ld.global.ca.f64 data, [%rd32772];
	}
	// end inline asm
	// begin inline asm
	bar.sync 0;
	// end inline asm
	// begin inline asm
	{	
.reg .f64 data;
	ld.global.ca.f64 data, [%rd32772];
	}
	// end inline asm
	// begin inline asm
	bar.sync 0;
	// end inline asm
	// begin inline asm
	{	
.reg .f64 data;
	ld.global.ca.f64 data, [%rd32772];
	}
	// end inline asm
	// begin inline asm
	bar.sync 0;
	// end inline asm
	// begin inline asm
	{	
.reg .f64 data;
	ld.global.ca.f64 data, [%rd32772];
	}
	// end inline asm
	// begin inline asm
	bar.sync 0;
	// end inline asm
	// begin inline asm
	{	
.reg .f64 data;
	ld.global.ca.f64 data, [%rd32772];
	}
	// end inline asm
	// begin inline asm
	bar.sync 0;
	// end inline asm
	// begin inline asm
	{	
.reg .f64 data;
	ld.global.ca.f64 data, [%rd32772];
	}
	// end inline asm
	// begin inline asm
	bar.sync 0;
	// end inline asm
	// begin inline asm
	{	
.reg .f64 data;
	ld.global.ca.f64 data, [%rd32772];
	}
	// end inline asm
	// begin inline asm
	bar.sync 0;
	// end inline asm
	// begin inline asm
	{	
.reg .f64 data;
	ld.global.ca.f64 data, [%rd32772];
	}
	// end inline asm
	// begin inline asm
	bar.sync 0;
	// end inline asm
	// begin inline asm
	{	
.reg .f64 data;
	ld.global.ca.f64 data, [%rd32772];
	}
	// end inline asm
	// begin inline asm
	bar.sync 0;
	// end inline asm
	// begin inline asm
	{	
.reg .f64 data;
	ld.global.ca.f64 data, [%rd32772];
	}
	// end inline asm
	// begin inline asm
	bar.sync 0;
	// end inline asm
	// begin inline asm
	{	
.reg .f64 data;
	ld.global.ca.f64 data, [%rd32772];
	}
	// end inline asm
	// begin inline asm
	bar.sync 0;
	// end inline asm
	// begin inline asm
	{	
.reg .f64 data;
	ld.global.ca.f64 data, [%rd32772];
	}
	// end inline asm
	// begin inline asm
	bar.sync 0;
	// end inline asm
	// begin inline asm
	{	
.reg .f64 data;
	ld.global.ca.f64 data, [%rd32772];
	}
	// end inline asm
	// begin inline asm
	bar.sync 0;
	// end inline asm
	// begin inline asm
	{	
.reg .f64 data;
	ld.global.ca.f64 data, [%rd32772];
	}
	// end inline asm
	// begin inline asm
	bar.sync 0;
	// end inline asm
	// begin inline asm
	{	
.reg .f64 data;
	ld.global.ca.f64 data, [%rd32772];
	}
	// end inline asm
	// begin inline asm
	bar.sync 0;
	// end inline asm
	// begin inline asm
	{	
.reg .f64 data;
	ld.global.ca.f64 data, [%rd32772];
	}
	// end inline asm
	// begin inline asm
	bar.sync 0;
	// end inline asm
	// begin inline asm
	{	
.reg .f64 data;
	ld.global.ca.f64 data, [%rd32772];
	}
	// end inline asm
	// begin inline asm
	bar.sync 0;
	// end inline asm
	// begin inline asm
	{	
.reg .f64 data;
	ld.global.ca.f64 data, [%rd32772];
	}
	// end inline asm
	// begin inline asm
	bar.sync 0;
	// end inline asm
	// begin inline asm
	{	
.reg .f64 data;
	ld.global.ca.f64 data, [%rd32772];
	}
	// end inline asm
	// begin inline asm
	bar.sync 0;
	// end inline asm
	// begin inline asm
	{	
.reg .f64 data;
	ld.global.ca.f64 data, [%rd32772];
	}
	// end inline asm
	// begin inline asm
	bar.sync 0;
	// end inline asm
	// begin inline asm
	{	
.reg .f64 data;
	ld.global.ca.f64 data, [%rd32772];
	}
	// end inline asm
	// begin inline asm
	bar.sync 0;
	// end inline asm
	// begin inline asm
	{	
.reg .f64 data;
	ld.global.ca.f64 data, [%rd32772];
	}
	// end inline asm
	// begin inline asm
	bar.sync 0;
	// end inline asm
	// begin inline asm
	{	
.reg .f64 data;
	ld.global.ca.f64 data, [%rd32772];
	}
	// end inline asm
	// begin inline asm
	bar.sync 0;
	// end inline asm
	// begin inline asm
	{	
.reg .f64 data;
	ld.global.ca.f64 data, [%rd32772];
	}
	// end inline asm
	// begin inline asm
	bar.sync 0;
	// end inline asm
	// begin inline asm
	{	
.reg .f64 data;
	ld.global.ca.f64 data, [%rd32772];
	}
	// end inline asm
	// begin inline asm
	bar.sync 0;
	// end inline asm
	// begin inline asm
	{	
.reg .f64 data;
	ld.global.ca.f64 data, [%rd32772];
	}
	// end inline asm
	// begin inline asm
	bar.sync 0;
	// end inline asm
	// begin inline asm
	{	
.reg .f64 data;
	ld.global.ca.f64 data, [%rd32772];
	}
	// end inline asm
	// begin inline asm
	bar.sync 0;
	// end inline asm
	// begin inline asm
	{	
.reg .f64 data;
	ld.global.ca.f64 data, [%rd32772];
	}
	// end inline asm
	// begin inline asm
	bar.sync 0;
	// end inline asm
	// begin inline asm
	{	
.reg .f64 data;
	ld.global.ca.f64 data, [%rd32772];
	}
	// end inline asm
	// begin inline asm
	bar.sync 0;
	// end inline asm
	// begin inline asm
	{	
.reg .f64 data;
	ld.global.ca.f64 data, [%rd32772];
	}
	// end inline asm
	// begin inline asm
	bar.sync 0;
	// end inline asm
	// begin inline asm
	{	
.reg .f64 data;
	ld.global.ca.f64 data, [%rd32772];
	}
	// end inline asm
	// begin inline asm
	bar.sync 0;
	// end inline asm
	// begin inline asm
	{	
.reg .f64 data;
	ld.global.ca.f64 data, [%rd32772];
	}
	// end inline asm
	// begin inline asm
	bar.sync 0;
	// end inline asm
	// begin inline asm
	{	
.reg .f64 data;
	ld.global.ca.f64 data, [%rd32772];
	}
	// end inline asm
	// begin inline asm
	bar.sync 0;
	// end inline asm
	// begin inline asm
	{	
.reg .f64 data;
	ld.global.ca.f64 data, [%rd32772];
	}
	// end inline asm
	// begin inline asm
	bar.sync 0;
	// end inline asm
	// begin inline asm
	{	
.reg .f64 data;
	ld.global.ca.f64 data, [%rd32772];
	}
	// end inline asm
	// begin inline asm
	bar.sync 0;
	// end inline asm
	// begin inline asm
	{	
.reg .f64 data;
	ld.global.ca.f64 data, [%rd32772];
	}
	// end inline asm
	// begin inline asm
	bar.sync 0;
	// end inline asm
	// begin inline asm
	{	
.reg .f64 data;
	ld.global.ca.f64 data, [%rd32772];
	}
	// end inline asm
	// begin inline asm
	bar.sync 0;
	// end inline asm
	// begin inline asm
	{	
.reg .f64 data;
	ld.global.ca.f64 data, [%rd32772];
	}
	// end inline asm
	// begin inline asm
	bar.sync 0;
	// end inline asm
	// begin inline asm
	{	
.reg .f64 data;
	ld.global.ca.f64 data, [%rd32772];
	}
	// end inline asm
	// begin inline asm
	bar.sync 0;
	// end inline asm
	// begin inline asm
	{	
.reg .f64 data;
	ld.global.ca.f64 data, [%rd32772];
	}
	// end inline asm
	// begin inline asm
	bar.sync 0;
	// end inline asm
	// begin inline asm
	{	
.reg .f64 data;
	ld.global.ca.f64 data, [%rd32772];
	}
	// end inline asm
	// begin inline asm
	bar.sync 0;
	// end inline asm
	// begin inline asm
	{	
.reg .f64 data;
	ld.global.ca.f64 data, [%rd32772];
	}
	// end inline asm
	// begin inline asm
	bar.sync 0;
	// end inline asm
	// begin inline asm
	{	
.reg .f64 data;
	ld.global.ca.f64 data, [%rd32772];
	}
	// end inline asm
	// begin inline asm
	bar.sync 0;
	// end inline asm
	// begin inline asm
	{	
.reg .f64 data;
	ld.global.ca.f64 data, [%rd32772];
	}
	// end inline asm
	// begin inline asm
	bar.sync 0;
	// end inline asm
	// begin inline asm
	{	
.reg .f64 data;
	ld.global.ca.f64 data, [%rd32772];
	}
	// end inline asm
	// begin inline asm
	bar.sync 0;
	// end inline asm
	// begin inline asm
	{	
.reg .f64 data;
	ld.global.ca.f64 data, [%rd32772];
	}
	// end inline asm
	// begin inline asm
	bar.sync 0;
	// end inline asm
	// begin inline asm
	{	
.reg .f64 data;
	ld.global.ca.f64 data, [%rd32772];
	}
	// end inline asm
	// begin inline asm
	bar.sync 0;
	// end inline asm
	// begin inline asm
	{	
.reg .f64 data;
	ld.global.ca.f64 data, [%rd32772];
	}
	// end inline asm
	// begin inline asm
	bar.sync 0;
	// end inline asm
	// begin inline asm
	{	
.reg .f64 data;
	ld.global.ca.f64 data, [%rd32772];
	}
	// end inline asm
	// begin inline asm
	bar.sync 0;
	// end inline asm
	// begin inline asm
	{	
.reg .f64 data;
	ld.global.ca.f64 data, [%rd32772];
	}
	// end inline asm
	// begin inline asm
	bar.sync 0;
	// end inline asm
	// begin inline asm
	{	
.reg .f64 data;
	ld.global.ca.f64 data, [%rd32772];
	}
	// end inline asm
	// begin inline asm
	bar.sync 0;
	// end inline asm
	// begin inline asm
	{	
.reg .f64 data;
	ld.global.ca.f64 data, [%rd32772];
	}
	// end inline asm
	// begin inline asm
	bar.sync 0;
	// end inline asm
	// begin inline asm
	{	
.reg .f64 data;
	ld.global.ca.f64 data, [%rd32772];
	}
	// end inline asm
	// begin inline asm
	bar.sync 0;
	// end inline asm
	// begin inline asm
	{	
.reg .f64 data;
	ld.global.ca.f64 data, [%rd32772];
	}
	// end inline asm
	// begin inline asm
	bar.sync 0;
	// end inline asm
	// begin inline asm
	{	
.reg .f64 data;
	ld.global.ca.f64 data, [%rd32772];
	}
	// end inline asm
	// begin inline asm
	bar.sync 0;
	// end inline asm
	// begin inline asm
	{	
.reg .f64 data;
	ld.global.ca.f64 data, [%rd32772];
	}
	// end inline asm
	// begin inline asm
	bar.sync 0;
	// end inline asm
	// begin inline asm
	{	
.reg .f64 data;
	ld.global.ca.f64 data, [%rd32772];
	}
	// end inline asm
	// begin inline asm
	bar.sync 0;
	// end inline asm
	// begin inline asm
	{	
.reg .f64 data;
	ld.global.ca.f64 data, [%rd32772];
	}
	// end inline asm
	// begin inline asm
	bar.sync 0;
	// end inline asm
	// begin inline asm
	{	
.reg .f64 data;
	ld.global.ca.f64 data, [%rd32772];
	}
	// end inline asm
	// begin inline asm
	bar.sync 0;
	// end inline asm
	// begin inline asm
	{	
.reg .f64 data;
	ld.global.ca.f64 data, [%rd32772];
	}
	// end inline asm
	// begin inline asm
	bar.sync 0;
	// end inline asm
	// begin inline asm
	{	
.reg .f64 data;
	ld.global.ca.f64 data, [%rd32772];
	}
	// end inline asm
	// begin inline asm
	bar.sync 0;
	// end inline asm
	// begin inline asm
	{	
.reg .f64 data;
	ld.global.ca.f64 data, [%rd32772];
	}
	// end inline asm
	// begin inline asm
	bar.sync 0;
	// end inline asm
	// begin inline asm
	{	
.reg .f64 data;
	ld.global.ca.f64 data, [%rd32772];
	}
	// end inline asm
	// begin inline asm
	bar.sync 0;
	// end inline asm
	// begin inline asm
	{	
.reg .f64 data;
	ld.global.ca.f64 data, [%rd32772];
	}
	// end inline asm
	// begin inline asm
	bar.sync 0;
	// end inline asm
	// begin inline asm
	{	
.reg .f64 data;
	ld.global.ca.f64 data, [%rd32772];
	}
	// end inline asm
	// begin inline asm
	bar.sync 0;
	// end inline asm
	// begin inline asm
	{	
.reg .f64 data;
	ld.global.ca.f64 data, [%rd32772];
	}
	// end inline asm
	// begin inline asm
	bar.sync 0;
	// end inline asm
	// begin inline asm
	{	
.reg .f64 data;
	ld.global.ca.f64 data, [%rd32772];
	}
	// end inline asm
	// begin inline asm
	bar.sync 0;
	// end inline asm
	// begin inline asm
	{	
.reg .f64 data;
	ld.global.ca.f64 data, [%rd32772];
	}
	// end inline asm
	// begin inline asm
	bar.sync 0;
	// end inline asm
	// begin inline asm
	{	
.reg .f64 data;
	ld.global.ca.f64 data, [%rd32772];
	}
	// end inline asm
	// begin inline asm
	bar.sync 0;
	// end inline asm
	// begin inline asm
	{	
.reg .f64 data;
	ld.global.ca.f64 data, [%rd32772];
	}
	// end inline asm
	// begin inline asm
	bar.sync 0;
	// end inline asm
	// begin inline asm
	{	
.reg .f64 data;
	ld.global.ca.f64 data, [%rd32772];
	}
	// end inline asm
	// begin inline asm
	bar.sync 0;
	// end inline asm
	// begin inline asm
	{	
.reg .f64 data;
	ld.global.ca.f64 data, [%rd32772];
	}
	// end inline asm
	// begin inline asm
	bar.sync 0;
	// end inline asm
	// begin inline asm
	{	
.reg .f64 data;
	ld.global.ca.f64 data, [%rd32772];
	}
	// end inline asm
	// begin inline asm
	bar.sync 0;
	// end inline asm
	// begin inline asm
	{	
.reg .f64 data;
	ld.global.ca.f64 data, [%rd32772];
	}
	// end inline asm
	// begin inline asm
	bar.sync 0;
	// end inline asm
	// begin inline asm
	{	
.reg .f64 data;
	ld.global.ca.f64 data, [%rd32772];
	}
	// end inline asm
	// begin inline asm
	bar.sync 0;
	// end inline asm
	// begin inline asm
	{	
.reg .f64 data;
	ld.global.ca.f64 data, [%rd32772];
	}
	// end inline asm
	// begin inline asm
	bar.sync 0;
	// end inline asm
	// begin inline asm
	{	
.reg .f64 data;
	ld.global.ca.f64 data, [%rd32772];
	}
	// end inline asm
	// begin inline asm
	bar.sync 0;
	// end inline asm
	// begin inline asm
	{	
.reg .f64 data;
	ld.global.ca.f64 data, [%rd32772];
	}
	// end inline asm
	// begin inline asm
	bar.sync 0;
	// end inline asm
	// begin inline asm
	{	
.reg .f64 data;
	ld.global.ca.f64 data, [%rd32772];
	}
	// end inline asm
	// begin inline asm
	bar.sync 0;
	// end inline asm
	// begin inline asm
	{	
.reg .f64 data;
	ld.global.ca.f64 data, [%rd32772];
	}
	// end inline asm
	// begin inline asm
	bar.sync 0;
	// end inline asm
	// begin inline asm
	{	
.reg .f64 data;
	ld.global.ca.f64 data, [%rd32772];
	}
	// end inline asm
	// begin inline asm
	bar.sync 0;
	// end inline asm
	// begin inline asm
	{	
.reg .f64 data;
	ld.global.ca.f64 data, [%rd32772];
	}
	// end inline asm
	// begin inline asm
	bar.sync 0;
	// end inline asm
	// begin inline asm
	{	
.reg .f64 data;
	ld.global.ca.f64 data, [%rd32772];
	}
	// end inline asm
	// begin inline asm
	bar.sync 0;
	// end inline asm
	// begin inline asm
	{	
.reg .f64 data;
	ld.global.ca.f64 data, [%rd32772];
	}
	// end inline asm
	// begin inline asm
	bar.sync 0;
	// end inline asm
	// begin inline asm
	{	
.reg .f64 data;
	ld.global.ca.f64 data, [%rd32772];
	}
	// end inline asm
	// begin inline asm
	bar.sync 0;
	// end inline asm
	// begin inline asm
	{	
.reg .f64 data;
	ld.global.ca.f64 data, [%rd32772];
	}
	// end inline asm
	// begin inline asm
	bar.sync 0;
	// end inline asm
	// begin inline asm
	{	
.reg .f64 data;
	ld.global.ca.f64 data, [%rd32772];
	}
	// end inline asm
	// begin inline asm
	bar.sync 0;
	// end inline asm
	// begin inline asm
	{	
.reg .f64 data;
	ld.global.ca.f64 data, [%rd32772];
	}
	// end inline asm
	// begin inline asm
	bar.sync 0;
	// end inline asm
	// begin inline asm
	{	
.reg .f64 data;
	ld.global.ca.f64 data, [%rd32772];
	}
	// end inline asm
	// begin inline asm
	bar.sync 0;
	// end inline asm
	// begin inline asm
	{	
.reg .f64 data;
	ld.global.ca.f64 data, [%rd32772];
	}
	// end inline asm
	// begin inline asm
	bar.sync 0;
	// end inline asm
	// begin inline asm
	{	
.reg .f64 data;
	ld.global.ca.f64 data, [%rd32772];
	}
	// end inline asm
	// begin inline asm
	bar.sync 0;
	// end inline asm
	// begin inline asm
	{	
.reg .f64 data;
	ld.global.ca.f64 data, [%rd32772];
	}
	// end inline asm
	// begin inline asm
	bar.sync 0;
	// end inline asm
	// begin inline asm
	{	
.reg .f64 data;
	ld.global.ca.f64 data, [%rd32772];
	}
	// end inline asm
	// begin inline asm
	bar.sync 0;
	// end inline asm
	// begin inline asm
	{	
.reg .f64 data;
	ld.global.ca.f64 data, [%rd32772];
	}
	// end inline asm
	// begin inline asm
	bar.sync 0;
	// end inline asm
	// begin inline asm
	{	
.reg .f64 data;
	ld.global.ca.f64 data, [%rd32772];
	}
	// end inline asm
	// begin inline asm
	bar.sync 0;
	// end inline asm
	// begin inline asm
	{	
.reg .f64 data;
	ld.global.ca.f64 data, [%rd32772];
	}
	// end inline asm
	// begin inline asm
	bar.sync 0;
	// end inline asm
	// begin inline asm
	{	
.reg .f64 data;
	ld.global.ca.f64 data, [%rd32772];
	}
	// end inline asm
	// begin inline asm
	bar.sync 0;
	// end inline asm
	// begin inline asm
	{	
.reg .f64 data;
	ld.global.ca.f64 data, [%rd32772];
	}
	// end inline asm
	// begin inline asm
	bar.sync 0;
	// end inline asm
	// begin inline asm
	{	
.reg .f64 data;
	ld.global.ca.f64 data, [%rd32772];
	}
	// end inline asm
	// begin inline asm
	bar.sync 0;
	// end inline asm
	// begin inline asm
	{	
.reg .f64 data;
	ld.global.ca.f64 data, [%rd32772];
	}
	// end inline asm
	// begin inline asm
	bar.sync 0;
	// end inline asm
	// begin inline asm
	{	
.reg .f64 data;
	ld.global.ca.f64 data, [%rd32772];
	}
	// end inline asm
	// begin inline asm
	bar.sync 0;
	// end inline asm
	// begin inline asm
	{	
.reg .f64 data;
	ld.global.ca.f64 data, [%rd32772];
	}
	// end inline asm
	// begin inline asm
	bar.sync 0;
	// end inline asm
	// begin inline asm
	{	
.reg .f64 data;
	ld.global.ca.f64 data, [%rd32772];
	}
	// end inline asm
	// begin inline asm
	bar.sync 0;
	// end inline asm
	// begin inline asm
	{	
.reg .f64 data;
	ld.global.ca.f64 data, [%rd32772];
	}
	// end inline asm
	// begin inline asm
	bar.sync 0;
	// end inline asm
	// begin inline asm
	{	
.reg .f64 data;
	ld.global.ca.f64 data, [%rd32772];
	}
	// end inline asm
	// begin inline asm
	bar.sync 0;
	// end inline asm
	// begin inline asm
	{	
.reg .f64 data;
	ld.global.ca.f64 data, [%rd32772];
	}
	// end inline asm
	// begin inline asm
	bar.sync 0;
	// end inline asm
	// begin inline asm
	{	
.reg .f64 data;
	ld.global.ca.f64 data, [%rd32772];
	}
	// end inline asm
	// begin inline asm
	bar.sync 0;
	// end inline asm
	// begin inline asm
	{	
.reg .f64 data;
	ld.global.ca.f64 data, [%rd32772];
	}
	// end inline asm
	// begin inline asm
	bar.sync 0;
	// end inline asm
	// begin inline asm
	{	
.reg .f64 data;
	ld.global.ca.f64 data, [%rd32772];
	}
	// end inline asm
	// begin inline asm
	bar.sync 0;
	// end inline asm
	// begin inline asm
	{	
.reg .f64 data;
	ld.global.ca.f64 data, [%rd32772];
	}
	// end inline asm
	// begin inline asm
	bar.sync 0;
	// end inline asm
	// begin inline asm
	{	
.reg .f64 data;
	ld.global.ca.f64 data, [%rd32772];
	}
	// end inline asm
	// begin inline asm
	bar.sync 0;
	// end inline asm
	// begin inline asm
	{	
.reg .f64 data;
	ld.global.ca.f64 data, [%rd32772];
	}
	// end inline asm
	// begin inline asm
	bar.sync 0;
	// end inline asm
	// begin inline asm
	{	
.reg .f64 data;
	ld.global.ca.f64 data, [%rd32772];
	}
	// end inline asm
	// begin inline asm
	bar.sync 0;
	// end inline asm
	// begin inline asm
	{	
.reg .f64 data;
	ld.global.ca.f64 data, [%rd32772];
	}
	// end inline asm
	// begin inline asm
	bar.sync 0;
	// end inline asm
	// begin inline asm
	{	
.reg .f64 data;
	ld.global.ca.f64 data, [%rd32772];
	}
	// end inline asm
	// begin inline asm
	bar.sync 0;
	// end inline asm
	// begin inline asm
	{	
.reg .f64 data;
	ld.global.ca.f64 data, [%rd32772];
	}
	// end inline asm
	// begin inline asm
	bar.sync 0;
	// end inline asm
	// begin inline asm
	{	
.reg .f64 data;
	ld.global.ca.f64 data, [%rd32772];
	}
	// end inline asm
	// begin inline asm
	bar.sync 0;
	// end inline asm
	// begin inline asm
	{	
.reg .f64 data;
	ld.global.ca.f64 data, [%rd32772];
	}
	// end inline asm
	// begin inline asm
	bar.sync 0;
	// end inline asm
	// begin inline asm
	{	
.reg .f64 data;
	ld.global.ca.f64 data, [%rd32772];
	}
	// end inline asm
	// begin inline asm
	bar.sync 0;
	// end inline asm
	// begin inline asm
	{	
.reg .f64 data;
	ld.global.ca.f64 data, [%rd32772];
	}
	// end inline asm
	// begin inline asm
	bar.sync 0;
	// end inline asm
	// begin inline asm
	{	
.reg .f64 data;
	ld.global.ca.f64 data, [%rd32772];
	}
	// end inline asm
	// begin inline asm
	bar.sync 0;
	// end inline asm
	// begin inline asm
	{	
.reg .f64 data;
	ld.global.ca.f64 data, [%rd32772];
	}
	// end inline asm
	// begin inline asm
	bar.sync 0;
	// end inline asm
	// begin inline asm
	{	
.reg .f64 data;
	ld.global.ca.f64 data, [%rd32772];
	}
	// end inline asm
	// begin inline asm
	bar.sync 0;
	// end inline asm
	// begin inline asm
	{	
.reg .f64 data;
	ld.global.ca.f64 data, [%rd32772];
	}
	// end inline asm
	// begin inline asm
	bar.sync 0;
	// end inline asm
	// begin inline asm
	{	
.reg .f64 data;
	ld.global.ca.f64 data, [%rd32772];
	}
	// end inline asm
	// begin inline asm
	bar.sync 0;
	// end inline asm
	// begin inline asm
	{	
.reg .f64 data;
	ld.global.ca.f64 data, [%rd32772];
	}
	// end inline asm
	// begin inline asm
	bar.sync 0;
	// end inline asm
	// begin inline asm
	{	
.reg .f64 data;
	ld.global.ca.f64 data, [%rd32772];
	}
	// end inline asm
	// begin inline asm
	bar.sync 0;
	// end inline asm
	// begin inline asm
	{	
.reg .f64 data;
	ld.global.ca.f64 data, [%rd32772];
	}
	// end inline asm
	// begin inline asm
	bar.sync 0;
	// end inline asm
	// begin inline asm
	{	
.reg .f64 data;
	ld.global.ca.f64 data, [%rd32772];
	}
	// end inline asm
	// begin inline asm
	bar.sync 0;
	// end inline asm
	// begin inline asm
	{	
.reg .f64 data;
	ld.global.ca.f64 data, [%rd32772];
	}
	// end inline asm
	// begin inline asm
	bar.sync 0;
	// end inline asm
	// begin inline asm
	{	
.reg .f64 data;
	ld.global.ca.f64 data, [%rd32772];
	}
	// end inline asm
	// begin inline asm
	bar.sync 0;
	// end inline asm
	// begin inline asm
	{	
.reg .f64 data;
	ld.global.ca.f64 data, [%rd32772];
	}
	// end inline asm
	// begin inline asm
	bar.sync 0;
	// end inline asm
	// begin inline asm
	{	
.reg .f64 data;
	ld.global.ca.f64 data, [%rd32772];
	}
	// end inline asm
	// begin inline asm
	bar.sync 0;
	// end inline asm
	// begin inline asm
	{	
.reg .f64 data;
	ld.global.ca.f64 data, [%rd32772];
	}
	// end inline asm
	// begin inline asm
	bar.sync 0;
	// end inline asm
	// begin inline asm
	{	
.reg .f64 data;
	ld.global.ca.f64 data, [%rd32772];
	}
	// end inline asm
	// begin inline asm
	bar.sync 0;
	// end inline asm
	// begin inline asm
	{	
.reg .f64 data;
	ld.global.ca.f64 data, [%rd32772];
	}
	// end inline asm
	// begin inline asm
	bar.sync 0;
	// end inline asm
	// begin inline asm
	{	
.reg .f64 data;
	ld.global.ca.f64 data, [%rd32772];
	}
	// end inline asm
	// begin inline asm
	bar.sync 0;
	// end inline asm
	// begin inline asm
	{	
.reg .f64 data;
	ld.global.ca.f64 data, [%rd32772];
	}
	// end inline asm
	// begin inline asm
	bar.sync 0;
	// end inline asm
	// begin inline asm
	{	
.reg .f64 data;
	ld.global.ca.f64 data, [%rd32772];
	}
	// end inline asm
	// begin inline asm
	bar.sync 0;
	// end inline asm
	// begin inline asm
	{	
.reg .f64 data;
	ld.global.ca.f64 data, [%rd32772];
	}
	// end inline asm
	// begin inline asm
	bar.sync 0;
	// end inline asm
	// begin inline asm
	{	
.reg .f64 data;
	ld.global.ca.f64 data, [%rd32772];
	}
	// end inline asm
	// begin inline asm
	bar.sync 0;
	// end inline asm
	// begin inline asm
	{	
.reg .f64 data;
	ld.global.ca.f64 data, [%rd32772];
	}
	// end inline asm
	// begin inline asm
	bar.sync 0;
	// end inline asm
	// begin inline asm
	{	
.reg .f64 data;
	ld.global.ca.f64 data, [%rd32772];
	}
	// end inline asm
	// begin inline asm
	bar.sync 0;
	// end inline asm
	// begin inline asm
	{	
.reg .f64 data;
	ld.global.ca.f64 data, [%rd32772];
	}
	// end inline asm
	// begin inline asm
	bar.sync 0;
	// end inline asm
	// begin inline asm
	{	
.reg .f64 data;
	ld.global.ca.f64 data, [%rd32772];
	}
	// end inline asm
	// begin inline asm
	bar.sync 0;
	// end inline asm
	// begin inline asm
	{	
.reg .f64 data;
	ld.global.ca.f64 data, [%rd32772];
	}
	// end inline asm
	// begin inline asm
	bar.sync 0;
	// end inline asm
	// begin inline asm
	{	
.reg .f64 data;
	ld.global.ca.f64 data, [%rd32772];
	}
	// end inline asm
	// begin inline asm
	bar.sync 0;
	// end inline asm
	// begin inline asm
	{	
.reg .f64 data;
	ld.global.ca.f64 data, [%rd32772];
	}
	// end inline asm
	// begin inline asm
	bar.sync 0;
	// end inline asm
	// begin inline asm
	{	
.reg .f64 data;
	ld.global.ca.f64 data, [%rd32772];
	}
	// end inline asm
	// begin inline asm
	bar.sync 0;
	// end inline asm
	// begin inline asm
	{	
.reg .f64 data;
	ld.global.ca.f64 data, [%rd32772];
	}
	// end inline asm
	// begin inline asm
	bar.sync 0;
	// end inline asm
	// begin inline asm
	{	
.reg .f64 data;
	ld.global.ca.f64 data, [%rd32772];
	}
	// end inline asm
	// begin inline asm
	bar.sync 0;
	// end inline asm
	// begin inline asm
	{	
.reg .f64 data;
	ld.global.ca.f64 data, [%rd32772];
	}
	// end inline asm
	// begin inline asm
	bar.sync 0;
	// end inline asm
	// begin inline asm
	{	
.reg .f64 data;
	ld.global.ca.f64 data, [%rd32772];
	}
	// end inline asm
	// begin inline asm
	bar.sync 0;
	// end inline asm
	// begin inline asm
	{	
.reg .f64 data;
	ld.global.ca.f64 data, [%rd32772];
	}
	// end inline asm
	// begin inline asm
	bar.sync 0;
	// end inline asm
	// begin inline asm
	{	
.reg .f64 data;
	ld.global.ca.f64 data, [%rd32772];
	}
	// end inline asm
	// begin inline asm
	bar.sync 0;
	// end inline asm
	// begin inline asm
	{	
.reg .f64 data;
	ld.global.ca.f64 data, [%rd32772];
	}
	// end inline asm
	// begin inline asm
	bar.sync 0;
	// end inline asm
	// begin inline asm
	{	
.reg .f64 data;
	ld.global.ca.f64 data, [%rd32772];
	}
	// end inline asm
	// begin inline asm
	bar.sync 0;
	// end inline asm
	// begin inline asm
	{	
.reg .f64 data;
	ld.global.ca.f64 data, [%rd32772];
	}
	// end inline asm
	// begin inline asm
	bar.sync 0;
	// end inline asm
	// begin inline asm
	{	
.reg .f64 data;
	ld.global.ca.f64 data, [%rd32772];
	}
	// end inline asm
	// begin inline asm
	bar.sync 0;
	// end inline asm
	// begin inline asm
	{	
.reg .f64 data;
	ld.global.ca.f64 data, [%rd32772];
	}
	// end inline asm
	// begin inline asm
	bar.sync 0;
	// end inline asm
	// begin inline asm
	{	
.reg .f64 data;
	ld.global.ca.f64 data, [%rd32772];
	}
	// end inline asm
	// begin inline asm
	bar.sync 0;
	// end inline asm
	// begin inline asm
	{	
.reg .f64 data;
	ld.global.ca.f64 data, [%rd32772];
	}
	// end inline asm
	// begin inline asm
	bar.sync 0;
	// end inline asm
	// begin inline asm
	{	
.reg .f64 data;
	ld.global.ca.f64 data, [%rd32772];
	}
	// end inline asm
	// begin inline asm
	bar.sync 0;
	// end inline asm
	// begin inline asm
	{	
.reg .f64 data;
	ld.global.ca.f64 data, [%rd32772];
	}
	// end inline asm
	// begin inline asm
	bar.sync 0;
	// end inline asm
	// begin inline asm
	{	
.reg .f64 data;
	ld.global.ca.f64 data, [%rd32772];
	}
	// end inline asm
	// begin inline asm
	bar.sync 0;
	// end inline asm
	// begin inline asm
	{	
.reg .f64 data;
	ld.global.ca.f64 data, [%rd32772];
	}
	// end inline asm
	// begin inline asm
	bar.sync 0;
	// end inline asm
	// begin inline asm
	{	
.reg .f64 data;
	ld.global.ca.f64 data, [%rd32772];
	}
	// end inline asm
	// begin inline asm
	bar.sync 0;
	// end inline asm
	// begin inline asm
	{	
.reg .f64 data;
	ld.global.ca.f64 data, [%rd32772];
	}
	// end inline asm
	// begin inline asm
	bar.sync 0;
	// end inline asm
	// begin inline asm
	{	
.reg .f64 data;
	ld.global.ca.f64 data, [%rd32772];
	}
	// end inline asm
	// begin inline asm
	bar.sync 0;
	// end inline asm
	// begin inline asm
	{	
.reg .f64 data;
	ld.global.ca.f64 data, [%rd32772];
	}
	// end inline asm
	// begin inline asm
	bar.sync 0;
	// end inline asm
	// begin inline asm
	{	
.reg .f64 data;
	ld.global.ca.f64 data, [%rd32772];
	}
	// end inline asm
	// begin inline asm
	bar.sync 0;
	// end inline asm
	// begin inline asm
	{	
.reg .f64 data;
	ld.global.ca.f64 data, [%rd32772];
	}
	// end inline asm
	// begin inline asm
	bar.sync 0;
	// end inline asm
	// begin inline asm
	{	
.reg .f64 data;
	ld.global.ca.f64 data, [%rd32772];
	}
	// end inline asm
	// begin inline asm
	bar.sync 0;
	// end inline asm
	// begin inline asm
	{	
.reg .f64 data;
	ld.global.ca.f64 data, [%rd32772];
	}
	// end inline asm
	// begin inline asm
	bar.sync 0;
	// end inline asm
	// begin inline asm
	{	
.reg .f64 data;
	ld.global.ca.f64 data, [%rd32772];
	}
	// end inline asm
	// begin inline asm
	bar.sync 0;
	// end inline asm
	// begin inline asm
	{	
.reg .f64 data;
	ld.global.ca.f64 data, [%rd32772];
	}
	// end inline asm
	// begin inline asm
	bar.sync 0;
	// end inline asm
	// begin inline asm
	{	
.reg .f64 data;
	ld.global.ca.f64 data, [%rd32772];
	}
	// end inline asm
	// begin inline asm
	bar.sync 0;
	// end inline asm
	// begin inline asm
	{	
.reg .f64 data;
	ld.global.ca.f64 data, [%rd32772];
	}
	// end inline asm
	// begin inline asm
	bar.sync 0;
	// end inline asm
	// begin inline asm
	{	
.reg .f64 data;
	ld.global.ca.f64 data, [%rd32772];
	}
	// end inline asm
	// begin inline asm
	bar.sync 0;
	// end inline asm
	// begin inline asm
	{	
.reg .f64 data;
	ld.global.ca.f64 data, [%rd32772];
	}
	// end inline asm
	// begin inline asm
	bar.sync 0;
	// end inline asm
	// begin inline asm
	{	
.reg .f64 data;
	ld.global.ca.f64 data, [%rd32772];
	}
	// end inline asm
	// begin inline asm
	bar.sync 0;
	// end inline asm
	// begin inline asm
	{	
.reg .f64 data;
	ld.global.ca.f64 data, [%rd32772];
	}
	// end inline asm
	// begin inline asm
	bar.sync 0;
	// end inline asm
	// begin inline asm
	{	
.reg .f64 data;
	ld.global.ca.f64 data, [%rd32772];
	}
	// end inline asm
	// begin inline asm
	bar.sync 0;
	// end inline asm
	// begin inline asm
	{	
.reg .f64 data;
	ld.global.ca.f64 data, [%rd32772];
	}
	// end inline asm
	// begin inline asm
	bar.sync 0;
	// end inline asm
	// begin inline asm
	{	
.reg .f64 data;
	ld.global.ca.f64 data, [%rd32772];
	}
	// end inline asm
	// begin inline asm
	bar.sync 0;
	// end inline asm
	// begin inline asm
	{	
.reg .f64 data;
	ld.global.ca.f64 data, [%rd32772];
	}
	// end inline asm
	// begin inline asm
	bar.sync 0;
	// end inline asm
	// begin inline asm
	{	
.reg .f64 data;
	ld.global.ca.f64 data, [%rd32772];
	}
	// end inline asm
	// begin inline asm
	bar.sync 0;
	// end inline asm
	// begin inline asm
	{	
.reg .f64 data;
	ld.global.ca.f64 data, [%rd32772];
	}
	// end inline asm
	// begin inline asm
	bar.sync 0;
	// end inline asm
	// begin inline asm
	{	
.reg .f64 data;
	ld.global.ca.f64 data, [%rd32772];
	}
	// end inline asm
	// begin inline asm
	bar.sync 0;
	// end inline asm
	// begin inline asm
	{	
.reg .f64 data;
	ld.global.ca.f64 data, [%rd32772];
	}
	// end inline asm
	// begin inline asm
	bar.sync 0;
	// end inline asm
	// begin inline asm
	{	
.reg .f64 data;
	ld.global.ca.f64 data, [%rd32772];
	}
	// end inline asm
	// begin inline asm
	bar.sync 0;
	// end inline asm
	// begin inline asm
	{	
.reg .f64 data;
	ld.global.ca.f64 data, [%rd32772];
	}
	// end inline asm
	// begin inline asm
	bar.sync 0;
	// end inline asm
	// begin inline asm
	{	
.reg .f64 data;
	ld.global.ca.f64 data, [%rd32772];
	}
	// end inline asm
	// begin inline asm
	bar.sync 0;
	// end inline asm
	// begin inline asm
	{	
.reg .f64 data;
	ld.global.ca.f64 data, [%rd32772];
	}
	// end inline asm
	// begin inline asm
	bar.sync 0;
	// end inline asm
	// begin inline asm
	{	
.reg .f64 data;
	ld.global.ca.f64 data, [%rd32772];
	}
	// end inline asm
	// begin inline asm
	bar.sync 0;
	// end inline asm
	// begin inline asm
	{	
.reg .f64 data;
	ld.global.ca.f64 data, [%rd32772];
	}
	// end inline asm
	// begin inline asm
	bar.sync 0;
	// end inline asm
	// begin inline asm
	{	
.reg .f64 data;
	ld.global.ca.f64 data, [%rd32772];
	}
	// end inline asm
	// begin inline asm
	bar.sync 0;
	// end inline asm
	// begin inline asm
	{	
.reg .f64 data;
	ld.global.ca.f64 data, [%rd32772];
	}
	// end inline asm
	// begin inline asm
	bar.sync 0;
	// end inline asm
	// begin inline asm
	{	
.reg .f64 data;
	ld.global.ca.f64 data, [%rd32772];
	}
	// end inline asm
	// begin inline asm
	bar.sync 0;
	// end inline asm
	// begin inline asm
	{	
.reg .f64 data;
	ld.global.ca.f64 data, [%rd32772];
	}
	// end inline asm
	// begin inline asm
	bar.sync 0;
	// end inline asm
	// begin inline asm
	{	
.reg .f64 data;
	ld.global.ca.f64 data, [%rd32772];
	}
	// end inline asm
	// begin inline asm
	bar.sync 0;
	// end inline asm
	// begin inline asm
	{	
.reg .f64 data;
	ld.global.ca.f64 data, [%rd32772];
	}
	// end inline asm
	// begin inline asm
	bar.sync 0;
	// end inline asm
	// begin inline asm
	{	
.reg .f64 data;
	ld.global.ca.f64 data, [%rd32772];
	}
	// end inline asm
	// begin inline asm
	bar.sync 0;
	// end inline asm
	// begin inline asm
	{	
.reg .f64 data;
	ld.global.ca.f64 data, [%rd32772];
	}
	// end inline asm
	// begin inline asm
	bar.sync 0;
	// end inline asm
	// begin inline asm
	{	
.reg .f64 data;
	ld.global.ca.f64 data, [%rd32772];
	}
	// end inline asm
	// begin inline asm
	bar.sync 0;
	// end inline asm
	// begin inline asm
	{	
.reg .f64 data;
	ld.global.ca.f64 data, [%rd32772];
	}
	// end inline asm
	// begin inline asm
	bar.sync 0;
	// end inline asm
	// begin inline asm
	{	
.reg .f64 data;
	ld.global.ca.f64 data, [%rd32772];
	}
	// end inline asm
	// begin inline asm
	bar.sync 0;
	// end inline asm
	// begin inline asm
	{	
.reg .f64 data;
	ld.global.ca.f64 data, [%rd32772];
	}
	// end inline asm
	// begin inline asm
	bar.sync 0;
	// end inline asm
	// begin inline asm
	{	
.reg .f64 data;
	ld.global.ca.f64 data, [%rd32772];
	}
	// end inline asm
	// begin inline asm
	bar.sync 0;
	// end inline asm
	// begin inline asm
	{	
.reg .f64 data;
	ld.global.ca.f64 data, [%rd32772];
	}
	// end inline asm
	// begin inline asm
	bar.sync 0;
	// end inline asm
	// begin inline asm
	{	
.reg .f64 data;
	ld.global.ca.f64 data, [%rd32772];
	}
	// end inline asm
	// begin inline asm
	bar.sync 0;
	// end inline asm
	// begin inline asm
	{	
.reg .f64 data;
	ld.global.ca.f64 data, [%rd32772];
	}
	// end inline asm
	// begin inline asm
	bar.sync 0;
	// end inline asm
	// begin inline asm
	{	
.reg .f64 data;
	ld.global.ca.f64 data, [%rd32772];
	}
	// end inline asm
	// begin inline asm
	bar.sync 0;
	// end inline asm
	// begin inline asm
	{	
.reg .f64 data;
	ld.global.ca.f64 data, [%rd32772];
	}
	// end inline asm
	// begin inline asm
	bar.sync 0;
	// end inline asm
	// begin inline asm
	{	
.reg .f64 data;
	ld.global.ca.f64 data, [%rd32772];
	}
	// end inline asm
	// begin inline asm
	bar.sync 0;
	// end inline asm
	// begin inline asm
	{	
.reg .f64 data;
	ld.global.ca.f64 data, [%rd32772];
	}
	// end inline asm
	// begin inline asm
	bar.sync 0;
	// end inline asm
	// begin inline asm
	{	
.reg .f64 data;
	ld.global.ca.f64 data, [%rd32772];
	}
	// end inline asm
	// begin inline asm
	bar.sync 0;
	// end inline asm
	// begin inline asm
	{	
.reg .f64 data;
	ld.global.ca.f64 data, [%rd32772];
	}
	// end inline asm
	// begin inline asm
	bar.sync 0;
	// end inline asm
	// begin inline asm
	{	
.reg .f64 data;
	ld.global.ca.f64 data, [%rd32772];
	}
	// end inline asm
	// begin inline asm
	bar.sync 0;
	// end inline asm
	// begin inline asm
	{	
.reg .f64 data;
	ld.global.ca.f64 data, [%rd32772];
	}
	// end inline asm
	// begin inline asm
	bar.sync 0;
	// end inline asm
	// begin inline asm
	{	
.reg .f64 data;
	ld.global.ca.f64 data, [%rd32772];
	}
	// end inline asm
	// begin inline asm
	bar.sync 0;
	// end inline asm
	// begin inline asm
	{	
.reg .f64 data;
	ld.global.ca.f64 data, [%rd32772];
	}
	// end inline asm
	// begin inline asm
	bar.sync 0;
	// end inline asm
	// begin inline asm
	{	
.reg .f64 data;
	ld.global.ca.f64 data, [%rd32772];
	}
	// end inline asm
	// begin inline asm
	bar.sync 0;
	// end inline asm
	// begin inline asm
	{	
.reg .f64 data;
	ld.global.ca.f64 data, [%rd32772];
	}
	// end inline asm
	// begin inline asm
	bar.sync 0;
	// end inline asm
	// begin inline asm
	{	
.reg .f64 data;
	ld.global.ca.f64 data, [%rd32772];
	}
	// end inline asm
	// begin inline asm
	bar.sync 0;
	// end inline asm
	// begin inline asm
	{	
.reg .f64 data;
	ld.global.ca.f64 data, [%rd32772];
	}
	// end inline asm
	// begin inline asm
	bar.sync 0;
	// end inline asm
	// begin inline asm
	{	
.reg .f64 data;
	ld.global.ca.f64 data, [%rd32772];
	}
	// end inline asm
	// begin inline asm
	bar.sync 0;
	// end inline asm
	// begin inline asm
	{	
.reg .f64 data;
	ld.global.ca.f64 data, [%rd32772];
	}
	// end inline asm
	// begin inline asm
	bar.sync 0;
	// end inline asm
	// begin inline asm
	{	
.reg .f64 data;
	ld.global.ca.f64 data, [%rd32772];
	}
	// end inline asm
	// begin inline asm
	bar.sync 0;
	// end inline asm
	// begin inline asm
	{	
.reg .f64 data;
	ld.global.ca.f64 data, [%rd32772];
	}
	// end inline asm
	// begin inline asm
	bar.sync 0;
	// end inline asm
	// begin inline asm
	{	
.reg .f64 data;
	ld.global.ca.f64 data, [%rd32772];
	}
	// end inline asm
	// begin inline asm
	bar.sync 0;
	// end inline asm
	// begin inline asm
	{	
.reg .f64 data;
	ld.global.ca.f64 data, [%rd32772];
	}
	// end inline asm
	// begin inline asm
	bar.sync 0;
	// end inline asm
	// begin inline asm
	{	
.reg .f64 data;
	ld.global.ca.f64 data, [%rd32772];
	}
	// end inline asm
	// begin inline asm
	bar.sync 0;
	// end inline asm
	// begin inline asm
	{	
.reg .f64 data;
	ld.global.ca.f64 data, [%rd32772];
	}
	// end inline asm
	// begin inline asm
	bar.sync 0;
	// end inline asm
	// begin inline asm
	{	
.reg .f64 data;
	ld.global.ca.f64 data, [%rd32772];
	}
	// end inline asm
	// begin inline asm
	bar.sync 0;
	// end inline asm
	// begin inline asm
	{	
.reg .f64 data;
	ld.global.ca.f64 data, [%rd32772];
	}
	// end inline asm
	// begin inline asm
	bar.sync 0;
	// end inline asm
	// begin inline asm
	{	
.reg .f64 data;
	ld.global.ca.f64 data, [%rd32772];
	}
	// end inline asm
	// begin inline asm
	bar.sync 0;
	// end inline asm
	// begin inline asm
	{	
.reg .f64 data;
	ld.global.ca.f64 data, [%rd32772];
	}
	// end inline asm
	// begin inline asm
	bar.sync 0;
	// end inline asm
	// begin inline asm
	{	
.reg .f64 data;
	ld.global.ca.f64 data, [%rd32772];
	}
	// end inline asm
	// begin inline asm
	bar.sync 0;
	// end inline asm
	// begin inline asm
	{	
.reg .f64 data;
	ld.global.ca.f64 data, [%rd32772];
	}
	// end inline asm
	// begin inline asm
	bar.sync 0;
	// end inline asm
	// begin inline asm
	{	
.reg .f64 data;
	ld.global.ca.f64 data, [%rd32772];
	}
	// end inline asm
	// begin inline asm
	bar.sync 0;
	// end inline asm
	// begin inline asm
	{	
.reg .f64 data;
	ld.global.ca.f64 data, [%rd32772];
	}
	// end inline asm
	// begin inline asm
	bar.sync 0;
	// end inline asm
	// begin inline asm
	{	
.reg .f64 data;
	ld.global.ca.f64 data, [%rd32772];
	}
	// end inline asm
	// begin inline asm
	bar.sync 0;
	// end inline asm
	// begin inline asm
	{	
.reg .f64 data;
	ld.global.ca.f64 data, [%rd32772];
	}
	// end inline asm
	// begin inline asm
	bar.sync 0;
	// end inline asm
	// begin inline asm
	{	
.reg .f64 data;
	ld.global.ca.f64 data, [%rd32772];
	}
	// end inline asm
	// begin inline asm
	bar.sync 0;
	// end inline asm
	// begin inline asm
	{	
.reg .f64 data;
	ld.global.ca.f64 data, [%rd32772];
	}
	// end inline asm
	// begin inline asm
	bar.sync 0;
	// end inline asm
	// begin inline asm
	{	
.reg .f64 data;
	ld.global.ca.f64 data, [%rd32772];
	}
	// end inline asm
	// begin inline asm
	bar.sync 0;
	// end inline asm
	// begin inline asm
	{	
.reg .f64 data;
	ld.global.ca.f64 data, [%rd32772];
	}
	// end inline asm
	// begin inline asm
	bar.sync 0;
	// end inline asm
	// begin inline asm
	{	
.reg .f64 data;
	ld.global.ca.f64 data, [%rd32772];
	}
	// end inline asm
	// begin inline asm
	bar.sync 0;
	// end inline asm
	// begin inline asm
	{	
.reg .f64 data;
	ld.global.ca.f64 data, [%rd32772];
	}
	// end inline asm
	// begin inline asm
	bar.sync 0;
	// end inline asm
	// begin inline asm
	{	
.reg .f64 data;
	ld.global.ca.f64 data, [%rd32772];
	}
	// end inline asm
	// begin inline asm
	bar.sync 0;
	// end inline asm
	// begin inline asm
	{	
.reg .f64 data;
	ld.global.ca.f64 data, [%rd32772];
	}
	// end inline asm
	// begin inline asm
	bar.sync 0;
	// end inline asm
	// begin inline asm
	{	
.reg .f64 data;
	ld.global.ca.f64 data, [%rd32772];
	}
	// end inline asm
	// begin inline asm
	bar.sync 0;
	// end inline asm
	// begin inline asm
	{	
.reg .f64 data;
	ld.global.ca.f64 data, [%rd32772];
	}
	// end inline asm
	// begin inline asm
	bar.sync 0;
	// end inline asm
	// begin inline asm
	{	
.reg .f64 data;
	ld.global.ca.f64 data, [%rd32772];
	}
	// end inline asm
	// begin inline asm
	bar.sync 0;
	// end inline asm
	// begin inline asm
	{	
.reg .f64 data;
	ld.global.ca.f64 data, [%rd32772];
	}
	// end inline asm
	// begin inline asm
	bar.sync 0;
	// end inline asm
	// begin inline asm
	{	
.reg .f64 data;
	ld.global.ca.f64 data, [%rd32772];
	}
	// end inline asm
	// begin inline asm
	bar.sync 0;
	// end inline asm
	// begin inline asm
	{	
.reg .f64 data;
	ld.global.ca.f64 data, [%rd32772];
	}
	// end inline asm
	// begin inline asm
	bar.sync 0;
	// end inline asm
	// begin inline asm
	{	
.reg .f64 data;
	ld.global.ca.f64 data, [%rd32772];
	}
	// end inline asm
	// begin inline asm
	bar.sync 0;
	// end inline asm
	// begin inline asm
	{	
.reg .f64 data;
	ld.global.ca.f64 data, [%rd32772];
	}
	// end inline asm
	// begin inline asm
	bar.sync 0;
	// end inline asm
	// begin inline asm
	{	
.reg .f64 data;
	ld.global.ca.f64 data, [%rd32772];
	}
	// end inline asm
	// begin inline asm
	bar.sync 0;
	// end inline asm
	// begin inline asm
	{	
.reg .f64 data;
	ld.global.ca.f64 data, [%rd32772];
	}
	// end inline asm
	// begin inline asm
	bar.sync 0;
	// end inline asm
	// begin inline asm
	{	
.reg .f64 data;
	ld.global.ca.f64 data, [%rd32772];
	}
	// end inline asm
	// begin inline asm
	bar.sync 0;
	// end inline asm
	// begin inline asm
	{	
.reg .f64 data;
	ld.global.ca.f64 data, [%rd32772];
	}
	// end inline asm
	// begin inline asm
	bar.sync 0;
	// end inline asm
	// begin inline asm
	{	
.reg .f64 data;
	ld.global.ca.f64 data, [%rd32772];
	}
	// end inline asm
	// begin inline asm
	bar.sync 0;
	// end inline asm
	// begin inline asm
	{	
.reg .f64 data;
	ld.global.ca.f64 data, [%rd32772];
	}
	// end inline asm
	// begin inline asm
	bar.sync 0;
	// end inline asm
	// begin inline asm
	{	
.reg .f64 data;
	ld.global.ca.f64 data, [%rd32772];
	}
	// end inline asm
	// begin inline asm
	bar.sync 0;
	// end inline asm
	// begin inline asm
	{	
.reg .f64 data;
	ld.global.ca.f64 data, [%rd32772];
	}
	// end inline asm
	// begin inline asm
	bar.sync 0;
	// end inline asm
	// begin inline asm
	{	
.reg .f64 data;
	ld.global.ca.f64 data, [%rd32772];
	}
	// end inline asm
	// begin inline asm
	bar.sync 0;
	// end inline asm
	// begin inline asm
	{	
.reg .f64 data;
	ld.global.ca.f64 data, [%rd32772];
	}
	// end inline asm
	// begin inline asm
	bar.sync 0;
	// end inline asm
	// begin inline asm
	{	
.reg .f64 data;
	ld.global.ca.f64 data, [%rd32772];
	}
	// end inline asm
	// begin inline asm
	bar.sync 0;
	// end inline asm
	// begin inline asm
	{	
.reg .f64 data;
	ld.global.ca.f64 data, [%rd32772];
	}
	// end inline asm
	// begin inline asm
	bar.sync 0;
	// end inline asm
	// begin inline asm
	{	
.reg .f64 data;
	ld.global.ca.f64 data, [%rd32772];
	}
	// end inline asm
	// begin inline asm
	bar.sync 0;
	// end inline asm
	// begin inline asm
	{	
.reg .f64 data;
	ld.global.ca.f64 data, [%rd32772];
	}
	// end inline asm
	// begin inline asm
	bar.sync 0;
	// end inline asm
	// begin inline asm
	{	
.reg .f64 data;
	ld.global.ca.f64 data, [%rd32772];
	}
	// end inline asm
	// begin inline asm
	bar.sync 0;
	// end inline asm
	// begin inline asm
	{	
.reg .f64 data;
	ld.global.ca.f64 data, [%rd32772];
	}
	// end inline asm
	// begin inline asm
	bar.sync 0;
	// end inline asm
	// begin inline asm
	{	
.reg .f64 data;
	ld.global.ca.f64 data, [%rd32772];
	}
	// end inline asm
	// begin inline asm
	bar.sync 0;
	// end inline asm
	// begin inline asm
	{	
.reg .f64 data;
	ld.global.ca.f64 data, [%rd32772];
	}
	// end inline asm
	// begin inline asm
	bar.sync 0;
	// end inline asm
	// begin inline asm
	{	
.reg .f64 data;
	ld.global.ca.f64 data, [%rd32772];
	}
	// end inline asm
	// begin inline asm
	bar.sync 0;
	// end inline asm
	// begin inline asm
	{	
.reg .f64 data;
	ld.global.ca.f64 data, [%rd32772];
	}
	// end inline asm
	// begin inline asm
	bar.sync 0;
	// end inline asm
	// begin inline asm
	{	
.reg .f64 data;
	ld.global.ca.f64 data, [%rd32772];
	}
	// end inline asm
	// begin inline asm
	bar.sync 0;
	// end inline asm
	// begin inline asm
	{	
.reg .f64 data;
	ld.global.ca.f64 data, [%rd32772];
	}
	// end inline asm
	// begin inline asm
	bar.sync 0;
	// end inline asm
	// begin inline asm
	{	
.reg .f64 data;
	ld.global.ca.f64 data, [%rd32772];
	}
	// end inline asm
	// begin inline asm
	bar.sync 0;
	// end inline asm
	// begin inline asm
	{	
.reg .f64 data;
	ld.global.ca.f64 data, [%rd32772];
	}
	// end inline asm
	// begin inline asm
	bar.sync 0;
	// end inline asm
	// begin inline asm
	{	
.reg .f64 data;
	ld.global.ca.f64 data, [%rd32772];
	}
	// end inline asm
	// begin inline asm
	bar.sync 0;
	// end inline asm
	// begin inline asm
	{	
.reg .f64 data;
	ld.global.ca.f64 data, [%rd32772];
	}
	// end inline asm
	// begin inline asm
	bar.sync 0;
	// end inline asm
	// begin inline asm
	{	
.reg .f64 data;
	ld.global.ca.f64 data, [%rd32772];
	}
	// end inline asm
	// begin inline asm
	bar.sync 0;
	// end inline asm
	// begin inline asm
	{	
.reg .f64 data;
	ld.global.ca.f64 data, [%rd32772];
	}
	// end inline asm
	// begin inline asm
	bar.sync 0;
	// end inline asm
	// begin inline asm
	{	
.reg .f64 data;
	ld.global.ca.f64 data, [%rd32772];
	}
	// end inline asm
	// begin inline asm
	bar.sync 0;
	// end inline asm
	// begin inline asm
	{	
.reg .f64 data;
	ld.global.ca.f64 data, [%rd32772];
	}
	// end inline asm
	// begin inline asm
	bar.sync 0;
	// end inline asm
	// begin inline asm
	{	
.reg .f64 data;
	ld.global.ca.f64 data, [%rd32772];
	}
	// end inline asm
	// begin inline asm
	bar.sync 0;
	// end inline asm
	// begin inline asm
	{	
.reg .f64 data;
	ld.global.ca.f64 data, [%rd32772];
	}
	// end inline asm
	// begin inline asm
	bar.sync 0;
	// end inline asm
	// begin inline asm
	{	
.reg .f64 data;
	ld.global.ca.f64 data, [%rd32772];
	}
	// end inline asm
	// begin inline asm
	bar.sync 0;
	// end inline asm
	// begin inline asm
	{	
.reg .f64 data;
	ld.global.ca.f64 data, [%rd32772];
	}
	// end inline asm
	// begin inline asm
	bar.sync 0;
	// end inline asm
	// begin inline asm
	{	
.reg .f64 data;
	ld.global.ca.f64 data, [%rd32772];
	}
	// end inline asm
	// begin inline asm
	bar.sync 0;
	// end inline asm
	// begin inline asm
	{	
.reg .f64 data;
	ld.global.ca.f64 data, [%rd32772];
	}
	// end inline asm
	// begin inline asm
	bar.sync 0;
	// end inline asm
	// begin inline asm
	{	
.reg .f64 data;
	ld.global.ca.f64 data, [%rd32772];
	}
	// end inline asm
	// begin inline asm
	bar.sync 0;
	// end inline asm
	// begin inline asm
	{	
.reg .f64 data;
	ld.global.ca.f64 data, [%rd32772];
	}
	// end inline asm
	// begin inline asm
	bar.sync 0;
	// end inline asm
	// begin inline asm
	{	
.reg .f64 data;
	ld.global.ca.f64 data, [%rd32772];
	}
	// end inline asm
	// begin inline asm
	bar.sync 0;
	// end inline asm
	// begin inline asm
	{	
.reg .f64 data;
	ld.global.ca.f64 data, [%rd32772];
	}
	// end inline asm
	// begin inline asm
	bar.sync 0;
	// end inline asm
	// begin inline asm
	{	
.reg .f64 data;
	ld.global.ca.f64 data, [%rd32772];
	}
	// end inline asm
	// begin inline asm
	bar.sync 0;
	// end inline asm
	// begin inline asm
	{	
.reg .f64 data;
	ld.global.ca.f64 data, [%rd32772];
	}
	// end inline asm
	// begin inline asm
	bar.sync 0;
	// end inline asm
	// begin inline asm
	{	
.reg .f64 data;
	ld.global.ca.f64 data, [%rd32772];
	}
	// end inline asm
	// begin inline asm
	bar.sync 0;
	// end inline asm
	// begin inline asm
	{	
.reg .f64 data;
	ld.global.ca.f64 data, [%rd32772];
	}
	// end inline asm
	// begin inline asm
	bar.sync 0;
	// end inline asm
	// begin inline asm
	{	
.reg .f64 data;
	ld.global.ca.f64 data, [%rd32772];
	}
	// end inline asm
	// begin inline asm
	bar.sync 0;
	// end inline asm
	// begin inline asm
	{	
.reg .f64 data;
	ld.global.ca.f64 data, [%rd32772];
	}
	// end inline asm
	// begin inline asm
	bar.sync 0;
	// end inline asm
	// begin inline asm
	{	
.reg .f64 data;
	ld.global.ca.f64 data, [%rd32772];
	}
	// end inline asm
	// begin inline asm
	bar.sync 0;
	// end inline asm
	// begin inline asm
	{	
.reg .f64 data;
	ld.global.ca.f64 data, [%rd32772];
	}
	// end inline asm
	// begin inline asm
	bar.sync 0;
	// end inline asm
	// begin inline asm
	{	
.reg .f64 data;
	ld.global.ca.f64 data, [%rd32772];
	}
	// end inline asm
	// begin inline asm
	bar.sync 0;
	// end inline asm
	// begin inline asm
	{	
.reg .f64 data;
	ld.global.ca.f64 data, [%rd32772];
	}
	// end inline asm
	// begin inline asm
	bar.sync 0;
	// end inline asm
	// begin inline asm
	{	
.reg .f64 data;
	ld.global.ca.f64 data, [%rd32772];
	}
	// end inline asm
	// begin inline asm
	bar.sync 0;
	// end inline asm
	// begin inline asm
	{	
.reg .f64 data;
	ld.global.ca.f64 data, [%rd32772];
	}
	// end inline asm
	// begin inline asm
	bar.sync 0;
	// end inline asm
	// begin inline asm
	{	
.reg .f64 data;
	ld.global.ca.f64 data, [%rd32772];
	}
	// end inline asm
	// begin inline asm
	bar.sync 0;
	// end inline asm
	// begin inline asm
	{	
.reg .f64 data;
	ld.global.ca.f64 data, [%rd32772];
	}
	// end inline asm
	// begin inline asm
	bar.sync 0;
	// end inline asm
	// begin inline asm
	{	
.reg .f64 data;
	ld.global.ca.f64 data, [%rd32772];
	}
	// end inline asm
	// begin inline asm
	bar.sync 0;
	// end inline asm
	// begin inline asm
	{	
.reg .f64 data;
	ld.global.ca.f64 data, [%rd32772];
	}
	// end inline asm
	// begin inline asm
	bar.sync 0;
	// end inline asm
	// begin inline asm
	{	
.reg .f64 data;
	ld.global.ca.f64 data, [%rd32772];
	}
	// end inline asm
	// begin inline asm
	bar.sync 0;
	// end inline asm
	// begin inline asm
	{	
.reg .f64 data;
	ld.global.ca.f64 data, [%rd32772];
	}
	// end inline asm
	// begin inline asm
	bar.sync 0;
	// end inline asm
	// begin inline asm
	{	
.reg .f64 data;
	ld.global.ca.f64 data, [%rd32772];
	}
	// end inline asm
	// begin inline asm
	bar.sync 0;
	// end inline asm
	// begin inline asm
	{	
.reg .f64 data;
	ld.global.ca.f64 data, [%rd32772];
	}
	// end inline asm
	// begin inline asm
	bar.sync 0;
	// end inline asm
	// begin inline asm
	{	
.reg .f64 data;
	ld.global.ca.f64 data, [%rd32772];
	}
	// end inline asm
	// begin inline asm
	bar.sync 0;
	// end inline asm
	// begin inline asm
	{	
.reg .f64 data;
	ld.global.ca.f64 data, [%rd32772];
	}
	// end inline asm
	// begin inline asm
	bar.sync 0;
	// end inline asm
	// begin inline asm
	{	
.reg .f64 data;
	ld.global.ca.f64 data, [%rd32772];
	}
	// end inline asm
	// begin inline asm
	bar.sync 0;
	// end inline asm
	// begin inline asm
	{	
.reg .f64 data;
	ld.global.ca.f64 data, [%rd32772];
	}
	// end inline asm
	// begin inline asm
	bar.sync 0;
	// end inline asm
	// begin inline asm
	{	
.reg .f64 data;
	ld.global.ca.f64 data, [%rd32772];
	}
	// end inline asm
	// begin inline asm
	bar.sync 0;
	// end inline asm
	// begin inline asm
	{	
.reg .f64 data;
	ld.global.ca.f64 data, [%rd32772];
	}
	// end inline asm
	// begin inline asm
	bar.sync 0;
	// end inline asm
	// begin inline asm
	{	
.reg .f64 data;
	ld.global.ca.f64 data, [%rd32772];
	}
	// end inline asm
	// begin inline asm
	bar.sync 0;
	// end inline asm
	// begin inline asm
	{	
.reg .f64 data;
	ld.global.ca.f64 data, [%rd32772];
	}
	// end inline asm
	// begin inline asm
	bar.sync 0;
	// end inline asm
	// begin inline asm
	{	
.reg .f64 data;
	ld.global.ca.f64 data, [%rd32772];
	}
	// end inline asm
	// begin inline asm
	bar.sync 0;
	// end inline asm
	// begin inline asm
	{	
.reg .f64 data;
	ld.global.ca.f64 data, [%rd32772];
	}
	// end inline asm
	// begin inline asm
	bar.sync 0;
	// end inline asm
	// begin inline asm
	{	
.reg .f64 data;
	ld.global.ca.f64 data, [%rd32772];
	}
	// end inline asm
	// begin inline asm
	bar.sync 0;
	// end inline asm
	// begin inline asm
	{	
.reg .f64 data;
	ld.global.ca.f64 data, [%rd32772];
	}
	// end inline asm
	// begin inline asm
	bar.sync 0;
	// end inline asm
	// begin inline asm
	{	
.reg .f64 data;
	ld.global.ca.f64 data, [%rd32772];
	}
	// end inline asm
	// begin inline asm
	bar.sync 0;
	// end inline asm
	// begin inline asm
	{	
.reg .f64 data;
	ld.global.ca.f64 data, [%rd32772];
	}
	// end inline asm
	// begin inline asm
	bar.sync 0;
	// end inline asm
	// begin inline asm
	{	
.reg .f64 data;
	ld.global.ca.f64 data, [%rd32772];
	}
	// end inline asm
	// begin inline asm
	bar.sync 0;
	// end inline asm
	// begin inline asm
	{	
.reg .f64 data;
	ld.global.ca.f64 data, [%rd32772];
	}
	// end inline asm
	// begin inline asm
	bar.sync 0;
	// end inline asm
	// begin inline asm
	{	
.reg .f64 data;
	ld.global.ca.f64 data, [%rd32772];
	}
	// end inline asm
	// begin inline asm
	bar.sync 0;
	// end inline asm
	// begin inline asm
	{	
.reg .f64 data;
	ld.global.ca.f64 data, [%rd32772];
	}
	// end inline asm
	// begin inline asm
	bar.sync 0;
	// end inline asm
	// begin inline asm
	{	
.reg .f64 data;
	ld.global.ca.f64 data, [%rd32772];
	}
	// end inline asm
	// begin inline asm
	bar.sync 0;
	// end inline asm
	// begin inline asm
	{	
.reg .f64 data;
	ld.global.ca.f64 data, [%rd32772];
	}
	// end inline asm
	// begin inline asm
	bar.sync 0;
	// end inline asm
	// begin inline asm
	{	
.reg .f64 data;
	ld.global.ca.f64 data, [%rd32772];
	}
	// end inline asm
	// begin inline asm
	bar.sync 0;
	// end inline asm
	// begin inline asm
	{	
.reg .f64 data;
	ld.global.ca.f64 data, [%rd32772];
	}
	// end inline asm
	// begin inline asm
	bar.sync 0;
	// end inline asm
	// begin inline asm
	{	
.reg .f64 data;
	ld.global.ca.f64 data, [%rd32772];
	}
	// end inline asm
	// begin inline asm
	bar.sync 0;
	// end inline asm
	// begin inline asm
	{	
.reg .f64 data;
	ld.global.ca.f64 data, [%rd32772];
	}
	// end inline asm
	// begin inline asm
	bar.sync 0;
	// end inline asm
	// begin inline asm
	{	
.reg .f64 data;
	ld.global.ca.f64 data, [%rd32772];
	}
	// end inline asm
	// begin inline asm
	bar.sync 0;
	// end inline asm
	// begin inline asm
	{	
.reg .f64 data;
	ld.global.ca.f64 data, [%rd32772];
	}
	// end inline asm
	// begin inline asm
	bar.sync 0;
	// end inline asm
	// begin inline asm
	{	
.reg .f64 data;
	ld.global.ca.f64 data, [%rd32772];
	}
	// end inline asm
	// begin inline asm
	bar.sync 0;
	// end inline asm
	// begin inline asm
	{	
.reg .f64 data;
	ld.global.ca.f64 data, [%rd32772];
	}
	// end inline asm
	// begin inline asm
	bar.sync 0;
	// end inline asm
	// begin inline asm
	{	
.reg .f64 data;
	ld.global.ca.f64 data, [%rd32772];
	}
	// end inline asm
	// begin inline asm
	bar.sync 0;
	// end inline asm
	// begin inline asm
	{	
.reg .f64 data;
	ld.global.ca.f64 data, [%rd32772];
	}
	// end inline asm
	// begin inline asm
	bar.sync 0;
	// end inline asm
	// begin inline asm
	{	
.reg .f64 data;
	ld.global.ca.f64 data, [%rd32772];
	}
	// end inline asm
	// begin inline asm
	bar.sync 0;
	// end inline asm
	// begin inline asm
	{	
.reg .f64 data;
	ld.global.ca.f64 data, [%rd32772];
	}
	// end inline asm
	// begin inline asm
	bar.sync 0;
	// end inline asm
	// begin inline asm
	{	
.reg .f64 data;
	ld.global.ca.f64 data, [%rd32772];
	}
	// end inline asm
	// begin inline asm
	bar.sync 0;
	// end inline asm
	// begin inline asm
	{	
.reg .f64 data;
	ld.global.ca.f64 data, [%rd32772];
	}
	// end inline asm
	// begin inline asm
	bar.sync 0;
	// end inline asm
	// begin inline asm
	{	
.reg .f64 data;
	ld.global.ca.f64 data, [%rd32772];
	}
	// end inline asm
	// begin inline asm
	bar.sync 0;
	// end inline asm
	// begin inline asm
	{	
.reg .f64 data;
	ld.global.ca.f64 data, [%rd32772];
	}
	// end inline asm
	// begin inline asm
	bar.sync 0;
	// end inline asm
	// begin inline asm
	{	
.reg .f64 data;
	ld.global.ca.f64 data, [%rd32772];
	}
	// end inline asm
	// begin inline asm
	bar.sync 0;
	// end inline asm
	// begin inline asm
	{	
.reg .f64 data;
	ld.global.ca.f64 data, [%rd32772];
	}
	// end inline asm
	// begin inline asm
	bar.sync 0;
	// end inline asm
	// begin inline asm
	{	
.reg .f64 data;
	ld.global.ca.f64 data, [%rd32772];
	}
	// end inline asm
	// begin inline asm
	bar.sync 0;
	// end inline asm
	// begin inline asm
	{	
.reg .f64 data;
	ld.global.ca.f64 data, [%rd32772];
	}
	// end inline asm
	// begin inline asm
	bar.sync 0;
	// end inline asm
	// begin inline asm
	{	
.reg .f64 data;
	ld.global.ca.f64 data, [%rd32772];
	}
	// end inline asm
	// begin inline asm
	bar.sync 0;
	// end inline asm
	// begin inline asm
	{	
.reg .f64 data;
	ld.global.ca.f64 data, [%rd32772];
	}
	// end inline asm
	// begin inline asm
	bar.sync 0;
	// end inline asm
	// begin inline asm
	{	
.reg .f64 data;
	ld.global.ca.f64 data, [%rd32772];
	}
	// end inline asm
	// begin inline asm
	bar.sync 0;
	// end inline asm
	// begin inline asm
	{	
.reg .f64 data;
	ld.global.ca.f64 data, [%rd32772];
	}
	// end inline asm
	// begin inline asm
	bar.sync 0;
	// end inline asm
	// begin inline asm
	{	
.reg .f64 data;
	ld.global.ca.f64 data, [%rd32772];
	}
	// end inline asm
	// begin inline asm
	bar.sync 0;
	// end inline asm
	// begin inline asm
	{	
.reg .f64 data;
	ld.global.ca.f64 data, [%rd32772];
	}
	// end inline asm
	// begin inline asm
	bar.sync 0;
	// end inline asm
	// begin inline asm
	{	
.reg .f64 data;
	ld.global.ca.f64 data, [%rd32772];
	}
	// end inline asm
	// begin inline asm
	bar.sync 0;
	// end inline asm
	// begin inline asm
	{	
.reg .f64 data;
	ld.global.ca.f64 data, [%rd32772];
	}
	// end inline asm
	// begin inline asm
	bar.sync 0;
	// end inline asm
	// begin inline asm
	{	
.reg .f64 data;
	ld.global.ca.f64 data, [%rd32772];
	}
	// end inline asm
	// begin inline asm
	bar.sync 0;
	// end inline asm
	// begin inline asm
	{	
.reg .f64 data;
	ld.global.ca.f64 data, [%rd32772];
	}
	// end inline asm
	// begin inline asm
	bar.sync 0;
	// end inline asm
	// begin inline asm
	{	
.reg .f64 data;
	ld.global.ca.f64 data, [%rd32772];
	}
	// end inline asm
	// begin inline asm
	bar.sync 0;
	// end inline asm
	// begin inline asm
	{	
.reg .f64 data;
	ld.global.ca.f64 data, [%rd32772];
	}
	// end inline asm
	// begin inline asm
	bar.sync 0;
	// end inline asm
	// begin inline asm
	{	
.reg .f64 data;
	ld.global.ca.f64 data, [%rd32772];
	}
	// end inline asm
	// begin inline asm
	bar.sync 0;
	// end inline asm
	// begin inline asm
	{	
.reg .f64 data;
	ld.global.ca.f64 data, [%rd32772];
	}
	// end inline asm
	// begin inline asm
	bar.sync 0;
	// end inline asm
	// begin inline asm
	{	
.reg .f64 data;
	ld.global.ca.f64 data, [%rd32772];
	}
	// end inline asm
	// begin inline asm
	bar.sync 0;
	// end inline asm
	// begin inline asm
	{	
.reg .f64 data;
	ld.global.ca.f64 data, [%rd32772];
	}
	// end inline asm
	// begin inline asm
	bar.sync 0;
	// end inline asm
	// begin inline asm
	{	
.reg .f64 data;
	ld.global.ca.f64 data, [%rd32772];
	}
	// end inline asm
	// begin inline asm
	bar.sync 0;
	// end inline asm
	// begin inline asm
	{	
.reg .f64 data;
	ld.global.ca.f64 data, [%rd32772];
	}
	// end inline asm
	// begin inline asm
	bar.sync 0;
	// end inline asm
	// begin inline asm
	{	
.reg .f64 data;
	ld.global.ca.f64 data, [%rd32772];
	}
	// end inline asm
	// begin inline asm
	bar.sync 0;
	// end inline asm
	// begin inline asm
	{	
.reg .f64 data;
	ld.global.ca.f64 data, [%rd32772];
	}
	// end inline asm
	// begin inline asm
	bar.sync 0;
	// end inline asm
	// begin inline asm
	{	
.reg .f64 data;
	ld.global.ca.f64 data, [%rd32772];
	}
	// end inline asm
	// begin inline asm
	bar.sync 0;
	// end inline asm
	// begin inline asm
	{	
.reg .f64 data;
	ld.global.ca.f64 data, [%rd32772];
	}
	// end inline asm
	// begin inline asm
	bar.sync 0;
	// end inline asm
	// begin inline asm
	{	
.reg .f64 data;
	ld.global.ca.f64 data, [%rd32772];
	}
	// end inline asm
	// begin inline asm
	bar.sync 0;
	// end inline asm
	// begin inline asm
	{	
.reg .f64 data;
	ld.global.ca.f64 data, [%rd32772];
	}
	// end inline asm
	// begin inline asm
	bar.sync 0;
	// end inline asm
	// begin inline asm
	{	
.reg .f64 data;
	ld.global.ca.f64 data, [%rd32772];
	}
	// end inline asm
	// begin inline asm
	bar.sync 0;
	// end inline asm
	// begin inline asm
	{	
.reg .f64 data;
	ld.global.ca.f64 data, [%rd32772];
	}
	// end inline asm
	// begin inline asm
	bar.sync 0;
	// end inline asm
	// begin inline asm
	{	
.reg .f64 data;
	ld.global.ca.f64 data, [%rd32772];
	}
	// end inline asm
	// begin inline asm
	bar.sync 0;
	// end inline asm
	// begin inline asm
	{	
.reg .f64 data;
	ld.global.ca.f64 data, [%rd32772];
	}
	// end inline asm
	// begin inline asm
	bar.sync 0;
	// end inline asm
	// begin inline asm
	{	
.reg .f64 data;
	ld.global.ca.f64 data, [%rd32772];
	}
	// end inline asm
	// begin inline asm
	bar.sync 0;
	// end inline asm
	// begin inline asm
	{	
.reg .f64 data;
	ld.global.ca.f64 data, [%rd32772];
	}
	// end inline asm
	// begin inline asm
	bar.sync 0;
	// end inline asm
	// begin inline asm
	{	
.reg .f64 data;
	ld.global.ca.f64 data, [%rd32772];
	}
	// end inline asm
	// begin inline asm
	bar.sync 0;
	// end inline asm
	// begin inline asm
	{	
.reg .f64 data;
	ld.global.ca.f64 data, [%rd32772];
	}
	// end inline asm
	// begin inline asm
	bar.sync 0;
	// end inline asm
	// begin inline asm
	{	
.reg .f64 data;
	ld.global.ca.f64 data, [%rd32772];
	}
	// end inline asm
	// begin inline asm
	bar.sync 0;
	// end inline asm
	// begin inline asm
	{	
.reg .f64 data;
	ld.global.ca.f64 data, [%rd32772];
	}
	// end inline asm
	// begin inline asm
	bar.sync 0;
	// end inline asm
	// begin inline asm
	{	
.reg .f64 data;
	ld.global.ca.f64 data, [%rd32772];
	}
	// end inline asm
	// begin inline asm
	bar.sync 0;
	// end inline asm
	// begin inline asm
	{	
.reg .f64 data;
	ld.global.ca.f64 data, [%rd32772];
	}
	// end inline asm
	// begin inline asm
	bar.sync 0;
	// end inline asm
	// begin inline asm
	{	
.reg .f64 data;
	ld.global.ca.f64 data, [%rd32772];
	}
	// end inline asm
	// begin inline asm
	bar.sync 0;
	// end inline asm
	// begin inline asm
	{	
.reg .f64 data;
	ld.global.ca.f64 data, [%rd32772];
	}
	// end inline asm
	// begin inline asm
	bar.sync 0;
	// end inline asm
	// begin inline asm
	{	
.reg .f64 data;
	ld.global.ca.f64 data, [%rd32772];
	}
	// end inline asm
	// begin inline asm
	bar.sync 0;
	// end inline asm
	// begin inline asm
	{	
.reg .f64 data;
	ld.global.ca.f64 data, [%rd32772];
	}
	// end inline asm
	// begin inline asm
	bar.sync 0;
	// end inline asm
	// begin inline asm
	{	
.reg .f64 data;
	ld.global.ca.f64 data, [%rd32772];
	}
	// end inline asm
	// begin inline asm
	bar.sync 0;
	// end inline asm
	// begin inline asm
	{	
.reg .f64 data;
	ld.global.ca.f64 data, [%rd32772];
	}
	// end inline asm
	// begin inline asm
	bar.sync 0;
	// end inline asm
	// begin inline asm
	{	
.reg .f64 data;
	ld.global.ca.f64 data, [%rd32772];
	}
	// end inline asm
	// begin inline asm
	bar.sync 0;
	// end inline asm
	// begin inline asm
	{	
.reg .f64 data;
	ld.global.ca.f64 data, [%rd32772];
	}
	// end inline asm
	// begin inline asm
	bar.sync 0;
	// end inline asm
	// begin inline asm
	{	
.reg .f64 data;
	ld.global.ca.f64 data, [%rd32772];
	}
	// end inline asm
	// begin inline asm
	bar.sync 0;
	// end inline asm
	// begin inline asm
	{	
.reg .f64 data;
	ld.global.ca.f64 data, [%rd32772];
	}
	// end inline asm
	// begin inline asm
	bar.sync 0;
	// end inline asm
	// begin inline asm
	{	
.reg .f64 data;
	ld.global.ca.f64 data, [%rd32772];
	}
	// end inline asm
	// begin inline asm
	bar.sync 0;
	// end inline asm
	// begin inline asm
	{	
.reg .f64 data;
	ld.global.ca.f64 data, [%rd32772];
	}
	// end inline asm
	// begin inline asm
	bar.sync 0;
	// end inline asm
	// begin inline asm
	{	
.reg .f64 data;
	ld.global.ca.f64 data, [%rd32772];
	}
	// end inline asm
	// begin inline asm
	bar.sync 0;
	// end inline asm
	// begin inline asm
	{	
.reg .f64 data;
	ld.global.ca.f64 data, [%rd32772];
	}
	// end inline asm
	// begin inline asm
	bar.sync 0;
	// end inline asm
	// begin inline asm
	{	
.reg .f64 data;
	ld.global.ca.f64 data, [%rd32772];
	}
	// end inline asm
	// begin inline asm
	bar.sync 0;
	// end inline asm
	// begin inline asm
	{	
.reg .f64 data;
	ld.global.ca.f64 data, [%rd32772];
	}
	// end inline asm
	// begin inline asm
	bar.sync 0;
	// end inline asm
	// begin inline asm
	{	
.reg .f64 data;
	ld.global.ca.f64 data, [%rd32772];
	}
	// end inline asm
	// begin inline asm
	bar.sync 0;
	// end inline asm
	// begin inline asm
	{	
.reg .f64 data;
	ld.global.ca.f64 data, [%rd32772];
	}
	// end inline asm
	// begin inline asm
	bar.sync 0;
	// end inline asm
	// begin inline asm
	{	
.reg .f64 data;
	ld.global.ca.f64 data, [%rd32772];
	}
	// end inline asm
	// begin inline asm
	bar.sync 0;
	// end inline asm
	// begin inline asm
	{	
.reg .f64 data;
	ld.global.ca.f64 data, [%rd32772];
	}
	// end inline asm
	// begin inline asm
	bar.sync 0;
	// end inline asm
	// begin inline asm
	{	
.reg .f64 data;
	ld.global.ca.f64 data, [%rd32772];
	}
	// end inline asm
	// begin inline asm
	bar.sync 0;
	// end inline asm
	// begin inline asm
	{	
.reg .f64 data;
	ld.global.ca.f64 data, [%rd32772];
	}
	// end inline asm
	// begin inline asm
	bar.sync 0;
	// end inline asm
	// begin inline asm
	{	
.reg .f64 data;
	ld.global.ca.f64 data, [%rd32772];
	}
	// end inline asm
	// begin inline asm
	bar.sync 0;
	// end inline asm
	// begin inline asm
	{	
.reg .f64 data;
	ld.global.ca.f64 data, [%rd32772];
	}
	// end inline asm
	// begin inline asm
	bar.sync 0;
	// end inline asm
	// begin inline asm
	{	
.reg .f64 data;
	ld.global.ca.f64 data, [%rd32772];
	}
	// end inline asm
	// begin inline asm
	bar.sync 0;
	// end inline asm
	// begin inline asm
	{	
.reg .f64 data;
	ld.global.ca.f64 data, [%rd32772];
	}
	// end inline asm
	// begin inline asm
	bar.sync 0;
	// end inline asm
	// begin inline asm
	{	
.reg .f64 data;
	ld.global.ca.f64 data, [%rd32772];
	}
	// end inline asm
	// begin inline asm
	bar.sync 0;
	// end inline asm
	// begin inline asm
	{	
.reg .f64 data;
	ld.global.ca.f64 data, [%rd32772];
	}
	// end inline asm
	// begin inline asm
	bar.sync 0;
	// end inline asm
	// begin inline asm
	{	
.reg .f64 data;
	ld.global.ca.f64 data, [%rd32772];
	}
	// end inline asm
	// begin inline asm
	bar.sync 0;
	// end inline asm
	// begin inline asm
	{	
.reg .f64 data;
	ld.global.ca.f64 data, [%rd32772];
	}
	// end inline asm
	// begin inline asm
	bar.sync 0;
	// end inline asm
	// begin inline asm
	{	
.reg .f64 data;
	ld.global.ca.f64 data, [%rd32772];
	}
	// end inline asm
	// begin inline asm
	bar.sync 0;
	// end inline asm
	// begin inline asm
	{	
.reg .f64 data;
	ld.global.ca.f64 data, [%rd32772];
	}
	// end inline asm
	// begin inline asm
	bar.sync 0;
	// end inline asm
	// begin inline asm
	{	
.reg .f64 data;
	ld.global.ca.f64 data, [%rd32772];
	}
	// end inline asm
	// begin inline asm
	bar.sync 0;
	// end inline asm
	// begin inline asm
	{	
.reg .f64 data;
	ld.global.ca.f64 data, [%rd32772];
	}
	// end inline asm
	// begin inline asm
	bar.sync 0;
	// end inline asm
	// begin inline asm
	{	
.reg .f64 data;
	ld.global.ca.f64 data, [%rd32772];
	}
	// end inline asm
	// begin inline asm
	bar.sync 0;
	// end inline asm
	// begin inline asm
	{	
.reg .f64 data;
	ld.global.ca.f64 data, [%rd32772];
	}
	// end inline asm
	// begin inline asm
	bar.sync 0;
	// end inline asm
	// begin inline asm
	{	
.reg .f64 data;
	ld.global.ca.f64 data, [%rd32772];
	}
	// end inline asm
	// begin inline asm
	bar.sync 0;
	// end inline asm
	// begin inline asm
	{	
.reg .f64 data;
	ld.global.ca.f64 data, [%rd32772];
	}
	// end inline asm
	// begin inline asm
	bar.sync 0;
	// end inline asm
	// begin inline asm
	{	
.reg .f64 data;
	ld.global.ca.f64 data, [%rd32772];
	}
	// end inline asm
	// begin inline asm
	bar.sync 0;
	// end inline asm
	// begin inline asm
	{	
.reg .f64 data;
	ld.global.ca.f64 data, [%rd32772];
	}
	// end inline asm
	// begin inline asm
	bar.sync 0;
	// end inline asm
	// begin inline asm
	{	
.reg .f64 data;
	ld.global.ca.f64 data, [%rd32772];
	}
	// end inline asm
	// begin inline asm
	bar.sync 0;
	// end inline asm
	// begin inline asm
	{	
.reg .f64 data;
	ld.global.ca.f64 data, [%rd32772];
	}
	// end inline asm
	// begin inline asm
	bar.sync 0;
	// end inline asm
	// begin inline asm
	{	
.reg .f64 data;
	ld.global.ca.f64 data, [%rd32772];
	}
	// end inline asm
	// begin inline asm
	bar.sync 0;
	// end inline asm
	// begin inline asm
	{	
.reg .f64 data;
	ld.global.ca.f64 data, [%rd32772];
	}
	// end inline asm
	// begin inline asm
	bar.sync 0;
	// end inline asm
	// begin inline asm
	{	
.reg .f64 data;
	ld.global.ca.f64 data, [%rd32772];
	}
	// end inline asm
	// begin inline asm
	bar.sync 0;
	// end inline asm
	// begin inline asm
	{	
.reg .f64 data;
	ld.global.ca.f64 data, [%rd32772];
	}
	// end inline asm
	// begin inline asm
	bar.sync 0;
	// end inline asm
	// begin inline asm
	{	
.reg .f64 data;
	ld.global.ca.f64 data, [%rd32772];
	}
	// end inline asm
	// begin inline asm
	bar.sync 0;
	// end inline asm
	// begin inline asm
	{	
.reg .f64 data;
	ld.global.ca.f64 data, [%rd32772];
	}
	// end inline asm
	// begin inline asm
	bar.sync 0;
	// end inline asm
	// begin inline asm
	{	
.reg .f64 data;
	ld.global.ca.f64 data, [%rd32772];
	}
	// end inline asm
	// begin inline asm
	bar.sync 0;
	// end inline asm
	// begin inline asm
	{	
.reg .f64 data;
	ld.global.ca.f64 data, [%rd32772];
	}
	// end inline asm
	// begin inline asm
	bar.sync 0;
	// end inline asm
	// begin inline asm
	{	
.reg .f64 data;
	ld.global.ca.f64 data, [%rd32772];
	}
	// end inline asm
	// begin inline asm
	bar.sync 0;
	// end inline asm
	// begin inline asm
	{	
.reg .f64 data;
	ld.global.ca.f64 data, [%rd32772];
	}
	// end inline asm
	// begin inline asm
	bar.sync 0;
	// end inline asm
	// begin inline asm
	{	
.reg .f64 data;
	ld.global.ca.f64 data, [%rd32772];
	}
	// end inline asm
	// begin inline asm
	bar.sync 0;
	// end inline asm
	// begin inline asm
	{	
.reg .f64 data;
	ld.global.ca.f64 data, [%rd32772];
	}
	// end inline asm
	// begin inline asm
	bar.sync 0;
	// end inline asm
	// begin inline asm
	{	
.reg .f64 data;
	ld.global.ca.f64 data, [%rd32772];
	}
	// end inline asm
	// begin inline asm
	bar.sync 0;
	// end inline asm
	// begin inline asm
	{	
.reg .f64 data;
	ld.global.ca.f64 data, [%rd32772];
	}
	// end inline asm
	// begin inline asm
	bar.sync 0;
	// end inline asm
	// begin inline asm
	{	
.reg .f64 data;
	ld.global.ca.f64 data, [%rd32772];
	}
	// end inline asm
	// begin inline asm
	bar.sync 0;
	// end inline asm
	// begin inline asm
	{	
.reg .f64 data;
	ld.global.ca.f64 data, [%rd32772];
	}
	// end inline asm
	// begin inline asm
	bar.sync 0;
	// end inline asm
	// begin inline asm
	{	
.reg .f64 data;
	ld.global.ca.f64 data, [%rd32772];
	}
	// end inline asm
	// begin inline asm
	bar.sync 0;
	// end inline asm
	// begin inline asm
	{	
.reg .f64 data;
	ld.global.ca.f64 data, [%rd32772];
	}
	// end inline asm
	// begin inline asm
	bar.sync 0;
	// end inline asm
	// begin inline asm
	{	
.reg .f64 data;
	ld.global.ca.f64 data, [%rd32772];
	}
	// end inline asm
	// begin inline asm
	bar.sync 0;
	// end inline asm
	// begin inline asm
	{	
.reg .f64 data;
	ld.global.ca.f64 data, [%rd32772];
	}
	// end inline asm
	// begin inline asm
	bar.sync 0;
	// end inline asm
	// begin inline asm
	{	
.reg .f64 data;
	ld.global.ca.f64 data, [%rd32772];
	}
	// end inline asm
	// begin inline asm
	bar.sync 0;
	// end inline asm
	// begin inline asm
	{	
.reg .f64 data;
	ld.global.ca.f64 data, [%rd32772];
	}
	// end inline asm
	// begin inline asm
	bar.sync 0;
	// end inline asm
	// begin inline asm
	{	
.reg .f64 data;
	ld.global.ca.f64 data, [%rd32772];
	}
	// end inline asm
	// begin inline asm
	bar.sync 0;
	// end inline asm
	// begin inline asm
	{	
.reg .f64 data;
	ld.global.ca.f64 data, [%rd32772];
	}
	// end inline asm
	// begin inline asm
	bar.sync 0;
	// end inline asm
	// begin inline asm
	{	
.reg .f64 data;
	ld.global.ca.f64 data, [%rd32772];
	}
	// end inline asm
	// begin inline asm
	bar.sync 0;
	// end inline asm
	// begin inline asm
	{	
.reg .f64 data;
	ld.global.ca.f64 data, [%rd32772];
	}
	// end inline asm
	// begin inline asm
	bar.sync 0;
	// end inline asm
	// begin inline asm
	{	
.reg .f64 data;
	ld.global.ca.f64 data, [%rd32772];
	}
	// end inline asm
	// begin inline asm
	bar.sync 0;
	// end inline asm
	// begin inline asm
	{	
.reg .f64 data;
	ld.global.ca.f64 data, [%rd32772];
	}
	// end inline asm
	// begin inline asm
	bar.sync 0;
	// end inline asm
	// begin inline asm
	{	
.reg .f64 data;
	ld.global.ca.f64 data, [%rd32772];
	}
	// end inline asm
	// begin inline asm
	bar.sync 0;
	// end inline asm
	// begin inline asm
	{	
.reg .f64 data;
	ld.global.ca.f64 data, [%rd32772];
	}
	// end inline asm
	// begin inline asm
	bar.sync 0;
	// end inline asm
	// begin inline asm
	{	
.reg .f64 data;
	ld.global.ca.f64 data, [%rd32772];
	}
	// end inline asm
	// begin inline asm
	bar.sync 0;
	// end inline asm
	// begin inline asm
	{	
.reg .f64 data;
	ld.global.ca.f64 data, [%rd32772];
	}
	// end inline asm
	// begin inline asm
	bar.sync 0;
	// end inline asm
	// begin inline asm
	{	
.reg .f64 data;
	ld.global.ca.f64 data, [%rd32772];
	}
	// end inline asm
	// begin inline asm
	bar.sync 0;
	// end inline asm
	// begin inline asm
	{	
.reg .f64 data;
	ld.global.ca.f64 data, [%rd32772];
	}
	// end inline asm
	// begin inline asm
	bar.sync 0;
	// end inline asm
	// begin inline asm
	{	
.reg .f64 data;
	ld.global.ca.f64 data, [%rd32772];
	}
	// end inline asm
	// begin inline asm
	bar.sync 0;
	// end inline asm
	// begin inline asm
	{	
.reg .f64 data;
	ld.global.ca.f64 data, [%rd32772];
	}
	// end inline asm
	// begin inline asm
	bar.sync 0;
	// end inline asm
	// begin inline asm
	{	
.reg .f64 data;
	ld.global.ca.f64 data, [%rd32772];
	}
	// end inline asm
	// begin inline asm
	bar.sync 0;
	// end inline asm
	// begin inline asm
	{	
.reg .f64 data;
	ld.global.ca.f64 data, [%rd32772];
	}
	// end inline asm
	// begin inline asm
	bar.sync 0;
	// end inline asm
	// begin inline asm
	{	
.reg .f64 data;
	ld.global.ca.f64 data, [%rd32772];
	}
	// end inline asm
	// begin inline asm
	bar.sync 0;
	// end inline asm
	// begin inline asm
	{	
.reg .f64 data;
	ld.global.ca.f64 data, [%rd32772];
	}
	// end inline asm
	// begin inline asm
	bar.sync 0;
	// end inline asm
	// begin inline asm
	{	
.reg .f64 data;
	ld.global.ca.f64 data, [%rd32772];
	}
	// end inline asm
	// begin inline asm
	bar.sync 0;
	// end inline asm
	// begin inline asm
	{	
.reg .f64 data;
	ld.global.ca.f64 data, [%rd32772];
	}
	// end inline asm
	// begin inline asm
	bar.sync 0;
	// end inline asm
	// begin inline asm
	{	
.reg .f64 data;
	ld.global.ca.f64 data, [%rd32772];
	}
	// end inline asm
	// begin inline asm
	bar.sync 0;
	// end inline asm
	// begin inline asm
	{	
.reg .f64 data;
	ld.global.ca.f64 data, [%rd32772];
	}
	// end inline asm
	// begin inline asm
	bar.sync 0;
	// end inline asm
	// begin inline asm
	{	
.reg .f64 data;
	ld.global.ca.f64 data, [%rd32772];
	}
	// end inline asm
	// begin inline asm
	bar.sync 0;
	// end inline asm
	// begin inline asm
	{	
.reg .f64 data;
	ld.global.ca.f64 data, [%rd32772];
	}
	// end inline asm
	// begin inline asm
	bar.sync 0;
	// end inline asm
	// begin inline asm
	{	
.reg .f64 data;
	ld.global.ca.f64 data, [%rd32772];
	}
	// end inline asm
	// begin inline asm
	bar.sync 0;
	// end inline asm
	// begin inline asm
	{	
.reg .f64 data;
	ld.global.ca.f64 data, [%rd32772];
	}
	// end inline asm
	// begin inline asm
	bar.sync 0;
	// end inline asm
	// begin inline asm
	{	
.reg .f64 data;
	ld.global.ca.f64 data, [%rd32772];
	}
	// end inline asm
	// begin inline asm
	bar.sync 0;
	// end inline asm
	// begin inline asm
	{	
.reg .f64 data;
	ld.global.ca.f64 data, [%rd32772];
	}
	// end inline asm
	// begin inline asm
	bar.sync 0;
	// end inline asm
	// begin inline asm
	{	
.reg .f64 data;
	ld.global.ca.f64 data, [%rd32772];
	}
	// end inline asm
	// begin inline asm
	bar.sync 0;
	// end inline asm
	// begin inline asm
	{	
.reg .f64 data;
	ld.global.ca.f64 data, [%rd32772];
	}
	// end inline asm
	// begin inline asm
	bar.sync 0;
	// end inline asm
	// begin inline asm
	{	
.reg .f64 data;
	ld.global.ca.f64 data, [%rd32772];
	}
	// end inline asm
	// begin inline asm
	bar.sync 0;
	// end inline asm
	// begin inline asm
	{	
.reg .f64 data;
	ld.global.ca.f64 data, [%rd32772];
	}
	// end inline asm
	// begin inline asm
	bar.sync 0;
	// end inline asm
	// begin inline asm
	{	
.reg .f64 data;
	ld.global.ca.f64 data, [%rd32772];
	}
	// end inline asm
	// begin inline asm
	bar.sync 0;
	// end inline asm
	// begin inline asm
	{	
.reg .f64 data;
	ld.global.ca.f64 data, [%rd32772];
	}
	// end inline asm
	// begin inline asm
	bar.sync 0;
	// end inline asm
	// begin inline asm
	{	
.reg .f64 data;
	ld.global.ca.f64 data, [%rd32772];
	}
	// end inline asm
	// begin inline asm
	bar.sync 0;
	// end inline asm
	// begin inline asm
	{	
.reg .f64 data;
	ld.global.ca.f64 data, [%rd32772];
	}
	// end inline asm
	// begin inline asm
	bar.sync 0;
	// end inline asm
	// begin inline asm
	{	
.reg .f64 data;
	ld.global.ca.f64 data, [%rd32772];
	}
	// end inline asm
	// begin inline asm
	bar.sync 0;
	// end inline asm
	// begin inline asm
	{	
.reg .f64 data;
	ld.global.ca.f64 data, [%rd32772];
	}
	// end inline asm
	// begin inline asm
	bar.sync 0;
	// end inline asm
	// begin inline asm
	{	
.reg .f64 data;
	ld.global.ca.f64 data, [%rd32772];
	}
	// end inline asm
	// begin inline asm
	bar.sync 0;
	// end inline asm
	// begin inline asm
	{	
.reg .f64 data;
	ld.global.ca.f64 data, [%rd32772];
	}
	// end inline asm
	// begin inline asm
	bar.sync 0;
	// end inline asm
	// begin inline asm
	{	
.reg .f64 data;
	ld.global.ca.f64 data, [%rd32772];
	}
	// end inline asm
	// begin inline asm
	bar.sync 0;
	// end inline asm
	// begin inline asm
	{	
.reg .f64 data;
	ld.global.ca.f64 data, [%rd32772];
	}
	// end inline asm
	// begin inline asm
	bar.sync 0;
	// end inline asm
	// begin inline asm
	{	
.reg .f64 data;
	ld.global.ca.f64 data, [%rd32772];
	}
	// end inline asm
	// begin inline asm
	bar.sync 0;
	// end inline asm
	// begin inline asm
	{	
.reg .f64 data;
	ld.global.ca.f64 data, [%rd32772];
	}
	// end inline asm
	// begin inline asm
	bar.sync 0;
	// end inline asm
	// begin inline asm
	{	
.reg .f64 data;
	ld.global.ca.f64 data, [%rd32772];
	}
	// end inline asm
	// begin inline asm
	bar.sync 0;
	// end inline asm
	// begin inline asm
	{	
.reg .f64 data;
	ld.global.ca.f64 data, [%rd32772];
	}
	// end inline asm
	// begin inline asm
	bar.sync 0;
	// end inline asm
	// begin inline asm
	{	
.reg .f64 data;
	ld.global.ca.f64 data, [%rd32772];
	}
	// end inline asm
	// begin inline asm
	bar.sync 0;
	// end inline asm
	// begin inline asm
	{	
.reg .f64 data;
	ld.global.ca.f64 data, [%rd32772];
	}
	// end inline asm
	// begin inline asm
	bar.sync 0;
	// end inline asm
	// begin inline asm
	{	
.reg .f64 data;
	ld.global.ca.f64 data, [%rd32772];
	}
	// end inline asm
	// begin inline asm
	bar.sync 0;
	// end inline asm
	// begin inline asm
	{	
.reg .f64 data;
	ld.global.ca.f64 data, [%rd32772];
	}
	// end inline asm
	// begin inline asm
	bar.sync 0;
	// end inline asm
	// begin inline asm
	{	
.reg .f64 data;
	ld.global.ca.f64 data, [%rd32772];
	}
	// end inline asm
	// begin inline asm
	bar.sync 0;
	// end inline asm
	// begin inline asm
	{	
.reg .f64 data;
	ld.global.ca.f64 data, [%rd32772];
	}
	// end inline asm
	// begin inline asm
	bar.sync 0;
	// end inline asm
	// begin inline asm
	{	
.reg .f64 data;
	ld.global.ca.f64 data, [%rd32772];
	}
	// end inline asm
	// begin inline asm
	bar.sync 0;
	// end inline asm
	// begin inline asm
	{	
.reg .f64 data;
	ld.global.ca.f64 data, [%rd32772];
	}
	// end inline asm
	// begin inline asm
	bar.sync 0;
	// end inline asm
	// begin inline asm
	{	
.reg .f64 data;
	ld.global.ca.f64 data, [%rd32772];
	}
	// end inline asm
	// begin inline asm
	bar.sync 0;
	// end inline asm
	// begin inline asm
	{	
.reg .f64 data;
	ld.global.ca.f64 data, [%rd32772];
	}
	// end inline asm
	// begin inline asm
	bar.sync 0;
	// end inline asm
	// begin inline asm
	{	
.reg .f64 data;
	ld.global.ca.f64 data, [%rd32772];
	}
	// end inline asm
	// begin inline asm
	bar.sync 0;
	// end inline asm
	// begin inline asm
	{	
.reg .f64 data;
	ld.global.ca.f64 data, [%rd32772];
	}
	// end inline asm
	// begin inline asm
	bar.sync 0;
	// end inline asm
	// begin inline asm
	{	
.reg .f64 data;
	ld.global.ca.f64 data, [%rd32772];
	}
	// end inline asm
	// begin inline asm
	bar.sync 0;
	// end inline asm
	// begin inline asm
	{	
.reg .f64 data;
	ld.global.ca.f64 data, [%rd32772];
	}
	// end inline asm
	// begin inline asm
	bar.sync 0;
	// end inline asm
	// begin inline asm
	{	
.reg .f64 data;
	ld.global.ca.f64 data, [%rd32772];
	}
	// end inline asm
	// begin inline asm
	bar.sync 0;
	// end inline asm
	// begin inline asm
	{	
.reg .f64 data;
	ld.global.ca.f64 data, [%rd32772];
	}
	// end inline asm
	// begin inline asm
	bar.sync 0;
	// end inline asm
	// begin inline asm
	{	
.reg .f64 data;
	ld.global.ca.f64 data, [%rd32772];
	}
	// end inline asm
	// begin inline asm
	bar.sync 0;
	// end inline asm
	// begin inline asm
	{	
.reg .f64 data;
	ld.global.ca.f64 data, [%rd32772];
	}
	// end inline asm
	// begin inline asm
	bar.sync 0;
	// end inline asm
	// begin inline asm
	{	
.reg .f64 data;
	ld.global.ca.f64 data, [%rd32772];
	}
	// end inline asm
	// begin inline asm
	bar.sync 0;
	// end inline asm
	// begin inline asm
	{	
.reg .f64 data;
	ld.global.ca.f64 data, [%rd32772];
	}
	// end inline asm
	// begin inline asm
	bar.sync 0;
	// end inline asm
	// begin inline asm
	{	
.reg .f64 data;
	ld.global.ca.f64 data, [%rd32772];
	}
	// end inline asm
	// begin inline asm
	bar.sync 0;
	// end inline asm
	// begin inline asm
	{	
.reg .f64 data;
	ld.global.ca.f64 data, [%rd32772];
	}
	// end inline asm
	// begin inline asm
	bar.sync 0;
	// end inline asm
	// begin inline asm
	{	
.reg .f64 data;
	ld.global.ca.f64 data, [%rd32772];
	}
	// end inline asm
	// begin inline asm
	bar.sync 0;
	// end inline asm
	// begin inline asm
	{	
.reg .f64 data;
	ld.global.ca.f64 data, [%rd32772];
	}
	// end inline asm
	// begin inline asm
	bar.sync 0;
	// end inline asm
	// begin inline asm
	{	
.reg .f64 data;
	ld.global.ca.f64 data, [%rd32772];
	}
	// end inline asm
	// begin inline asm
	bar.sync 0;
	// end inline asm
	// begin inline asm
	{	
.reg .f64 data;
	ld.global.ca.f64 data, [%rd32772];
	}
	// end inline asm
	// begin inline asm
	bar.sync 0;
	// end inline asm
	// begin inline asm
	{	
.reg .f64 data;
	ld.global.ca.f64 data, [%rd32772];
	}
	// end inline asm
	// begin inline asm
	bar.sync 0;
	// end inline asm
	// begin inline asm
	{	
.reg .f64 data;
	ld.global.ca.f64 data, [%rd32772];
	}
	// end inline asm
	// begin inline asm
	bar.sync 0;
	// end inline asm
	// begin inline asm
	{	
.reg .f64 data;
	ld.global.ca.f64 data, [%rd32772];
	}
	// end inline asm
	// begin inline asm
	bar.sync 0;
	// end inline asm
	// begin inline asm
	{	
.reg .f64 data;
	ld.global.ca.f64 data, [%rd32772];
	}
	// end inline asm
	// begin inline asm
	bar.sync 0;
	// end inline asm
	// begin inline asm
	{	
.reg .f64 data;
	ld.global.ca.f64 data, [%rd32772];
	}
	// end inline asm
	// begin inline asm
	bar.sync 0;
	// end inline asm
	// begin inline asm
	{	
.reg .f64 data;
	ld.global.ca.f64 data, [%rd32772];
	}
	// end inline asm
	// begin inline asm
	bar.sync 0;
	// end inline asm
	// begin inline asm
	{	
.reg .f64 data;
	ld.global.ca.f64 data, [%rd32772];
	}
	// end inline asm
	// begin inline asm
	bar.sync 0;
	// end inline asm
	// begin inline asm
	{	
.reg .f64 data;
	ld.global.ca.f64 data, [%rd32772];
	}
	// end inline asm
	// begin inline asm
	bar.sync 0;
	// end inline asm
	// begin inline asm
	{	
.reg .f64 data;
	ld.global.ca.f64 data, [%rd32772];
	}
	// end inline asm
	// begin inline asm
	bar.sync 0;
	// end inline asm
	// begin inline asm
	{	
.reg .f64 data;
	ld.global.ca.f64 data, [%rd32772];
	}
	// end inline asm
	// begin inline asm
	bar.sync 0;
	// end inline asm
	// begin inline asm
	{	
.reg .f64 data;
	ld.global.ca.f64 data, [%rd32772];
	}
	// end inline asm
	// begin inline asm
	bar.sync 0;
	// end inline asm
	// begin inline asm
	{	
.reg .f64 data;
	ld.global.ca.f64 data, [%rd32772];
	}
	// end inline asm
	// begin inline asm
	bar.sync 0;
	// end inline asm
	// begin inline asm
	{	
.reg .f64 data;
	ld.global.ca.f64 data, [%rd32772];
	}
	// end inline asm
	// begin inline asm
	bar.sync 0;
	// end inline asm
	// begin inline asm
	{	
.reg .f64 data;
	ld.global.ca.f64 data, [%rd32772];
	}
	// end inline asm
	// begin inline asm
	bar.sync 0;
	// end inline asm
	// begin inline asm
	{	
.reg .f64 data;
	ld.global.ca.f64 data, [%rd32772];
	}
	// end inline asm
	// begin inline asm
	bar.sync 0;
	// end inline asm
	// begin inline asm
	{	
.reg .f64 data;
	ld.global.ca.f64 data, [%rd32772];
	}
	// end inline asm
	// begin inline asm
	bar.sync 0;
	// end inline asm
	// begin inline asm
	{	
.reg .f64 data;
	ld.global.ca.f64 data, [%rd32772];
	}
	// end inline asm
	// begin inline asm
	bar.sync 0;
	// end inline asm
	// begin inline asm
	{	
.reg .f64 data;
	ld.global.ca.f64 data, [%rd32772];
	}
	// end inline asm
	// begin inline asm
	bar.sync 0;
	// end inline asm
	// begin inline asm
	{	
.reg .f64 data;
	ld.global.ca.f64 data, [%rd32772];
	}
	// end inline asm
	// begin inline asm
	bar.sync 0;
	// end inline asm
	// begin inline asm
	{	
.reg .f64 data;
	ld.global.ca.f64 data, [%rd32772];
	}
	// end inline asm
	// begin inline asm
	bar.sync 0;
	// end inline asm
	// begin inline asm
	{	
.reg .f64 data;
	ld.global.ca.f64 data, [%rd32772];
	}
	// end inline asm
	// begin inline asm
	bar.sync 0;
	// end inline asm
	// begin inline asm
	{	
.reg .f64 data;
	ld.global.ca.f64 data, [%rd32772];
	}
	// end inline asm
	// begin inline asm
	bar.sync 0;
	// end inline asm
	// begin inline asm
	{	
.reg .f64 data;
	ld.global.ca.f64 data, [%rd32772];
	}
	// end inline asm
	// begin inline asm
	bar.sync 0;
	// end inline asm
	// begin inline asm
	{	
.reg .f64 data;
	ld.global.ca.f64 data, [%rd32772];
	}
	// end inline asm
	// begin inline asm
	bar.sync 0;
	// end inline asm
	// begin inline asm
	{	
.reg .f64 data;
	ld.global.ca.f64 data, [%rd32772];
	}
	// end inline asm
	// begin inline asm
	bar.sync 0;
	// end inline asm
	// begin inline asm
	{	
.reg .f64 data;
	ld.global.ca.f64 data, [%rd32772];
	}
	// end inline asm
	// begin inline asm
	bar.sync 0;
	// end inline asm
	// begin inline asm
	{	
.reg .f64 data;
	ld.global.ca.f64 data, [%rd32772];
	}
	// end inline asm
	// begin inline asm
	bar.sync 0;
	// end inline asm
	// begin inline asm
	{	
.reg .f64 data;
	ld.global.ca.f64 data, [%rd32772];
	}
	// end inline asm
	// begin inline asm
	bar.sync 0;
	// end inline asm
	// begin inline asm
	{	
.reg .f64 data;
	ld.global.ca.f64 data, [%rd32772];
	}
	// end inline asm
	// begin inline asm
	bar.sync 0;
	// end inline asm
	// begin inline asm
	{	
.reg .f64 data;
	ld.global.ca.f64 data, [%rd32772];
	}
	// end inline asm
	// begin inline asm
	bar.sync 0;
	// end inline asm
	// begin inline asm
	{	
.reg .f64 data;
	ld.global.ca.f64 data, [%rd32772];
	}
	// end inline asm
	// begin inline asm
	bar.sync 0;
	// end inline asm
	// begin inline asm
	{	
.reg .f64 data;
	ld.global.ca.f64 data, [%rd32772];
	}
	// end inline asm
	// begin inline asm
	bar.sync 0;
	// end inline asm
	// begin inline asm
	{	
.reg .f64 data;
	ld.global.ca.f64 data, [%rd32772];
	}
	// end inline asm
	// begin inline asm
	bar.sync 0;
	// end inline asm
	// begin inline asm
	{	
.reg .f64 data;
	ld.global.ca.f64 data, [%rd32772];
	}
	// end inline asm
	// begin inline asm
	bar.sync 0;
	// end inline asm
	// begin inline asm
	{	
.reg .f64 data;
	ld.global.ca.f64 data, [%rd32772];
	}
	// end inline asm
	// begin inline asm
	bar.sync 0;
	// end inline asm
	// begin inline asm
	{	
.reg .f64 data;
	ld.global.ca.f64 data, [%rd32772];
	}
	// end inline asm
	// begin inline asm
	bar.sync 0;
	// end inline asm
	// begin inline asm
	{	
.reg .f64 data;
	ld.global.ca.f64 data, [%rd32772];
	}
	// end inline asm
	// begin inline asm
	bar.sync 0;
	// end inline asm
	// begin inline asm
	{	
.reg .f64 data;
	ld.global.ca.f64 data, [%rd32772];
	}
	// end inline asm
	// begin inline asm
	bar.sync 0;
	// end inline asm
	// begin inline asm
	{	
.reg .f64 data;
	ld.global.ca.f64 data, [%rd32772];
	}
	// end inline asm
	// begin inline asm
	bar.sync 0;
	// end inline asm
	// begin inline asm
	{	
.reg .f64 data;
	ld.global.ca.f64 data, [%rd32772];
	}
	// end inline asm
	// begin inline asm
	bar.sync 0;
	// end inline asm
	// begin inline asm
	{	
.reg .f64 data;
	ld.global.ca.f64 data, [%rd32772];
	}
	// end inline asm
	// begin inline asm
	bar.sync 0;
	// end inline asm
	// begin inline asm
	{	
.reg .f64 data;
	ld.global.ca.f64 data, [%rd32772];
	}
	// end inline asm
	// begin inline asm
	bar.sync 0;
	// end inline asm
	// begin inline asm
	{	
.reg .f64 data;
	ld.global.ca.f64 data, [%rd32772];
	}
	// end inline asm
	// begin inline asm
	bar.sync 0;
	// end inline asm
	// begin inline asm
	{	
.reg .f64 data;
	ld.global.ca.f64 data, [%rd32772];
	}
	// end inline asm
	// begin inline asm
	bar.sync 0;
	// end inline asm
	// begin inline asm
	{	
.reg .f64 data;
	ld.global.ca.f64 data, [%rd32772];
	}
	// end inline asm
	// begin inline asm
	bar.sync 0;
	// end inline asm
	// begin inline asm
	{	
.reg .f64 data;
	ld.global.ca.f64 data, [%rd32772];
	}
	// end inline asm
	// begin inline asm
	bar.sync 0;
	// end inline asm
	// begin inline asm
	{	
.reg .f64 data;
	ld.global.ca.f64 data, [%rd32772];
	}
	// end inline asm
	// begin inline asm
	bar.sync 0;
	// end inline asm
	// begin inline asm
	{	
.reg .f64 data;
	ld.global.ca.f64 data, [%rd32772];
	}
	// end inline asm
	// begin inline asm
	bar.sync 0;
	// end inline asm
	// begin inline asm
	{	
.reg .f64 data;
	ld.global.ca.f64 data, [%rd32772];
	}
	// end inline asm
	// begin inline asm
	bar.sync 0;
	// end inline asm
	// begin inline asm
	{	
.reg .f64 data;
	ld.global.ca.f64 data, [%rd32772];
	}
	// end inline asm
	// begin inline asm
	bar.sync 0;
	// end inline asm
	// begin inline asm
	{	
.reg .f64 data;
	ld.global.ca.f64 data, [%rd32772];
	}
	// end inline asm
	// begin inline asm
	bar.sync 0;
	// end inline asm
	// begin inline asm
	{	
.reg .f64 data;
	ld.global.ca.f64 data, [%rd32772];
	}
	// end inline asm
	// begin inline asm
	bar.sync 0;
	// end inline asm
	// begin inline asm
	{	
.reg .f64 data;
	ld.global.ca.f64 data, [%rd32772];
	}
	// end inline asm
	// begin inline asm
	bar.sync 0;
	// end inline asm
	// begin inline asm
	{	
.reg .f64 data;
	ld.global.ca.f64 data, [%rd32772];
	}
	// end inline asm
	// begin inline asm
	bar.sync 0;
	// end inline asm
	// begin inline asm
	{	
.reg .f64 data;
	ld.global.ca.f64 data, [%rd32772];
	}
	// end inline asm
	// begin inline asm
	bar.sync 0;
	// end inline asm
	// begin inline asm
	{	
.reg .f64 data;
	ld.global.ca.f64 data, [%rd32772];
	}
	// end inline asm
	// begin inline asm
	bar.sync 0;
	// end inline asm
	// begin inline asm
	{	
.reg .f64 data;
	ld.global.ca.f64 data, [%rd32772];
	}
	// end inline asm
	// begin inline asm
	bar.sync 0;
	// end inline asm
	// begin inline asm
	{	
.reg .f64 data;
	ld.global.ca.f64 data, [%rd32772];
	}
	// end inline asm
	// begin inline asm
	bar.sync 0;
	// end inline asm
	// begin inline asm
	{	
.reg .f64 data;
	ld.global.ca.f64 data, [%rd32772];
	}
	// end inline asm
	// begin inline asm
	bar.sync 0;
	// end inline asm
	// begin inline asm
	{	
.reg .f64 data;
	ld.global.ca.f64 data, [%rd32772];
	}
	// end inline asm
	// begin inline asm
	bar.sync 0;
	// end inline asm
	// begin inline asm
	{	
.reg .f64 data;
	ld.global.ca.f64 data, [%rd32772];
	}
	// end inline asm
	// begin inline asm
	bar.sync 0;
	// end inline asm
	// begin inline asm
	{	
.reg .f64 data;
	ld.global.ca.f64 data, [%rd32772];
	}
	// end inline asm
	// begin inline asm
	bar.sync 0;
	// end inline asm
	// begin inline asm
	{	
.reg .f64 data;
	ld.global.ca.f64 data, [%rd32772];
	}
	// end inline asm
	// begin inline asm
	bar.sync 0;
	// end inline asm
	// begin inline asm
	{	
.reg .f64 data;
	ld.global.ca.f64 data, [%rd32772];
	}
	// end inline asm
	// begin inline asm
	bar.sync 0;
	// end inline asm
	// begin inline asm
	{	
.reg .f64 data;
	ld.global.ca.f64 data, [%rd32772];
	}
	// end inline asm
	// begin inline asm
	bar.sync 0;
	// end inline asm
	// begin inline asm
	{	
.reg .f64 data;
	ld.global.ca.f64 data, [%rd32772];
	}
	// end inline asm
	// begin inline asm
	bar.sync 0;
	// end inline asm
	// begin inline asm
	{	
.reg .f64 data;
	ld.global.ca.f64 data, [%rd32772];
	}
	// end inline asm
	// begin inline asm
	bar.sync 0;
	// end inline asm
	// begin inline asm
	{	
.reg .f64 data;
	ld.global.ca.f64 data, [%rd32772];
	}
	// end inline asm
	// begin inline asm
	bar.sync 0;
	// end inline asm
	// begin inline asm
	{	
.reg .f64 data;
	ld.global.ca.f64 data, [%rd32772];
	}
	// end inline asm
	// begin inline asm
	bar.sync 0;
	// end inline asm
	// begin inline asm
	{	
.reg .f64 data;
	ld.global.ca.f64 data, [%rd32772];
	}
	// end inline asm
	// begin inline asm
	bar.sync 0;
	// end inline asm
	// begin inline asm
	{	
.reg .f64 data;
	ld.global.ca.f64 data, [%rd32772];
	}
	// end inline asm
	// begin inline asm
	bar.sync 0;
	// end inline asm
	// begin inline asm
	{	
.reg .f64 data;
	ld.global.ca.f64 data, [%rd32772];
	}
	// end inline asm
	// begin inline asm
	bar.sync 0;
	// end inline asm
	// begin inline asm
	{	
.reg .f64 data;
	ld.global.ca.f64 data, [%rd32772];
	}
	// end inline asm
	// begin inline asm
	bar.sync 0;
	// end inline asm
	// begin inline asm
	{	
.reg .f64 data;
	ld.global.ca.f64 data, [%rd32772];
	}
	// end inline asm
	// begin inline asm
	bar.sync 0;
	// end inline asm
	// begin inline asm
	{	
.reg .f64 data;
	ld.global.ca.f64 data, [%rd32772];
	}
	// end inline asm
	// begin inline asm
	bar.sync 0;
	// end inline asm
	// begin inline asm
	{	
.reg .f64 data;
	ld.global.ca.f64 data, [%rd32772];
	}
	// end inline asm
	// begin inline asm
	bar.sync 0;
	// end inline asm
	// begin inline asm
	{	
.reg .f64 data;
	ld.global.ca.f64 data, [%rd32772];
	}
	// end inline asm
	// begin inline asm
	bar.sync 0;
	// end inline asm
	// begin inline asm
	{	
.reg .f64 data;
	ld.global.ca.f64 data, [%rd32772];
	}
	// end inline asm
	// begin inline asm
	bar.sync 0;
	// end inline asm
	// begin inline asm
	{	
.reg .f64 data;
	ld.global.ca.f64 data, [%rd32772];
	}
	// end inline asm
	// begin inline asm
	bar.sync 0;
	// end inline asm
	// begin inline asm
	{	
.reg .f64 data;
	ld.global.ca.f64 data, [%rd32772];
	}
	// end inline asm
	// begin inline asm
	bar.sync 0;
	// end inline asm
	// begin inline asm
	{	
.reg .f64 data;
	ld.global.ca.f64 data, [%rd32772];
	}
	// end inline asm
	// begin inline asm
	bar.sync 0;
	// end inline asm
	// begin inline asm
	{	
.reg .f64 data;
	ld.global.ca.f64 data, [%rd32772];
	}
	// end inline asm
	// begin inline asm
	bar.sync 0;
	// end inline asm
	// begin inline asm
	{	
.reg .f64 data;
	ld.global.ca.f64 data, [%rd32772];
	}
	// end inline asm
	// begin inline asm
	bar.sync 0;
	// end inline asm
	// begin inline asm
	{	
.reg .f64 data;
	ld.global.ca.f64 data, [%rd32772];
	}
	// end inline asm
	// begin inline asm
	bar.sync 0;
	// end inline asm
	// begin inline asm
	{	
.reg .f64 data;
	ld.global.ca.f64 data, [%rd32772];
	}
	// end inline asm
	// begin inline asm
	bar.sync 0;
	// end inline asm
	// begin inline asm
	{	
.reg .f64 data;
	ld.global.ca.f64 data, [%rd32772];
	}
	// end inline asm
	// begin inline asm
	bar.sync 0;
	// end inline asm
	// begin inline asm
	{	
.reg .f64 data;
	ld.global.ca.f64 data, [%rd32772];
	}
	// end inline asm
	// begin inline asm
	bar.sync 0;
	// end inline asm
	// begin inline asm
	{	
.reg .f64 data;
	ld.global.ca.f64 data, [%rd32772];
	}
	// end inline asm
	// begin inline asm
	bar.sync 0;
	// end inline asm
	// begin inline asm
	{	
.reg .f64 data;
	ld.global.ca.f64 data, [%rd32772];
	}
	// end inline asm
	// begin inline asm
	bar.sync 0;
	// end inline asm
	// begin inline asm
	{	
.reg .f64 data;
	ld.global.ca.f64 data, [%rd32772];
	}
	// end inline asm
	// begin inline asm
	bar.sync 0;
	// end inline asm
	// begin inline asm
	{	
.reg .f64 data;
	ld.global.ca.f64 data, [%rd32772];
	}
	// end inline asm
	// begin inline asm
	bar.sync 0;
	// end inline asm
	// begin inline asm
	{	
.reg .f64 data;
	ld.global.ca.f64 data, [%rd32772];
	}
	// end inline asm
	// begin inline asm
	bar.sync 0;
	// end inline asm
	// begin inline asm
	{	
.reg .f64 data;
	ld.global.ca.f64 data, [%rd32772];
	}
	// end inline asm
	// begin inline asm
	bar.sync 0;
	// end inline asm
	// begin inline asm
	{	
.reg .f64 data;
	ld.global.ca.f64 data, [%rd32772];
	}
	// end inline asm
	// begin inline asm
	bar.sync 0;
	// end inline asm
	// begin inline asm
	{	
.reg .f64 data;
	ld.global.ca.f64 data, [%rd32772];
	}
	// end inline asm
	// begin inline asm
	bar.sync 0;
	// end inline asm
	// begin inline asm
	{	
.reg .f64 data;
	ld.global.ca.f64 data, [%rd32772];
	}
	// end inline asm
	// begin inline asm
	bar.sync 0;
	// end inline asm
	// begin inline asm
	{	
.reg .f64 data;
	ld.global.ca.f64 data, [%rd32772];
	}
	// end inline asm
	// begin inline asm
	bar.sync 0;
	// end inline asm
	// begin inline asm
	{	
.reg .f64 data;
	ld.global.ca.f64 data, [%rd32772];
	}
	// end inline asm
	// begin inline asm
	bar.sync 0;
	// end inline asm
	// begin inline asm
	{	
.reg .f64 data;
	ld.global.ca.f64 data, [%rd32772];
	}
	// end inline asm
	// begin inline asm
	bar.sync 0;
	// end inline asm
	// begin inline asm
	{	
.reg .f64 data;
	ld.global.ca.f64 data, [%rd32772];
	}
	// end inline asm
	// begin inline asm
	bar.sync 0;
	// end inline asm
	// begin inline asm
	{	
.reg .f64 data;
	ld.global.ca.f64 data, [%rd32772];
	}
	// end inline asm
	// begin inline asm
	bar.sync 0;
	// end inline asm
	// begin inline asm
	{	
.reg .f64 data;
	ld.global.ca.f64 data, [%rd32772];
	}
	// end inline asm
	// begin inline asm
	bar.sync 0;
	// end inline asm
	// begin inline asm
	{	
.reg .f64 data;
	ld.global.ca.f64 data, [%rd32772];
	}
	// end inline asm
	// begin inline asm
	bar.sync 0;
	// end inline asm
	// begin inline asm
	{	
.reg .f64 data;
	ld.global.ca.f64 data, [%rd32772];
	}
	// end inline asm
	// begin inline asm
	bar.sync 0;
	// end inline asm
	// begin inline asm
	{	
.reg .f64 data;
	ld.global.ca.f64 data, [%rd32772];
	}
	// end inline asm
	// begin inline asm
	bar.sync 0;
	// end inline asm
	// begin inline asm
	{	
.reg .f64 data;
	ld.global.ca.f64 data, [%rd32772];
	}
	// end inline asm
	// begin inline asm
	bar.sync 0;
	// end inline asm
	// begin inline asm
	{	
.reg .f64 data;
	ld.global.ca.f64 data, [%rd32772];
	}
	// end inline asm
	// begin inline asm
	bar.sync 0;
	// end inline asm
	// begin inline asm
	{	
.reg .f64 data;
	ld.global.ca.f64 data, [%rd32772];
	}
	// end inline asm
	// begin inline asm
	bar.sync 0;
	// end inline asm
	// begin inline asm
	{	
.reg .f64 data;
	ld.global.ca.f64 data, [%rd32772];
	}
	// end inline asm
	// begin inline asm
	bar.sync 0;
	// end inline asm
	// begin inline asm
	{	
.reg .f64 data;
	ld.global.ca.f64 data, [%rd32772];
	}
	// end inline asm
	// begin inline asm
	bar.sync 0;
	// end inline asm
	// begin inline asm
	{	
.reg .f64 data;
	ld.global.ca.f64 data, [%rd32772];
	}
	// end inline asm
	// begin inline asm
	bar.sync 0;
	// end inline asm
	// begin inline asm
	{	
.reg .f64 data;
	ld.global.ca.f64 data, [%rd32772];
	}
	// end inline asm
	// begin inline asm
	bar.sync 0;
	// end inline asm
	// begin inline asm
	{	
.reg .f64 data;
	ld.global.ca.f64 data, [%rd32772];
	}
	// end inline asm
	// begin inline asm
	bar.sync 0;
	// end inline asm
	// begin inline asm
	{	
.reg .f64 data;
	ld.global.ca.f64 data, [%rd32772];
	}
	// end inline asm
	// begin inline asm
	bar.sync 0;
	// end inline asm
	// begin inline asm
	{	
.reg .f64 data;
	ld.global.ca.f64 data, [%rd32772];
	}
	// end inline asm
	// begin inline asm
	bar.sync 0;
	// end inline asm
	// begin inline asm
	{	
.reg .f64 data;
	ld.global.ca.f64 data, [%rd32772];
	}
	// end inline asm
	// begin inline asm
	bar.sync 0;
	// end inline asm
	// begin inline asm
	{	
.reg .f64 data;
	ld.global.ca.f64 data, [%rd32772];
	}
	// end inline asm
	// begin inline asm
	bar.sync 0;
	// end inline asm
	// begin inline asm
	{	
.reg .f64 data;
	ld.global.ca.f64 data, [%rd32772];
	}
	// end inline asm
	// begin inline asm
	bar.sync 0;
	// end inline asm
	// begin inline asm
	{	
.reg .f64 data;
	ld.global.ca.f64 data, [%rd32772];
	}
	// end inline asm
	// begin inline asm
	bar.sync 0;
	// end inline asm
	// begin inline asm
	{	
.reg .f64 data;
	ld.global.ca.f64 data, [%rd32772];
	}
	// end inline asm
	// begin inline asm
	bar.sync 0;
	// end inline asm
	// begin inline asm
	{	
.reg .f64 data;
	ld.global.ca.f64 data, [%rd32772];
	}
	// end inline asm
	// begin inline asm
	bar.sync 0;
	// end inline asm
	// begin inline asm
	{	
.reg .f64 data;
	ld.global.ca.f64 data, [%rd32772];
	}
	// end inline asm
	// begin inline asm
	bar.sync 0;
	// end inline asm
	// begin inline asm
	{	
.reg .f64 data;
	ld.global.ca.f64 data, [%rd32772];
	}
	// end inline asm
	// begin inline asm
	bar.sync 0;
	// end inline asm
	// begin inline asm
	{	
.reg .f64 data;
	ld.global.ca.f64 data, [%rd32772];
	}
	// end inline asm
	// begin inline asm
	bar.sync 0;
	// end inline asm
	// begin inline asm
	{	
.reg .f64 data;
	ld.global.ca.f64 data, [%rd32772];
	}
	// end inline asm
	// begin inline asm
	bar.sync 0;
	// end inline asm
	// begin inline asm
	{	
.reg .f64 data;
	ld.global.ca.f64 data, [%rd32772];
	}
	// end inline asm
	// begin inline asm
	bar.sync 0;
	// end inline asm
	// begin inline asm
	{	
.reg .f64 data;
	ld.global.ca.f64 data, [%rd32772];
	}
	// end inline asm
	// begin inline asm
	bar.sync 0;
	// end inline asm
	// begin inline asm
	{	
.reg .f64 data;
	ld.global.ca.f64 data, [%rd32772];
	}
	// end inline asm
	// begin inline asm
	bar.sync 0;
	// end inline asm
	// begin inline asm
	{	
.reg .f64 data;
	ld.global.ca.f64 data, [%rd32772];
	}
	// end inline asm
	// begin inline asm
	bar.sync 0;
	// end inline asm
	// begin inline asm
	{	
.reg .f64 data;
	ld.global.ca.f64 data, [%rd32772];
	}
	// end inline asm
	// begin inline asm
	bar.sync 0;
	// end inline asm
	// begin inline asm
	{	
.reg .f64 data;
	ld.global.ca.f64 data, [%rd32772];
	}
	// end inline asm
	// begin inline asm
	bar.sync 0;
	// end inline asm
	// begin inline asm
	{	
.reg .f64 data;
	ld.global.ca.f64 data, [%rd32772];
	}
	// end inline asm
	// begin inline asm
	bar.sync 0;
	// end inline asm
	// begin inline asm
	{	
.reg .f64 data;
	ld.global.ca.f64 data, [%rd32772];
	}
	// end inline asm
	// begin inline asm
	bar.sync 0;
	// end inline asm
	// begin inline asm
	{	
.reg .f64 data;
	ld.global.ca.f64 data, [%rd32772];
	}
	// end inline asm
	// begin inline asm
	bar.sync 0;
	// end inline asm
	// begin inline asm
	{	
.reg .f64 data;
	ld.global.ca.f64 data, [%rd32772];
	}
	// end inline asm
	// begin inline asm
	bar.sync 0;
	// end inline asm
	// begin inline asm
	{	
.reg .f64 data;
	ld.global.ca.f64 data, [%rd32772];
	}
	// end inline asm
	// begin inline asm
	bar.sync 0;
	// end inline asm
	// begin inline asm
	{	
.reg .f64 data;
	ld.global.ca.f64 data, [%rd32772];
	}
	// end inline asm
	// begin inline asm
	bar.sync 0;
	// end inline asm
	// begin inline asm
	{	
.reg .f64 data;
	ld.global.ca.f64 data, [%rd32772];
	}
	// end inline asm
	// begin inline asm
	bar.sync 0;
	// end inline asm
	// begin inline asm
	{	
.reg .f64 data;
	ld.global.ca.f64 data, [%rd32772];
	}
	// end inline asm
	// begin inline asm
	bar.sync 0;
	// end inline asm
	// begin inline asm
	{	
.reg .f64 data;
	ld.global.ca.f64 data, [%rd32772];
	}
	// end inline asm
	// begin inline asm
	bar.sync 0;
	// end inline asm
	// begin inline asm
	{	
.reg .f64 data;
	ld.global.ca.f64 data, [%rd32772];
	}
	// end inline asm
	// begin inline asm
	bar.sync 0;
	// end inline asm
	// begin inline asm
	{	
.reg .f64 data;
	ld.global.ca.f64 data, [%rd32772];
	}
	// end inline asm
	// begin inline asm
	bar.sync 0;
	// end inline asm
	// begin inline asm
	{	
.reg .f64 data;
	ld.global.ca.f64 data, [%rd32772];
	}
	// end inline asm
	// begin inline asm
	bar.sync 0;
	// end inline asm
	// begin inline asm
	{	
.reg .f64 data;
	ld.global.ca.f64 data, [%rd32772];
	}
	// end inline asm
	// begin inline asm
	bar.sync 0;
	// end inline asm
	// begin inline asm
	{	
.reg .f64 data;
	ld.global.ca.f64 data, [%rd32772];
	}
	// end inline asm
	// begin inline asm
	bar.sync 0;
	// end inline asm
	// begin inline asm
	{	
.reg .f64 data;
	ld.global.ca.f64 data, [%rd32772];
	}
	// end inline asm
	// begin inline asm
	bar.sync 0;
	// end inline asm
	// begin inline asm
	{	
.reg .f64 data;
	ld.global.ca.f64 data, [%rd32772];
	}
	// end inline asm
	// begin inline asm
	bar.sync 0;
	// end inline asm
	// begin inline asm
	{	
.reg .f64 data;
	ld.global.ca.f64 data, [%rd32772];
	}
	// end inline asm
	// begin inline asm
	bar.sync 0;
	// end inline asm
	// begin inline asm
	{	
.reg .f64 data;
	ld.global.ca.f64 data, [%rd32772];
	}
	// end inline asm
	// begin inline asm
	bar.sync 0;
	// end inline asm
	// begin inline asm
	{	
.reg .f64 data;
	ld.global.ca.f64 data, [%rd32772];
	}
	// end inline asm
	// begin inline asm
	bar.sync 0;
	// end inline asm
	// begin inline asm
	{	
.reg .f64 data;
	ld.global.ca.f64 data, [%rd32772];
	}
	// end inline asm
	// begin inline asm
	bar.sync 0;
	// end inline asm
	// begin inline asm
	{	
.reg .f64 data;
	ld.global.ca.f64 data, [%rd32772];
	}
	// end inline asm
	// begin inline asm
	bar.sync 0;
	// end inline asm
	// begin inline asm
	{	
.reg .f64 data;
	ld.global.ca.f64 data, [%rd32772];
	}
	// end inline asm
	// begin inline asm
	bar.sync 0;
	// end inline asm
	// begin inline asm
	{	
.reg .f64 data;
	ld.global.ca.f64 data, [%rd32772];
	}
	// end inline asm
	// begin inline asm
	bar.sync 0;
	// end inline asm
	// begin inline asm
	{	
.reg .f64 data;
	ld.global.ca.f64 data, [%rd32772];
	}
	// end inline asm
	// begin inline asm
	bar.sync 0;
	// end inline asm
	// begin inline asm
	{	
.reg .f64 data;
	ld.global.ca.f64 data, [%rd32772];
	}
	// end inline asm
	// begin inline asm
	bar.sync 0;
	// end inline asm
	// begin inline asm
	{	
.reg .f64 data;
	ld.global.ca.f64 data, [%rd32772];
	}
	// end inline asm
	// begin inline asm
	bar.sync 0;
	// end inline asm
	// begin inline asm
	{	
.reg .f64 data;
	ld.global.ca.f64 data, [%rd32772];
	}
	// end inline asm
	// begin inline asm
	bar.sync 0;
	// end inline asm
	// begin inline asm
	{	
.reg .f64 data;
	ld.global.ca.f64 data, [%rd32772];
	}
	// end inline asm
	// begin inline asm
	bar.sync 0;
	// end inline asm
	// begin inline asm
	{	
.reg .f64 data;
	ld.global.ca.f64 data, [%rd32772];
	}
	// end inline asm
	// begin inline asm
	bar.sync 0;
	// end inline asm
	// begin inline asm
	{	
.reg .f64 data;
	ld.global.ca.f64 data, [%rd32772];
	}
	// end inline asm
	// begin inline asm
	bar.sync 0;
	// end inline asm
	// begin inline asm
	{	
.reg .f64 data;
	ld.global.ca.f64 data, [%rd32772];
	}
	// end inline asm
	// begin inline asm
	bar.sync 0;
	// end inline asm
	// begin inline asm
	{	
.reg .f64 data;
	ld.global.ca.f64 data, [%rd32772];
	}
	// end inline asm
	// begin inline asm
	bar.sync 0;
	// end inline asm
	// begin inline asm
	{	
.reg .f64 data;
	ld.global.ca.f64 data, [%rd32772];
	}
	// end inline asm
	// begin inline asm
	bar.sync 0;
	// end inline asm
	// begin inline asm
	{	
.reg .f64 data;
	ld.global.ca.f64 data, [%rd32772];
	}
	// end inline asm
	// begin inline asm
	bar.sync 0;
	// end inline asm
	// begin inline asm
	{	
.reg .f64 data;
	ld.global.ca.f64 data, [%rd32772];
	}
	// end inline asm
	// begin inline asm
	bar.sync 0;
	// end inline asm
	// begin inline asm
	{	
.reg .f64 data;
	ld.global.ca.f64 data, [%rd32772];
	}
	// end inline asm
	// begin inline asm
	bar.sync 0;
	// end inline asm
	// begin inline asm
	{	
.reg .f64 data;
	ld.global.ca.f64 data, [%rd32772];
	}
	// end inline asm
	// begin inline asm
	bar.sync 0;
	// end inline asm
	// begin inline asm
	{	
.reg .f64 data;
	ld.global.ca.f64 data, [%rd32772];
	}
	// end inline asm
	// begin inline asm
	bar.sync 0;
	// end inline asm
	// begin inline asm
	{	
.reg .f64 data;
	ld.global.ca.f64 data, [%rd32772];
	}
	// end inline asm
	// begin inline asm
	bar.sync 0;
	// end inline asm
	// begin inline asm
	{	
.reg .f64 data;
	ld.global.ca.f64 data, [%rd32772];
	}
	// end inline asm
	// begin inline asm
	bar.sync 0;
	// end inline asm
	// begin inline asm
	{	
.reg .f64 data;
	ld.global.ca.f64 data, [%rd32772];
	}
	// end inline asm
	// begin inline asm
	bar.sync 0;
	// end inline asm
	// begin inline asm
	{	
.reg .f64 data;
	ld.global.ca.f64 data, [%rd32772];
	}
	// end inline asm
	// begin inline asm
	bar.sync 0;
	// end inline asm
	// begin inline asm
	{	
.reg .f64 data;
	ld.global.ca.f64 data, [%rd32772];
	}
	// end inline asm
	// begin inline asm
	bar.sync 0;
	// end inline asm
	// begin inline asm
	{	
.reg .f64 data;
	ld.global.ca.f64 data, [%rd32772];
	}
	// end inline asm
	// begin inline asm
	bar.sync 0;
	// end inline asm
	// begin inline asm
	{	
.reg .f64 data;
	ld.global.ca.f64 data, [%rd32772];
	}
	// end inline asm
	// begin inline asm
	bar.sync 0;
	// end inline asm
	// begin inline asm
	{	
.reg .f64 data;
	ld.global.ca.f64 data, [%rd32772];
	}
	// end inline asm
	// begin inline asm
	bar.sync 0;
	// end inline asm
	// begin inline asm
	{	
.reg .f64 data;
	ld.global.ca.f64 data, [%rd32772];
	}
	// end inline asm
	// begin inline asm
	bar.sync 0;
	// end inline asm
	// begin inline asm
	{	
.reg .f64 data;
	ld.global.ca.f64 data, [%rd32772];
	}
	// end inline asm
	// begin inline asm
	bar.sync 0;
	// end inline asm
	// begin inline asm
	{	
.reg .f64 data;
	ld.global.ca.f64 data, [%rd32772];
	}
	// end inline asm
	// begin inline asm
	bar.sync 0;
	// end inline asm
	// begin inline asm
	{	
.reg .f64 data;
	ld.global.ca.f64 data, [%rd32772];
	}
	// end inline asm
	// begin inline asm
	bar.sync 0;
	// end inline asm
	// begin inline asm
	{	
.reg .f64 data;
	ld.global.ca.f64 data, [%rd32772];
	}
	// end inline asm
	// begin inline asm
	bar.sync 0;
	// end inline asm
	// begin inline asm
	{	
.reg .f64 data;
	ld.global.ca.f64 data, [%rd32772];
	}
	// end inline asm
	// begin inline asm
	bar.sync 0;
	// end inline asm
	// begin inline asm
	{	
.reg .f64 data;
	ld.global.ca.f64 data, [%rd32772];
	}
	// end inline asm
	// begin inline asm
	bar.sync 0;
	// end inline asm
	// begin inline asm
	{	
.reg .f64 data;
	ld.global.ca.f64 data, [%rd32772];
	}
	// end inline asm
	// begin inline asm
	bar.sync 0;
	// end inline asm
	// begin inline asm
	{	
.reg .f64 data;
	ld.global.ca.f64 data, [%rd32772];
	}
	// end inline asm
	// begin inline asm
	bar.sync 0;
	// end inline asm
	// begin inline asm
	{	
.reg .f64 data;
	ld.global.ca.f64 data, [%rd32772];
	}
	// end inline asm
	// begin inline asm
	bar.sync 0;
	// end inline asm
	// begin inline asm
	{	
.reg .f64 data;
	ld.global.ca.f64 data, [%rd32772];
	}
	// end inline asm
	// begin inline asm
	bar.sync 0;
	// end inline asm
	// begin inline asm
	{	
.reg .f64 data;
	ld.global.ca.f64 data, [%rd32772];
	}
	// end inline asm
	// begin inline asm
	bar.sync 0;
	// end inline asm
	// begin inline asm
	{	
.reg .f64 data;
	ld.global.ca.f64 data, [%rd32772];
	}
	// end inline asm
	// begin inline asm
	bar.sync 0;
	// end inline asm
	// begin inline asm
	{	
.reg .f64 data;
	ld.global.ca.f64 data, [%rd32772];
	}
	// end inline asm
	// begin inline asm
	bar.sync 0;
	// end inline asm
	// begin inline asm
	{	
.reg .f64 data;
	ld.global.ca.f64 data, [%rd32772];
	}
	// end inline asm
	// begin inline asm
	bar.sync 0;
	// end inline asm
	// begin inline asm
	{	
.reg .f64 data;
	ld.global.ca.f64 data, [%rd32772];
	}
	// end inline asm
	// begin inline asm
	bar.sync 0;
	// end inline asm
	// begin inline asm
	{	
.reg .f64 data;
	ld.global.ca.f64 data, [%rd32772];
	}
	// end inline asm
	// begin inline asm
	bar.sync 0;
	// end inline asm
	// begin inline asm
	{	
.reg .f64 data;
	ld.global.ca.f64 data, [%rd32772];
	}
	// end inline asm
	// begin inline asm
	bar.sync 0;
	// end inline asm
	// begin inline asm
	{	
.reg .f64 data;
	ld.global.ca.f64 data, [%rd32772];
	}
	// end inline asm
	// begin inline asm
	bar.sync 0;
	// end inline asm
	// begin inline asm
	{	
.reg .f64 data;
	ld.global.ca.f64 data, [%rd32772];
	}
	// end inline asm
	// begin inline asm
	bar.sync 0;
	// end inline asm
	// begin inline asm
	{	
.reg .f64 data;
	ld.global.ca.f64 data, [%rd32772];
	}
	// end inline asm
	// begin inline asm
	bar.sync 0;
	// end inline asm
	// begin inline asm
	{	
.reg .f64 data;
	ld.global.ca.f64 data, [%rd32772];
	}
	// end inline asm
	// begin inline asm
	bar.sync 0;
	// end inline asm
	// begin inline asm
	{	
.reg .f64 data;
	ld.global.ca.f64 data, [%rd32772];
	}
	// end inline asm
	// begin inline asm
	bar.sync 0;
	// end inline asm
	// begin inline asm
	{	
.reg .f64 data;
	ld.global.ca.f64 data, [%rd32772];
	}
	// end inline asm
	// begin inline asm
	bar.sync 0;
	// end inline asm
	// begin inline asm
	{	
.reg .f64 data;
	ld.global.ca.f64 data, [%rd32772];
	}
	// end inline asm
	// begin inline asm
	bar.sync 0;
	// end inline asm
	// begin inline asm
	{	
.reg .f64 data;
	ld.global.ca.f64 data, [%rd32772];
	}
	// end inline asm
	// begin inline asm
	bar.sync 0;
	// end inline asm
	// begin inline asm
	{	
.reg .f64 data;
	ld.global.ca.f64 data, [%rd32772];
	}
	// end inline asm
	// begin inline asm
	bar.sync 0;
	// end inline asm
	// begin inline asm
	{	
.reg .f64 data;
	ld.global.ca.f64 data, [%rd32772];
	}
	// end inline asm
	// begin inline asm
	bar.sync 0;
	// end inline asm
	// begin inline asm
	{	
.reg .f64 data;
	ld.global.ca.f64 data, [%rd32772];
	}
	// end inline asm
	// begin inline asm
	bar.sync 0;
	// end inline asm
	// begin inline asm
	{	
.reg .f64 data;
	ld.global.ca.f64 data, [%rd32772];
	}
	// end inline asm
	// begin inline asm
	bar.sync 0;
	// end inline asm
	// begin inline asm
	{	
.reg .f64 data;
	ld.global.ca.f64 data, [%rd32772];
	}
	// end inline asm
	// begin inline asm
	bar.sync 0;
	// end inline asm
	// begin inline asm
	{	
.reg .f64 data;
	ld.global.ca.f64 data, [%rd32772];
	}
	// end inline asm
	// begin inline asm
	bar.sync 0;
	// end inline asm
	// begin inline asm
	{	
.reg .f64 data;
	ld.global.ca.f64 data, [%rd32772];
	}
	// end inline asm
	// begin inline asm
	bar.sync 0;
	// end inline asm
	// begin inline asm
	{	
.reg .f64 data;
	ld.global.ca.f64 data, [%rd32772];
	}
	// end inline asm
	// begin inline asm
	bar.sync 0;
	// end inline asm
	// begin inline asm
	{	
.reg .f64 data;
	ld.global.ca.f64 data, [%rd32772];
	}
	// end inline asm
	// begin inline asm
	bar.sync 0;
	// end inline asm
	// begin inline asm
	{	
.reg .f64 data;
	ld.global.ca.f64 data, [%rd32772];
	}
	// end inline asm
	// begin inline asm
	bar.sync 0;
	// end inline asm
	// begin inline asm
	{	
.reg .f64 data;
	ld.global.ca.f64 data, [%rd32772];
	}
	// end inline asm
	// begin inline asm
	bar.sync 0;
	// end inline asm
	// begin inline asm
	{	
.reg .f64 data;
	ld.global.ca.f64 data, [%rd32772];
	}
	// end inline asm
	// begin inline asm
	bar.sync 0;
	// end inline asm
	// begin inline asm
	{	
.reg .f64 data;
	ld.global.ca.f64 data, [%rd32772];
	}
	// end inline asm
	// begin inline asm
	bar.sync 0;
	// end inline asm
	// begin inline asm
	{	
.reg .f64 data;
	ld.global.ca.f64 data, [%rd32772];
	}
	// end inline asm
	// begin inline asm
	bar.sync 0;
	// end inline asm
	// begin inline asm
	{	
.reg .f64 data;
	ld.global.ca.f64 data, [%rd32772];
	}
	// end inline asm
	// begin inline asm
	bar.sync 0;
	// end inline asm
	// begin inline asm
	{	
.reg .f64 data;
	ld.global.ca.f64 data, [%rd32772];
	}
	// end inline asm
	// begin inline asm
	bar.sync 0;
	// end inline asm
	// begin inline asm
	{	
.reg .f64 data;
	ld.global.ca.f64 data, [%rd32772];
	}
	// end inline asm
	// begin inline asm
	bar.sync 0;
	// end inline asm
	// begin inline asm
	{	
.reg .f64 data;
	ld.global.ca.f64 data, [%rd32772];
	}
	// end inline asm
	// begin inline asm
	bar.sync 0;
	// end inline asm
	// begin inline asm
	{	
.reg .f64 data;
	ld.global.ca.f64 data, [%rd32772];
	}
	// end inline asm
	// begin inline asm
	bar.sync 0;
	// end inline asm
	// begin inline asm
	{	
.reg .f64 data;
	ld.global.ca.f64 data, [%rd32772];
	}
	// end inline asm
	// begin inline asm
	bar.sync 0;
	// end inline asm
	// begin inline asm
	{	
.reg .f64 data;
	ld.global.ca.f64 data, [%rd32772];
	}
	// end inline asm
	// begin inline asm
	bar.sync 0;
	// end inline asm
	// begin inline asm
	{	
.reg .f64 data;
	ld.global.ca.f64 data, [%rd32772];
	}
	// end inline asm
	// begin inline asm
	bar.sync 0;
	// end inline asm
	// begin inline asm
	{	
.reg .f64 data;
	ld.global.ca.f64 data, [%rd32772];
	}
	// end inline asm
	// begin inline asm
	bar.sync 0;
	// end inline asm
	// begin inline asm
	{	
.reg .f64 data;
	ld.global.ca.f64 data, [%rd32772];
	}
	// end inline asm
	// begin inline asm
	bar.sync 0;
	// end inline asm
	// begin inline asm
	{	
.reg .f64 data;
	ld.global.ca.f64 data, [%rd32772];
	}
	// end inline asm
	// begin inline asm
	bar.sync 0;
	// end inline asm
	// begin inline asm
	{	
.reg .f64 data;
	ld.global.ca.f64 data, [%rd32772];
	}
	// end inline asm
	// begin inline asm
	bar.sync 0;
	// end inline asm
	// begin inline asm
	{	
.reg .f64 data;
	ld.global.ca.f64 data, [%rd32772];
	}
	// end inline asm
	// begin inline asm
	bar.sync 0;
	// end inline asm
	// begin inline asm
	{	
.reg .f64 data;
	ld.global.ca.f64 data, [%rd32772];
	}
	// end inline asm
	// begin inline asm
	bar.sync 0;
	// end inline asm
	// begin inline asm
	{	
.reg .f64 data;
	ld.global.ca.f64 data, [%rd32772];
	}
	// end inline asm
	// begin inline asm
	bar.sync 0;
	// end inline asm
	// begin inline asm
	{	
.reg .f64 data;
	ld.global.ca.f64 data, [%rd32772];
	}
	// end inline asm
	// begin inline asm
	bar.sync 0;
	// end inline asm
	// begin inline asm
	{	
.reg .f64 data;
	ld.global.ca.f64 data, [%rd32772];
	}
	// end inline asm
	// begin inline asm
	bar.sync 0;
	// end inline asm
	// begin inline asm
	{	
.reg .f64 data;
	ld.global.ca.f64 data, [%rd32772];
	}
	// end inline asm
	// begin inline asm
	bar.sync 0;
	// end inline asm
	// begin inline asm
	{	
.reg .f64 data;
	ld.global.ca.f64 data, [%rd32772];
	}
	// end inline asm
	// begin inline asm
	bar.sync 0;
	// end inline asm
	// begin inline asm
	{	
.reg .f64 data;
	ld.global.ca.f64 data, [%rd32772];
	}
	// end inline asm
	// begin inline asm
	bar.sync 0;
	// end inline asm
	// begin inline asm
	{	
.reg .f64 data;
	ld.global.ca.f64 data, [%rd32772];
	}
	// end inline asm
	// begin inline asm
	bar.sync 0;
	// end inline asm
	// begin inline asm
	{	
.reg .f64 data;
	ld.global.ca.f64 data, [%rd32772];
	}
	// end inline asm
	// begin inline asm
	bar.sync 0;
	// end inline asm
	// begin inline asm
	{	
.reg .f64 data;
	ld.global.ca.f64 data, [%rd32772];
	}
	// end inline asm
	// begin inline asm
	bar.sync 0;
	// end inline asm
	// begin inline asm
	{	
.reg .f64 data;
	ld.global.ca.f64 data, [%rd32772];
	}
	// end inline asm
	// begin inline asm
	bar.sync 0;
	// end inline asm
	// begin inline asm
	{	
.reg .f64 data;
	ld.global.ca.f64 data, [%rd32772];
	}
	// end inline asm
	// begin inline asm
	bar.sync 0;
	// end inline asm
	// begin inline asm
	{	
.reg .f64 data;
	ld.global.ca.f64 data, [%rd32772];
	}
	// end inline asm
	// begin inline asm
	bar.sync 0;
	// end inline asm
	// begin inline asm
	{	
.reg .f64 data;
	ld.global.ca.f64 data, [%rd32772];
	}
	// end inline asm
	// begin inline asm
	bar.sync 0;
	// end inline asm
	// begin inline asm
	{	
.reg .f64 data;
	ld.global.ca.f64 data, [%rd32772];
	}
	// end inline asm
	// begin inline asm
	bar.sync 0;
	// end inline asm
	// begin inline asm
	{	
.reg .f64 data;
	ld.global.ca.f64 data, [%rd32772];
	}
	// end inline asm
	// begin inline asm
	bar.sync 0;
	// end inline asm
	// begin inline asm
	{	
.reg .f64 data;
	ld.global.ca.f64 data, [%rd32772];
	}
	// end inline asm
	// begin inline asm
	bar.sync 0;
	// end inline asm
	// begin inline asm
	{	
.reg .f64 data;
	ld.global.ca.f64 data, [%rd32772];
	}
	// end inline asm
	// begin inline asm
	bar.sync 0;
	// end inline asm
	// begin inline asm
	{	
.reg .f64 data;
	ld.global.ca.f64 data, [%rd32772];
	}
	// end inline asm
	// begin inline asm
	bar.sync 0;
	// end inline asm
	// begin inline asm
	{	
.reg .f64 data;
	ld.global.ca.f64 data, [%rd32772];
	}
	// end inline asm
	// begin inline asm
	bar.sync 0;
	// end inline asm
	// begin inline asm
	{	
.reg .f64 data;
	ld.global.ca.f64 data, [%rd32772];
	}
	// end inline asm
	// begin inline asm
	bar.sync 0;
	// end inline asm
	// begin inline asm
	{	
.reg .f64 data;
	ld.global.ca.f64 data, [%rd32772];
	}
	// end inline asm
	// begin inline asm
	bar.sync 0;
	// end inline asm
	// begin inline asm
	{	
.reg .f64 data;
	ld.global.ca.f64 data, [%rd32772];
	}
	// end inline asm
	// begin inline asm
	bar.sync 0;
	// end inline asm
	// begin inline asm
	{	
.reg .f64 data;
	ld.global.ca.f64 data, [%rd32772];
	}
	// end inline asm
	// begin inline asm
	bar.sync 0;
	// end inline asm
	// begin inline asm
	{	
.reg .f64 data;
	ld.global.ca.f64 data, [%rd32772];
	}
	// end inline asm
	// begin inline asm
	bar.sync 0;
	// end inline asm
	// begin inline asm
	{	
.reg .f64 data;
	ld.global.ca.f64 data, [%rd32772];
	}
	// end inline asm
	// begin inline asm
	bar.sync 0;
	// end inline asm
	// begin inline asm
	{	
.reg .f64 data;
	ld.global.ca.f64 data, [%rd32772];
	}
	// end inline asm
	// begin inline asm
	bar.sync 0;
	// end inline asm
	// begin inline asm
	{	
.reg .f64 data;
	ld.global.ca.f64 data, [%rd32772];
	}
	// end inline asm
	// begin inline asm
	bar.sync 0;
	// end inline asm
	// begin inline asm
	{	
.reg .f64 data;
	ld.global.ca.f64 data, [%rd32772];
	}
	// end inline asm
	// begin inline asm
	bar.sync 0;
	// end inline asm
	// begin inline asm
	{	
.reg .f64 data;
	ld.global.ca.f64 data, [%rd32772];
	}
	// end inline asm
	// begin inline asm
	bar.sync 0;
	// end inline asm
	// begin inline asm
	{	
.reg .f64 data;
	ld.global.ca.f64 data, [%rd32772];
	}
	// end inline asm
	// begin inline asm
	bar.sync 0;
	// end inline asm
	// begin inline asm
	{	
.reg .f64 data;
	ld.global.ca.f64 data, [%rd32772];
	}
	// end inline asm
	// begin inline asm
	bar.sync 0;
	// end inline asm
	// begin inline asm
	{	
.reg .f64 data;
	ld.global.ca.f64 data, [%rd32772];
	}
	// end inline asm
	// begin inline asm
	bar.sync 0;
	// end inline asm
	// begin inline asm
	{	
.reg .f64 data;
	ld.global.ca.f64 data, [%rd32772];
	}
	// end inline asm
	// begin inline asm
	bar.sync 0;
	// end inline asm
	// begin inline asm
	{	
.reg .f64 data;
	ld.global.ca.f64 data, [%rd32772];
	}
	// end inline asm
	// begin inline asm
	bar.sync 0;
	// end inline asm
	// begin inline asm
	{	
.reg .f64 data;
	ld.global.ca.f64 data, [%rd32772];
	}
	// end inline asm
	// begin inline asm
	bar.sync 0;
	// end inline asm
	// begin inline asm
	{	
.reg .f64 data;
	ld.global.ca.f64 data, [%rd32772];
	}
	// end inline asm
	// begin inline asm
	bar.sync 0;
	// end inline asm
	// begin inline asm
	{	
.reg .f64 data;
	ld.global.ca.f64 data, [%rd32772];
	}
	// end inline asm
	// begin inline asm
	bar.sync 0;
	// end inline asm
	// begin inline asm
	{	
.reg .f64 data;
	ld.global.ca.f64 data, [%rd32772];
	}
	// end inline asm
	// begin inline asm
	bar.sync 0;
	// end inline asm
	// begin inline asm
	{	
.reg .f64 data;
	ld.global.ca.f64 data, [%rd32772];
	}
	// end inline asm
	// begin inline asm
	bar.sync 0;
	// end inline asm
	// begin inline asm
	{	
.reg .f64 data;
	ld.global.ca.f64 data, [%rd32772];
	}
	// end inline asm
	// begin inline asm
	bar.sync 0;
	// end inline asm
	// begin inline asm
	{	
.reg .f64 data;
	ld.global.ca.f64 data, [%rd32772];
	}
	// end inline asm
	// begin inline asm
	bar.sync 0;
	// end inline asm
	// begin inline asm
	{	
.reg .f64 data;
	ld.global.ca.f64 data, [%rd32772];
	}
	// end inline asm
	// begin inline asm
	bar.sync 0;
	// end inline asm
	// begin inline asm
	{	
.reg .f64 data;
	ld.global.ca.f64 data, [%rd32772];
	}
	// end inline asm
	// begin inline asm
	bar.sync 0;
	// end inline asm
	// begin inline asm
	{	
.reg .f64 data;
	ld.global.ca.f64 data, [%rd32772];
	}
	// end inline asm
	// begin inline asm
	bar.sync 0;
	// end inline asm
	// begin inline asm
	{	
.reg .f64 data;
	ld.global.ca.f64 data, [%rd32772];
	}
	// end inline asm
	// begin inline asm
	bar.sync 0;
	// end inline asm
	// begin inline asm
	{	
.reg .f64 data;
	ld.global.ca.f64 data, [%rd32772];
	}
	// end inline asm
	// begin inline asm
	bar.sync 0;
	// end inline asm
	// begin inline asm
	{	
.reg .f64 data;
	ld.global.ca.f64 data, [%rd32772];
	}
	// end inline asm
	// begin inline asm
	bar.sync 0;
	// end inline asm
	// begin inline asm
	{	
.reg .f64 data;
	ld.global.ca.f64 data, [%rd32772];
	}
	// end inline asm
	// begin inline asm
	bar.sync 0;
	// end inline asm
	// begin inline asm
	{	
.reg .f64 data;
	ld.global.ca.f64 data, [%rd32772];
	}
	// end inline asm
	// begin inline asm
	bar.sync 0;
	// end inline asm
	// begin inline asm
	{	
.reg .f64 data;
	ld.global.ca.f64 data, [%rd32772];
	}
	// end inline asm
	// begin inline asm
	bar.sync 0;
	// end inline asm
	// begin inline asm
	{	
.reg .f64 data;
	ld.global.ca.f64 data, [%rd32772];
	}
	// end inline asm
	// begin inline asm
	bar.sync 0;
	// end inline asm
	// begin inline asm
	{	
.reg .f64 data;
	ld.global.ca.f64 data, [%rd32772];
	}
	// end inline asm
	// begin inline asm
	bar.sync 0;
	// end inline asm
	// begin inline asm
	{	
.reg .f64 data;
	ld.global.ca.f64 data, [%rd32772];
	}
	// end inline asm
	// begin inline asm
	bar.sync 0;
	// end inline asm
	// begin inline asm
	{	
.reg .f64 data;
	ld.global.ca.f64 data, [%rd32772];
	}
	// end inline asm
	// begin inline asm
	bar.sync 0;
	// end inline asm
	// begin inline asm
	{	
.reg .f64 data;
	ld.global.ca.f64 data, [%rd32772];
	}
	// end inline asm
	// begin inline asm
	bar.sync 0;
	// end inline asm
	// begin inline asm
	{	
.reg .f64 data;
	ld.global.ca.f64 data, [%rd32772];
	}
	// end inline asm
	// begin inline asm
	bar.sync 0;
	// end inline asm
	// begin inline asm
	{	
.reg .f64 data;
	ld.global.ca.f64 data, [%rd32772];
	}
	// end inline asm
	// begin inline asm
	bar.sync 0;
	// end inline asm
	// begin inline asm
	{	
.reg .f64 data;
	ld.global.ca.f64 data, [%rd32772];
	}
	// end inline asm
	// begin inline asm
	bar.sync 0;
	// end inline asm
	// begin inline asm
	{	
.reg .f64 data;
	ld.global.ca.f64 data, [%rd32772];
	}
	// end inline asm
	// begin inline asm
	bar.sync 0;
	// end inline asm
	// begin inline asm
	{	
.reg .f64 data;
	ld.global.ca.f64 data, [%rd32772];
	}
	// end inline asm
	// begin inline asm
	bar.sync 0;
	// end inline asm
	// begin inline asm
	{	
.reg .f64 data;
	ld.global.ca.f64 data, [%rd32772];
	}
	// end inline asm
	// begin inline asm
	bar.sync 0;
	// end inline asm
	// begin inline asm
	{	
.reg .f64 data;
	ld.global.ca.f64 data, [%rd32772];
	}
	// end inline asm
	// begin inline asm
	bar.sync 0;
	// end inline asm
	// begin inline asm
	{	
.reg .f64 data;
	ld.global.ca.f64 data, [%rd32772];
	}
	// end inline asm
	// begin inline asm
	bar.sync 0;
	// end inline asm
	// begin inline asm
	{	
.reg .f64 data;
	ld.global.ca.f64 data, [%rd32772];
	}
	// end inline asm
	// begin inline asm
	bar.sync 0;
	// end inline asm
	// begin inline asm
	{	
.reg .f64 data;
	ld.global.ca.f64 data, [%rd32772];
	}
	// end inline asm
	// begin inline asm
	bar.sync 0;
	// end inline asm
	// begin inline asm
	{	
.reg .f64 data;
	ld.global.ca.f64 data, [%rd32772];
	}
	// end inline asm
	// begin inline asm
	bar.sync 0;
	// end inline asm
	// begin inline asm
	{	
.reg .f64 data;
	ld.global.ca.f64 data, [%rd32772];
	}
	// end inline asm
	// begin inline asm
	bar.sync 0;
	// end inline asm
	// begin inline asm
	{	
.reg .f64 data;
	ld.global.ca.f64 data, [%rd32772];
	}
	// end inline asm
	// begin inline asm
	bar.sync 0;
	// end inline asm
	// begin inline asm
	{	
.reg .f64 data;
	ld.global.ca.f64 data, [%rd32772];
	}
	// end inline asm
	// begin inline asm
	bar.sync 0;
	// end inline asm
	// begin inline asm
	{	
.reg .f64 data;
	ld.global.ca.f64 data, [%rd32772];
	}
	// end inline asm
	// begin inline asm
	bar.sync 0;
	// end inline asm
	// begin inline asm
	{	
.reg .f64 data;
	ld.global.ca.f64 data, [%rd32772];
	}
	// end inline asm
	// begin inline asm
	bar.sync 0;
	// end inline asm
	// begin inline asm
	{	
.reg .f64 data;
	ld.global.ca.f64 data, [%rd32772];
	}
	// end inline asm
	// begin inline asm
	bar.sync 0;
	// end inline asm
	// begin inline asm
	{	
.reg .f64 data;
	ld.global.ca.f64 data, [%rd32772];
	}
	// end inline asm
	// begin inline asm
	bar.sync 0;
	// end inline asm
	// begin inline asm
	{	
.reg .f64 data;
	ld.global.ca.f64 data, [%rd32772];
	}
	// end inline asm
	// begin inline asm
	bar.sync 0;
	// end inline asm
	// begin inline asm
	{	
.reg .f64 data;
	ld.global.ca.f64 data, [%rd32772];
	}
	// end inline asm
	// begin inline asm
	bar.sync 0;
	// end inline asm
	// begin inline asm
	{	
.reg .f64 data;
	ld.global.ca.f64 data, [%rd32772];
	}
	// end inline asm
	// begin inline asm
	bar.sync 0;
	// end inline asm
	// begin inline asm
	{	
.reg .f64 data;
	ld.global.ca.f64 data, [%rd32772];
	}
	// end inline asm
	// begin inline asm
	bar.sync 0;
	// end inline asm
	// begin inline asm
	{	
.reg .f64 data;
	ld.global.ca.f64 data, [%rd32772];
	}
	// end inline asm
	// begin inline asm
	bar.sync 0;
	// end inline asm
	// begin inline asm
	{	
.reg .f64 data;
	ld.global.ca.f64 data, [%rd32772];
	}
	// end inline asm
	// begin inline asm
	bar.sync 0;
	// end inline asm
	// begin inline asm
	{	
.reg .f64 data;
	ld.global.ca.f64 data, [%rd32772];
	}
	// end inline asm
	// begin inline asm
	bar.sync 0;
	// end inline asm
	// begin inline asm
	{	
.reg .f64 data;
	ld.global.ca.f64 data, [%rd32772];
	}
	// end inline asm
	// begin inline asm
	bar.sync 0;
	// end inline asm
	// begin inline asm
	{	
.reg .f64 data;
	ld.global.ca.f64 data, [%rd32772];
	}
	// end inline asm
	// begin inline asm
	bar.sync 0;
	// end inline asm
	// begin inline asm
	{	
.reg .f64 data;
	ld.global.ca.f64 data, [%rd32772];
	}
	// end inline asm
	// begin inline asm
	bar.sync 0;
	// end inline asm
	// begin inline asm
	{	
.reg .f64 data;
	ld.global.ca.f64 data, [%rd32772];
	}
	// end inline asm
	// begin inline asm
	bar.sync 0;
	// end inline asm
	// begin inline asm
	{	
.reg .f64 data;
	ld.global.ca.f64 data, [%rd32772];
	}
	// end inline asm
	// begin inline asm
	bar.sync 0;
	// end inline asm
	// begin inline asm
	{	
.reg .f64 data;
	ld.global.ca.f64 data, [%rd32772];
	}
	// end inline asm
	// begin inline asm
	bar.sync 0;
	// end inline asm
	// begin inline asm
	{	
.reg .f64 data;
	ld.global.ca.f64 data, [%rd32772];
	}
	// end inline asm
	// begin inline asm
	bar.sync 0;
	// end inline asm
	// begin inline asm
	{	
.reg .f64 data;
	ld.global.ca.f64 data, [%rd32772];
	}
	// end inline asm
	// begin inline asm
	bar.sync 0;
	// end inline asm
	// begin inline asm
	{	
.reg .f64 data;
	ld.global.ca.f64 data, [%rd32772];
	}
	// end inline asm
	// begin inline asm
	bar.sync 0;
	// end inline asm
	// begin inline asm
	{	
.reg .f64 data;
	ld.global.ca.f64 data, [%rd32772];
	}
	// end inline asm
	// begin inline asm
	bar.sync 0;
	// end inline asm
	// begin inline asm
	{	
.reg .f64 data;
	ld.global.ca.f64 data, [%rd32772];
	}
	// end inline asm
	// begin inline asm
	bar.sync 0;
	// end inline asm
	// begin inline asm
	{	
.reg .f64 data;
	ld.global.ca.f64 data, [%rd32772];
	}
	// end inline asm
	// begin inline asm
	bar.sync 0;
	// end inline asm
	// begin inline asm
	{	
.reg .f64 data;
	ld.global.ca.f64 data, [%rd32772];
	}
	// end inline asm
	// begin inline asm
	bar.sync 0;
	// end inline asm
	// begin inline asm
	{	
.reg .f64 data;
	ld.global.ca.f64 data, [%rd32772];
	}
	// end inline asm
	// begin inline asm
	bar.sync 0;
	// end inline asm
	// begin inline asm
	{	
.reg .f64 data;
	ld.global.ca.f64 data, [%rd32772];
	}
	// end inline asm
	// begin inline asm
	bar.sync 0;
	// end inline asm
	// begin inline asm
	{	
.reg .f64 data;
	ld.global.ca.f64 data, [%rd32772];
	}
	// end inline asm
	// begin inline asm
	bar.sync 0;
	// end inline asm
	// begin inline asm
	{	
.reg .f64 data;
	ld.global.ca.f64 data, [%rd32772];
	}
	// end inline asm
	// begin inline asm
	bar.sync 0;
	// end inline asm
	// begin inline asm
	{	
.reg .f64 data;
	ld.global.ca.f64 data, [%rd32772];
	}
	// end inline asm
	// begin inline asm
	bar.sync 0;
	// end inline asm
	// begin inline asm
	{	
.reg .f64 data;
	ld.global.ca.f64 data, [%rd32772];
	}
	// end inline asm
	// begin inline asm
	bar.sync 0;
	// end inline asm
	// begin inline asm
	{	
.reg .f64 data;
	ld.global.ca.f64 data, [%rd32772];
	}
	// end inline asm
	// begin inline asm
	bar.sync 0;
	// end inline asm
	// begin inline asm
	{	
.reg .f64 data;
	ld.global.ca.f64 data, [%rd32772];
	}
	// end inline asm
	// begin inline asm
	bar.sync 0;
	// end inline asm
	// begin inline asm
	{	
.reg .f64 data;
	ld.global.ca.f64 data, [%rd32772];
	}
	// end inline asm
	// begin inline asm
	bar.sync 0;
	// end inline asm
	// begin inline asm
	{	
.reg .f64 data;
	ld.global.ca.f64 data, [%rd32772];
	}
	// end inline asm
	// begin inline asm
	bar.sync 0;
	// end inline asm
	// begin inline asm
	{	
.reg .f64 data;
	ld.global.ca.f64 data, [%rd32772];
	}
	// end inline asm
	// begin inline asm
	bar.sync 0;
	// end inline asm
	// begin inline asm
	{	
.reg .f64 data;
	ld.global.ca.f64 data, [%rd32772];
	}
	// end inline asm
	// begin inline asm
	bar.sync 0;
	// end inline asm
	// begin inline asm
	{	
.reg .f64 data;
	ld.global.ca.f64 data, [%rd32772];
	}
	// end inline asm
	// begin inline asm
	bar.sync 0;
	// end inline asm
	// begin inline asm
	{	
.reg .f64 data;
	ld.global.ca.f64 data, [%rd32772];
	}
	// end inline asm
	// begin inline asm
	bar.sync 0;
	// end inline asm
	// begin inline asm
	{	
.reg .f64 data;
	ld.global.ca.f64 data, [%rd32772];
	}
	// end inline asm
	// begin inline asm
	bar.sync 0;
	// end inline asm
	// begin inline asm
	{	
.reg .f64 data;
	ld.global.ca.f64 data, [%rd32772];
	}
	// end inline asm
	// begin inline asm
	bar.sync 0;
	// end inline asm
	// begin inline asm
	{	
.reg .f64 data;
	ld.global.ca.f64 data, [%rd32772];
	}
	// end inline asm
	// begin inline asm
	bar.sync 0;
	// end inline asm
	// begin inline asm
	{	
.reg .f64 data;
	ld.global.ca.f64 data, [%rd32772];
	}
	// end inline asm
	// begin inline asm
	bar.sync 0;
	// end inline asm
	// begin inline asm
	{	
.reg .f64 data;
	ld.global.ca.f64 data, [%rd32772];
	}
	// end inline asm
	// begin inline asm
	bar.sync 0;
	// end inline asm
	// begin inline asm
	{	
.reg .f64 data;
	ld.global.ca.f64 data, [%rd32772];
	}
	// end inline asm
	// begin inline asm
	bar.sync 0;
	// end inline asm
	// begin inline asm
	{	
.reg .f64 data;
	ld.global.ca.f64 data, [%rd32772];
	}
	// end inline asm
	// begin inline asm
	bar.sync 0;
	// end inline asm
	// begin inline asm
	{	
.reg .f64 data;
	ld.global.ca.f64 data, [%rd32772];
	}
	// end inline asm
	// begin inline asm
	bar.sync 0;
	// end inline asm
	// begin inline asm
	{	
.reg .f64 data;
	ld.global.ca.f64 data, [%rd32772];
	}
	// end inline asm
	// begin inline asm
	bar.sync 0;
	// end inline asm
	// begin inline asm
	{	
.reg .f64 data;
	ld.global.ca.f64 data, [%rd32772];
	}
	// end inline asm
	// begin inline asm
	bar.sync 0;
	// end inline asm
	// begin inline asm
	{	
.reg .f64 data;
	ld.global.ca.f64 data, [%rd32772];
	}
	// end inline asm
	// begin inline asm
	bar.sync 0;
	// end inline asm
	// begin inline asm
	{	
.reg .f64 data;
	ld.global.ca.f64 data, [%rd32772];
	}
	// end inline asm
	// begin inline asm
	bar.sync 0;
	// end inline asm
	// begin inline asm
	{	
.reg .f64 data;
	ld.global.ca.f64 data, [%rd32772];
	}
	// end inline asm
	// begin inline asm
	bar.sync 0;
	// end inline asm
	// begin inline asm
	{	
.reg .f64 data;
	ld.global.ca.f64 data, [%rd32772];
	}
	// end inline asm
	// begin inline asm
	bar.sync 0;
	// end inline asm
	// begin inline asm
	{	
.reg .f64 data;
	ld.global.ca.f64 data, [%rd32772];
	}
	// end inline asm
	// begin inline asm
	bar.sync 0;
	// end inline asm
	// begin inline asm
	{	
.reg .f64 data;
	ld.global.ca.f64 data, [%rd32772];
	}
	// end inline asm
	// begin inline asm
	bar.sync 0;
	// end inline asm
	// begin inline asm
	{	
.reg .f64 data;
	ld.global.ca.f64 data, [%rd32772];
	}
	// end inline asm
	// begin inline asm
	bar.sync 0;
	// end inline asm
	// begin inline asm
	{	
.reg .f64 data;
	ld.global.ca.f64 data, [%rd32772];
	}
	// end inline asm
	// begin inline asm
	bar.sync 0;
	// end inline asm
	// begin inline asm
	{	
.reg .f64 data;
	ld.global.ca.f64 data, [%rd32772];
	}
	// end inline asm
	// begin inline asm
	bar.sync 0;
	// end inline asm
	// begin inline asm
	{	
.reg .f64 data;
	ld.global.ca.f64 data, [%rd32772];
	}
	// end inline asm
	// begin inline asm
	bar.sync 0;
	// end inline asm
	// begin inline asm
	{	
.reg .f64 data;
	ld.global.ca.f64 data, [%rd32772];
	}
	// end inline asm
	// begin inline asm
	bar.sync 0;
	// end inline asm
	// begin inline asm
	{	
.reg .f64 data;
	ld.global.ca.f64 data, [%rd32772];
	}
	// end inline asm
	// begin inline asm
	bar.sync 0;
	// end inline asm
	// begin inline asm
	{	
.reg .f64 data;
	ld.global.ca.f64 data, [%rd32772];
	}
	// end inline asm
	// begin inline asm
	bar.sync 0;
	// end inline asm
	// begin inline asm
	{	
.reg .f64 data;
	ld.global.ca.f64 data, [%rd32772];
	}
	// end inline asm
	// begin inline asm
	bar.sync 0;
	// end inline asm
	// begin inline asm
	{	
.reg .f64 data;
	ld.global.ca.f64 data, [%rd32772];
	}
	// end inline asm
	// begin inline asm
	bar.sync 0;
	// end inline asm
	// begin inline asm
	{	
.reg .f64 data;
	ld.global.ca.f64 data, [%rd32772];
	}
	// end inline asm
	// begin inline asm
	bar.sync 0;
	// end inline asm
	// begin inline asm
	{	
.reg .f64 data;
	ld.global.ca.f64 data, [%rd32772];
	}
	// end inline asm
	// begin inline asm
	bar.sync 0;
	// end inline asm
	// begin inline asm
	{	
.reg .f64 data;
	ld.global.ca.f64 data, [%rd32772];
	}
	// end inline asm
	// begin inline asm
	bar.sync 0;
	// end inline asm
	// begin inline asm
	{	
.reg .f64 data;
	ld.global.ca.f64 data, [%rd32772];
	}
	// end inline asm
	// begin inline asm
	bar.sync 0;
	// end inline asm
	// begin inline asm
	{	
.reg .f64 data;
	ld.global.ca.f64 data, [%rd32772];
	}
	// end inline asm
	// begin inline asm
	bar.sync 0;
	// end inline asm
	// begin inline asm
	{	
.reg .f64 data;
	ld.global.ca.f64 data, [%rd32772];
	}
	// end inline asm
	// begin inline asm
	bar.sync 0;
	// end inline asm
	// begin inline asm
	{	
.reg .f64 data;
	ld.global.ca.f64 data, [%rd32772];
	}
	// end inline asm
	// begin inline asm
	bar.sync 0;
	// end inline asm
	// begin inline asm
	{	
.reg .f64 data;
	ld.global.ca.f64 data, [%rd32772];
	}
	// end inline asm
	// begin inline asm
	bar.sync 0;
	// end inline asm
	// begin inline asm
	{	
.reg .f64 data;
	ld.global.ca.f64 data, [%rd32772];
	}
	// end inline asm
	// begin inline asm
	bar.sync 0;
	// end inline asm
	// begin inline asm
	{	
.reg .f64 data;
	ld.global.ca.f64 data, [%rd32772];
	}
	// end inline asm
	// begin inline asm
	bar.sync 0;
	// end inline asm
	// begin inline asm
	{	
.reg .f64 data;
	ld.global.ca.f64 data, [%rd32772];
	}
	// end inline asm
	// begin inline asm
	bar.sync 0;
	// end inline asm
	// begin inline asm
	{	
.reg .f64 data;
	ld.global.ca.f64 data, [%rd32772];
	}
	// end inline asm
	// begin inline asm
	bar.sync 0;
	// end inline asm
	// begin inline asm
	{	
.reg .f64 data;
	ld.global.ca.f64 data, [%rd32772];
	}
	// end inline asm
	// begin inline asm
	bar.sync 0;
	// end inline asm
	// begin inline asm
	{	
.reg .f64 data;
	ld.global.ca.f64 data, [%rd32772];
	}
	// end inline asm
	// begin inline asm
	bar.sync 0;
	// end inline asm
	// begin inline asm
	{	
.reg .f64 data;
	ld.global.ca.f64 data, [%rd32772];
	}
	// end inline asm
	// begin inline asm
	bar.sync 0;
	// end inline asm
	// begin inline asm
	{	
.reg .f64 data;
	ld.global.ca.f64 data, [%rd32772];
	}
	// end inline asm
	// begin inline asm
	bar.sync 0;
	// end inline asm
	// begin inline asm
	{	
.reg .f64 data;
	ld.global.ca.f64 data, [%rd32772];
	}
	// end inline asm
	// begin inline asm
	bar.sync 0;
	// end inline asm
	// begin inline asm
	{	
.reg .f64 data;
	ld.global.ca.f64 data, [%rd32772];
	}
	// end inline asm
	// begin inline asm
	bar.sync 0;
	// end inline asm
	// begin inline asm
	{	
.reg .f64 data;
	ld.global.ca.f64 data, [%rd32772];
	}
	// end inline asm
	// begin inline asm
	bar.sync 0;
	// end inline asm
	// begin inline asm
	{	
.reg .f64 data;
	ld.global.ca.f64 data, [%rd32772];
	}
	// end inline asm
	// begin inline asm
	bar.sync 0;
	// end inline asm
	// begin inline asm
	{	
.reg .f64 data;
	ld.global.ca.f64 data, [%rd32772];
	}
	// end inline asm
	// begin inline asm
	bar.sync 0;
	// end inline asm
	// begin inline asm
	{	
.reg .f64 data;
	ld.global.ca.f64 data, [%rd32772];
	}
	// end inline asm
	// begin inline asm
	bar.sync 0;
	// end inline asm
	// begin inline asm
	{	
.reg .f64 data;
	ld.global.ca.f64 data, [%rd32772];
	}
	// end inline asm
	// begin inline asm
	bar.sync 0;
	// end inline asm
	// begin inline asm
	{	
.reg .f64 data;
	ld.global.ca.f64 data, [%rd32772];
	}
	// end inline asm
	// begin inline asm
	bar.sync 0;
	// end inline asm
	// begin inline asm
	{	
.reg .f64 data;
	ld.global.ca.f64 data, [%rd32772];
	}
	// end inline asm
	// begin inline asm
	bar.sync 0;
	// end inline asm
	// begin inline asm
	{	
.reg .f64 data;
	ld.global.ca.f64 data, [%rd32772];
	}
	// end inline asm
	// begin inline asm
	bar.sync 0;
	// end inline asm
	// begin inline asm
	{	
.reg .f64 data;
	ld.global.ca.f64 data, [%rd32772];
	}
	// end inline asm
	// begin inline asm
	bar.sync 0;
	// end inline asm
	// begin inline asm
	{	
.reg .f64 data;
	ld.global.ca.f64 data, [%rd32772];
	}
	// end inline asm
	// begin inline asm
	bar.sync 0;
	// end inline asm
	// begin inline asm
	{	
.reg .f64 data;
	ld.global.ca.f64 data, [%rd32772];
	}
	// end inline asm
	// begin inline asm
	bar.sync 0;
	// end inline asm
	// begin inline asm
	{	
.reg .f64 data;
	ld.global.ca.f64 data, [%rd32772];
	}
	// end inline asm
	// begin inline asm
	bar.sync 0;
	// end inline asm
	// begin inline asm
	{	
.reg .f64 data;
	ld.global.ca.f64 data, [%rd32772];
	}
	// end inline asm
	// begin inline asm
	bar.sync 0;
	// end inline asm
	// begin inline asm
	{	
.reg .f64 data;
	ld.global.ca.f64 data, [%rd32772];
	}
	// end inline asm
	// begin inline asm
	bar.sync 0;
	// end inline asm
	// begin inline asm
	{	
.reg .f64 data;
	ld.global.ca.f64 data, [%rd32772];
	}
	// end inline asm
	// begin inline asm
	bar.sync 0;
	// end inline asm
	// begin inline asm
	{	
.reg .f64 data;
	ld.global.ca.f64 data, [%rd32772];
	}
	// end inline asm
	// begin inline asm
	bar.sync 0;
	// end inline asm
	// begin inline asm
	{	
.reg .f64 data;
	ld.global.ca.f64 data, [%rd32772];
	}
	// end inline asm
	// begin inline asm
	bar.sync 0;
	// end inline asm
	// begin inline asm
	{	
.reg .f64 data;
	ld.global.ca.f64 data, [%rd32772];
	}
	// end inline asm
	// begin inline asm
	bar.sync 0;
	// end inline asm
	// begin inline asm
	{	
.reg .f64 data;
	ld.global.ca.f64 data, [%rd32772];
	}
	// end inline asm
	// begin inline asm
	bar.sync 0;
	// end inline asm
	// begin inline asm
	{	
.reg .f64 data;
	ld.global.ca.f64 data, [%rd32772];
	}
	// end inline asm
	// begin inline asm
	bar.sync 0;
	// end inline asm
	// begin inline asm
	{	
.reg .f64 data;
	ld.global.ca.f64 data, [%rd32772];
	}
	// end inline asm
	// begin inline asm
	bar.sync 0;
	// end inline asm
	// begin inline asm
	{	
.reg .f64 data;
	ld.global.ca.f64 data, [%rd32772];
	}
	// end inline asm
	// begin inline asm
	bar.sync 0;
	// end inline asm
	// begin inline asm
	{	
.reg .f64 data;
	ld.global.ca.f64 data, [%rd32772];
	}
	// end inline asm
	// begin inline asm
	bar.sync 0;
	// end inline asm
	// begin inline asm
	{	
.reg .f64 data;
	ld.global.ca.f64 data, [%rd32772];
	}
	// end inline asm
	// begin inline asm
	bar.sync 0;
	// end inline asm
	// begin inline asm
	{	
.reg .f64 data;
	ld.global.ca.f64 data, [%rd32772];
	}
	// end inline asm
	// begin inline asm
	bar.sync 0;
	// end inline asm
	// begin inline asm
	{	
.reg .f64 data;
	ld.global.ca.f64 data, [%rd32772];
	}
	// end inline asm
	// begin inline asm
	bar.sync 0;
	// end inline asm
	// begin inline asm
	{	
.reg .f64 data;
	ld.global.ca.f64 data, [%rd32772];
	}
	// end inline asm
	// begin inline asm
	bar.sync 0;
	// end inline asm
	// begin inline asm
	{	
.reg .f64 data;
	ld.global.ca.f64 data, [%rd32772];
	}
	// end inline asm
	// begin inline asm
	bar.sync 0;
	// end inline asm
	// begin inline asm
	{	
.reg .f64 data;
	ld.global.ca.f64 data, [%rd32772];
	}
	// end inline asm
	// begin inline asm
	bar.sync 0;
	// end inline asm
	// begin inline asm
	{	
.reg .f64 data;
	ld.global.ca.f64 data, [%rd32772];
	}
	// end inline asm
	// begin inline asm
	bar.sync 0;
	// end inline asm
	// begin inline asm
	{	
.reg .f64 data;
	ld.global.ca.f64 data, [%rd32772];
	}
	// end inline asm
	// begin inline asm
	bar.sync 0;
	// end inline asm
	// begin inline asm
	{	
.reg .f64 data;
	ld.global.ca.f64 data, [%rd32772];
	}
	// end inline asm
	// begin inline asm
	bar.sync 0;
	// end inline asm
	// begin inline asm
	{	
.reg .f64 data;
	ld.global.ca.f64 data, [%rd32772];
	}
	// end inline asm
	// begin inline asm
	bar.sync 0;
	// end inline asm
	// begin inline asm
	{	
.reg .f64 data;
	ld.global.ca.f64 data, [%rd32772];
	}
	// end inline asm
	// begin inline asm
	bar.sync 0;
	// end inline asm
	// begin inline asm
	{	
.reg .f64 data;
	ld.global.ca.f64 data, [%rd32772];
	}
	// end inline asm
	// begin inline asm
	bar.sync 0;
	// end inline asm
	// begin inline asm
	{	
.reg .f64 data;
	ld.global.ca.f64 data, [%rd32772];
	}
	// end inline asm
	// begin inline asm
	bar.sync 0;
	// end inline asm
	// begin inline asm
	{	
.reg .f64 data;
	ld.global.ca.f64 data, [%rd32772];
	}
	// end inline asm
	// begin inline asm
	bar.sync 0;
	// end inline asm
	// begin inline asm
	{	
.reg .f64 data;
	ld.global.ca.f64 data, [%rd32772];
	}
	// end inline asm
	// begin inline asm
	bar.sync 0;
	// end inline asm
	// begin inline asm
	{	
.reg .f64 data;
	ld.global.ca.f64 data, [%rd32772];
	}
	// end inline asm
	// begin inline asm
	bar.sync 0;
	// end inline asm
	// begin inline asm
	{	
.reg .f64 data;
	ld.global.ca.f64 data, [%rd32772];
	}
	// end inline asm
	// begin inline asm
	bar.sync 0;
	// end inline asm
	// begin inline asm
	{	
.reg .f64 data;
	ld.global.ca.f64 data, [%rd32772];
	}
	// end inline asm
	// begin inline asm
	bar.sync 0;
	// end inline asm
	// begin inline asm
	{	
.reg .f64 data;
	ld.global.ca.f64 data, [%rd32772];
	}
	// end inline asm
	// begin inline asm
	bar.sync 0;
	// end inline asm
	// begin inline asm
	{	
.reg .f64 data;
	ld.global.ca.f64 data, [%rd32772];
	}
	// end inline asm
	// begin inline asm
	bar.sync 0;
	// end inline asm
	// begin inline asm
	{	
.reg .f64 data;
	ld.global.ca.f64 data, [%rd32772];
	}
	// end inline asm
	// begin inline asm
	bar.sync 0;
	// end inline asm
	// begin inline asm
	{	
.reg .f64 data;
	ld.global.ca.f64 data, [%rd32772];
	}
	// end inline asm
	// begin inline asm
	bar.sync 0;
	// end inline asm
	// begin inline asm
	{	
.reg .f64 data;
	ld.global.ca.f64 data, [%rd32772];
	}
	// end inline asm
	// begin inline asm
	bar.sync 0;
	// end inline asm
	// begin inline asm
	{	
.reg .f64 data;
	ld.global.ca.f64 data, [%rd32772];
	}
	// end inline asm
	// begin inline asm
	bar.sync 0;
	// end inline asm
	// begin inline asm
	{	
.reg .f64 data;
	ld.global.ca.f64 data, [%rd32772];
	}
	// end inline asm
	// begin inline asm
	bar.sync 0;
	// end inline asm
	// begin inline asm
	{	
.reg .f64 data;
	ld.global.ca.f64 data, [%rd32772];
	}
	// end inline asm
	// begin inline asm
	bar.sync 0;
	// end inline asm
	// begin inline asm
	{	
.reg .f64 data;
	ld.global.ca.f64 data, [%rd32772];
	}
	// end inline asm
	// begin inline asm
	bar.sync 0;
	// end inline asm
	// begin inline asm
	{	
.reg .f64 data;
	ld.global.ca.f64 data, [%rd32772];
	}
	// end inline asm
	// begin inline asm
	bar.sync 0;
	// end inline asm
	// begin inline asm
	{	
.reg .f64 data;
	ld.global.ca.f64 data, [%rd32772];
	}
	// end inline asm
	// begin inline asm
	bar.sync 0;
	// end inline asm
	// begin inline asm
	{	
.reg .f64 data;
	ld.global.ca.f64 data, [%rd32772];
	}
	// end inline asm
	// begin inline asm
	bar.sync 0;
	// end inline asm
	// begin inline asm
	{	
.reg .f64 data;
	ld.global.ca.f64 data, [%rd32772];
	}
	// end inline asm
	// begin inline asm
	bar.sync 0;
	// end inline asm
	// begin inline asm
	{	
.reg .f64 data;
	ld.global.ca.f64 data, [%rd32772];
	}
	// end inline asm
	// begin inline asm
	bar.sync 0;
	// end inline asm
	// begin inline asm
	{	
.reg .f64 data;
	ld.global.ca.f64 data, [%rd32772];
	}
	// end inline asm
	// begin inline asm
	bar.sync 0;
	// end inline asm
	// begin inline asm
	{	
.reg .f64 data;
	ld.global.ca.f64 data, [%rd32772];
	}
	// end inline asm
	// begin inline asm
	bar.sync 0;
	// end inline asm
	// begin inline asm
	{	
.reg .f64 data;
	ld.global.ca.f64 data, [%rd32772];
	}
	// end inline asm
	// begin inline asm
	bar.sync 0;
	// end inline asm
	// begin inline asm
	{	
.reg .f64 data;
	ld.global.ca.f64 data, [%rd32772];
	}
	// end inline asm
	// begin inline asm
	bar.sync 0;
	// end inline asm
	// begin inline asm
	{	
.reg .f64 data;
	ld.global.ca.f64 data, [%rd32772];
	}
	// end inline asm
	// begin inline asm
	bar.sync 0;
	// end inline asm
	// begin inline asm
	{	
.reg .f64 data;
	ld.global.ca.f64 data, [%rd32772];
	}
	// end inline asm
	// begin inline asm
	bar.sync 0;
	// end inline asm
	// begin inline asm
	{	
.reg .f64 data;
	ld.global.ca.f64 data, [%rd32772];
	}
	// end inline asm
	// begin inline asm
	bar.sync 0;
	// end inline asm
	// begin inline asm
	{	
.reg .f64 data;
	ld.global.ca.f64 data, [%rd32772];
	}
	// end inline asm
	// begin inline asm
	bar.sync 0;
	// end inline asm
	// begin inline asm
	{	
.reg .f64 data;
	ld.global.ca.f64 data, [%rd32772];
	}
	// end inline asm
	// begin inline asm
	bar.sync 0;
	// end inline asm
	// begin inline asm
	{	
.reg .f64 data;
	ld.global.ca.f64 data, [%rd32772];
	}
	// end inline asm
	// begin inline asm
	bar.sync 0;
	// end inline asm
	// begin inline asm
	{	
.reg .f64 data;
	ld.global.ca.f64 data, [%rd32772];
	}
	// end inline asm
	// begin inline asm
	bar.sync 0;
	// end inline asm
	// begin inline asm
	{	
.reg .f64 data;
	ld.global.ca.f64 data, [%rd32772];
	}
	// end inline asm
	// begin inline asm
	bar.sync 0;
	// end inline asm
	// begin inline asm
	{	
.reg .f64 data;
	ld.global.ca.f64 data, [%rd32772];
	}
	// end inline asm
	// begin inline asm
	bar.sync 0;
	// end inline asm
	// begin inline asm
	{	
.reg .f64 data;
	ld.global.ca.f64 data, [%rd32772];
	}
	// end inline asm
	// begin inline asm
	bar.sync 0;
	// end inline asm
	// begin inline asm
	{	
.reg .f64 data;
	ld.global.ca.f64 data, [%rd32772];
	}
	// end inline asm
	// begin inline asm
	bar.sync 0;
	// end inline asm
	// begin inline asm
	{	
.reg .f64 data;
	ld.global.ca.f64 data, [%rd32772];
	}
	// end inline asm
	// begin inline asm
	bar.sync 0;
	// end inline asm
	// begin inline asm
	{	
.reg .f64 data;
	ld.global.ca.f64 data, [%rd32772];
	}
	// end inline asm
	// begin inline asm
	bar.sync 0;
	// end inline asm
	// begin inline asm
	{	
.reg .f64 data;
	ld.global.ca.f64 data, [%rd32772];
	}
	// end inline asm
	// begin inline asm
	bar.sync 0;
	// end inline asm
	// begin inline asm
	{	
.reg .f64 data;
	ld.global.ca.f64 data, [%rd32772];
	}
	// end inline asm
	// begin inline asm
	bar.sync 0;
	// end inline asm
	// begin inline asm
	{	
.reg .f64 data;
	ld.global.ca.f64 data, [%rd32772];
	}
	// end inline asm
	// begin inline asm
	bar.sync 0;
	// end inline asm
	// begin inline asm
	{	
.reg .f64 data;
	ld.global.ca.f64 data, [%rd32772];
	}
	// end inline asm
	// begin inline asm
	bar.sync 0;
	// end inline asm
	// begin inline asm
	{	
.reg .f64 data;
	ld.global.ca.f64 data, [%rd32772];
	}
	// end inline asm
	// begin inline asm
	bar.sync 0;
	// end inline asm
	// begin inline asm
	{	
.reg .f64 data;
	ld.global.ca.f64 data, [%rd32772];
	}
	// end inline asm
	// begin inline asm
	bar.sync 0;
	// end inline asm
	// begin inline asm
	{	
.reg .f64 data;
	ld.global.ca.f64 data, [%rd32772];
	}
	// end inline asm
	// begin inline asm
	bar.sync 0;
	// end inline asm
	// begin inline asm
	{	
.reg .f64 data;
	ld.global.ca.f64 data, [%rd32772];
	}
	// end inline asm
	// begin inline asm
	bar.sync 0;
	// end inline asm
	// begin inline asm
	{	
.reg .f64 data;
	ld.global.ca.f64 data, [%rd32772];
	}
	// end inline asm
	// begin inline asm
	bar.sync 0;
	// end inline asm
	// begin inline asm
	{	
.reg .f64 data;
	ld.global.ca.f64 data, [%rd32772];
	}
	// end inline asm
	// begin inline asm
	bar.sync 0;
	// end inline asm
	// begin inline asm
	{	
.reg .f64 data;
	ld.global.ca.f64 data, [%rd32772];
	}
	// end inline asm
	// begin inline asm
	bar.sync 0;
	// end inline asm
	// begin inline asm
	{	
.reg .f64 data;
	ld.global.ca.f64 data, [%rd32772];
	}
	// end inline asm
	// begin inline asm
	bar.sync 0;
	// end inline asm
	// begin inline asm
	{	
.reg .f64 data;
	ld.global.ca.f64 data, [%rd32772];
	}
	// end inline asm
	// begin inline asm
	bar.sync 0;
	// end inline asm
	// begin inline asm
	{	
.reg .f64 data;
	ld.global.ca.f64 data, [%rd32772];
	}
	// end inline asm
	// begin inline asm
	bar.sync 0;
	// end inline asm
	// begin inline asm
	{	
.reg .f64 data;
	ld.global.ca.f64 data, [%rd32772];
	}
	// end inline asm
	// begin inline asm
	bar.sync 0;
	// end inline asm
	// begin inline asm
	{	
.reg .f64 data;
	ld.global.ca.f64 data, [%rd32772];
	}
	// end inline asm
	// begin inline asm
	bar.sync 0;
	// end inline asm
	// begin inline asm
	{	
.reg .f64 data;
	ld.global.ca.f64 data, [%rd32772];
	}
	// end inline asm
	// begin inline asm
	bar.sync 0;
	// end inline asm
	// begin inline asm
	{	
.reg .f64 data;
	ld.global.ca.f64 data, [%rd32772];
	}
	// end inline asm
	// begin inline asm
	bar.sync 0;
	// end inline asm
	// begin inline asm
	{	
.reg .f64 data;
	ld.global.ca.f64 data, [%rd32772];
	}
	// end inline asm
	// begin inline asm
	bar.sync 0;
	// end inline asm
	// begin inline asm
	{	
.reg .f64 data;
	ld.global.ca.f64 data, [%rd32772];
	}
	// end inline asm
	// begin inline asm
	bar.sync 0;
	// end inline asm
	// begin inline asm
	{	
.reg .f64 data;
	ld.global.ca.f64 data, [%rd32772];
	}
	// end inline asm
	// begin inline asm
	bar.sync 0;
	// end inline asm
	// begin inline asm
	{	
.reg .f64 data;
	ld.global.ca.f64 data, [%rd32772];
	}
	// end inline asm
	// begin inline asm
	bar.sync 0;
	// end inline asm
	// begin inline asm
	{	
.reg .f64 data;
	ld.global.ca.f64 data, [%rd32772];
	}
	// end inline asm
	// begin inline asm
	bar.sync 0;
	// end inline asm
	// begin inline asm
	{	
.reg .f64 data;
	ld.global.ca.f64 data, [%rd32772];
	}
	// end inline asm
	// begin inline asm
	bar.sync 0;
	// end inline asm
	// begin inline asm
	{	
.reg .f64 data;
	ld.global.ca.f64 data, [%rd32772];
	}
	// end inline asm
	// begin inline asm
	bar.sync 0;
	// end inline asm
	// begin inline asm
	{	
.reg .f64 data;
	ld.global.ca.f64 data, [%rd32772];
	}
	// end inline asm
	// begin inline asm
	bar.sync 0;
	// end inline asm
	// begin inline asm
	{	
.reg .f64 data;
	ld.global.ca.f64 data, [%rd32772];
	}
	// end inline asm
	// begin inline asm
	bar.sync 0;
	// end inline asm
	// begin inline asm
	{	
.reg .f64 data;
	ld.global.ca.f64 data, [%rd32772];
	}
	// end inline asm
	// begin inline asm
	bar.sync 0;
	// end inline asm
	// begin inline asm
	{	
.reg .f64 data;
	ld.global.ca.f64 data, [%rd32772];
	}
	// end inline asm
	// begin inline asm
	bar.sync 0;
	// end inline asm
	// begin inline asm
	{	
.reg .f64 data;
	ld.global.ca.f64 data, [%rd32772];
	}
	// end inline asm
	// begin inline asm
	bar.sync 0;
	// end inline asm
	// begin inline asm
	{	
.reg .f64 data;
	ld.global.ca.f64 data, [%rd32772];
	}
	// end inline asm
	// begin inline asm
	bar.sync 0;
	// end inline asm
	// begin inline asm
	{	
.reg .f64 data;
	ld.global.ca.f64 data, [%rd32772];
	}
	// end inline asm
	// begin inline asm
	bar.sync 0;
	// end inline asm
	// begin inline asm
	{	
.reg .f64 data;
	ld.global.ca.f64 data, [%rd32772];
	}
	// end inline asm
	// begin inline asm
	bar.sync 0;
	// end inline asm
	// begin inline asm
	{	
.reg .f64 data;
	ld.global.ca.f64 data, [%rd32772];
	}
	// end inline asm
	// begin inline asm
	bar.sync 0;
	// end inline asm
	// begin inline asm
	{	
.reg .f64 data;
	ld.global.ca.f64 data, [%rd32772];
	}
	// end inline asm
	// begin inline asm
	bar.sync 0;
	// end inline asm
	// begin inline asm
	{	
.reg .f64 data;
	ld.global.ca.f64 data, [%rd32772];
	}
	// end inline asm
	// begin inline asm
	bar.sync 0;
	// end inline asm
	// begin inline asm
	{	
.reg .f64 data;
	ld.global.ca.f64 data, [%rd32772];
	}
	// end inline asm
	// begin inline asm
	bar.sync 0;
	// end inline asm
	// begin inline asm
	{	
.reg .f64 data;
	ld.global.ca.f64 data, [%rd32772];
	}
	// end inline asm
	// begin inline asm
	bar.sync 0;
	// end inline asm
	// begin inline asm
	{	
.reg .f64 data;
	ld.global.ca.f64 data, [%rd32772];
	}
	// end inline asm
	// begin inline asm
	bar.sync 0;
	// end inline asm
	// begin inline asm
	{	
.reg .f64 data;
	ld.global.ca.f64 data, [%rd32772];
	}
	// end inline asm
	// begin inline asm
	bar.sync 0;
	// end inline asm
	// begin inline asm
	{	
.reg .f64 data;
	ld.global.ca.f64 data, [%rd32772];
	}
	// end inline asm
	// begin inline asm
	bar.sync 0;
	// end inline asm
	// begin inline asm
	{	
.reg .f64 data;
	ld.global.ca.f64 data, [%rd32772];
	}
	// end inline asm
	// begin inline asm
	bar.sync 0;
	// end inline asm
	// begin inline asm
	{	
.reg .f64 data;
	ld.global.ca.f64 data, [%rd32772];
	}
	// end inline asm
	// begin inline asm
	bar.sync 0;
	// end inline asm
	// begin inline asm
	{	
.reg .f64 data;
	ld.global.ca.f64 data, [%rd32772];
	}
	// end inline asm
	// begin inline asm
	bar.sync 0;
	// end inline asm
	// begin inline asm
	{	
.reg .f64 data;
	ld.global.ca.f64 data, [%rd32772];
	}
	// end inline asm
	// begin inline asm
	bar.sync 0;
	// end inline asm
	// begin inline asm
	{	
.reg .f64 data;
	ld.global.ca.f64 data, [%rd32772];
	}
	// end inline asm
	// begin inline asm
	bar.sync 0;
	// end inline asm
	// begin inline asm
	{	
.reg .f64 data;
	ld.global.ca.f64 data, [%rd32772];
	}
	// end inline asm
	// begin inline asm
	bar.sync 0;
	// end inline asm
	// begin inline asm
	{	
.reg .f64 data;
	ld.global.ca.f64 data, [%rd32772];
	}
	// end inline asm
	// begin inline asm
	bar.sync 0;
	// end inline asm
	// begin inline asm
	{	
.reg .f64 data;
	ld.global.ca.f64 data, [%rd32772];
	}
	// end inline asm
	// begin inline asm
	bar.sync 0;
	// end inline asm
	// begin inline asm
	{	
.reg .f64 data;
	ld.global.ca.f64 data, [%rd32772];
	}
	// end inline asm
	// begin inline asm
	bar.sync 0;
	// end inline asm
	// begin inline asm
	{	
.reg .f64 data;
	ld.global.ca.f64 data, [%rd32772];
	}
	// end inline asm
	// begin inline asm
	bar.sync 0;
	// end inline asm
	// begin inline asm
	{	
.reg .f64 data;
	ld.global.ca.f64 data, [%rd32772];
	}
	// end inline asm
	// begin inline asm
	bar.sync 0;
	// end inline asm
	// begin inline asm
	{	
.reg .f64 data;
	ld.global.ca.f64 data, [%rd32772];
	}
	// end inline asm
	// begin inline asm
	bar.sync 0;
	// end inline asm
	// begin inline asm
	{	
.reg .f64 data;
	ld.global.ca.f64 data, [%rd32772];
	}
	// end inline asm
	// begin inline asm
	bar.sync 0;
	// end inline asm
	// begin inline asm
	{	
.reg .f64 data;
	ld.global.ca.f64 data, [%rd32772];
	}
	// end inline asm
	// begin inline asm
	bar.sync 0;
	// end inline asm
	// begin inline asm
	{	
.reg .f64 data;
	ld.global.ca.f64 data, [%rd32772];
	}
	// end inline asm
	// begin inline asm
	bar.sync 0;
	// end inline asm
	// begin inline asm
	{	
.reg .f64 data;
	ld.global.ca.f64 data, [%rd32772];
	}
	// end inline asm
	// begin inline asm
	bar.sync 0;
	// end inline asm
	// begin inline asm
	{	
.reg .f64 data;
	ld.global.ca.f64 data, [%rd32772];
	}
	// end inline asm
	// begin inline asm
	bar.sync 0;
	// end inline asm
	// begin inline asm
	{	
.reg .f64 data;
	ld.global.ca.f64 data, [%rd32772];
	}
	// end inline asm
	// begin inline asm
	bar.sync 0;
	// end inline asm
	// begin inline asm
	{	
.reg .f64 data;
	ld.global.ca.f64 data, [%rd32772];
	}
	// end inline asm
	// begin inline asm
	bar.sync 0;
	// end inline asm
	// begin inline asm
	{	
.reg .f64 data;
	ld.global.ca.f64 data, [%rd32772];
	}
	// end inline asm
	// begin inline asm
	bar.sync 0;
	// end inline asm
	// begin inline asm
	{	
.reg .f64 data;
	ld.global.ca.f64 data, [%rd32772];
	}
	// end inline asm
	// begin inline asm
	bar.sync 0;
	// end inline asm
	// begin inline asm
	{	
.reg .f64 data;
	ld.global.ca.f64 data, [%rd32772];
	}
	// end inline asm
	// begin inline asm
	bar.sync 0;
	// end inline asm
	// begin inline asm
	{	
.reg .f64 data;
	ld.global.ca.f64 data, [%rd32772];
	}
	// end inline asm
	// begin inline asm
	bar.sync 0;
	// end inline asm
	// begin inline asm
	{	
.reg .f64 data;
	ld.global.ca.f64 data, [%rd32772];
	}
	// end inline asm
	// begin inline asm
	bar.sync 0;
	// end inline asm
	// begin inline asm
	{	
.reg .f64 data;
	ld.global.ca.f64 data, [%rd32772];
	}
	// end inline asm
	// begin inline asm
	bar.sync 0;
	// end inline asm
	// begin inline asm
	{	
.reg .f64 data;
	ld.global.ca.f64 data, [%rd32772];
	}
	// end inline asm
	// begin inline asm
	bar.sync 0;
	// end inline asm
	// begin inline asm
	{	
.reg .f64 data;
	ld.global.ca.f64 data, [%rd32772];
	}
	// end inline asm
	// begin inline asm
	bar.sync 0;
	// end inline asm
	// begin inline asm
	{	
.reg .f64 data;
	ld.global.ca.f64 data, [%rd32772];
	}
	// end inline asm
	// begin inline asm
	bar.sync 0;
	// end inline asm
	// begin inline asm
	{	
.reg .f64 data;
	ld.global.ca.f64 data, [%rd32772];
	}
	// end inline asm
	// begin inline asm
	bar.sync 0;
	// end inline asm
	// begin inline asm
	{	
.reg .f64 data;
	ld.global.ca.f64 data, [%rd32772];
	}
	// end inline asm
	// begin inline asm
	bar.sync 0;
	// end inline asm
	// begin inline asm
	{	
.reg .f64 data;
	ld.global.ca.f64 data, [%rd32772];
	}
	// end inline asm
	// begin inline asm
	bar.sync 0;
	// end inline asm
	// begin inline asm
	{	
.reg .f64 data;
	ld.global.ca.f64 data, [%rd32772];
	}
	// end inline asm
	// begin inline asm
	bar.sync 0;
	// end inline asm
	// begin inline asm
	{	
.reg .f64 data;
	ld.global.ca.f64 data, [%rd32772];
	}
	// end inline asm
	// begin inline asm
	bar.sync 0;
	// end inline asm
	// begin inline asm
	{	
.reg .f64 data;
	ld.global.ca.f64 data, [%rd32772];
	}
	// end inline asm
	// begin inline asm
	bar.sync 0;
	// end inline asm
	// begin inline asm
	{	
.reg .f64 data;
	ld.global.ca.f64 data, [%rd32772];
	}
	// end inline asm
	// begin inline asm
	bar.sync 0;
	// end inline asm
	// begin inline asm
	{	
.reg .f64 data;
	ld.global.ca.f64 data, [%rd32772];
	}
	// end inline asm
	// begin inline asm
	bar.sync 0;
	// end inline asm
	// begin inline asm
	{	
.reg .f64 data;
	ld.global.ca.f64 data, [%rd32772];
	}
	// end inline asm
	// begin inline asm
	bar.sync 0;
	// end inline asm
	// begin inline asm
	{	
.reg .f64 data;
	ld.global.ca.f64 data, [%rd32772];
	}
	// end inline asm
	// begin inline asm
	bar.sync 0;
	// end inline asm
	// begin inline asm
	{	
.reg .f64 data;
	ld.global.ca.f64 data, [%rd32772];
	}
	// end inline asm
	// begin inline asm
	bar.sync 0;
	// end inline asm
	// begin inline asm
	{	
.reg .f64 data;
	ld.global.ca.f64 data, [%rd32772];
	}
	// end inline asm
	// begin inline asm
	bar.sync 0;
	// end inline asm
	// begin inline asm
	{	
.reg .f64 data;
	ld.global.ca.f64 data, [%rd32772];
	}
	// end inline asm
	// begin inline asm
	bar.sync 0;
	// end inline asm
	// begin inline asm
	{	
.reg .f64 data;
	ld.global.ca.f64 data, [%rd32772];
	}
	// end inline asm
	// begin inline asm
	bar.sync 0;
	// end inline asm
	// begin inline asm
	{	
.reg .f64 data;
	ld.global.ca.f64 data, [%rd32772];
	}
	// end inline asm
	// begin inline asm
	bar.sync 0;
	// end inline asm
	// begin inline asm
	{	
.reg .f64 data;
	ld.global.ca.f64 data, [%rd32772];
	}
	// end inline asm
	// begin inline asm
	bar.sync 0;
	// end inline asm
	// begin inline asm
	{	
.reg .f64 data;
	ld.global.ca.f64 data, [%rd32772];
	}
	// end inline asm
	// begin inline asm
	bar.sync 0;
	// end inline asm
	// begin inline asm
	{	
.reg .f64 data;
	ld.global.ca.f64 data, [%rd32772];
	}
	// end inline asm
	// begin inline asm
	bar.sync 0;
	// end inline asm
	// begin inline asm
	{	
.reg .f64 data;
	ld.global.ca.f64 data, [%rd32772];
	}
	// end inline asm
	// begin inline asm
	bar.sync 0;
	// end inline asm
	// begin inline asm
	{	
.reg .f64 data;
	ld.global.ca.f64 data, [%rd32772];
	}
	// end inline asm
	// begin inline asm
	bar.sync 0;
	// end inline asm
	// begin inline asm
	{	
.reg .f64 data;
	ld.global.ca.f64 data, [%rd32772];
	}
	// end inline asm
	// begin inline asm
	bar.sync 0;
	// end inline asm
	// begin inline asm
	{	
.reg .f64 data;
	ld.global.ca.f64 data, [%rd32772];
	}
	// end inline asm
	// begin inline asm
	bar.sync 0;
	// end inline asm
	// begin inline asm
	{	
.reg .f64 data;
	ld.global.ca.f64 data, [%rd32772];
	}
	// end inline asm
	// begin inline asm
	bar.sync 0;
	// end inline asm
	// begin inline asm
	{	
.reg .f64 data;
	ld.global.ca.f64 data, [%rd32772];
	}
	// end inline asm
	// begin inline asm
	bar.sync 0;
	// end inline asm
	// begin inline asm
	{	
.reg .f64 data;
	ld.global.ca.f64 data, [%rd32772];
	}
	// end inline asm
	// begin inline asm
	bar.sync 0;
	// end inline asm
	// begin inline asm
	{	
.reg .f64 data;
	ld.global.ca.f64 data, [%rd32772];
	}
	// end inline asm
	// begin inline asm
	bar.sync 0;
	// end inline asm
	// begin inline asm
	{	
.reg .f64 data;
	ld.global.ca.f64 data, [%rd32772];
	}
	// end inline asm
	// begin inline asm
	bar.sync 0;
	// end inline asm
	// begin inline asm
	{	
.reg .f64 data;
	ld.global.ca.f64 data, [%rd32772];
	}
	// end inline asm
	// begin inline asm
	bar.sync 0;
	// end inline asm
	// begin inline asm
	{	
.reg .f64 data;
	ld.global.ca.f64 data, [%rd32772];
	}
	// end inline asm
	// begin inline asm
	bar.sync 0;
	// end inline asm
	// begin inline asm
	{	
.reg .f64 data;
	ld.global.ca.f64 data, [%rd32772];
	}
	// end inline asm
	// begin inline asm
	bar.sync 0;
	// end inline asm
	// begin inline asm
	{	
.reg .f64 data;
	ld.global.ca.f64 data, [%rd32772];
	}
	// end inline asm
	// begin inline asm
	bar.sync 0;
	// end inline asm
	// begin inline asm
	{	
.reg .f64 data;
	ld.global.ca.f64 data, [%rd32772];
	}
	// end inline asm
	// begin inline asm
	bar.sync 0;
	// end inline asm
	// begin inline asm
	{	
.reg .f64 data;
	ld.global.ca.f64 data, [%rd32772];
	}
	// end inline asm
	// begin inline asm
	bar.sync 0;
	// end inline asm
	// begin inline asm
	{	
.reg .f64 data;
	ld.global.ca.f64 data, [%rd32772];
	}
	// end inline asm
	// begin inline asm
	bar.sync 0;
	// end inline asm
	// begin inline asm
	{	
.reg .f64 data;
	ld.global.ca.f64 data, [%rd32772];
	}
	// end inline asm
	// begin inline asm
	bar.sync 0;
	// end inline asm
	// begin inline asm
	{	
.reg .f64 data;
	ld.global.ca.f64 data, [%rd32772];
	}
	// end inline asm
	// begin inline asm
	bar.sync 0;
	// end inline asm
	// begin inline asm
	{	
.reg .f64 data;
	ld.global.ca.f64 data, [%rd32772];
	}
	// end inline asm
	// begin inline asm
	bar.sync 0;
	// end inline asm
	// begin inline asm
	{	
.reg .f64 data;
	ld.global.ca.f64 data, [%rd32772];
	}
	// end inline asm
	// begin inline asm
	bar.sync 0;
	// end inline asm
	// begin inline asm
	{	
.reg .f64 data;
	ld.global.ca.f64 data, [%rd32772];
	}
	// end inline asm
	// begin inline asm
	bar.sync 0;
	// end inline asm
	// begin inline asm
	{	
.reg .f64 data;
	ld.global.ca.f64 data, [%rd32772];
	}
	// end inline asm
	// begin inline asm
	bar.sync 0;
	// end inline asm
	// begin inline asm
	{	
.reg .f64 data;
	ld.global.ca.f64 data, [%rd32772];
	}
	// end inline asm
	// begin inline asm
	bar.sync 0;
	// end inline asm
	// begin inline asm
	{	
.reg .f64 data;
	ld.global.ca.f64 data, [%rd32772];
	}
	// end inline asm
	// begin inline asm
	bar.sync 0;
	// end inline asm
	// begin inline asm
	{	
.reg .f64 data;
	ld.global.ca.f64 data, [%rd32772];
	}
	// end inline asm
	// begin inline asm
	bar.sync 0;
	// end inline asm
	// begin inline asm
	{	
.reg .f64 data;
	ld.global.ca.f64 data, [%rd32772];
	}
	// end inline asm
	// begin inline asm
	bar.sync 0;
	// end inline asm
	// begin inline asm
	{	
.reg .f64 data;
	ld.global.ca.f64 data, [%rd32772];
	}
	// end inline asm
	// begin inline asm
	bar.sync 0;
	// end inline asm
	// begin inline asm
	{	
.reg .f64 data;
	ld.global.ca.f64 data, [%rd32772];
	}
	// end inline asm
	// begin inline asm
	bar.sync 0;
	// end inline asm
	// begin inline asm
	{	
.reg .f64 data;
	ld.global.ca.f64 data, [%rd32772];
	}
	// end inline asm
	// begin inline asm
	bar.sync 0;
	// end inline asm
	// begin inline asm
	{	
.reg .f64 data;
	ld.global.ca.f64 data, [%rd32772];
	}
	// end inline asm
	// begin inline asm
	bar.sync 0;
	// end inline asm
	// begin inline asm
	{	
.reg .f64 data;
	ld.global.ca.f64 data, [%rd32772];
	}
	// end inline asm
	// begin inline asm
	bar.sync 0;
	// end inline asm
	// begin inline asm
	{	
.reg .f64 data;
	ld.global.ca.f64 data, [%rd32772];
	}
	// end inline asm
	// begin inline asm
	bar.sync 0;
	// end inline asm
	// begin inline asm
	{	
.reg .f64 data;
	ld.global.ca.f64 data, [%rd32772];
	}
	// end inline asm
	// begin inline asm
	bar.sync 0;
	// end inline asm
	// begin inline asm
	{	
.reg .f64 data;
	ld.global.ca.f64 data, [%rd32772];
	}
	// end inline asm
	// begin inline asm
	bar.sync 0;
	// end inline asm
	// begin inline asm
	{	
.reg .f64 data;
	ld.global.ca.f64 data, [%rd32772];
	}
	// end inline asm
	// begin inline asm
	bar.sync 0;
	// end inline asm
	// begin inline asm
	{	
.reg .f64 data;
	ld.global.ca.f64 data, [%rd32772];
	}
	// end inline asm
	// begin inline asm
	bar.sync 0;
	// end inline asm
	// begin inline asm
	{	
.reg .f64 data;
	ld.global.ca.f64 data, [%rd32772];
	}
	// end inline asm
	// begin inline asm
	bar.sync 0;
	// end inline asm
	// begin inline asm
	{	
.reg .f64 data;
	ld.global.ca.f64 data, [%rd32772];
	}
	// end inline asm
	// begin inline asm
	bar.sync 0;
	// end inline asm
	// begin inline asm
	{	
.reg .f64 data;
	ld.global.ca.f64 data, [%rd32772];
	}
	// end inline asm
	// begin inline asm
	bar.sync 0;
	// end inline asm
	// begin inline asm
	{	
.reg .f64 data;
	ld.global.ca.f64 data, [%rd32772];
	}
	// end inline asm
	// begin inline asm
	bar.sync 0;
	// end inline asm
	// begin inline asm
	{	
.reg .f64 data;
	ld.global.ca.f64 data, [%rd32772];
	}
	// end inline asm
	// begin inline asm
	bar.sync 0;
	// end inline asm
	// begin inline asm
	{	
.reg .f64 data;
	ld.global.ca.f64 data, [%rd32772];
	}
	// end inline asm
	// begin inline asm
	bar.sync 0;
	// end inline asm
	// begin inline asm
	{	
.reg .f64 data;
	ld.global.ca.f64 data, [%rd32772];
	}
	// end inline asm
	// begin inline asm
	bar.sync 0;
	// end inline asm
	// begin inline asm
	{	
.reg .f64 data;
	ld.global.ca.f64 data, [%rd32772];
	}
	// end inline asm
	// begin inline asm
	bar.sync 0;
	// end inline asm
	// begin inline asm
	{	
.reg .f64 data;
	ld.global.ca.f64 data, [%rd32772];
	}
	// end inline asm
	// begin inline asm
	bar.sync 0;
	// end inline asm
	// begin inline asm
	{	
.reg .f64 data;
	ld.global.ca.f64 data, [%rd32772];
	}
	// end inline asm
	// begin inline asm
	bar.sync 0;
	// end inline asm
	// begin inline asm
	{	
.reg .f64 data;
	ld.global.ca.f64 data, [%rd32772];
	}
	// end inline asm
	// begin inline asm
	bar.sync 0;
	// end inline asm
	// begin inline asm
	{	
.reg .f64 data;
	ld.global.ca.f64 data, [%rd32772];
	}
	// end inline asm
	// begin inline asm
	bar.sync 0;
	// end inline asm
	// begin inline asm
	{	
.reg .f64 data;
	ld.global.ca.f64 data, [%rd32772];
	}
	// end inline asm
	// begin inline asm
	bar.sync 0;
	// end inline asm
	// begin inline asm
	{	
.reg .f64 data;
	ld.global.ca.f64 data, [%rd32772];
	}
	// end inline asm
	// begin inline asm
	bar.sync 0;
	// end inline asm
	// begin inline asm
	{	
.reg .f64 data;
	ld.global.ca.f64 data, [%rd32772];
	}
	// end inline asm
	// begin inline asm
	bar.sync 0;
	// end inline asm
	// begin inline asm
	{	
.reg .f64 data;
	ld.global.ca.f64 data, [%rd32772];
	}
	// end inline asm
	// begin inline asm
	bar.sync 0;
	// end inline asm
	// begin inline asm
	{	
.reg .f64 data;
	ld.global.ca.f64 data, [%rd32772];
	}
	// end inline asm
	// begin inline asm
	bar.sync 0;
	// end inline asm
	// begin inline asm
	{	
.reg .f64 data;
	ld.global.ca.f64 data, [%rd32772];
	}
	// end inline asm
	// begin inline asm
	bar.sync 0;
	// end inline asm
	// begin inline asm
	{	
.reg .f64 data;
	ld.global.ca.f64 data, [%rd32772];
	}
	// end inline asm
	// begin inline asm
	bar.sync 0;
	// end inline asm
	// begin inline asm
	{	
.reg .f64 data;
	ld.global.ca.f64 data, [%rd32772];
	}
	// end inline asm
	// begin inline asm
	bar.sync 0;
	// end inline asm
	// begin inline asm
	{	
.reg .f64 data;
	ld.global.ca.f64 data, [%rd32772];
	}
	// end inline asm
	// begin inline asm
	bar.sync 0;
	// end inline asm
	// begin inline asm
	{	
.reg .f64 data;
	ld.global.ca.f64 data, [%rd32772];
	}
	// end inline asm
	// begin inline asm
	bar.sync 0;
	// end inline asm
	// begin inline asm
	{	
.reg .f64 data;
	ld.global.ca.f64 data, [%rd32772];
	}
	// end inline asm
	// begin inline asm
	bar.sync 0;
	// end inline asm
	// begin inline asm
	{	
.reg .f64 data;
	ld.global.ca.f64 data, [%rd32772];
	}
	// end inline asm
	// begin inline asm
	bar.sync 0;
	// end inline asm
	// begin inline asm
	{	
.reg .f64 data;
	ld.global.ca.f64 data, [%rd32772];
	}
	// end inline asm
	// begin inline asm
	bar.sync 0;
	// end inline asm
	// begin inline asm
	{	
.reg .f64 data;
	ld.global.ca.f64 data, [%rd32772];
	}
	// end inline asm
	// begin inline asm
	bar.sync 0;
	// end inline asm
	// begin inline asm
	{	
.reg .f64 data;
	ld.global.ca.f64 data, [%rd32772];
	}
	// end inline asm
	// begin inline asm
	bar.sync 0;
	// end inline asm
	// begin inline asm
	{	
.reg .f64 data;
	ld.global.ca.f64 data, [%rd32772];
	}
	// end inline asm
	// begin inline asm
	bar.sync 0;
	// end inline asm
	// begin inline asm
	{	
.reg .f64 data;
	ld.global.ca.f64 data, [%rd32772];
	}
	// end inline asm
	// begin inline asm
	bar.sync 0;
	// end inline asm
	// begin inline asm
	{	
.reg .f64 data;
	ld.global.ca.f64 data, [%rd32772];
	}
	// end inline asm
	// begin inline asm
	bar.sync 0;
	// end inline asm
	// begin inline asm
	{	
.reg .f64 data;
	ld.global.ca.f64 data, [%rd32772];
	}
	// end inline asm
	// begin inline asm
	bar.sync 0;
	// end inline asm
	// begin inline asm
	{	
.reg .f64 data;
	ld.global.ca.f64 data, [%rd32772];
	}
	// end inline asm
	// begin inline asm
	bar.sync 0;
	// end inline asm
	// begin inline asm
	{	
.reg .f64 data;
	ld.global.ca.f64 data, [%rd32772];
	}
	// end inline asm
	// begin inline asm
	bar.sync 0;
	// end inline asm
	// begin inline asm
	{	
.reg .f64 data;
	ld.global.ca.f64 data, [%rd32772];
	}
	// end inline asm
	// begin inline asm
	bar.sync 0;
	// end inline asm
	// begin inline asm
	{	
.reg .f64 data;
	ld.global.ca.f64 data, [%rd32772];
	}
	// end inline asm
	// begin inline asm
	bar.sync 0;
	// end inline asm
	// begin inline asm
	{	
.reg .f64 data;
	ld.global.ca.f64 data, [%rd32772];
	}
	// end inline asm
	// begin inline asm
	bar.sync 0;
	// end inline asm
	// begin inline asm
	{	
.reg .f64 data;
	ld.global.ca.f64 data, [%rd32772];
	}
	// end inline asm
	// begin inline asm
	bar.sync 0;
	// end inline asm
	// begin inline asm
	{	
.reg .f64 data;
	ld.global.ca.f64 data, [%rd32772];
	}
	// end inline asm
	// begin inline asm
	bar.sync 0;
	// end inline asm
	// begin inline asm
	{	
.reg .f64 data;
	ld.global.ca.f64 data, [%rd32772];
	}
	// end inline asm
	// begin inline asm
	bar.sync 0;
	// end inline asm
	// begin inline asm
	{	
.reg .f64 data;
	ld.global.ca.f64 data, [%rd32772];
	}
	// end inline asm
	// begin inline asm
	bar.sync 0;
	// end inline asm
	// begin inline asm
	{	
.reg .f64 data;
	ld.global.ca.f64 data, [%rd32772];
	}
	// end inline asm
	// begin inline asm
	bar.sync 0;
	// end inline asm
	// begin inline asm
	{	
.reg .f64 data;
	ld.global.ca.f64 data, [%rd32772];
	}
	// end inline asm
	// begin inline asm
	bar.sync 0;
	// end inline asm
	// begin inline asm
	{	
.reg .f64 data;
	ld.global.ca.f64 data, [%rd32772];
	}
	// end inline asm
	// begin inline asm
	bar.sync 0;
	// end inline asm
	// begin inline asm
	{	
.reg .f64 data;
	ld.global.ca.f64 data, [%rd32772];
	}
	// end inline asm
	// begin inline asm
	bar.sync 0;
	// end inline asm
	// begin inline asm
	{	
.reg .f64 data;
	ld.global.ca.f64 data, [%rd32772];
	}
	// end inline asm
	// begin inline asm
	bar.sync 0;
	// end inline asm
	// begin inline asm
	{	
.reg .f64 data;
	ld.global.ca.f64 data, [%rd32772];
	}
	// end inline asm
	// begin inline asm
	bar.sync 0;
	// end inline asm
	// begin inline asm
	{	
.reg .f64 data;
	ld.global.ca.f64 data, [%rd32772];
	}
	// end inline asm
	// begin inline asm
	bar.sync 0;
	// end inline asm
	// begin inline asm
	{	
.reg .f64 data;
	ld.global.ca.f64 data, [%rd32772];
	}
	// end inline asm
	// begin inline asm
	bar.sync 0;
	// end inline asm
	// begin inline asm
	{	
.reg .f64 data;
	ld.global.ca.f64 data, [%rd32772];
	}
	// end inline asm
	// begin inline asm
	bar.sync 0;
	// end inline asm
	// begin inline asm
	{	
.reg .f64 data;
	ld.global.ca.f64 data, [%rd32772];
	}
	// end inline asm
	// begin inline asm
	bar.sync 0;
	// end inline asm
	// begin inline asm
	{	
.reg .f64 data;
	ld.global.ca.f64 data, [%rd32772];
	}
	// end inline asm
	// begin inline asm
	bar.sync 0;
	// end inline asm
	// begin inline asm
	{	
.reg .f64 data;
	ld.global.ca.f64 data, [%rd32772];
	}
	// end inline asm
	// begin inline asm
	bar.sync 0;
	// end inline asm
	// begin inline asm
	{	
.reg .f64 data;
	ld.global.ca.f64 data, [%rd32772];
	}
	// end inline asm
	// begin inline asm
	bar.sync 0;
	// end inline asm
	// begin inline asm
	{	
.reg .f64 data;
	ld.global.ca.f64 data, [%rd32772];
	}
	// end inline asm
	// begin inline asm
	bar.sync 0;
	// end inline asm
	// begin inline asm
	{	
.reg .f64 data;
	ld.global.ca.f64 data, [%rd32772];
	}
	// end inline asm
	// begin inline asm
	bar.sync 0;
	// end inline asm
	// begin inline asm
	{	
.reg .f64 data;
	ld.global.ca.f64 data, [%rd32772];
	}
	// end inline asm
	// begin inline asm
	bar.sync 0;
	// end inline asm
	// begin inline asm
	{	
.reg .f64 data;
	ld.global.ca.f64 data, [%rd32772];
	}
	// end inline asm
	// begin inline asm
	bar.sync 0;
	// end inline asm
	// begin inline asm
	{	
.reg .f64 data;
	ld.global.ca.f64 data, [%rd32772];
	}
	// end inline asm
	// begin inline asm
	bar.sync 0;
	// end inline asm
	// begin inline asm
	{	
.reg .f64 data;
	ld.global.ca.f64 data, [%rd32772];
	}
	// end inline asm
	// begin inline asm
	bar.sync 0;
	// end inline asm
	// begin inline asm
	{	
.reg .f64 data;
	ld.global.ca.f64 data, [%rd32772];
	}
	// end inline asm
	// begin inline asm
	bar.sync 0;
	// end inline asm
	// begin inline asm
	{	
.reg .f64 data;
	ld.global.ca.f64 data, [%rd32772];
	}
	// end inline asm
	// begin inline asm
	bar.sync 0;
	// end inline asm
	// begin inline asm
	{	
.reg .f64 data;
	ld.global.ca.f64 data, [%rd32772];
	}
	// end inline asm
	// begin inline asm
	bar.sync 0;
	// end inline asm
	// begin inline asm
	{	
.reg .f64 data;
	ld.global.ca.f64 data, [%rd32772];
	}
	// end inline asm
	// begin inline asm
	bar.sync 0;
	// end inline asm
	// begin inline asm
	{	
.reg .f64 data;
	ld.global.ca.f64 data, [%rd32772];
	}
	// end inline asm
	// begin inline asm
	bar.sync 0;
	// end inline asm
	// begin inline asm
	{	
.reg .f64 data;
	ld.global.ca.f64 data, [%rd32772];
	}
	// end inline asm
	// begin inline asm
	bar.sync 0;
	// end inline asm
	// begin inline asm
	{	
.reg .f64 data;
	ld.global.ca.f64 data, [%rd32772];
	}
	// end inline asm
	// begin inline asm
	bar.sync 0;
	// end inline asm
	// begin inline asm
	{	
.reg .f64 data;
	ld.global.ca.f64 data, [%rd32772];
	}
	// end inline asm
	// begin inline asm
	bar.sync 0;
	// end inline asm
	// begin inline asm
	{	
.reg .f64 data;
	ld.global.ca.f64 data, [%rd32772];
	}
	// end inline asm
	// begin inline asm
	bar.sync 0;
	// end inline asm
	// begin inline asm
	{	
.reg .f64 data;
	ld.global.ca.f64 data, [%rd32772];
	}
	// end inline asm
	// begin inline asm
	bar.sync 0;
	// end inline asm
	// begin inline asm
	{	
.reg .f64 data;
	ld.global.ca.f64 data, [%rd32772];
	}
	// end inline asm
	// begin inline asm
	bar.sync 0;
	// end inline asm
	// begin inline asm
	{	
.reg .f64 data;
	ld.global.ca.f64 data, [%rd32772];
	}
	// end inline asm
	// begin inline asm
	bar.sync 0;
	// end inline asm
	// begin inline asm
	{	
.reg .f64 data;
	ld.global.ca.f64 data, [%rd32772];
	}
	// end inline asm
	// begin inline asm
	bar.sync 0;
	// end inline asm
	// begin inline asm
	{	
.reg .f64 data;
	ld.global.ca.f64 data, [%rd32772];
	}
	// end inline asm
	// begin inline asm
	bar.sync 0;
	// end inline asm
	// begin inline asm
	{	
.reg .f64 data;
	ld.global.ca.f64 data, [%rd32772];
	}
	// end inline asm
	// begin inline asm
	bar.sync 0;
	// end inline asm
	// begin inline asm
	{	
.reg .f64 data;
	ld.global.ca.f64 data, [%rd32772];
	}
	// end inline asm
	// begin inline asm
	bar.sync 0;
	// end inline asm
	// begin inline asm
	{	
.reg .f64 data;
	ld.global.ca.f64 data, [%rd32772];
	}
	// end inline asm
	// begin inline asm
	bar.sync 0;
	// end inline asm
	// begin inline asm
	{	
.reg .f64 data;
	ld.global.ca.f64 data, [%rd32772];
	}
	// end inline asm
	// begin inline asm
	bar.sync 0;
	// end inline asm
	// begin inline asm
	{	
.reg .f64 data;
	ld.global.ca.f64 data, [%rd32772];
	}
	// end inline asm
	// begin inline asm
	bar.sync 0;
	// end inline asm
	// begin inline asm
	{	
.reg .f64 data;
	ld.global.ca.f64 data, [%rd32772];
	}
	// end inline asm
	// begin inline asm
	bar.sync 0;
	// end inline asm
	// begin inline asm
	{	
.reg .f64 data;
	ld.global.ca.f64 data, [%rd32772];
	}
	// end inline asm
	// begin inline asm
	bar.sync 0;
	// end inline asm
	// begin inline asm
	{	
.reg .f64 data;
	ld.global.ca.f64 data, [%rd32772];
	}
	// end inline asm
	// begin inline asm
	bar.sync 0;
	// end inline asm
	// begin inline asm
	{	
.reg .f64 data;
	ld.global.ca.f64 data, [%rd32772];
	}
	// end inline asm
	// begin inline asm
	bar.sync 0;
	// end inline asm
	// begin inline asm
	{	
.reg .f64 data;
	ld.global.ca.f64 data, [%rd32772];
	}
	// end inline asm
	// begin inline asm
	bar.sync 0;
	// end inline asm
	// begin inline asm
	{	
.reg .f64 data;
	ld.global.ca.f64 data, [%rd32772];
	}
	// end inline asm
	// begin inline asm
	bar.sync 0;
	// end inline asm
	// begin inline asm
	{	
.reg .f64 data;
	ld.global.ca.f64 data, [%rd32772];
	}
	// end inline asm
	// begin inline asm
	bar.sync 0;
	// end inline asm
	// begin inline asm
	{	
.reg .f64 data;
	ld.global.ca.f64 data, [%rd32772];
	}
	// end inline asm
	// begin inline asm
	bar.sync 0;
	// end inline asm
	// begin inline asm
	{	
.reg .f64 data;
	ld.global.ca.f64 data, [%rd32772];
	}
	// end inline asm
	// begin inline asm
	bar.sync 0;
	// end inline asm
	// begin inline asm
	{	
.reg .f64 data;
	ld.global.ca.f64 data, [%rd32772];
	}
	// end inline asm
	// begin inline asm
	bar.sync 0;
	// end inline asm
	// begin inline asm
	{	
.reg .f64 data;
	ld.global.ca.f64 data, [%rd32772];
	}
	// end inline asm
	// begin inline asm
	bar.sync 0;
	// end inline asm
	// begin inline asm
	{	
.reg .f64 data;
	ld.global.ca.f64 data, [%rd32772];
	}
	// end inline asm
	// begin inline asm
	bar.sync 0;
	// end inline asm
	// begin inline asm
	{	
.reg .f64 data;
	ld.global.ca.f64 data, [%rd32772];
	}
	// end inline asm
	// begin inline asm
	bar.sync 0;
	// end inline asm
	// begin inline asm
	{	
.reg .f64 data;
	ld.global.ca.f64 data, [%rd32772];
	}
	// end inline asm
	// begin inline asm
	bar.sync 0;
	// end inline asm
	// begin inline asm
	{	
.reg .f64 data;
	ld.global.ca.f64 data, [%rd32772];
	}
	// end inline asm
	// begin inline asm
	bar.sync 0;
	// end inline asm
	// begin inline asm
	{	
.reg .f64 data;
	ld.global.ca.f64 data, [%rd32772];
	}
	// end inline asm
	// begin inline asm
	bar.sync 0;
	// end inline asm
	// begin inline asm
	{	
.reg .f64 data;
	ld.global.ca.f64 data, [%rd32772];
	}
	// end inline asm
	// begin inline asm
	bar.sync 0;
	// end inline asm
	// begin inline asm
	{	
.reg .f64 data;
	ld.global.ca.f64 data, [%rd32772];
	}
	// end inline asm
	// begin inline asm
	bar.sync 0;
	// end inline asm
	// begin inline asm
	{	
.reg .f64 data;
	ld.global.ca.f64 data, [%rd32772];
	}
	// end inline asm
	// begin inline asm
	bar.sync 0;
	// end inline asm
	// begin inline asm
	{	
.reg .f64 data;
	ld.global.ca.f64 data, [%rd32772];
	}
	// end inline asm
	// begin inline asm
	bar.sync 0;
	// end inline asm
	// begin inline asm
	{	
.reg .f64 data;
	ld.global.ca.f64 data, [%rd32772];
	}
	// end inline asm
	// begin inline asm
	bar.sync 0;
	// end inline asm
	// begin inline asm
	{	
.reg .f64 data;
	ld.global.ca.f64 data, [%rd32772];
	}
	// end inline asm
	// begin inline asm
	bar.sync 0;
	// end inline asm
	// begin inline asm
	{	
.reg .f64 data;
	ld.global.ca.f64 data, [%rd32772];
	}
	// end inline asm
	// begin inline asm
	bar.sync 0;
	// end inline asm
	// begin inline asm
	{	
.reg .f64 data;
	ld.global.ca.f64 data, [%rd32772];
	}
	// end inline asm
	// begin inline asm
	bar.sync 0;
	// end inline asm
	// begin inline asm
	{	
.reg .f64 data;
	ld.global.ca.f64 data, [%rd32772];
	}
	// end inline asm
	// begin inline asm
	bar.sync 0;
	// end inline asm
	// begin inline asm
	{	
.reg .f64 data;
	ld.global.ca.f64 data, [%rd32772];
	}
	// end inline asm
	// begin inline asm
	bar.sync 0;
	// end inline asm
	// begin inline asm
	{	
.reg .f64 data;
	ld.global.ca.f64 data, [%rd32772];
	}
	// end inline asm
	// begin inline asm
	bar.sync 0;
	// end inline asm
	// begin inline asm
	{	
.reg .f64 data;
	ld.global.ca.f64 data, [%rd32772];
	}
	// end inline asm
	// begin inline asm
	bar.sync 0;
	// end inline asm
	// begin inline asm
	{	
.reg .f64 data;
	ld.global.ca.f64 data, [%rd32772];
	}
	// end inline asm
	// begin inline asm
	bar.sync 0;
	// end inline asm
	// begin inline asm
	{	
.reg .f64 data;
	ld.global.ca.f64 data, [%rd32772];
	}
	// end inline asm
	// begin inline asm
	bar.sync 0;
	// end inline asm
	// begin inline asm
	{	
.reg .f64 data;
	ld.global.ca.f64 data, [%rd32772];
	}
	// end inline asm
	// begin inline asm
	bar.sync 0;
	// end inline asm
	// begin inline asm
	{	
.reg .f64 data;
	ld.global.ca.f64 data, [%rd32772];
	}
	// end inline asm
	// begin inline asm
	bar.sync 0;
	// end inline asm
	// begin inline asm
	{	
.reg .f64 data;
	ld.global.ca.f64 data, [%rd32772];
	}
	// end inline asm
	// begin inline asm
	bar.sync 0;
	// end inline asm
	// begin inline asm
	{	
.reg .f64 data;
	ld.global.ca.f64 data, [%rd32772];
	}
	// end inline asm
	// begin inline asm
	bar.sync 0;
	// end inline asm
	// begin inline asm
	{	
.reg .f64 data;
	ld.global.ca.f64 data, [%rd32772];
	}
	// end inline asm
	// begin inline asm
	bar.sync 0;
	// end inline asm
	// begin inline asm
	{	
.reg .f64 data;
	ld.global.ca.f64 data, [%rd32772];
	}
	// end inline asm
	// begin inline asm
	bar.sync 0;
	// end inline asm
	// begin inline asm
	{	
.reg .f64 data;
	ld.global.ca.f64 data, [%rd32772];
	}
	// end inline asm
	// begin inline asm
	bar.sync 0;
	// end inline asm
	// begin inline asm
	{	
.reg .f64 data;
	ld.global.ca.f64 data, [%rd32772];
	}
	// end inline asm
	// begin inline asm
	bar.sync 0;
	// end inline asm
	// begin inline asm
	{	
.reg .f64 data;
	ld.global.ca.f64 data, [%rd32772];
	}
	// end inline asm
	// begin inline asm
	bar.sync 0;
	// end inline asm
	// begin inline asm
	{	
.reg .f64 data;
	ld.global.ca.f64 data, [%rd32772];
	}
	// end inline asm
	// begin inline asm
	bar.sync 0;
	// end inline asm
	// begin inline asm
	{	
.reg .f64 data;
	ld.global.ca.f64 data, [%rd32772];
	}
	// end inline asm
	// begin inline asm
	bar.sync 0;
	// end inline asm
	// begin inline asm
	{	
.reg .f64 data;
	ld.global.ca.f64 data, [%rd32772];
	}
	// end inline asm
	// begin inline asm
	bar.sync 0;
	// end inline asm
	// begin inline asm
	{	
.reg .f64 data;
	ld.global.ca.f64 data, [%rd32772];
	}
	// end inline asm
	// begin inline asm
	bar.sync 0;
	// end inline asm
	// begin inline asm
	{	
.reg .f64 data;
	ld.global.ca.f64 data, [%rd32772];
	}
	// end inline asm
	// begin inline asm
	bar.sync 0;
	// end inline asm
	// begin inline asm
	{	
.reg .f64 data;
	ld.global.ca.f64 data, [%rd32772];
	}
	// end inline asm
	// begin inline asm
	bar.sync 0;
	// end inline asm
	// begin inline asm
	{	
.reg .f64 data;
	ld.global.ca.f64 data, [%rd32772];
	}
	// end inline asm
	// begin inline asm
	bar.sync 0;
	// end inline asm
	// begin inline asm
	{	
.reg .f64 data;
	ld.global.ca.f64 data, [%rd32772];
	}
	// end inline asm
	// begin inline asm
	bar.sync 0;
	// end inline asm
	// begin inline asm
	{	
.reg .f64 data;
	ld.global.ca.f64 data, [%rd32772];
	}
	// end inline asm
	// begin inline asm
	bar.sync 0;
	// end inline asm
	// begin inline asm
	{	
.reg .f64 data;
	ld.global.ca.f64 data, [%rd32772];
	}
	// end inline asm
	// begin inline asm
	bar.sync 0;
	// end inline asm
	// begin inline asm
	{	
.reg .f64 data;
	ld.global.ca.f64 data, [%rd32772];
	}
	// end inline asm
	// begin inline asm
	bar.sync 0;
	// end inline asm
	// begin inline asm
	{	
.reg .f64 data;
	ld.global.ca.f64 data, [%rd32772];
	}
	// end inline asm
	// begin inline asm
	bar.sync 0;
	// end inline asm
	// begin inline asm
	{	
.reg .f64 data;
	ld.global.ca.f64 data, [%rd32772];
	}
	// end inline asm
	// begin inline asm
	bar.sync 0;
	// end inline asm
	// begin inline asm
	{	
.reg .f64 data;
	ld.global.ca.f64 data, [%rd32772];
	}
	// end inline asm
	// begin inline asm
	bar.sync 0;
	// end inline asm
	// begin inline asm
	{	
.reg .f64 data;
	ld.global.ca.f64 data, [%rd32772];
	}
	// end inline asm
	// begin inline asm
	bar.sync 0;
	// end inline asm
	// begin inline asm
	{	
.reg .f64 data;
	ld.global.ca.f64 data, [%rd32772];
	}
	// end inline asm
	// begin inline asm
	bar.sync 0;
	// end inline asm
	// begin inline asm
	{	
.reg .f64 data;
	ld.global.ca.f64 data, [%rd32772];
	}
	// end inline asm
	// begin inline asm
	bar.sync 0;
	// end inline asm
	// begin inline asm
	{	
.reg .f64 data;
	ld.global.ca.f64 data, [%rd32772];
	}
	// end inline asm
	// begin inline asm
	bar.sync 0;
	// end inline asm
	// begin inline asm
	{	
.reg .f64 data;
	ld.global.ca.f64 data, [%rd32772];
	}
	// end inline asm
	// begin inline asm
	bar.sync 0;
	// end inline asm
	// begin inline asm
	{	
.reg .f64 data;
	ld.global.ca.f64 data, [%rd32772];
	}
	// end inline asm
	// begin inline asm
	bar.sync 0;
	// end inline asm
	// begin inline asm
	{	
.reg .f64 data;
	ld.global.ca.f64 data, [%rd32772];
	}
	// end inline asm
	// begin inline asm
	bar.sync 0;
	// end inline asm
	// begin inline asm
	{	
.reg .f64 data;
	ld.global.ca.f64 data, [%rd32772];
	}
	// end inline asm
	// begin inline asm
	bar.sync 0;
	// end inline asm
	// begin inline asm
	{	
.reg .f64 data;
	ld.global.ca.f64 data, [%rd32772];
	}
	// end inline asm
	// begin inline asm
	bar.sync 0;
	// end inline asm
	// begin inline asm
	{	
.reg .f64 data;
	ld.global.ca.f64 data, [%rd32772];
	}
	// end inline asm
	// begin inline asm
	bar.sync 0;
	// end inline asm
	// begin inline asm
	{	
.reg .f64 data;
	ld.global.ca.f64 data, [%rd32772];
	}
	// end inline asm
	// begin inline asm
	bar.sync 0;
	// end inline asm
	// begin inline asm
	{	
.reg .f64 data;
	ld.global.ca.f64 data, [%rd32772];
	}
	// end inline asm
	// begin inline asm
	bar.sync 0;
	// end inline asm
	// begin inline asm
	{	
.reg .f64 data;
	ld.global.ca.f64 data, [%rd32772];
	}
	// end inline asm
	// begin inline asm
	bar.sync 0;
	// end inline asm
	// begin inline asm
	{	
.reg .f64 data;
	ld.global.ca.f64 data, [%rd32772];
	}
	// end inline asm
	// begin inline asm
	bar.sync 0;
	// end inline asm
	// begin inline asm
	{	
.reg .f64 data;
	ld.global.ca.f64 data, [%rd32772];
	}
	// end inline asm
	// begin inline asm
	bar.sync 0;
	// end inline asm
	// begin inline asm
	{	
.reg .f64 data;
	ld.global.ca.f64 data, [%rd32772];
	}
	// end inline asm
	// begin inline asm
	bar.sync 0;
	// end inline asm
	// begin inline asm
	{	
.reg .f64 data;
	ld.global.ca.f64 data, [%rd32772];
	}
	// end inline asm
	// begin inline asm
	bar.sync 0;
	// end inline asm
	// begin inline asm
	{	
.reg .f64 data;
	ld.global.ca.f64 data, [%rd32772];
	}
	// end inline asm
	// begin inline asm
	bar.sync 0;
	// end inline asm
	// begin inline asm
	{	
.reg .f64 data;
	ld.global.ca.f64 data, [%rd32772];
	}
	// end inline asm
	// begin inline asm
	bar.sync 0;
	// end inline asm
	// begin inline asm
	{	
.reg .f64 data;
	ld.global.ca.f64 data, [%rd32772];
	}
	// end inline asm
	// begin inline asm
	bar.sync 0;
	// end inline asm
	// begin inline asm
	{	
.reg .f64 data;
	ld.global.ca.f64 data, [%rd32772];
	}
	// end inline asm
	// begin inline asm
	bar.sync 0;
	// end inline asm
	// begin inline asm
	{	
.reg .f64 data;
	ld.global.ca.f64 data, [%rd32772];
	}
	// end inline asm
	// begin inline asm
	bar.sync 0;
	// end inline asm
	// begin inline asm
	{	
.reg .f64 data;
	ld.global.ca.f64 data, [%rd32772];
	}
	// end inline asm
	// begin inline asm
	bar.sync 0;
	// end inline asm
	// begin inline asm
	{	
.reg .f64 data;
	ld.global.ca.f64 data, [%rd32772];
	}
	// end inline asm
	// begin inline asm
	bar.sync 0;
	// end inline asm
	// begin inline asm
	{	
.reg .f64 data;
	ld.global.ca.f64 data, [%rd32772];
	}
	// end inline asm
	// begin inline asm
	bar.sync 0;
	// end inline asm
	// begin inline asm
	{	
.reg .f64 data;
	ld.global.ca.f64 data, [%rd32772];
	}
	// end inline asm
	// begin inline asm
	bar.sync 0;
	// end inline asm
	// begin inline asm
	{	
.reg .f64 data;
	ld.global.ca.f64 data, [%rd32772];
	}
	// end inline asm
	// begin inline asm
	bar.sync 0;
	// end inline asm
	// begin inline asm
	{	
.reg .f64 data;
	ld.global.ca.f64 data, [%rd32772];
	}
	// end inline asm
	// begin inline asm
	bar.sync 0;
	// end inline asm
	// begin inline asm
	{	
.reg .f64 data;
	ld.global.ca.f64 data, [%rd32772];
	}
	// end inline asm
	// begin inline asm
	bar.sync 0;
	// end inline asm
	// begin inline asm
	{	
.reg .f64 data;
	ld.global.ca.f64 data, [%rd32772];
	}
	// end inline asm
	// begin inline asm
	bar.sync 0;
	// end inline asm
	// begin inline asm
	{	
.reg .f64 data;
	ld.global.ca.f64 data, [%rd32772];
	}
	// end inline asm
	// begin inline asm
	bar.sync 0;
	// end inline asm
	// begin inline asm
	{	
.reg .f64 data;
	ld.global.ca.f64 data, [%rd32772];
	}
	// end inline asm
	// begin inline asm
	bar.sync 0;
	// end inline asm
	// begin inline asm
	{	
.reg .f64 data;
	ld.global.ca.f64 data, [%rd32772];
	}
	// end inline asm
	// begin inline asm
	bar.sync 0;
	// end inline asm
	// begin inline asm
	{	
.reg .f64 data;
	ld.global.ca.f64 data, [%rd32772];
	}
	// end inline asm
	// begin inline asm
	bar.sync 0;
	// end inline asm
	// begin inline asm
	{	
.reg .f64 data;
	ld.global.ca.f64 data, [%rd32772];
	}
	// end inline asm
	// begin inline asm
	bar.sync 0;
	// end inline asm
	// begin inline asm
	{	
.reg .f64 data;
	ld.global.ca.f64 data, [%rd32772];
	}
	// end inline asm
	// begin inline asm
	bar.sync 0;
	// end inline asm
	// begin inline asm
	{	
.reg .f64 data;
	ld.global.ca.f64 data, [%rd32772];
	}
	// end inline asm
	// begin inline asm
	bar.sync 0;
	// end inline asm
	// begin inline asm
	{	
.reg .f64 data;
	ld.global.ca.f64 data, [%rd32772];
	}
	// end inline asm
	// begin inline asm
	bar.sync 0;
	// end inline asm
	// begin inline asm
	{	
.reg .f64 data;
	ld.global.ca.f64 data, [%rd32772];
	}
	// end inline asm
	// begin inline asm
	bar.sync 0;
	// end inline asm
	// begin inline asm
	{	
.reg .f64 data;
	ld.global.ca.f64 data, [%rd32772];
	}
	// end inline asm
	// begin inline asm
	bar.sync 0;
	// end inline asm
	// begin inline asm
	{	
.reg .f64 data;
	ld.global.ca.f64 data, [%rd32772];
	}
	// end inline asm
	// begin inline asm
	bar.sync 0;
	// end inline asm
	// begin inline asm
	{	
.reg .f64 data;
	ld.global.ca.f64 data, [%rd32772];
	}
	// end inline asm
	// begin inline asm
	bar.sync 0;
	// end inline asm
	// begin inline asm
	{	
.reg .f64 data;
	ld.global.ca.f64 data, [%rd32772];
	}
	// end inline asm
	// begin inline asm
	bar.sync 0;
	// end inline asm
	// begin inline asm
	{	
.reg .f64 data;
	ld.global.ca.f64 data, [%rd32772];
	}
	// end inline asm
	// begin inline asm
	bar.sync 0;
	// end inline asm
	// begin inline asm
	{	
.reg .f64 data;
	ld.global.ca.f64 data, [%rd32772];
	}
	// end inline asm
	// begin inline asm
	bar.sync 0;
	// end inline asm
	// begin inline asm
	{	
.reg .f64 data;
	ld.global.ca.f64 data, [%rd32772];
	}
	// end inline asm
	// begin inline asm
	bar.sync 0;
	// end inline asm
	// begin inline asm
	{	
.reg .f64 data;
	ld.global.ca.f64 data, [%rd32772];
	}
	// end inline asm
	// begin inline asm
	bar.sync 0;
	// end inline asm
	// begin inline asm
	{	
.reg .f64 data;
	ld.global.ca.f64 data, [%rd32772];
	}
	// end inline asm
	// begin inline asm
	bar.sync 0;
	// end inline asm
	// begin inline asm
	{	
.reg .f64 data;
	ld.global.ca.f64 data, [%rd32772];
	}
	// end inline asm
	// begin inline asm
	bar.sync 0;
	// end inline asm
	// begin inline asm
	{	
.reg .f64 data;
	ld.global.ca.f64 data, [%rd32772];
	}
	// end inline asm
	// begin inline asm
	bar.sync 0;
	// end inline asm
	// begin inline asm
	{	
.reg .f64 data;
	ld.global.ca.f64 data, [%rd32772];
	}
	// end inline asm
	// begin inline asm
	bar.sync 0;
	// end inline asm
	// begin inline asm
	{	
.reg .f64 data;
	ld.global.ca.f64 data, [%rd32772];
	}
	// end inline asm
	// begin inline asm
	bar.sync 0;
	// end inline asm
	// begin inline asm
	{	
.reg .f64 data;
	ld.global.ca.f64 data, [%rd32772];
	}
	// end inline asm
	// begin inline asm
	bar.sync 0;
	// end inline asm
	// begin inline asm
	{	
.reg .f64 data;
	ld.global.ca.f64 data, [%rd32772];
	}
	// end inline asm
	// begin inline asm
	bar.sync 0;
	// end inline asm
	// begin inline asm
	{	
.reg .f64 data;
	ld.global.ca.f64 data, [%rd32772];
	}
	// end inline asm
	// begin inline asm
	bar.sync 0;
	// end inline asm
	// begin inline asm
	{	
.reg .f64 data;
	ld.global.ca.f64 data, [%rd32772];
	}
	// end inline asm
	// begin inline asm
	bar.sync 0;
	// end inline asm
	// begin inline asm
	{	
.reg .f64 data;
	ld.global.ca.f64 data, [%rd32772];
	}
	// end inline asm
	// begin inline asm
	bar.sync 0;
	// end inline asm
	// begin inline asm
	{	
.reg .f64 data;
	ld.global.ca.f64 data, [%rd32772];
	}
	// end inline asm
	// begin inline asm
	bar.sync 0;
	// end inline asm
	// begin inline asm
	{	
.reg .f64 data;
	ld.global.ca.f64 data, [%rd32772];
	}
	// end inline asm
	// begin inline asm
	bar.sync 0;
	// end inline asm
	// begin inline asm
	{	
.reg .f64 data;
	ld.global.ca.f64 data, [%rd32772];
	}
	// end inline asm
	// begin inline asm
	bar.sync 0;
	// end inline asm
	// begin inline asm
	{	
.reg .f64 data;
	ld.global.ca.f64 data, [%rd32772];
	}
	// end inline asm
	// begin inline asm
	bar.sync 0;
	// end inline asm
	// begin inline asm
	{	
.reg .f64 data;
	ld.global.ca.f64 data, [%rd32772];
	}
	// end inline asm
	// begin inline asm
	bar.sync 0;
	// end inline asm
	// begin inline asm
	{	
.reg .f64 data;
	ld.global.ca.f64 data, [%rd32772];
	}
	// end inline asm
	// begin inline asm
	bar.sync 0;
	// end inline asm
	// begin inline asm
	{	
.reg .f64 data;
	ld.global.ca.f64 data, [%rd32772];
	}
	// end inline asm
	// begin inline asm
	bar.sync 0;
	// end inline asm
	// begin inline asm
	{	
.reg .f64 data;
	ld.global.ca.f64 data, [%rd32772];
	}
	// end inline asm
	// begin inline asm
	bar.sync 0;
	// end inline asm
	// begin inline asm
	{	
.reg .f64 data;
	ld.global.ca.f64 data, [%rd32772];
	}
	// end inline asm
	// begin inline asm
	bar.sync 0;
	// end inline asm
	// begin inline asm
	{	
.reg .f64 data;
	ld.global.ca.f64 data, [%rd32772];
	}
	// end inline asm
	// begin inline asm
	bar.sync 0;
	// end inline asm
	// begin inline asm
	{	
.reg .f64 data;
	ld.global.ca.f64 data, [%rd32772];
	}
	// end inline asm
	// begin inline asm
	bar.sync 0;
	// end inline asm
	// begin inline asm
	{	
.reg .f64 data;
	ld.global.ca.f64 data, [%rd32772];
	}
	// end inline asm
	// begin inline asm
	bar.sync 0;
	// end inline asm
	// begin inline asm
	{	
.reg .f64 data;
	ld.global.ca.f64 data, [%rd32772];
	}
	// end inline asm
	// begin inline asm
	bar.sync 0;
	// end inline asm
	// begin inline asm
	{	
.reg .f64 data;
	ld.global.ca.f64 data, [%rd32772];
	}
	// end inline asm
	// begin inline asm
	bar.sync 0;
	// end inline asm
	// begin inline asm
	{	
.reg .f64 data;
	ld.global.ca.f64 data, [%rd32772];
	}
	// end inline asm
	// begin inline asm
	bar.sync 0;
	// end inline asm
	// begin inline asm
	{	
.reg .f64 data;
	ld.global.ca.f64 data, [%rd32772];
	}
	// end inline asm
	// begin inline asm
	bar.sync 0;
	// end inline asm
	// begin inline asm
	{	
.reg .f64 data;
	ld.global.ca.f64 data, [%rd32772];
	}
	// end inline asm
	// begin inline asm
	bar.sync 0;
	// end inline asm
	// begin inline asm
	{	
.reg .f64 data;
	ld.global.ca.f64 data, [%rd32772];
	}
	// end inline asm
	// begin inline asm
	bar.sync 0;
	// end inline asm
	// begin inline asm
	{	
.reg .f64 data;
	ld.global.ca.f64 data, [%rd32772];
	}
	// end inline asm
	// begin inline asm
	bar.sync 0;
	// end inline asm
	// begin inline asm
	{	
.reg .f64 data;
	ld.global.ca.f64 data, [%rd32772];
	}
	// end inline asm
	// begin inline asm
	bar.sync 0;
	// end inline asm
	// begin inline asm
	{	
.reg .f64 data;
	ld.global.ca.f64 data, [%rd32772];
	}
	// end inline asm
	// begin inline asm
	bar.sync 0;
	// end inline asm
	// begin inline asm
	{	
.reg .f64 data;
	ld.global.ca.f64 data, [%rd32772];
	}
	// end inline asm
	// begin inline asm
	bar.sync 0;
	// end inline asm
	// begin inline asm
	{	
.reg .f64 data;
	ld.global.ca.f64 data, [%rd32772];
	}
	// end inline asm
	// begin inline asm
	bar.sync 0;
	// end inline asm
	// begin inline asm
	{	
.reg .f64 data;
	ld.global.ca.f64 data, [%rd32772];
	}
	// end inline asm
	// begin inline asm
	bar.sync 0;
	// end inline asm
	// begin inline asm
	{	
.reg .f64 data;
	ld.global.ca.f64 data, [%rd32772];
	}
	// end inline asm
	// begin inline asm
	bar.sync 0;
	// end inline asm
	// begin inline asm
	{	
.reg .f64 data;
	ld.global.ca.f64 data, [%rd32772];
	}
	// end inline asm
	// begin inline asm
	bar.sync 0;
	// end inline asm
	// begin inline asm
	{	
.reg .f64 data;
	ld.global.ca.f64 data, [%rd32772];
	}
	// end inline asm
	// begin inline asm
	bar.sync 0;
	// end inline asm
	// begin inline asm
	{	
.reg .f64 data;
	ld.global.ca.f64 data, [%rd32772];
	}
	// end inline asm
	// begin inline asm
	bar.sync 0;
	// end inline asm
	// begin inline asm
	{	
.reg .f64 data;
	ld.global.ca.f64 data, [%rd32772];
	}
	// end inline asm
	// begin inline asm
	bar.sync 0;
	// end inline asm
	// begin inline asm
	{	
.reg .f64 data;
	ld.global.ca.f64 data, [%rd32772];
	}
	// end inline asm
	// begin inline asm
	bar.sync 0;
	// end inline asm
	// begin inline asm
	{	
.reg .f64 data;
	ld.global.ca.f64 data, [%rd32772];
	}
	// end inline asm
	// begin inline asm
	bar.sync 0;
	// end inline asm
	// begin inline asm
	{	
.reg .f64 data;
	ld.global.ca.f64 data, [%rd32772];
	}
	// end inline asm
	// begin inline asm
	bar.sync 0;
	// end inline asm
	// begin inline asm
	{	
.reg .f64 data;
	ld.global.ca.f64 data, [%rd32772];
	}
	// end inline asm
	// begin inline asm
	bar.sync 0;
	// end inline asm
	// begin inline asm
	{	
.reg .f64 data;
	ld.global.ca.f64 data, [%rd32772];
	}
	// end inline asm
	// begin inline asm
	bar.sync 0;
	// end inline asm
	// begin inline asm
	{	
.reg .f64 data;
	ld.global.ca.f64 data, [%rd32772];
	}
	// end inline asm
	// begin inline asm
	bar.sync 0;
	// end inline asm
	// begin inline asm
	{	
.reg .f64 data;
	ld.global.ca.f64 data, [%rd32772];
	}
	// end inline asm
	// begin inline asm
	bar.sync 0;
	// end inline asm
	// begin inline asm
	{	
.reg .f64 data;
	ld.global.ca.f64 data, [%rd32772];
	}
	// end inline asm
	// begin inline asm
	bar.sync 0;
	// end inline asm
	// begin inline asm
	{	
.reg .f64 data;
	ld.global.ca.f64 data, [%rd32772];
	}
	// end inline asm
	// begin inline asm
	bar.sync 0;
	// end inline asm
	// begin inline asm
	{	
.reg .f64 data;
	ld.global.ca.f64 data, [%rd32772];
	}
	// end inline asm
	// begin inline asm
	bar.sync 0;
	// end inline asm
	// begin inline asm
	{	
.reg .f64 data;
	ld.global.ca.f64 data, [%rd32772];
	}
	// end inline asm
	// begin inline asm
	bar.sync 0;
	// end inline asm
	// begin inline asm
	{	
.reg .f64 data;
	ld.global.ca.f64 data, [%rd32772];
	}
	// end inline asm
	// begin inline asm
	bar.sync 0;
	// end inline asm
	// begin inline asm
	{	
.reg .f64 data;
	ld.global.ca.f64 data, [%rd32772];
	}
	// end inline asm
	// begin inline asm
	bar.sync 0;
	// end inline asm
	// begin inline asm
	{	
.reg .f64 data;
	ld.global.ca.f64 data, [%rd32772];
	}
	// end inline asm
	// begin inline asm
	bar.sync 0;
	// end inline asm
	// begin inline asm
	{	
.reg .f64 data;
	ld.global.ca.f64 data, [%rd32772];
	}
	// end inline asm
	// begin inline asm
	bar.sync 0;
	// end inline asm
	// begin inline asm
	{	
.reg .f64 data;
	ld.global.ca.f64 data, [%rd32772];
	}
	// end inline asm
	// begin inline asm
	bar.sync 0;
	// end inline asm
	// begin inline asm
	{	
.reg .f64 data;
	ld.global.ca.f64 data, [%rd32772];
	}
	// end inline asm
	// begin inline asm
	bar.sync 0;
	// end inline asm
	// begin inline asm
	{	
.reg .f64 data;
	ld.global.ca.f64 data, [%rd32772];
	}
	// end inline asm
	// begin inline asm
	bar.sync 0;
	// end inline asm
	// begin inline asm
	{	
.reg .f64 data;
	ld.global.ca.f64 data, [%rd32772];
	}
	// end inline asm
	// begin inline asm
	bar.sync 0;
	// end inline asm
	// begin inline asm
	{	
.reg .f64 data;
	ld.global.ca.f64 data, [%rd32772];
	}
	// end inline asm
	// begin inline asm
	bar.sync 0;
	// end inline asm
	// begin inline asm
	{	
.reg .f64 data;
	ld.global.ca.f64 data, [%rd32772];
	}
	// end inline asm
	// begin inline asm
	bar.sync 0;
	// end inline asm
	// begin inline asm
	{	
.reg .f64 data;
	ld.global.ca.f64 data, [%rd32772];
	}
	// end inline asm
	// begin inline asm
	bar.sync 0;
	// end inline asm
	// begin inline asm
	{	
.reg .f64 data;
	ld.global.ca.f64 data, [%rd32772];
	}
	// end inline asm
	// begin inline asm
	bar.sync 0;
	// end inline asm
	// begin inline asm
	{	
.reg .f64 data;
	ld.global.ca.f64 data, [%rd32772];
	}
	// end inline asm
	// begin inline asm
	bar.sync 0;
	// end inline asm
	// begin inline asm
	{	
.reg .f64 data;
	ld.global.ca.f64 data, [%rd32772];
	}
	// end inline asm
	// begin inline asm
	bar.sync 0;
	// end inline asm
	// begin inline asm
	{	
.reg .f64 data;
	ld.global.ca.f64 data, [%rd32772];
	}
	// end inline asm
	// begin inline asm
	bar.sync 0;
	// end inline asm
	// begin inline asm
	{	
.reg .f64 data;
	ld.global.ca.f64 data, [%rd32772];
	}
	// end inline asm
	// begin inline asm
	bar.sync 0;
	// end inline asm
	// begin inline asm
	{	
.reg .f64 data;
	ld.global.ca.f64 data, [%rd32772];
	}
	// end inline asm
	// begin inline asm
	bar.sync 0;
	// end inline asm
	// begin inline asm
	{	
.reg .f64 data;
	ld.global.ca.f64 data, [%rd32772];
	}
	// end inline asm
	// begin inline asm
	bar.sync 0;
	// end inline asm
	// begin inline asm
	{	
.reg .f64 data;
	ld.global.ca.f64 data, [%rd32772];
	}
	// end inline asm
	// begin inline asm
	bar.sync 0;
	// end inline asm
	// begin inline asm
	{	
.reg .f64 data;
	ld.global.ca.f64 data, [%rd32772];
	}
	// end inline asm
	// begin inline asm
	bar.sync 0;
	// end inline asm
	// begin inline asm
	{	
.reg .f64 data;
	ld.global.ca.f64 data, [%rd32772];
	}
	// end inline asm
	// begin inline asm
	bar.sync 0;
	// end inline asm
	// begin inline asm
	{	
.reg .f64 data;
	ld.global.ca.f64 data, [%rd32772];
	}
	// end inline asm
	// begin inline asm
	bar.sync 0;
	// end inline asm
	// begin inline asm
	{	
.reg .f64 data;
	ld.global.ca.f64 data, [%rd32772];
	}
	// end inline asm
	// begin inline asm
	bar.sync 0;
	// end inline asm
	// begin inline asm
	{	
.reg .f64 data;
	ld.global.ca.f64 data, [%rd32772];
	}
	// end inline asm
	// begin inline asm
	bar.sync 0;
	// end inline asm
	// begin inline asm
	{	
.reg .f64 data;
	ld.global.ca.f64 data, [%rd32772];
	}
	// end inline asm
	// begin inline asm
	bar.sync 0;
	// end inline asm
	// begin inline asm
	{	
.reg .f64 data;
	ld.global.ca.f64 data, [%rd32772];
	}
	// end inline asm
	// begin inline asm
	bar.sync 0;
	// end inline asm
	// begin inline asm
	{	
.reg .f64 data;
	ld.global.ca.f64 data, [%rd32772];
	}
	// end inline asm
	// begin inline asm
	bar.sync 0;
	// end inline asm
	// begin inline asm
	{	
.reg .f64 data;
	ld.global.ca.f64 data, [%rd32772];
	}
	// end inline asm
	// begin inline asm
	bar.sync 0;
	// end inline asm
	// begin inline asm
	{	
.reg .f64 data;
	ld.global.ca.f64 data, [%rd32772];
	}
	// end inline asm
	// begin inline asm
	bar.sync 0;
	// end inline asm
	// begin inline asm
	{	
.reg .f64 data;
	ld.global.ca.f64 data, [%rd32772];
	}
	// end inline asm
	// begin inline asm
	bar.sync 0;
	// end inline asm
	// begin inline asm
	{	
.reg .f64 data;
	ld.global.ca.f64 data, [%rd32772];
	}
	// end inline asm
	// begin inline asm
	bar.sync 0;
	// end inline asm
	// begin inline asm
	{	
.reg .f64 data;
	ld.global.ca.f64 data, [%rd32772];
	}
	// end inline asm
	// begin inline asm
	bar.sync 0;
	// end inline asm
	// begin inline asm
	{	
.reg .f64 data;
	ld.global.ca.f64 data, [%rd32772];
	}
	// end inline asm
	// begin inline asm
	bar.sync 0;
	// end inline asm
	// begin inline asm
	{	
.reg .f64 data;
	ld.global.ca.f64 data, [%rd32772];
	}
	// end inline asm
	// begin inline asm
	bar.sync 0;
	// end inline asm
	// begin inline asm
	{	
.reg .f64 data;
	ld.global.ca.f64 data, [%rd32772];
	}
	// end inline asm
	// begin inline asm
	bar.sync 0;
	// end inline asm
	// begin inline asm
	{	
.reg .f64 data;
	ld.global.ca.f64 data, [%rd32772];
	}
	// end inline asm
	// begin inline asm
	bar.sync 0;
	// end inline asm
	// begin inline asm
	{	
.reg .f64 data;
	ld.global.ca.f64 data, [%rd32772];
	}
	// end inline asm
	// begin inline asm
	bar.sync 0;
	// end inline asm
	// begin inline asm
	{	
.reg .f64 data;
	ld.global.ca.f64 data, [%rd32772];
	}
	// end inline asm
	// begin inline asm
	bar.sync 0;
	// end inline asm
	// begin inline asm
	{	
.reg .f64 data;
	ld.global.ca.f64 data, [%rd32772];
	}
	// end inline asm
	// begin inline asm
	bar.sync 0;
	// end inline asm
	// begin inline asm
	{	
.reg .f64 data;
	ld.global.ca.f64 data, [%rd32772];
	}
	// end inline asm
	// begin inline asm
	bar.sync 0;
	// end inline asm
	// begin inline asm
	{	
.reg .f64 data;
	ld.global.ca.f64 data, [%rd32772];
	}
	// end inline asm
	// begin inline asm
	bar.sync 0;
	// end inline asm
	// begin inline asm
	{	
.reg .f64 data;
	ld.global.ca.f64 data, [%rd32772];
	}
	// end inline asm
	// begin inline asm
	bar.sync 0;
	// end inline asm
	// begin inline asm
	{	
.reg .f64 data;
	ld.global.ca.f64 data, [%rd32772];
	}
	// end inline asm
	// begin inline asm
	bar.sync 0;
	// end inline asm
	// begin inline asm
	{	
.reg .f64 data;
	ld.global.ca.f64 data, [%rd32772];
	}
	// end inline asm
	// begin inline asm
	bar.sync 0;
	// end inline asm
	// begin inline asm
	{	
.reg .f64 data;
	ld.global.ca.f64 data, [%rd32772];
	}
	// end inline asm
	// begin inline asm
	bar.sync 0;
	// end inline asm
	// begin inline asm
	{	
.reg .f64 data;
	ld.global.ca.f64 data, [%rd32772];
	}
	// end inline asm
	// begin inline asm
	bar.sync 0;
	// end inline asm
	// begin inline asm
	{	
.reg .f64 data;
	ld.global.ca.f64 data, [%rd32772];
	}
	// end inline asm
	// begin inline asm
	bar.sync 0;
	// end inline asm
	// begin inline asm
	{	
.reg .f64 data;
	ld.global.ca.f64 data, [%rd32772];
	}
	// end inline asm
	// begin inline asm
	bar.sync 0;
	// end inline asm
	// begin inline asm
	{	
.reg .f64 data;
	ld.global.ca.f64 data, [%rd32772];
	}
	// end inline asm
	// begin inline asm
	bar.sync 0;
	// end inline asm
	// begin inline asm
	{	
.reg .f64 data;
	ld.global.ca.f64 data, [%rd32772];
	}
	// end inline asm
	// begin inline asm
	bar.sync 0;
	// end inline asm
	// begin inline asm
	{	
.reg .f64 data;
	ld.global.ca.f64 data, [%rd32772];
	}
	// end inline asm
	// begin inline asm
	bar.sync 0;
	// end inline asm
	// begin inline asm
	{	
.reg .f64 data;
	ld.global.ca.f64 data, [%rd32772];
	}
	// end inline asm
	// begin inline asm
	bar.sync 0;
	// end inline asm
	// begin inline asm
	{	
.reg .f64 data;
	ld.global.ca.f64 data, [%rd32772];
	}
	// end inline asm
	// begin inline asm
	bar.sync 0;
	// end inline asm
	// begin inline asm
	{	
.reg .f64 data;
	ld.global.ca.f64 data, [%rd32772];
	}
	// end inline asm
	// begin inline asm
	bar.sync 0;
	// end inline asm
	// begin inline asm
	{	
.reg .f64 data;
	ld.global.ca.f64 data, [%rd32772];
	}
	// end inline asm
	// begin inline asm
	bar.sync 0;
	// end inline asm
	// begin inline asm
	{	
.reg .f64 data;
	ld.global.ca.f64 data, [%rd32772];
	}
	// end inline asm
	// begin inline asm
	bar.sync 0;
	// end inline asm
	// begin inline asm
	{	
.reg .f64 data;
	ld.global.ca.f64 data, [%rd32772];
	}
	// end inline asm
	// begin inline asm
	bar.sync 0;
	// end inline asm
	// begin inline asm
	{	
.reg .f64 data;
	ld.global.ca.f64 data, [%rd32772];
	}
	// end inline asm
	// begin inline asm
	bar.sync 0;
	// end inline asm
	// begin inline asm
	{	
.reg .f64 data;
	ld.global.ca.f64 data, [%rd32772];
	}
	// end inline asm
	// begin inline asm
	bar.sync 0;
	// end inline asm
	// begin inline asm
	{	
.reg .f64 data;
	ld.global.ca.f64 data, [%rd32772];
	}
	// end inline asm
	// begin inline asm
	bar.sync 0;
	// end inline asm
	// begin inline asm
	{	
.reg .f64 data;
	ld.global.ca.f64 data, [%rd32772];
	}
	// end inline asm
	// begin inline asm
	bar.sync 0;
	// end inline asm
	// begin inline asm
	{	
.reg .f64 data;
	ld.global.ca.f64 data, [%rd32772];
	}
	// end inline asm
	// begin inline asm
	bar.sync 0;
	// end inline asm
	// begin inline asm
	{	
.reg .f64 data;
	ld.global.ca.f64 data, [%rd32772];
	}
	// end inline asm
	// begin inline asm
	bar.sync 0;
	// end inline asm
	// begin inline asm
	{	
.reg .f64 data;
	ld.global.ca.f64 data, [%rd32772];
	}
	// end inline asm
	// begin inline asm
	bar.sync 0;
	// end inline asm
	// begin inline asm
	{	
.reg .f64 data;
	ld.global.ca.f64 data, [%rd32772];
	}
	// end inline asm
	// begin inline asm
	bar.sync 0;
	// end inline asm
	// begin inline asm
	{	
.reg .f64 data;
	ld.global.ca.f64 data, [%rd32772];
	}
	// end inline asm
	// begin inline asm
	bar.sync 0;
	// end inline asm
	// begin inline asm
	{	
.reg .f64 data;
	ld.global.ca.f64 data, [%rd32772];
	}
	// end inline asm
	// begin inline asm
	bar.sync 0;
	// end inline asm
	// begin inline asm
	{	
.reg .f64 data;
	ld.global.ca.f64 data, [%rd32772];
	}
	// end inline asm
	// begin inline asm
	bar.sync 0;
	// end inline asm
	// begin inline asm
	{	
.reg .f64 data;
	ld.global.ca.f64 data, [%rd32772];
	}
	// end inline asm
	// begin inline asm
	bar.sync 0;
	// end inline asm
	// begin inline asm
	{	
.reg .f64 data;
	ld.global.ca.f64 data, [%rd32772];
	}
	// end inline asm
	// begin inline asm
	bar.sync 0;
	// end inline asm
	// begin inline asm
	{	
.reg .f64 data;
	ld.global.ca.f64 data, [%rd32772];
	}
	// end inline asm
	// begin inline asm
	bar.sync 0;
	// end inline asm
	// begin inline asm
	{	
.reg .f64 data;
	ld.global.ca.f64 data, [%rd32772];
	}
	// end inline asm
	// begin inline asm
	bar.sync 0;
	// end inline asm
	// begin inline asm
	{	
.reg .f64 data;
	ld.global.ca.f64 data, [%rd32772];
	}
	// end inline asm
	// begin inline asm
	bar.sync 0;
	// end inline asm
	// begin inline asm
	{	
.reg .f64 data;
	ld.global.ca.f64 data, [%rd32772];
	}
	// end inline asm
	// begin inline asm
	bar.sync 0;
	// end inline asm
	// begin inline asm
	{	
.reg .f64 data;
	ld.global.ca.f64 data, [%rd32772];
	}
	// end inline asm
	// begin inline asm
	bar.sync 0;
	// end inline asm
	// begin inline asm
	{	
.reg .f64 data;
	ld.global.ca.f64 data, [%rd32772];
	}
	// end inline asm
	// begin inline asm
	bar.sync 0;
	// end inline asm
	// begin inline asm
	{	
.reg .f64 data;
	ld.global.ca.f64 data, [%rd32772];
	}
	// end inline asm
	// begin inline asm
	bar.sync 0;
	// end inline asm
	// begin inline asm
	{	
.reg .f64 data;
	ld.global.ca.f64 data, [%rd32772];
	}
	// end inline asm
	// begin inline asm
	bar.sync 0;
	// end inline asm
	// begin inline asm
	{	
.reg .f64 data;
	ld.global.ca.f64 data, [%rd32772];
	}
	// end inline asm
	// begin inline asm
	bar.sync 0;
	// end inline asm
	// begin inline asm
	{	
.reg .f64 data;
	ld.global.ca.f64 data, [%rd32772];
	}
	// end inline asm
	// begin inline asm
	bar.sync 0;
	// end inline asm
	// begin inline asm
	{	
.reg .f64 data;
	ld.global.ca.f64 data, [%rd32772];
	}
	// end inline asm
	// begin inline asm
	bar.sync 0;
	// end inline asm
	// begin inline asm
	{	
.reg .f64 data;
	ld.global.ca.f64 data, [%rd32772];
	}
	// end inline asm
	// begin inline asm
	bar.sync 0;
	// end inline asm
	// begin inline asm
	{	
.reg .f64 data;
	ld.global.ca.f64 data, [%rd32772];
	}
	// end inline asm
	// begin inline asm
	bar.sync 0;
	// end inline asm
	// begin inline asm
	{	
.reg .f64 data;
	ld.global.ca.f64 data, [%rd32772];
	}
	// end inline asm
	// begin inline asm
	bar.sync 0;
	// end inline asm
	// begin inline asm
	{	
.reg .f64 data;
	ld.global.ca.f64 data, [%rd32772];
	}
	// end inline asm
	// begin inline asm
	bar.sync 0;
	// end inline asm
	// begin inline asm
	{	
.reg .f64 data;
	ld.global.ca.f64 data, [%rd32772];
	}
	// end inline asm
	// begin inline asm
	bar.sync 0;
	// end inline asm
	// begin inline asm
	{	
.reg .f64 data;
	ld.global.ca.f64 data, [%rd32772];
	}
	// end inline asm
	// begin inline asm
	bar.sync 0;
	// end inline asm
	// begin inline asm
	{	
.reg .f64 data;
	ld.global.ca.f64 data, [%rd32772];
	}
	// end inline asm
	// begin inline asm
	bar.sync 0;
	// end inline asm
	// begin inline asm
	{	
.reg .f64 data;
	ld.global.ca.f64 data, [%rd32772];
	}
	// end inline asm
	// begin inline asm
	bar.sync 0;
	// end inline asm
	// begin inline asm
	{	
.reg .f64 data;
	ld.global.ca.f64 data, [%rd32772];
	}
	// end inline asm
	// begin inline asm
	bar.sync 0;
	// end inline asm
	// begin inline asm
	{	
.reg .f64 data;
	ld.global.ca.f64 data, [%rd32772];
	}
	// end inline asm
	// begin inline asm
	bar.sync 0;
	// end inline asm
	// begin inline asm
	{	
.reg .f64 data;
	ld.global.ca.f64 data, [%rd32772];
	}
	// end inline asm
	// begin inline asm
	bar.sync 0;
	// end inline asm
	// begin inline asm
	{	
.reg .f64 data;
	ld.global.ca.f64 data, [%rd32772];
	}
	// end inline asm
	// begin inline asm
	bar.sync 0;
	// end inline asm
	// begin inline asm
	{	
.reg .f64 data;
	ld.global.ca.f64 data, [%rd32772];
	}
	// end inline asm
	// begin inline asm
	bar.sync 0;
	// end inline asm
	// begin inline asm
	{	
.reg .f64 data;
	ld.global.ca.f64 data, [%rd32772];
	}
	// end inline asm
	// begin inline asm
	bar.sync 0;
	// end inline asm
	// begin inline asm
	{	
.reg .f64 data;
	ld.global.ca.f64 data, [%rd32772];
	}
	// end inline asm
	// begin inline asm
	bar.sync 0;
	// end inline asm
	// begin inline asm
	{	
.reg .f64 data;
	ld.global.ca.f64 data, [%rd32772];
	}
	// end inline asm
	// begin inline asm
	bar.sync 0;
	// end inline asm
	// begin inline asm
	{	
.reg .f64 data;
	ld.global.ca.f64 data, [%rd32772];
	}
	// end inline asm
	// begin inline asm
	bar.sync 0;
	// end inline asm
	// begin inline asm
	{	
.reg .f64 data;
	ld.global.ca.f64 data, [%rd32772];
	}
	// end inline asm
	// begin inline asm
	bar.sync 0;
	// end inline asm
	// begin inline asm
	{	
.reg .f64 data;
	ld.global.ca.f64 data, [%rd32772];
	}
	// end inline asm
	// begin inline asm
	bar.sync 0;
	// end inline asm
	// begin inline asm
	{	
.reg .f64 data;
	ld.global.ca.f64 data, [%rd32772];
	}
	// end inline asm
	// begin inline asm
	bar.sync 0;
	// end inline asm
	// begin inline asm
	{	
.reg .f64 data;
	ld.global.ca.f64 data, [%rd32772];
	}
	// end inline asm
	// begin inline asm
	bar.sync 0;
	// end inline asm
	// begin inline asm
	{	
.reg .f64 data;
	ld.global.ca.f64 data, [%rd32772];
	}
	// end inline asm
	// begin inline asm
	bar.sync 0;
	// end inline asm
	// begin inline asm
	{	
.reg .f64 data;
	ld.global.ca.f64 data, [%rd32772];
	}
	// end inline asm
	// begin inline asm
	bar.sync 0;
	// end inline asm
	// begin inline asm
	{	
.reg .f64 data;
	ld.global.ca.f64 data, [%rd32772];
	}
	// end inline asm
	// begin inline asm
	bar.sync 0;
	// end inline asm
	// begin inline asm
	{	
.reg .f64 data;
	ld.global.ca.f64 data, [%rd32772];
	}
	// end inline asm
	// begin inline asm
	bar.sync 0;
	// end inline asm
	// begin inline asm
	{	
.reg .f64 data;
	ld.global.ca.f64 data, [%rd32772];
	}
	// end inline asm
	// begin inline asm
	bar.sync 0;
	// end inline asm
	// begin inline asm
	{	
.reg .f64 data;
	ld.global.ca.f64 data, [%rd32772];
	}
	// end inline asm
	// begin inline asm
	bar.sync 0;
	// end inline asm
	// begin inline asm
	{	
.reg .f64 data;
	ld.global.ca.f64 data, [%rd32772];
	}
	// end inline asm
	// begin inline asm
	bar.sync 0;
	// end inline asm
	// begin inline asm
	{	
.reg .f64 data;
	ld.global.ca.f64 data, [%rd32772];
	}
	// end inline asm
	// begin inline asm
	bar.sync 0;
	// end inline asm
	// begin inline asm
	{	
.reg .f64 data;
	ld.global.ca.f64 data, [%rd32772];
	}
	// end inline asm
	// begin inline asm
	bar.sync 0;
	// end inline asm
	// begin inline asm
	{	
.reg .f64 data;
	ld.global.ca.f64 data, [%rd32772];
	}
	// end inline asm
	// begin inline asm
	bar.sync 0;
	// end inline asm
	// begin inline asm
	{	
.reg .f64 data;
	ld.global.ca.f64 data, [%rd32772];
	}
	// end inline asm
	// begin inline asm
	bar.sync 0;
	// end inline asm
	// begin inline asm
	{	
.reg .f64 data;
	ld.global.ca.f64 data, [%rd32772];
	}
	// end inline asm
	// begin inline asm
	bar.sync 0;
	// end inline asm
	// begin inline asm
	{	
.reg .f64 data;
	ld.global.ca.f64 data, [%rd32772];
	}
	// end inline asm
	// begin inline asm
	bar.sync 0;
	// end inline asm
	// begin inline asm
	{	
.reg .f64 data;
	ld.global.ca.f64 data, [%rd32772];
	}
	// end inline asm
	// begin inline asm
	bar.sync 0;
	// end inline asm
	// begin inline asm
	{	
.reg .f64 data;
	ld.global.ca.f64 data, [%rd32772];
	}
	// end inline asm
	// begin inline asm
	bar.sync 0;
	// end inline asm
	// begin inline asm
	{	
.reg .f64 data;
	ld.global.ca.f64 data, [%rd32772];
	}
	// end inline asm
	// begin inline asm
	bar.sync 0;
	// end inline asm
	// begin inline asm
	{	
.reg .f64 data;
	ld.global.ca.f64 data, [%rd32772];
	}
	// end inline asm
	// begin inline asm
	bar.sync 0;
	// end inline asm
	// begin inline asm
	{	
.reg .f64 data;
	ld.global.ca.f64 data, [%rd32772];
	}
	// end inline asm
	// begin inline asm
	bar.sync 0;
	// end inline asm
	// begin inline asm
	{	
.reg .f64 data;
	ld.global.ca.f64 data, [%rd32772];
	}
	// end inline asm
	// begin inline asm
	bar.sync 0;
	// end inline asm
	// begin inline asm
	{	
.reg .f64 data;
	ld.global.ca.f64 data, [%rd32772];
	}
	// end inline asm
	// begin inline asm
	bar.sync 0;
	// end inline asm
	// begin inline asm
	{	
.reg .f64 data;
	ld.global.ca.f64 data, [%rd32772];
	}
	// end inline asm
	// begin inline asm
	bar.sync 0;
	// end inline asm
	// begin inline asm
	{	
.reg .f64 data;
	ld.global.ca.f64 data, [%rd32772];
	}
	// end inline asm
	// begin inline asm
	bar.sync 0;
	// end inline asm
	// begin inline asm
	{	
.reg .f64 data;
	ld.global.ca.f64 data, [%rd32772];
	}
	// end inline asm
	// begin inline asm
	bar.sync 0;
	// end inline asm
	// begin inline asm
	{	
.reg .f64 data;
	ld.global.ca.f64 data, [%rd32772];
	}
	// end inline asm
	// begin inline asm
	bar.sync 0;
	// end inline asm
	// begin inline asm
	{	
.reg .f64 data;
	ld.global.ca.f64 data, [%rd32772];
	}
	// end inline asm
	// begin inline asm
	bar.sync 0;
	// end inline asm
	// begin inline asm
	{	
.reg .f64 data;
	ld.global.ca.f64 data, [%rd32772];
	}
	// end inline asm
	// begin inline asm
	bar.sync 0;
	// end inline asm
	// begin inline asm
	{	
.reg .f64 data;
	ld.global.ca.f64 data, [%rd32772];
	}
	// end inline asm
	// begin inline asm
	bar.sync 0;
	// end inline asm
	// begin inline asm
	{	
.reg .f64 data;
	ld.global.ca.f64 data, [%rd32772];
	}
	// end inline asm
	// begin inline asm
	bar.sync 0;
	// end inline asm
	// begin inline asm
	{	
.reg .f64 data;
	ld.global.ca.f64 data, [%rd32772];
	}
	// end inline asm
	// begin inline asm
	bar.sync 0;
	// end inline asm
	// begin inline asm
	{	
.reg .f64 data;
	ld.global.ca.f64 data, [%rd32772];
	}
	// end inline asm
	// begin inline asm
	bar.sync 0;
	// end inline asm
	// begin inline asm
	{	
.reg .f64 data;
	ld.global.ca.f64 data, [%rd32772];
	}
	// end inline asm
	// begin inline asm
	bar.sync 0;
	// end inline asm
	// begin inline asm
	{	
.reg .f64 data;
	ld.global.ca.f64 data, [%rd32772];
	}
	// end inline asm
	// begin inline asm
	bar.sync 0;
	// end inline asm
	// begin inline asm
	{	
.reg .f64 data;
	ld.global.ca.f64 data, [%rd32772];
	}
	// end inline asm
	// begin inline asm
	bar.sync 0;
	// end inline asm
	// begin inline asm
	{	
.reg .f64 data;
	ld.global.ca.f64 data, [%rd32772];
	}
	// end inline asm
	// begin inline asm
	bar.sync 0;
	// end inline asm
	// begin inline asm
	{	
.reg .f64 data;
	ld.global.ca.f64 data, [%rd32772];
	}
	// end inline asm
	// begin inline asm
	bar.sync 0;
	// end inline asm
	// begin inline asm
	{	
.reg .f64 data;
	ld.global.ca.f64 data, [%rd32772];
	}
	// end inline asm
	// begin inline asm
	bar.sync 0;
	// end inline asm
	// begin inline asm
	{	
.reg .f64 data;
	ld.global.ca.f64 data, [%rd32772];
	}
	// end inline asm
	// begin inline asm
	bar.sync 0;
	// end inline asm
	// begin inline asm
	{	
.reg .f64 data;
	ld.global.ca.f64 data, [%rd32772];
	}
	// end inline asm
	// begin inline asm
	bar.sync 0;
	// end inline asm
	// begin inline asm
	{	
.reg .f64 data;
	ld.global.ca.f64 data, [%rd32772];
	}
	// end inline asm
	// begin inline asm
	bar.sync 0;
	// end inline asm
	// begin inline asm
	{	
.reg .f64 data;
	ld.global.ca.f64 data, [%rd32772];
	}
	// end inline asm
	// begin inline asm
	bar.sync 0;
	// end inline asm
	// begin inline asm
	{	
.reg .f64 data;
	ld.global.ca.f64 data, [%rd32772];
	}
	// end inline asm
	// begin inline asm
	bar.sync 0;
	// end inline asm
	// begin inline asm
	{	
.reg .f64 data;
	ld.global.ca.f64 data, [%rd32772];
	}
	// end inline asm
	// begin inline asm
	bar.sync 0;
	// end inline asm
	// begin inline asm
	{	
.reg .f64 data;
	ld.global.ca.f64 data, [%rd32772];
	}
	// end inline asm
	// begin inline asm
	bar.sync 0;
	// end inline asm
	// begin inline asm
	{	
.reg .f64 data;
	ld.global.ca.f64 data, [%rd32772];
	}
	// end inline asm
	// begin inline asm
	bar.sync 0;
	// end inline asm
	// begin inline asm
	{	
.reg .f64 data;
	ld.global.ca.f64 data, [%rd32772];
	}
	// end inline asm
	// begin inline asm
	bar.sync 0;
	// end inline asm
	// begin inline asm
	{	
.reg .f64 data;
	ld.global.ca.f64 data, [%rd32772];
	}
	// end inline asm
	// begin inline asm
	bar.sync 0;
	// end inline asm
	// begin inline asm
	{	
.reg .f64 data;
	ld.global.ca.f64 data, [%rd32772];
	}
	// end inline asm
	// begin inline asm
	bar.sync 0;
	// end inline asm
	// begin inline asm
	{	
.reg .f64 data;
	ld.global.ca.f64 data, [%rd32772];
	}
	// end inline asm
	// begin inline asm
	bar.sync 0;
	// end inline asm
	// begin inline asm
	{	
.reg .f64 data;
	ld.global.ca.f64 data, [%rd32772];
	}
	// end inline asm
	// begin inline asm
	bar.sync 0;
	// end inline asm
	// begin inline asm
	{	
.reg .f64 data;
	ld.global.ca.f64 data, [%rd32772];
	}
	// end inline asm
	// begin inline asm
	bar.sync 0;
	// end inline asm
	// begin inline asm
	{	
.reg .f64 data;
	ld.global.ca.f64 data, [%rd32772];
	}
	// end inline asm
	// begin inline asm
	bar.sync 0;
	// end inline asm
	// begin inline asm
	{	
.reg .f64 data;
	ld.global.ca.f64 data, [%rd32772];
	}
	// end inline asm
	// begin inline asm
	bar.sync 0;
	// end inline asm
	// begin inline asm
	{	
.reg .f64 data;
	ld.global.ca.f64 data, [%rd32772];
	}
	// end inline asm
	// begin inline asm
	bar.sync 0;
	// end inline asm
	// begin inline asm
	{	
.reg .f64 data;
	ld.global.ca.f64 data, [%rd32772];
	}
	// end inline asm
	// begin inline asm
	bar.sync 0;
	// end inline asm
	// begin inline asm
	{	
.reg .f64 data;
	ld.global.ca.f64 data, [%rd32772];
	}
	// end inline asm
	// begin inline asm
	bar.sync 0;
	// end inline asm
	// begin inline asm
	{	
.reg .f64 data;
	ld.global.ca.f64 data, [%rd32772];
	}
	// end inline asm
	// begin inline asm
	bar.sync 0;
	// end inline asm
	// begin inline asm
	{	
.reg .f64 data;
	ld.global.ca.f64 data, [%rd32772];
	}
	// end inline asm
	// begin inline asm
	bar.sync 0;
	// end inline asm
	// begin inline asm
	{	
.reg .f64 data;
	ld.global.ca.f64 data, [%rd32772];
	}
	// end inline asm
	// begin inline asm
	bar.sync 0;
	// end inline asm
	// begin inline asm
	{	
.reg .f64 data;
	ld.global.ca.f64 data, [%rd32772];
	}
	// end inline asm
	// begin inline asm
	bar.sync 0;
	// end inline asm
	// begin inline asm
	{	
.reg .f64 data;
	ld.global.ca.f64 data, [%rd32772];
	}
	// end inline asm
	// begin inline asm
	bar.sync 0;
	// end inline asm
	// begin inline asm
	{	
.reg .f64 data;
	ld.global.ca.f64 data, [%rd32772];
	}
	// end inline asm
	// begin inline asm
	bar.sync 0;
	// end inline asm
	// begin inline asm
	{	
.reg .f64 data;
	ld.global.ca.f64 data, [%rd32772];
	}
	// end inline asm
	// begin inline asm
	bar.sync 0;
	// end inline asm
	// begin inline asm
	{	
.reg .f64 data;
	ld.global.ca.f64 data, [%rd32772];
	}
	// end inline asm
	// begin inline asm
	bar.sync 0;
	// end inline asm
	// begin inline asm
	{	
.reg .f64 data;
	ld.global.ca.f64 data, [%rd32772];
	}
	// end inline asm
	// begin inline asm
	bar.sync 0;
	// end inline asm
	// begin inline asm
	{	
.reg .f64 data;
	ld.global.ca.f64 data, [%rd32772];
	}
	// end inline asm
	// begin inline asm
	bar.sync 0;
	// end inline asm
	// begin inline asm
	{	
.reg .f64 data;
	ld.global.ca.f64 data, [%rd32772];
	}
	// end inline asm
	// begin inline asm
	bar.sync 0;
	// end inline asm
	// begin inline asm
	{	
.reg .f64 data;
	ld.global.ca.f64 data, [%rd32772];
	}
	// end inline asm
	// begin inline asm
	bar.sync 0;
	// end inline asm
	// begin inline asm
	{	
.reg .f64 data;
	ld.global.ca.f64 data, [%rd32772];
	}
	// end inline asm
	// begin inline asm
	bar.sync 0;
	// end inline asm
	// begin inline asm
	{	
.reg .f64 data;
	ld.global.ca.f64 data, [%rd32772];
	}
	// end inline asm
	// begin inline asm
	bar.sync 0;
	// end inline asm
	// begin inline asm
	{	
.reg .f64 data;
	ld.global.ca.f64 data, [%rd32772];
	}
	// end inline asm
	// begin inline asm
	bar.sync 0;
	// end inline asm
	// begin inline asm
	{	
.reg .f64 data;
	ld.global.ca.f64 data, [%rd32772];
	}
	// end inline asm
	// begin inline asm
	bar.sync 0;
	// end inline asm
	// begin inline asm
	{	
.reg .f64 data;
	ld.global.ca.f64 data, [%rd32772];
	}
	// end inline asm
	// begin inline asm
	bar.sync 0;
	// end inline asm
	// begin inline asm
	{	
.reg .f64 data;
	ld.global.ca.f64 data, [%rd32772];
	}
	// end inline asm
	// begin inline asm
	bar.sync 0;
	// end inline asm
	// begin inline asm
	{	
.reg .f64 data;
	ld.global.ca.f64 data, [%rd32772];
	}
	// end inline asm
	// begin inline asm
	bar.sync 0;
	// end inline asm
	// begin inline asm
	{	
.reg .f64 data;
	ld.global.ca.f64 data, [%rd32772];
	}
	// end inline asm
	// begin inline asm
	bar.sync 0;
	// end inline asm
	// begin inline asm
	{	
.reg .f64 data;
	ld.global.ca.f64 data, [%rd32772];
	}
	// end inline asm
	// begin inline asm
	bar.sync 0;
	// end inline asm
	// begin inline asm
	{	
.reg .f64 data;
	ld.global.ca.f64 data, [%rd32772];
	}
	// end inline asm
	// begin inline asm
	bar.sync 0;
	// end inline asm
	// begin inline asm
	{	
.reg .f64 data;
	ld.global.ca.f64 data, [%rd32772];
	}
	// end inline asm
	// begin inline asm
	bar.sync 0;
	// end inline asm
	// begin inline asm
	{	
.reg .f64 data;
	ld.global.ca.f64 data, [%rd32772];
	}
	// end inline asm
	// begin inline asm
	bar.sync 0;
	// end inline asm
	// begin inline asm
	{	
.reg .f64 data;
	ld.global.ca.f64 data, [%rd32772];
	}
	// end inline asm
	// begin inline asm
	bar.sync 0;
	// end inline asm
	// begin inline asm
	{	
.reg .f64 data;
	ld.global.ca.f64 data, [%rd32772];
	}
	// end inline asm
	// begin inline asm
	bar.sync 0;
	// end inline asm
	// begin inline asm
	{	
.reg .f64 data;
	ld.global.ca.f64 data, [%rd32772];
	}
	// end inline asm
	// begin inline asm
	bar.sync 0;
	// end inline asm
	// begin inline asm
	{	
.reg .f64 data;
	ld.global.ca.f64 data, [%rd32772];
	}
	// end inline asm
	// begin inline asm
	bar.sync 0;
	// end inline asm
	// begin inline asm
	{	
.reg .f64 data;
	ld.global.ca.f64 data, [%rd32772];
	}
	// end inline asm
	// begin inline asm
	bar.sync 0;
	// end inline asm
	// begin inline asm
	{	
.reg .f64 data;
	ld.global.ca.f64 data, [%rd32772];
	}
	// end inline asm
	// begin inline asm
	bar.sync 0;
	// end inline asm
	// begin inline asm
	{	
.reg .f64 data;
	ld.global.ca.f64 data, [%rd32772];
	}
	// end inline asm
	// begin inline asm
	bar.sync 0;
	// end inline asm
	// begin inline asm
	{	
.reg .f64 data;
	ld.global.ca.f64 data, [%rd32772];
	}
	// end inline asm
	// begin inline asm
	bar.sync 0;
	// end inline asm
	// begin inline asm
	{	
.reg .f64 data;
	ld.global.ca.f64 data, [%rd32772];
	}
	// end inline asm
	// begin inline asm
	bar.sync 0;
	// end inline asm
	// begin inline asm
	{	
.reg .f64 data;
	ld.global.ca.f64 data, [%rd32772];
	}
	// end inline asm
	// begin inline asm
	bar.sync 0;
	// end inline asm
	// begin inline asm
	{	
.reg .f64 data;
	ld.global.ca.f64 data, [%rd32772];
	}
	// end inline asm
	// begin inline asm
	bar.sync 0;
	// end inline asm
	// begin inline asm
	{	
.reg .f64 data;
	ld.global.ca.f64 data, [%rd32772];
	}
	// end inline asm
	// begin inline asm
	bar.sync 0;
	// end inline asm
	// begin inline asm
	{	
.reg .f64 data;
	ld.global.ca.f64 data, [%rd32772];
	}
	// end inline asm
	// begin inline asm
	bar.sync 0;
	// end inline asm
	// begin inline asm
	{	
.reg .f64 data;
	ld.global.ca.f64 data, [%rd32772];
	}
	// end inline asm
	// begin inline asm
	bar.sync 0;
	// end inline asm
	// begin inline asm
	{	
.reg .f64 data;
	ld.global.ca.f64 data, [%rd32772];
	}
	// end inline asm
	// begin inline asm
	bar.sync 0;
	// end inline asm
	// begin inline asm
	{	
.reg .f64 data;
	ld.global.ca.f64 data, [%rd32772];
	}
	// end inline asm
	// begin inline asm
	bar.sync 0;
	// end inline asm
	// begin inline asm
	{	
.reg .f64 data;
	ld.global.ca.f64 data, [%rd32772];
	}
	// end inline asm
	// begin inline asm
	bar.sync 0;
	// end inline asm
	// begin inline asm
	{	
.reg .f64 data;
	ld.global.ca.f64 data, [%rd32772];
	}
	// end inline asm
	// begin inline asm
	bar.sync 0;
	// end inline asm
	// begin inline asm
	{	
.reg .f64 data;
	ld.global.ca.f64 data, [%rd32772];
	}
	// end inline asm
	// begin inline asm
	bar.sync 0;
	// end inline asm
	// begin inline asm
	{	
.reg .f64 data;
	ld.global.ca.f64 data, [%rd32772];
	}
	// end inline asm
	// begin inline asm
	bar.sync 0;
	// end inline asm
	// begin inline asm
	{	
.reg .f64 data;
	ld.global.ca.f64 data, [%rd32772];
	}
	// end inline asm
	// begin inline asm
	bar.sync 0;
	// end inline asm
	// begin inline asm
	{	
.reg .f64 data;
	ld.global.ca.f64 data, [%rd32772];
	}
	// end inline asm
	// begin inline asm
	bar.sync 0;
	// end inline asm
	// begin inline asm
	{	
.reg .f64 data;
	ld.global.ca.f64 data, [%rd32772];
	}
	// end inline asm
	// begin inline asm
	bar.sync 0;
	// end inline asm
	// begin inline asm
	{	
.reg .f64 data;
	ld.global.ca.f64 data, [%rd32772];
	}
	// end inline asm
	// begin inline asm
	bar.sync 0;
	// end inline asm
	// begin inline asm
	{	
.reg .f64 data;
	ld.global.ca.f64 data, [%rd32772];
	}
	// end inline asm
	// begin inline asm
	bar.sync 0;
	// end inline asm
	// begin inline asm
	{	
.reg .f64 data;
	ld.global.ca.f64 data, [%rd32772];
	}
	// end inline asm
	// begin inline asm
	bar.sync 0;
	// end inline asm
	// begin inline asm
	{	
.reg .f64 data;
	ld.global.ca.f64 data, [%rd32772];
	}
	// end inline asm
	// begin inline asm
	bar.sync 0;
	// end inline asm
	// begin inline asm
	{	
.reg .f64 data;
	ld.global.ca.f64 data, [%rd32772];
	}
	// end inline asm
	// begin inline asm
	bar.sync 0;
	// end inline asm
	// begin inline asm
	{	
.reg .f64 data;
	ld.global.ca.f64 data, [%rd32772];
	}
	// end inline asm
	// begin inline asm
	bar.sync 0;
	// end inline asm
	// begin inline asm
	{	
.reg .f64 data;
	ld.global.ca.f64 data, [%rd32772];
	}
	// end inline asm
	// begin inline asm
	bar.sync 0;
	// end inline asm
	// begin inline asm
	{	
.reg .f64 data;
	ld.global.ca.f64 data, [%rd32772];
	}
	// end inline asm
	// begin inline asm
	bar.sync 0;
	// end inline asm
	// begin inline asm
	{	
.reg .f64 data;
	ld.global.ca.f64 data, [%rd32772];
	}
	// end inline asm
	// begin inline asm
	bar.sync 0;
	// end inline asm
	// begin inline asm
	{	
.reg .f64 data;
	ld.global.ca.f64 data, [%rd32772];
	}
	// end inline asm
	// begin inline asm
	bar.sync 0;
	// end inline asm
	// begin inline asm
	{	
.reg .f64 data;
	ld.global.ca.f64 data, [%rd32772];
	}
	// end inline asm
	// begin inline asm
	bar.sync 0;
	// end inline asm
	// begin inline asm
	{	
.reg .f64 data;
	ld.global.ca.f64 data, [%rd32772];
	}
	// end inline asm
	// begin inline asm
	bar.sync 0;
	// end inline asm
	// begin inline asm
	{	
.reg .f64 data;
	ld.global.ca.f64 data, [%rd32772];
	}
	// end inline asm
	// begin inline asm
	bar.sync 0;
	// end inline asm
	// begin inline asm
	{	
.reg .f64 data;
	ld.global.ca.f64 data, [%rd32772];
	}
	// end inline asm
	// begin inline asm
	bar.sync 0;
	// end inline asm
	// begin inline asm
	{	
.reg .f64 data;
	ld.global.ca.f64 data, [%rd32772];
	}
	// end inline asm
	// begin inline asm
	bar.sync 0;
	// end inline asm
	// begin inline asm
	{	
.reg .f64 data;
	ld.global.ca.f64 data, [%rd32772];
	}
	// end inline asm
	// begin inline asm
	bar.sync 0;
	// end inline asm
	// begin inline asm
	{	
.reg .f64 data;
	ld.global.ca.f64 data, [%rd32772];
	}
	// end inline asm
	// begin inline asm
	bar.sync 0;
	// end inline asm
	// begin inline asm
	{	
.reg .f64 data;
	ld.global.ca.f64 data, [%rd32772];
	}
	// end inline asm
	// begin inline asm
	bar.sync 0;
	// end inline asm
	// begin inline asm
	{	
.reg .f64 data;
	ld.global.ca.f64 data, [%rd32772];
	}
	// end inline asm
	// begin inline asm
	bar.sync 0;
	// end inline asm
	// begin inline asm
	{	
.reg .f64 data;
	ld.global.ca.f64 data, [%rd32772];
	}
	// end inline asm
	// begin inline asm
	bar.sync 0;
	// end inline asm
	// begin inline asm
	{	
.reg .f64 data;
	ld.global.ca.f64 data, [%rd32772];
	}
	// end inline asm
	// begin inline asm
	bar.sync 0;
	// end inline asm
	// begin inline asm
	{	
.reg .f64 data;
	ld.global.ca.f64 data, [%rd32772];
	}
	// end inline asm
	// begin inline asm
	bar.sync 0;
	// end inline asm
	// begin inline asm
	{	
.reg .f64 data;
	ld.global.ca.f64 data, [%rd32772];
	}
	// end inline asm
	// begin inline asm
	bar.sync 0;
	// end inline asm
	// begin inline asm
	{	
.reg .f64 data;
	ld.global.ca.f64 data, [%rd32772];
	}
	// end inline asm
	// begin inline asm
	bar.sync 0;
	// end inline asm
	// begin inline asm
	{	
.reg .f64 data;
	ld.global.ca.f64 data, [%rd32772];
	}
	// end inline asm
	// begin inline asm
	bar.sync 0;
	// end inline asm
	// begin inline asm
	{	
.reg .f64 data;
	ld.global.ca.f64 data, [%rd32772];
	}
	// end inline asm
	// begin inline asm
	bar.sync 0;
	// end inline asm
	// begin inline asm
	{	
.reg .f64 data;
	ld.global.ca.f64 data, [%rd32772];
	}
	// end inline asm
	// begin inline asm
	bar.sync 0;
	// end inline asm
	// begin inline asm
	{	
.reg .f64 data;
	ld.global.ca.f64 data, [%rd32772];
	}
	// end inline asm
	// begin inline asm
	bar.sync 0;
	// end inline asm
	// begin inline asm
	{	
.reg .f64 data;
	ld.global.ca.f64 data, [%rd32772];
	}
	// end inline asm
	// begin inline asm
	bar.sync 0;
	// end inline asm
	// begin inline asm
	{	
.reg .f64 data;
	ld.global.ca.f64 data, [%rd32772];
	}
	// end inline asm
	// begin inline asm
	bar.sync 0;
	// end inline asm
	// begin inline asm
	{	
.reg .f64 data;
	ld.global.ca.f64 data, [%rd32772];
	}
	// end inline asm
	// begin inline asm
	bar.sync 0;
	// end inline asm
	// begin inline asm
	{	
.reg .f64 data;
	ld.global.ca.f64 data, [%rd32772];
	}
	// end inline asm
	// begin inline asm
	bar.sync 0;
	// end inline asm
	// begin inline asm
	{	
.reg .f64 data;
	ld.global.ca.f64 data, [%rd32772];
	}
	// end inline asm
	// begin inline asm
	bar.sync 0;
	// end inline asm
	// begin inline asm
	{	
.reg .f64 data;
	ld.global.ca.f64 data, [%rd32772];
	}
	// end inline asm
	// begin inline asm
	bar.sync 0;
	// end inline asm
	// begin inline asm
	{	
.reg .f64 data;
	ld.global.ca.f64 data, [%rd32772];
	}
	// end inline asm
	// begin inline asm
	bar.sync 0;
	// end inline asm
	// begin inline asm
	{	
.reg .f64 data;
	ld.global.ca.f64 data, [%rd32772];
	}
	// end inline asm
	// begin inline asm
	bar.sync 0;
	// end inline asm
	// begin inline asm
	{	
.reg .f64 data;
	ld.global.ca.f64 data, [%rd32772];
	}
	// end inline asm
	// begin inline asm
	bar.sync 0;
	// end inline asm
	// begin inline asm
	{	
.reg .f64 data;
	ld.global.ca.f64 data, [%rd32772];
	}
	// end inline asm
	// begin inline asm
	bar.sync 0;
	// end inline asm
	// begin inline asm
	{	
.reg .f64 data;
	ld.global.ca.f64 data, [%rd32772];
	}
	// end inline asm
	// begin inline asm
	bar.sync 0;
	// end inline asm
	// begin inline asm
	{	
.reg .f64 data;
	ld.global.ca.f64 data, [%rd32772];
	}
	// end inline asm
	// begin inline asm
	bar.sync 0;
	// end inline asm
	// begin inline asm
	{	
.reg .f64 data;
	ld.global.ca.f64 data, [%rd32772];
	}
	// end inline asm
	// begin inline asm
	bar.sync 0;
	// end inline asm
	// begin inline asm
	{	
.reg .f64 data;
	ld.global.ca.f64 data, [%rd32772];
	}
	// end inline asm
	// begin inline asm
	bar.sync 0;
	// end inline asm
	// begin inline asm
	{	
.reg .f64 data;
	ld.global.ca.f64 data, [%rd32772];
	}
	// end inline asm
	// begin inline asm
	bar.sync 0;
	// end inline asm
	// begin inline asm
	{	
.reg .f64 data;
	ld.global.ca.f64 data, [%rd32772];
	}
	// end inline asm
	// begin inline asm
	bar.sync 0;
	// end inline asm
	// begin inline asm
	{	
.reg .f64 data;
	ld.global.ca.f64 data, [%rd32772];
	}
	// end inline asm
	// begin inline asm
	bar.sync 0;
	// end inline asm
	// begin inline asm
	{	
.reg .f64 data;
	ld.global.ca.f64 data, [%rd32772];
	}
	// end inline asm
	// begin inline asm
	bar.sync 0;
	// end inline asm
	// begin inline asm
	{	
.reg .f64 data;
	ld.global.ca.f64 data, [%rd32772];
	}
	// end inline asm
	// begin inline asm
	bar.sync 0;
	// end inline asm
	// begin inline asm
	{	
.reg .f64 data;
	ld.global.ca.f64 data, [%rd32772];
	}
	// end inline asm
	// begin inline asm
	bar.sync 0;
	// end inline asm
	// begin inline asm
	{	
.reg .f64 data;
	ld.global.ca.f64 data, [%rd32772];
	}
	// end inline asm
	// begin inline asm
	bar.sync 0;
	// end inline asm
	// begin inline asm
	{	
.reg .f64 data;
	ld.global.ca.f64 data, [%rd32772];
	}
	// end inline asm
	// begin inline asm
	bar.sync 0;
	// end inline asm
	// begin inline asm
	{	
.reg .f64 data;
	ld.global.ca.f64 data, [%rd32772];
	}
	// end inline asm
	// begin inline asm
	bar.sync 0;
	// end inline asm
	// begin inline asm
	{	
.reg .f64 data;
	ld.global.ca.f64 data, [%rd32772];
	}
	// end inline asm
	// begin inline asm
	bar.sync 0;
	// end inline asm
	// begin inline asm
	{	
.reg .f64 data;
	ld.global.ca.f64 data, [%rd32772];
	}
	// end inline asm
	// begin inline asm
	bar.sync 0;
	// end inline asm
	// begin inline asm
	{	
.reg .f64 data;
	ld.global.ca.f64 data, [%rd32772];
	}
	// end inline asm
	// begin inline asm
	bar.sync 0;
	// end inline asm
	// begin inline asm
	{	
.reg .f64 data;
	ld.global.ca.f64 data, [%rd32772];
	}
	// end inline asm
	// begin inline asm
	bar.sync 0;
	// end inline asm
	// begin inline asm
	{	
.reg .f64 data;
	ld.global.ca.f64 data, [%rd32772];
	}
	// end inline asm
	// begin inline asm
	bar.sync 0;
	// end inline asm
	// begin inline asm
	{	
.reg .f64 data;
	ld.global.ca.f64 data, [%rd32772];
	}
	// end inline asm
	// begin inline asm
	bar.sync 0;
	// end inline asm
	// begin inline asm
	{	
.reg .f64 data;
	ld.global.ca.f64 data, [%rd32772];
	}
	// end inline asm
	// begin inline asm
	bar.sync 0;
	// end inline asm
	// begin inline asm
	{	
.reg .f64 data;
	ld.global.ca.f64 data, [%rd32772];
	}
	// end inline asm
	// begin inline asm
	bar.sync 0;
	// end inline asm
	// begin inline asm
	{	
.reg .f64 data;
	ld.global.ca.f64 data, [%rd32772];
	}
	// end inline asm
	// begin inline asm
	bar.sync 0;
	// end inline asm
	// begin inline asm
	{	
.reg .f64 data;
	ld.global.ca.f64 data, [%rd32772];
	}
	// end inline asm
	// begin inline asm
	bar.sync 0;
	// end inline asm
	// begin inline asm
	{	
.reg .f64 data;
	ld.global.ca.f64 data, [%rd32772];
	}
	// end inline asm
	// begin inline asm
	bar.sync 0;
	// end inline asm
	// begin inline asm
	{	
.reg .f64 data;
	ld.global.ca.f64 data, [%rd32772];
	}
	// end inline asm
	// begin inline asm
	bar.sync 0;
	// end inline asm
	// begin inline asm
	{	
.reg .f64 data;
	ld.global.ca.f64 data, [%rd32772];
	}
	// end inline asm
	// begin inline asm
	bar.sync 0;
	// end inline asm
	// begin inline asm
	{	
.reg .f64 data;
	ld.global.ca.f64 data, [%rd32772];
	}
	// end inline asm
	// begin inline asm
	bar.sync 0;
	// end inline asm
	// begin inline asm
	{	
.reg .f64 data;
	ld.global.ca.f64 data, [%rd32772];
	}
	// end inline asm
	// begin inline asm
	bar.sync 0;
	// end inline asm
	// begin inline asm
	{	
.reg .f64 data;
	ld.global.ca.f64 data, [%rd32772];
	}
	// end inline asm
	// begin inline asm
	bar.sync 0;
	// end inline asm
	// begin inline asm
	{	
.reg .f64 data;
	ld.global.ca.f64 data, [%rd32772];
	}
	// end inline asm
	// begin inline asm
	bar.sync 0;
	// end inline asm
	// begin inline asm
	{	
.reg .f64 data;
	ld.global.ca.f64 data, [%rd32772];
	}
	// end inline asm
	// begin inline asm
	bar.sync 0;
	// end inline asm
	// begin inline asm
	{	
.reg .f64 data;
	ld.global.ca.f64 data, [%rd32772];
	}
	// end inline asm
	// begin inline asm
	bar.sync 0;
	// end inline asm
	// begin inline asm
	{	
.reg .f64 data;
	ld.global.ca.f64 data, [%rd32772];
	}
	// end inline asm
	// begin inline asm
	bar.sync 0;
	// end inline asm
	// begin inline asm
	{	
.reg .f64 data;
	ld.global.ca.f64 data, [%rd32772];
	}
	// end inline asm
	// begin inline asm
	bar.sync 0;
	// end inline asm
	// begin inline asm
	{	
.reg .f64 data;
	ld.global.ca.f64 data, [%rd32772];
	}
	// end inline asm
	// begin inline asm
	bar.sync 0;
	// end inline asm
	// begin inline asm
	{	
.reg .f64 data;
	ld.global.ca.f64 data, [%rd32772];
	}
	// end inline asm
	// begin inline asm
	bar.sync 0;
	// end inline asm
	// begin inline asm
	{	
.reg .f64 data;
	ld.global.ca.f64 data, [%rd32772];
	}
	// end inline asm
	// begin inline asm
	bar.sync 0;
	// end inline asm
	// begin inline asm
	{	
.reg .f64 data;
	ld.global.ca.f64 data, [%rd32772];
	}
	// end inline asm
	// begin inline asm
	bar.sync 0;
	// end inline asm
	// begin inline asm
	{	
.reg .f64 data;
	ld.global.ca.f64 data, [%rd32772];
	}
	// end inline asm
	// begin inline asm
	bar.sync 0;
	// end inline asm
	// begin inline asm
	{	
.reg .f64 data;
	ld.global.ca.f64 data, [%rd32772];
	}
	// end inline asm
	// begin inline asm
	bar.sync 0;
	// end inline asm
	// begin inline asm
	{	
.reg .f64 data;
	ld.global.ca.f64 data, [%rd32772];
	}
	// end inline asm
	// begin inline asm
	bar.sync 0;
	// end inline asm
	// begin inline asm
	{	
.reg .f64 data;
	ld.global.ca.f64 data, [%rd32772];
	}
	// end inline asm
	// begin inline asm
	bar.sync 0;
	// end inline asm
	// begin inline asm
	{	
.reg .f64 data;
	ld.global.ca.f64 data, [%rd32772];
	}
	// end inline asm
	// begin inline asm
	bar.sync 0;
	// end inline asm
	// begin inline asm
	{	
.reg .f64 data;
	ld.global.ca.f64 data, [%rd32772];
	}
	// end inline asm
	// begin inline asm
	bar.sync 0;
	// end inline asm
	// begin inline asm
	{	
.reg .f64 data;
	ld.global.ca.f64 data, [%rd32772];
	}
	// end inline asm
	// begin inline asm
	bar.sync 0;
	// end inline asm
	// begin inline asm
	{	
.reg .f64 data;
	ld.global.ca.f64 data, [%rd32772];
	}
	// end inline asm
	// begin inline asm
	bar.sync 0;
	// end inline asm
	// begin inline asm
	{	
.reg .f64 data;
	ld.global.ca.f64 data, [%rd32772];
	}
	// end inline asm
	// begin inline asm
	bar.sync 0;
	// end inline asm
	// begin inline asm
	{	
.reg .f64 data;
	ld.global.ca.f64 data, [%rd32772];
	}
	// end inline asm
	// begin inline asm
	bar.sync 0;
	// end inline asm
	// begin inline asm
	{	
.reg .f64 data;
	ld.global.ca.f64 data, [%rd32772];
	}
	// end inline asm
	// begin inline asm
	bar.sync 0;
	// end inline asm
	// begin inline asm
	{	
.reg .f64 data;
	ld.global.ca.f64 data, [%rd32772];
	}
	// end inline asm
	// begin inline asm
	bar.sync 0;
	// end inline asm
	// begin inline asm
	{	
.reg .f64 data;
	ld.global.ca.f64 data, [%rd32772];
	}
	// end inline asm
	// begin inline asm
	bar.sync 0;
	// end inline asm
	// begin inline asm
	{	
.reg .f64 data;
	ld.global.ca.f64 data, [%rd32772];
	}
	// end inline asm
	// begin inline asm
	bar.sync 0;
	// end inline asm
	// begin inline asm
	{	
.reg .f64 data;
	ld.global.ca.f64 data, [%rd32772];
	}
	// end inline asm
	// begin inline asm
	bar.sync 0;
	// end inline asm
	// begin inline asm
	{	
.reg .f64 data;
	ld.global.ca.f64 data, [%rd32772];
	}
	// end inline asm
	// begin inline asm
	bar.sync 0;
	// end inline asm
	// begin inline asm
	{	
.reg .f64 data;
	ld.global.ca.f64 data, [%rd32772];
	}
	// end inline asm
	// begin inline asm
	bar.sync 0;
	// end inline asm
	// begin inline asm
	{	
.reg .f64 data;
	ld.global.ca.f64 data, [%rd32772];
	}
	// end inline asm
	// begin inline asm
	bar.sync 0;
	// end inline asm
	// begin inline asm
	{	
.reg .f64 data;
	ld.global.ca.f64 data, [%rd32772];
	}
	// end inline asm
	// begin inline asm
	bar.sync 0;
	// end inline asm
	// begin inline asm
	{	
.reg .f64 data;
	ld.global.ca.f64 data, [%rd32772];
	}
	// end inline asm
	// begin inline asm
	bar.sync 0;
	// end inline asm
	// begin inline asm
	{	
.reg .f64 data;
	ld.global.ca.f64 data, [%rd32772];
	}
	// end inline asm
	// begin inline asm
	bar.sync 0;
	// end inline asm
	// begin inline asm
	{	
.reg .f64 data;
	ld.global.ca.f64 data, [%rd32772];
	}
	// end inline asm
	// begin inline asm
	bar.sync 0;
	// end inline asm
	// begin inline asm
	{	
.reg .f64 data;
	ld.global.ca.f64 data, [%rd32772];
	}
	// end inline asm
	// begin inline asm
	bar.sync 0;
	// end inline asm
	// begin inline asm
	{	
.reg .f64 data;
	ld.global.ca.f64 data, [%rd32772];
	}
	// end inline asm
	// begin inline asm
	bar.sync 0;
	// end inline asm
	// begin inline asm
	{	
.reg .f64 data;
	ld.global.ca.f64 data, [%rd32772];
	}
	// end inline asm
	// begin inline asm
	bar.sync 0;
	// end inline asm
	// begin inline asm
	{	
.reg .f64 data;
	ld.global.ca.f64 data, [%rd32772];
	}
	// end inline asm
	// begin inline asm
	bar.sync 0;
	// end inline asm
	// begin inline asm
	{	
.reg .f64 data;
	ld.global.ca.f64 data, [%rd32772];
	}
	// end inline asm
	// begin inline asm
	bar.sync 0;
	// end inline asm
	// begin inline asm
	{	
.reg .f64 data;
	ld.global.ca.f64 data, [%rd32772];
	}
	// end inline asm
	// begin inline asm
	bar.sync 0;
	// end inline asm
	// begin inline asm
	{	
.reg .f64 data;
	ld.global.ca.f64 data, [%rd32772];
	}
	// end inline asm
	// begin inline asm
	bar.sync 0;
	// end inline asm
	// begin inline asm
	{	
.reg .f64 data;
	ld.global.ca.f64 data, [%rd32772];
	}
	// end inline asm
	// begin inline asm
	bar.sync 0;
	// end inline asm
	// begin inline asm
	{	
.reg .f64 data;
	ld.global.ca.f64 data, [%rd32772];
	}
	// end inline asm
	// begin inline asm
	bar.sync 0;
	// end inline asm
	// begin inline asm
	{	
.reg .f64 data;
	ld.global.ca.f64 data, [%rd32772];
	}
	// end inline asm
	// begin inline asm
	bar.sync 0;
	// end inline asm
	// begin inline asm
	{	
.reg .f64 data;
	ld.global.ca.f64 data, [%rd32772];
	}
	// end inline asm
	// begin inline asm
	bar.sync 0;
	// end inline asm
	// begin inline asm
	{	
.reg .f64 data;
	ld.global.ca.f64 data, [%rd32772];
	}
	// end inline asm
	// begin inline asm
	bar.sync 0;
	// end inline asm
	// begin inline asm
	{	
.reg .f64 data;
	ld.global.ca.f64 data, [%rd32772];
	}
	// end inline asm
	// begin inline asm
	bar.sync 0;
	// end inline asm
	// begin inline asm
	{	
.reg .f64 data;
	ld.global.ca.f64 data, [%rd32772];
	}
	// end inline asm
	// begin inline asm
	bar.sync 0;
	// end inline asm
	// begin inline asm
	{	
.reg .f64 data;
	ld.global.ca.f64 data, [%rd32772];
	}
	// end inline asm
	// begin inline asm
	bar.sync 0;
	// end inline asm
	// begin inline asm
	{	
.reg .f64 data;
	ld.global.ca.f64 data, [%rd32772];
	}
	// end inline asm
	// begin inline asm
	bar.sync 0;
	// end inline asm
	// begin inline asm
	{	
.reg .f64 data;
	ld.global.ca.f64 data, [%rd32772];
	}
	// end inline asm
	// begin inline asm
	bar.sync 0;
	// end inline asm
	// begin inline asm
	{	
.reg .f64 data;
	ld.global.ca.f64 data, [%rd32772];
	}
	// end inline asm
	// begin inline asm
	bar.sync 0;
	// end inline asm
	// begin inline asm
	{	
.reg .f64 data;
	ld.global.ca.f64 data, [%rd32772];
	}
	// end inline asm
	// begin inline asm
	bar.sync 0;
	// end inline asm
	// begin inline asm
	{	
.reg .f64 data;
	ld.global.ca.f64 data, [%rd32772];
	}
	// end inline asm
	// begin inline asm
	bar.sync 0;
	// end inline asm
	// begin inline asm
	{	
.reg .f64 data;
	ld.global.ca.f64 data, [%rd32772];
	}
	// end inline asm
	// begin inline asm
	bar.sync 0;
	// end inline asm
	// begin inline asm
	{	
.reg .f64 data;
	ld.global.ca.f64 data, [%rd32772];
	}
	// end inline asm
	// begin inline asm
	bar.sync 0;
	// end inline asm
	// begin inline asm
	{	
.reg .f64 data;
	ld.global.ca.f64 data, [%rd32772];
	}
	// end inline asm
	// begin inline asm
	bar.sync 0;
	// end inline asm
	// begin inline asm
	{	
.reg .f64 data;
	ld.global.ca.f64 data, [%rd32772];
	}
	// end inline asm
	// begin inline asm
	bar.sync 0;
	// end inline asm
	// begin inline asm
	{	
.reg .f64 data;
	ld.global.ca.f64 data, [%rd32772];
	}
	// end inline asm
	// begin inline asm
	bar.sync 0;
	// end inline asm
	// begin inline asm
	{	
.reg .f64 data;
	ld.global.ca.f64 data, [%rd32772];
	}
	// end inline asm
	// begin inline asm
	bar.sync 0;
	// end inline asm
	// begin inline asm
	{	
.reg .f64 data;
	ld.global.ca.f64 data, [%rd32772];
	}
	// end inline asm
	// begin inline asm
	bar.sync 0;
	// end inline asm
	// begin inline asm
	{	
.reg .f64 data;
	ld.global.ca.f64 data, [%rd32772];
	}
	// end inline asm
	// begin inline asm
	bar.sync 0;
	// end inline asm
	// begin inline asm
	{	
.reg .f64 data;
	ld.global.ca.f64 data, [%rd32772];
	}
	// end inline asm
	// begin inline asm
	bar.sync 0;
	// end inline asm
	// begin inline asm
	{	
.reg .f64 data;
	ld.global.ca.f64 data, [%rd32772];
	}
	// end inline asm
	// begin inline asm
	bar.sync 0;
	// end inline asm
	// begin inline asm
	{	
.reg .f64 data;
	ld.global.ca.f64 data, [%rd32772];
	}
	// end inline asm
	// begin inline asm
	bar.sync 0;
	// end inline asm
	// begin inline asm
	{	
.reg .f64 data;
	ld.global.ca.f64 data, [%rd32772];
	}
	// end inline asm
	// begin inline asm
	bar.sync 0;
	// end inline asm
	// begin inline asm
	{	
.reg .f64 data;
	ld.global.ca.f64 data, [%rd32772];
	}
	// end inline asm
	// begin inline asm
	bar.sync 0;
	// end inline asm
	// begin inline asm
	{	
.reg .f64 data;
	ld.global.ca.f64 data, [%rd32772];
	}
	// end inline asm
	// begin inline asm
	bar.sync 0;
	// end inline asm
	// begin inline asm
	{	
.reg .f64 data;
	ld.global.ca.f64 data, [%rd32772];
	}
	// end inline asm
	// begin inline asm
	bar.sync 0;
	// end inline asm
	// begin inline asm
	{	
.reg .f64 data;
	ld.global.ca.f64 data, [%rd32772];
	}
	// end inline asm
	// begin inline asm
	bar.sync 0;
	// end inline asm
	// begin inline asm
	{	
.reg .f64 data;
	ld.global.ca.f64 data, [%rd32772];
	}
	// end inline asm
	// begin inline asm
	bar.sync 0;
	// end inline asm
	// begin inline asm
	{	
.reg .f64 data;
	ld.global.ca.f64 data, [%rd32772];
	}
	// end inline asm
	// begin inline asm
	bar.sync 0;
	// end inline asm
	// begin inline asm
	{	
.reg .f64 data;
	ld.global.ca.f64 data, [%rd32772];
	}
	// end inline asm
	// begin inline asm
	bar.sync 0;
	// end inline asm
	// begin inline asm
	{	
.reg .f64 data;
	ld.global.ca.f64 data, [%rd32772];
	}
	// end inline asm
	// begin inline asm
	bar.sync 0;
	// end inline asm
	// begin inline asm
	{	
.reg .f64 data;
	ld.global.ca.f64 data, [%rd32772];
	}
	// end inline asm
	// begin inline asm
	bar.sync 0;
	// end inline asm
	// begin inline asm
	{	
.reg .f64 data;
	ld.global.ca.f64 data, [%rd32772];
	}
	// end inline asm
	// begin inline asm
	bar.sync 0;
	// end inline asm
	// begin inline asm
	{	
.reg .f64 data;
	ld.global.ca.f64 data, [%rd32772];
	}
	// end inline asm
	// begin inline asm
	bar.sync 0;
	// end inline asm
	// begin inline asm
	{	
.reg .f64 data;
	ld.global.ca.f64 data, [%rd32772];
	}
	// end inline asm
	// begin inline asm
	bar.sync 0;
	// end inline asm
	// begin inline asm
	{	
.reg .f64 data;
	ld.global.ca.f64 data, [%rd32772];
	}
	// end inline asm
	// begin inline asm
	bar.sync 0;
	// end inline asm
	// begin inline asm
	{	
.reg .f64 data;
	ld.global.ca.f64 data, [%rd32772];
	}
	// end inline asm
	// begin inline asm
	bar.sync 0;
	// end inline asm
	// begin inline asm
	{	
.reg .f64 data;
	ld.global.ca.f64 data, [%rd32772];
	}
	// end inline asm
	// begin inline asm
	bar.sync 0;
	// end inline asm
	// begin inline asm
	{	
.reg .f64 data;
	ld.global.ca.f64 data, [%rd32772];
	}
	// end inline asm
	// begin inline asm
	bar.sync 0;
	// end inline asm
	// begin inline asm
	{	
.reg .f64 data;
	ld.global.ca.f64 data, [%rd32772];
	}
	// end inline asm
	// begin inline asm
	bar.sync 0;
	// end inline asm
	// begin inline asm
	{	
.reg .f64 data;
	ld.global.ca.f64 data, [%rd32772];
	}
	// end inline asm
	// begin inline asm
	bar.sync 0;
	// end inline asm
	// begin inline asm
	{	
.reg .f64 data;
	ld.global.ca.f64 data, [%rd32772];
	}
	// end inline asm
	// begin inline asm
	bar.sync 0;
	// end inline asm
	// begin inline asm
	{	
.reg .f64 data;
	ld.global.ca.f64 data, [%rd32772];
	}
	// end inline asm
	// begin inline asm
	bar.sync 0;
	// end inline asm
	// begin inline asm
	{	
.reg .f64 data;
	ld.global.ca.f64 data, [%rd32772];
	}
	// end inline asm
	// begin inline asm
	bar.sync 0;
	// end inline asm
	// begin inline asm
	{	
.reg .f64 data;
	ld.global.ca.f64 data, [%rd32772];
	}
	// end inline asm
	// begin inline asm
	bar.sync 0;
	// end inline asm
	// begin inline asm
	{	
.reg .f64 data;
	ld.global.ca.f64 data, [%rd32772];
	}
	// end inline asm
	// begin inline asm
	bar.sync 0;
	// end inline asm
	// begin inline asm
	{	
.reg .f64 data;
	ld.global.ca.f64 data, [%rd32772];
	}
	// end inline asm
	// begin inline asm
	bar.sync 0;
	// end inline asm
	// begin inline asm
	{	
.reg .f64 data;
	ld.global.ca.f64 data, [%rd32772];
	}
	// end inline asm
	// begin inline asm
	bar.sync 0;
	// end inline asm
	// begin inline asm
	{	
.reg .f64 data;
	ld.global.ca.f64 data, [%rd32772];
	}
	// end inline asm
	// begin inline asm
	bar.sync 0;
	// end inline asm
	// begin inline asm
	{	
.reg .f64 data;
	ld.global.ca.f64 data, [%rd32772];
	}
	// end inline asm
	// begin inline asm
	bar.sync 0;
	// end inline asm
	// begin inline asm
	{	
.reg .f64 data;
	ld.global.ca.f64 data, [%rd32772];
	}
	// end inline asm
	// begin inline asm
	bar.sync 0;
	// end inline asm
	// begin inline asm
	{	
.reg .f64 data;
	ld.global.ca.f64 data, [%rd32772];
	}
	// end inline asm
	// begin inline asm
	bar.sync 0;
	// end inline asm
	// begin inline asm
	{	
.reg .f64 data;
	ld.global.ca.f64 data, [%rd32772];
	}
	// end inline asm
	// begin inline asm
	bar.sync 0;
	// end inline asm
	// begin inline asm
	{	
.reg .f64 data;
	ld.global.ca.f64 data, [%rd32772];
	}
	// end inline asm
	// begin inline asm
	bar.sync 0;
	// end inline asm
	// begin inline asm
	{	
.reg .f64 data;
	ld.global.ca.f64 data, [%rd32772];
	}
	// end inline asm
	// begin inline asm
	bar.sync 0;
	// end inline asm
	// begin inline asm
	{	
.reg .f64 data;
	ld.global.ca.f64 data, [%rd32772];
	}
	// end inline asm
	// begin inline asm
	bar.sync 0;
	// end inline asm
	// begin inline asm
	{	
.reg .f64 data;
	ld.global.ca.f64 data, [%rd32772];
	}
	// end inline asm
	// begin inline asm
	bar.sync 0;
	// end inline asm
	// begin inline asm
	{	
.reg .f64 data;
	ld.global.ca.f64 data, [%rd32772];
	}
	// end inline asm
	// begin inline asm
	bar.sync 0;
	// end inline asm
	// begin inline asm
	{	
.reg .f64 data;
	ld.global.ca.f64 data, [%rd32772];
	}
	// end inline asm
	// begin inline asm
	bar.sync 0;
	// end inline asm
	// begin inline asm
	{	
.reg .f64 data;
	ld.global.ca.f64 data, [%rd32772];
	}
	// end inline asm
	// begin inline asm
	bar.sync 0;
	// end inline asm
	// begin inline asm
	{	
.reg .f64 data;
	ld.global.ca.f64 data, [%rd32772];
	}
	// end inline asm
	// begin inline asm
	bar.sync 0;
	// end inline asm
	// begin inline asm
	{	
.reg .f64 data;
	ld.global.ca.f64 data, [%rd32772];
	}
	// end inline asm
	// begin inline asm
	bar.sync 0;
	// end inline asm
	// begin inline asm
	{	
.reg .f64 data;
	ld.global.ca.f64 data, [%rd32772];
	}
	// end inline asm
	// begin inline asm
	bar.sync 0;
	// end inline asm
	// begin inline asm
	{	
.reg .f64 data;
	ld.global.ca.f64 data, [%rd32772];
	}
	// end inline asm
	// begin inline asm
	bar.sync 0;
	// end inline asm
	// begin inline asm
	{	
.reg .f64 data;
	ld.global.ca.f64 data, [%rd32772];
	}
	// end inline asm
	// begin inline asm
	bar.sync 0;
	// end inline asm
	// begin inline asm
	{	
.reg .f64 data;
	ld.global.ca.f64 data, [%rd32772];
	}
	// end inline asm
	// begin inline asm
	bar.sync 0;
	// end inline asm
	// begin inline asm
	{	
.reg .f64 data;
	ld.global.ca.f64 data, [%rd32772];
	}
	// end inline asm
	// begin inline asm
	bar.sync 0;
	// end inline asm
	// begin inline asm
	{	
.reg .f64 data;
	ld.global.ca.f64 data, [%rd32772];
	}
	// end inline asm
	// begin inline asm
	bar.sync 0;
	// end inline asm
	// begin inline asm
	{	
.reg .f64 data;
	ld.global.ca.f64 data, [%rd32772];
	}
	// end inline asm
	// begin inline asm
	bar.sync 0;
	// end inline asm
	// begin inline asm
	{	
.reg .f64 data;
	ld.global.ca.f64 data, [%rd32772];
	}
	// end inline asm
	// begin inline asm
	bar.sync 0;
	// end inline asm
	// begin inline asm
	{	
.reg .f64 data;
	ld.global.ca.f64 data, [%rd32772];
	}
	// end inline asm
	// begin inline asm
	bar.sync 0;
	// end inline asm
	// begin inline asm
	{	
.reg .f64 data;
	ld.global.ca.f64 data, [%rd32772];
	}
	// end inline asm
	// begin inline asm
	bar.sync 0;
	// end inline asm
	// begin inline asm
	{	
.reg .f64 data;
	ld.global.ca.f64 data, [%rd32772];
	}
	// end inline asm
	// begin inline asm
	bar.sync 0;
	// end inline asm
	// begin inline asm
	{	
.reg .f64 data;
	ld.global.ca.f64 data, [%rd32772];
	}
	// end inline asm
	// begin inline asm
	bar.sync 0;
	// end inline asm
	// begin inline asm
	{	
.reg .f64 data;
	ld.global.ca.f64 data, [%rd32772];
	}
	// end inline asm
	// begin inline asm
	bar.sync 0;
	// end inline asm
	// begin inline asm
	{	
.reg .f64 data;
	ld.global.ca.f64 data, [%rd32772];
	}
	// end inline asm
	// begin inline asm
	bar.sync 0;
	// end inline asm
	// begin inline asm
	{	
.reg .f64 data;
	ld.global.ca.f64 data, [%rd32772];
	}
	// end inline asm
	// begin inline asm
	bar.sync 0;
	// end inline asm
	// begin inline asm
	{	
.reg .f64 data;
	ld.global.ca.f64 data, [%rd32772];
	}
	// end inline asm
	// begin inline asm
	bar.sync 0;
	// end inline asm
	// begin inline asm
	{	
.reg .f64 data;
	ld.global.ca.f64 data, [%rd32772];
	}
	// end inline asm
	// begin inline asm
	bar.sync 0;
	// end inline asm
	// begin inline asm
	{	
.reg .f64 data;
	ld.global.ca.f64 data, [%rd32772];
	}
	// end inline asm
	// begin inline asm
	bar.sync 0;
	// end inline asm
	// begin inline asm
	{	
.reg .f64 data;
	ld.global.ca.f64 data, [%rd32772];
	}
	// end inline asm
	// begin inline asm
	bar.sync 0;
	// end inline asm
	// begin inline asm
	{	
.reg .f64 data;
	ld.global.ca.f64 data, [%rd32772];
	}
	// end inline asm
	// begin inline asm
	bar.sync 0;
	// end inline asm
	// begin inline asm
	{	
.reg .f64 data;
	ld.global.ca.f64 data, [%rd32772];
	}
	// end inline asm
	// begin inline asm
	bar.sync 0;
	// end inline asm
	// begin inline asm
	{	
.reg .f64 data;
	ld.global.ca.f64 data, [%rd32772];
	}
	// end inline asm
	// begin inline asm
	bar.sync 0;
	// end inline asm
	// begin inline asm
	{	
.reg .f64 data;
	ld.global.ca.f64 data, [%rd32772];
	}
	// end inline asm
	// begin inline asm
	bar.sync 0;
	// end inline asm
	// begin inline asm
	{	
.reg .f64 data;
	ld.global.ca.f64 data, [%rd32772];
	}
	// end inline asm
	// begin inline asm
	bar.sync 0;
	// end inline asm
	// begin inline asm
	{	
.reg .f64 data;
	ld.global.ca.f64 data, [%rd32772];
	}
	// end inline asm
	// begin inline asm
	bar.sync 0;
	// end inline asm
	// begin inline asm
	{	
.reg .f64 data;
	ld.global.ca.f64 data, [%rd32772];
	}
	// end inline asm
	// begin inline asm
	bar.sync 0;
	// end inline asm
	// begin inline asm
	{	
.reg .f64 data;
	ld.global.ca.f64 data, [%rd32772];
	}
	// end inline asm
	// begin inline asm
	bar.sync 0;
	// end inline asm
	// begin inline asm
	{	
.reg .f64 data;
	ld.global.ca.f64 data, [%rd32772];
	}
	// end inline asm
	// begin inline asm
	bar.sync 0;
	// end inline asm
	// begin inline asm
	{	
.reg .f64 data;
	ld.global.ca.f64 data, [%rd32772];
	}
	// end inline asm
	// begin inline asm
	bar.sync 0;
	// end inline asm
	// begin inline asm
	{	
.reg .f64 data;
	ld.global.ca.f64 data, [%rd32772];
	}
	// end inline asm
	// begin inline asm
	bar.sync 0;
	// end inline asm
	// begin inline asm
	{	
.reg .f64 data;
	ld.global.ca.f64 data, [%rd32772];
	}
	// end inline asm
	// begin inline asm
	bar.sync 0;
	// end inline asm
	// begin inline asm
	{	
.reg .f64 data;
	ld.global.ca.f64 data, [%rd32772];
	}
	// end inline asm
	// begin inline asm
	bar.sync 0;
	// end inline asm
	// begin inline asm
	{	
.reg .f64 data;
	ld.global.ca.f64 data, [%rd32772];
	}
	// end inline asm
	// begin inline asm
	bar.sync 0;
	// end inline asm
	// begin inline asm
	{	
.reg .f64 data;
	ld.global.ca.f64 data, [%rd32772];
	}
	// end inline asm
	// begin inline asm
	bar.sync 0;
	// end inline asm
	// begin inline asm
	{	
.reg .f64 data;
	ld.global.ca.f64 data, [%rd32772];
	}
	// end inline asm
	// begin inline asm
	bar.sync 0;
	// end inline asm
	// begin inline asm
	{	
.reg .f64 data;
	ld.global.ca.f64 data, [%rd32772];
	}
	// end inline asm
	// begin inline asm
	bar.sync 0;
	// end inline asm
	// begin inline asm
	{	
.reg .f64 data;
	ld.global.ca.f64 data, [%rd32772];
	}
	// end inline asm
	// begin inline asm
	bar.sync 0;
	// end inline asm
	// begin inline asm
	{	
.reg .f64 data;
	ld.global.ca.f64 data, [%rd32772];
	}
	// end inline asm
	// begin inline asm
	bar.sync 0;
	// end inline asm
	// begin inline asm
	{	
.reg .f64 data;
	ld.global.ca.f64 data, [%rd32772];
	}
	// end inline asm
	// begin inline asm
	bar.sync 0;
	// end inline asm
	// begin inline asm
	{	
.reg .f64 data;
	ld.global.ca.f64 data, [%rd32772];
	}
	// end inline asm
	// begin inline asm
	bar.sync 0;
	// end inline asm
	// begin inline asm
	{	
.reg .f64 data;
	ld.global.ca.f64 data, [%rd32772];
	}
	// end inline asm
	// begin inline asm
	bar.sync 0;
	// end inline asm
	// begin inline asm
	{	
.reg .f64 data;
	ld.global.ca.f64 data, [%rd32772];
	}
	// end inline asm
	// begin inline asm
	bar.sync 0;
	// end inline asm
	// begin inline asm
	{	
.reg .f64 data;
	ld.global.ca.f64 data, [%rd32772];
	}
	// end inline asm
	// begin inline asm
	bar.sync 0;
	// end inline asm
	// begin inline asm
	{	
.reg .f64 data;
	ld.global.ca.f64 data, [%rd32772];
	}
	// end inline asm
	// begin inline asm
	bar.sync 0;
	// end inline asm
	// begin inline asm
	{	
.reg .f64 data;
	ld.global.ca.f64 data, [%rd32772];
	}
	// end inline asm
	// begin inline asm
	bar.sync 0;
	// end inline asm
	// begin inline asm
	{	
.reg .f64 data;
	ld.global.ca.f64 data, [%rd32772];
	}
	// end inline asm
	// begin inline asm
	bar.sync 0;
	// end inline asm
	// begin inline asm
	{	
.reg .f64 data;
	ld.global.ca.f64 data, [%rd32772];
	}
	// end inline asm
	// begin inline asm
	bar.sync 0;
	// end inline asm
	// begin inline asm
	{	
.reg .f64 data;
	ld.global.ca.f64 data, [%rd32772];
	}
	// end inline asm
	// begin inline asm
	bar.sync 0;
	// end inline asm
	// begin inline asm
	{	
.reg .f64 data;
	ld.global.ca.f64 data, [%rd32772];
	}
	// end inline asm
	// begin inline asm
	bar.sync 0;
	// end inline asm
	// begin inline asm
	{	
.reg .f64 data;
	ld.global.ca.f64 data, [%rd32772];
	}
	// end inline asm
	// begin inline asm
	bar.sync 0;
	// end inline asm
	// begin inline asm
	{	
.reg .f64 data;
	ld.global.ca.f64 data, [%rd32772];
	}
	// end inline asm
	// begin inline asm
	bar.sync 0;
	// end inline asm
	// begin inline asm
	{	
.reg .f64 data;
	ld.global.ca.f64 data, [%rd32772];
	}
	// end inline asm
	// begin inline asm
	bar.sync 0;
	// end inline asm
	// begin inline asm
	{	
.reg .f64 data;
	ld.global.ca.f64 data, [%rd32772];
	}
	// end inline asm
	// begin inline asm
	bar.sync 0;
	// end inline asm
	// begin inline asm
	{	
.reg .f64 data;
	ld.global.ca.f64 data, [%rd32772];
	}
	// end inline asm
	// begin inline asm
	bar.sync 0;
	// end inline asm
	// begin inline asm
	{	
.reg .f64 data;
	ld.global.ca.f64 data, [%rd32772];
	}
	// end inline asm
	// begin inline asm
	bar.sync 0;
	// end inline asm
	// begin inline asm
	{	
.reg .f64 data;
	ld.global.ca.f64 data, [%rd32772];
	}
	// end inline asm
	// begin inline asm
	bar.sync 0;
	// end inline asm
	// begin inline asm
	{	
.reg .f64 data;
	ld.global.ca.f64 data, [%rd32772];
	}
	// end inline asm
	// begin inline asm
	bar.sync 0;
	// end inline asm
	// begin inline asm
	{	
.reg .f64 data;
	ld.global.ca.f64 data, [%rd32772];
	}
	// end inline asm
	// begin inline asm
	bar.sync 0;
	// end inline asm
	// begin inline asm
	{	
.reg .f64 data;
	ld.global.ca.f64 data, [%rd32772];
	}
	// end inline asm
	// begin inline asm
	bar.sync 0;
	// end inline asm
	// begin inline asm
	{	
.reg .f64 data;
	ld.global.ca.f64 data, [%rd32772];
	}
	// end inline asm
	// begin inline asm
	bar.sync 0;
	// end inline asm
	// begin inline asm
	{	
.reg .f64 data;
	ld.global.ca.f64 data, [%rd32772];
	}
	// end inline asm
	// begin inline asm
	bar.sync 0;
	// end inline asm
	// begin inline asm
	{	
.reg .f64 data;
	ld.global.ca.f64 data, [%rd32772];
	}
	// end inline asm
	// begin inline asm
	bar.sync 0;
	// end inline asm
	// begin inline asm
	{	
.reg .f64 data;
	ld.global.ca.f64 data, [%rd32772];
	}
	// end inline asm
	// begin inline asm
	bar.sync 0;
	// end inline asm
	// begin inline asm
	{	
.reg .f64 data;
	ld.global.ca.f64 data, [%rd32772];
	}
	// end inline asm
	// begin inline asm
	bar.sync 0;
	// end inline asm
	// begin inline asm
	{	
.reg .f64 data;
	ld.global.ca.f64 data, [%rd32772];
	}
	// end inline asm
	// begin inline asm
	bar.sync 0;
	// end inline asm
	// begin inline asm
	{	
.reg .f64 data;
	ld.global.ca.f64 data, [%rd32772];
	}
	// end inline asm
	// begin inline asm
	bar.sync 0;
	// end inline asm
	// begin inline asm
	{	
.reg .f64 data;
	ld.global.ca.f64 data, [%rd32772];
	}
	// end inline asm
	// begin inline asm
	bar.sync 0;
	// end inline asm
	// begin inline asm
	{	
.reg .f64 data;
	ld.global.ca.f64 data, [%rd32772];
	}
	// end inline asm
	// begin inline asm
	bar.sync 0;
	// end inline asm
	// begin inline asm
	{	
.reg .f64 data;
	ld.global.ca.f64 data, [%rd32772];
	}
	// end inline asm
	// begin inline asm
	bar.sync 0;
	// end inline asm
	// begin inline asm
	{	
.reg .f64 data;
	ld.global.ca.f64 data, [%rd32772];
	}
	// end inline asm
	// begin inline asm
	bar.sync 0;
	// end inline asm
	// begin inline asm
	{	
.reg .f64 data;
	ld.global.ca.f64 data, [%rd32772];
	}
	// end inline asm
	// begin inline asm
	bar.sync 0;
	// end inline asm
	// begin inline asm
	{	
.reg .f64 data;
	ld.global.ca.f64 data, [%rd32772];
	}
	// end inline asm
	// begin inline asm
	bar.sync 0;
	// end inline asm
	// begin inline asm
	{	
.reg .f64 data;
	ld.global.ca.f64 data, [%rd32772];
	}
	// end inline asm
	// begin inline asm
	bar.sync 0;
	// end inline asm
	// begin inline asm
	{	
.reg .f64 data;
	ld.global.ca.f64 data, [%rd32772];
	}
	// end inline asm
	// begin inline asm
	bar.sync 0;
	// end inline asm
	// begin inline asm
	{	
.reg .f64 data;
	ld.global.ca.f64 data, [%rd32772];
	}
	// end inline asm
	// begin inline asm
	bar.sync 0;
	// end inline asm
	// begin inline asm
	{	
.reg .f64 data;
	ld.global.ca.f64 data, [%rd32772];
	}
	// end inline asm
	// begin inline asm
	bar.sync 0;
	// end inline asm
	// begin inline asm
	{	
.reg .f64 data;
	ld.global.ca.f64 data, [%rd32772];
	}
	// end inline asm
	// begin inline asm
	bar.sync 0;
	// end inline asm
	// begin inline asm
	{	
.reg .f64 data;
	ld.global.ca.f64 data, [%rd32772];
	}
	// end inline asm
	// begin inline asm
	bar.sync 0;
	// end inline asm
	// begin inline asm
	{	
.reg .f64 data;
	ld.global.ca.f64 data, [%rd32772];
	}
	// end inline asm
	// begin inline asm
	bar.sync 0;
	// end inline asm
	// begin inline asm
	{	
.reg .f64 data;
	ld.global.ca.f64 data, [%rd32772];
	}
	// end inline asm
	// begin inline asm
	bar.sync 0;
	// end inline asm
	// begin inline asm
	{	
.reg .f64 data;
	ld.global.ca.f64 data, [%rd32772];
	}
	// end inline asm
	// begin inline asm
	bar.sync 0;
	// end inline asm
	// begin inline asm
	{	
.reg .f64 data;
	ld.global.ca.f64 data, [%rd32772];
	}
	// end inline asm
	// begin inline asm
	bar.sync 0;
	// end inline asm
	// begin inline asm
	{	
.reg .f64 data;
	ld.global.ca.f64 data, [%rd32772];
	}
	// end inline asm
	// begin inline asm
	bar.sync 0;
	// end inline asm
	// begin inline asm
	{	
.reg .f64 data;
	ld.global.ca.f64 data, [%rd32772];
	}
	// end inline asm
	// begin inline asm
	bar.sync 0;
	// end inline asm
	// begin inline asm
	{	
.reg .f64 data;
	ld.global.ca.f64 data, [%rd32772];
	}
	// end inline asm
	// begin inline asm
	bar.sync 0;
	// end inline asm
	// begin inline asm
	{	
.reg .f64 data;
	ld.global.ca.f64 data, [%rd32772];
	}
	// end inline asm
	// begin inline asm
	bar.sync 0;
	// end inline asm
	// begin inline asm
	{	
.reg .f64 data;
	ld.global.ca.f64 data, [%rd32772];
	}
	// end inline asm
	// begin inline asm
	bar.sync 0;
	// end inline asm
	// begin inline asm
	{	
.reg .f64 data;
	ld.global.ca.f64 data, [%rd32772];
	}
	// end inline asm
	// begin inline asm
	bar.sync 0;
	// end inline asm
	// begin inline asm
	{	
.reg .f64 data;
	ld.global.ca.f64 data, [%rd32772];
	}
	// end inline asm
	// begin inline asm
	bar.sync 0;
	// end inline asm
	// begin inline asm
	{	
.reg .f64 data;
	ld.global.ca.f64 data, [%rd32772];
	}
	// end inline asm
	// begin inline asm
	bar.sync 0;
	// end inline asm
	// begin inline asm
	{	
.reg .f64 data;
	ld.global.ca.f64 data, [%rd32772];
	}
	// end inline asm
	// begin inline asm
	bar.sync 0;
	// end inline asm
	// begin inline asm
	{	
.reg .f64 data;
	ld.global.ca.f64 data, [%rd32772];
	}
	// end inline asm
	// begin inline asm
	bar.sync 0;
	// end inline asm
	// begin inline asm
	{	
.reg .f64 data;
	ld.global.ca.f64 data, [%rd32772];
	}
	// end inline asm
	// begin inline asm
	bar.sync 0;
	// end inline asm
	// begin inline asm
	{	
.reg .f64 data;
	ld.global.ca.f64 data, [%rd32772];
	}
	// end inline asm
	// begin inline asm
	bar.sync 0;
	// end inline asm
	// begin inline asm
	{	
.reg .f64 data;
	ld.global.ca.f64 data, [%rd32772];
	}
	// end inline asm
	// begin inline asm
	bar.sync 0;
	// end inline asm
	// begin inline asm
	{	
.reg .f64 data;
	ld.global.ca.f64 data, [%rd32772];
	}
	// end inline asm
	// begin inline asm
	bar.sync 0;
	// end inline asm
	// begin inline asm
	{	
.reg .f64 data;
	ld.global.ca.f64 data, [%rd32772];
	}
	// end inline asm
	// begin inline asm
	bar.sync 0;
	// end inline asm
	// begin inline asm
	{	
.reg .f64 data;
	ld.global.ca.f64 data, [%rd32772];
	}
	// end inline asm
	// begin inline asm
	bar.sync 0;
	// end inline asm
	// begin inline asm
	{	
.reg .f64 data;
	ld.global.ca.f64 data, [%rd32772];
	}
	// end inline asm
	// begin inline asm
	bar.sync 0;
	// end inline asm
	// begin inline asm
	{	
.reg .f64 data;
	ld.global.ca.f64 data, [%rd32772];
	}
	// end inline asm
	// begin inline asm
	bar.sync 0;
	// end inline asm
	// begin inline asm
	{	
.reg .f64 data;
	ld.global.ca.f64 data, [%rd32772];
	}
	// end inline asm
	// begin inline asm
	bar.sync 0;
	// end inline asm
	// begin inline asm
	{	
.reg .f64 data;
	ld.global.ca.f64 data, [%rd32772];
	}
	// end inline asm
	// begin inline asm
	bar.sync 0;
	// end inline asm
	// begin inline asm
	{	
.reg .f64 data;
	ld.global.ca.f64 data, [%rd32772];
	}
	// end inline asm
	// begin inline asm
	bar.sync 0;
	// end inline asm
	// begin inline asm
	{	
.reg .f64 data;
	ld.global.ca.f64 data, [%rd32772];
	}
	// end inline asm
	// begin inline asm
	bar.sync 0;
	// end inline asm
	// begin inline asm
	{	
.reg .f64 data;
	ld.global.ca.f64 data, [%rd32772];
	}
	// end inline asm
	// begin inline asm
	bar.sync 0;
	// end inline asm
	// begin inline asm
	{	
.reg .f64 data;
	ld.global.ca.f64 data, [%rd32772];
	}
	// end inline asm
	// begin inline asm
	bar.sync 0;
	// end inline asm
	// begin inline asm
	{	
.reg .f64 data;
	ld.global.ca.f64 data, [%rd32772];
	}
	// end inline asm
	// begin inline asm
	bar.sync 0;
	// end inline asm
	// begin inline asm
	{	
.reg .f64 data;
	ld.global.ca.f64 data, [%rd32772];
	}
	// end inline asm
	// begin inline asm
	bar.sync 0;
	// end inline asm
	// begin inline asm
	{	
.reg .f64 data;
	ld.global.ca.f64 data, [%rd32772];
	}
	// end inline asm
	// begin inline asm
	bar.sync 0;
	// end inline asm
	// begin inline asm
	{	
.reg .f64 data;
	ld.global.ca.f64 data, [%rd32772];
	}
	// end inline asm
	// begin inline asm
	bar.sync 0;
	// end inline asm
	// begin inline asm
	{	
.reg .f64 data;
	ld.global.ca.f64 data, [%rd32772];
	}
	// end inline asm
	// begin inline asm
	bar.sync 0;
	// end inline asm
	// begin inline asm
	{	
.reg .f64 data;
	ld.global.ca.f64 data, [%rd32772];
	}
	// end inline asm
	// begin inline asm
	bar.sync 0;
	// end inline asm
	// begin inline asm
	{	
.reg .f64 data;
	ld.global.ca.f64 data, [%rd32772];
	}
	// end inline asm
	// begin inline asm
	bar.sync 0;
	// end inline asm
	// begin inline asm
	{	
.reg .f64 data;
	ld.global.ca.f64 data, [%rd32772];
	}
	// end inline asm
	// begin inline asm
	bar.sync 0;
	// end inline asm
	// begin inline asm
	{	
.reg .f64 data;
	ld.global.ca.f64 data, [%rd32772];
	}
	// end inline asm
	// begin inline asm
	bar.sync 0;
	// end inline asm
	// begin inline asm
	{	
.reg .f64 data;
	ld.global.ca.f64 data, [%rd32772];
	}
	// end inline asm
	// begin inline asm
	bar.sync 0;
	// end inline asm
	// begin inline asm
	{	
.reg .f64 data;
	ld.global.ca.f64 data, [%rd32772];
	}
	// end inline asm
	// begin inline asm
	bar.sync 0;
	// end inline asm
	// begin inline asm
	{	
.reg .f64 data;
	ld.global.ca.f64 data, [%rd32772];
	}
	// end inline asm
	// begin inline asm
	bar.sync 0;
	// end inline asm
	// begin inline asm
	{	
.reg .f64 data;
	ld.global.ca.f64 data, [%rd32772];
	}
	// end inline asm
	// begin inline asm
	bar.sync 0;
	// end inline asm
	// begin inline asm
	{	
.reg .f64 data;
	ld.global.ca.f64 data, [%rd32772];
	}
	// end inline asm
	// begin inline asm
	bar.sync 0;
	// end inline asm
	// begin inline asm
	{	
.reg .f64 data;
	ld.global.ca.f64 data, [%rd32772];
	}
	// end inline asm
	// begin inline asm
	bar.sync 0;
	// end inline asm
	// begin inline asm
	{	
.reg .f64 data;
	ld.global.ca.f64 data, [%rd32772];
	}
	// end inline asm
	// begin inline asm
	bar.sync 0;
	// end inline asm
	// begin inline asm
	{	
.reg .f64 data;
	ld.global.ca.f64 data, [%rd32772];
	}
	// end inline asm
	// begin inline asm
	bar.sync 0;
	// end inline asm
	// begin inline asm
	{	
.reg .f64 data;
	ld.global.ca.f64 data, [%rd32772];
	}
	// end inline asm
	// begin inline asm
	bar.sync 0;
	// end inline asm
	// begin inline asm
	{	
.reg .f64 data;
	ld.global.ca.f64 data, [%rd32772];
	}
	// end inline asm
	// begin inline asm
	bar.sync 0;
	// end inline asm
	// begin inline asm
	{	
.reg .f64 data;
	ld.global.ca.f64 data, [%rd32772];
	}
	// end inline asm
	// begin inline asm
	bar.sync 0;
	// end inline asm
	// begin inline asm
	{	
.reg .f64 data;
	ld.global.ca.f64 data, [%rd32772];
	}
	// end inline asm
	// begin inline asm
	bar.sync 0;
	// end inline asm
	// begin inline asm
	{	
.reg .f64 data;
	ld.global.ca.f64 data, [%rd32772];
	}
	// end inline asm
	// begin inline asm
	bar.sync 0;
	// end inline asm
	// begin inline asm
	{	
.reg .f64 data;
	ld.global.ca.f64 data, [%rd32772];
	}
	// end inline asm
	// begin inline asm
	bar.sync 0;
	// end inline asm
	// begin inline asm
	{	
.reg .f64 data;
	ld.global.ca.f64 data, [%rd32772];
	}
	// end inline asm
	// begin inline asm
	bar.sync 0;
	// end inline asm
	// begin inline asm
	{	
.reg .f64 data;
	ld.global.ca.f64 data, [%rd32772];
	}
	// end inline asm
	// begin inline asm
	bar.sync 0;
	// end inline asm
	// begin inline asm
	{	
.reg .f64 data;
	ld.global.ca.f64 data, [%rd32772];
	}
	// end inline asm
	// begin inline asm
	bar.sync 0;
	// end inline asm
	// begin inline asm
	{	
.reg .f64 data;
	ld.global.ca.f64 data, [%rd32772];
	}
	// end inline asm
	// begin inline asm
	bar.sync 0;
	// end inline asm
	// begin inline asm
	{	
.reg .f64 data;
	ld.global.ca.f64 data, [%rd32772];
	}
	// end inline asm
	// begin inline asm
	bar.sync 0;
	// end inline asm
	// begin inline asm
	{	
.reg .f64 data;
	ld.global.ca.f64 data, [%rd32772];
	}
	// end inline asm
	// begin inline asm
	bar.sync 0;
	// end inline asm
	// begin inline asm
	{	
.reg .f64 data;
	ld.global.ca.f64 data, [%rd32772];
	}
	// end inline asm
	// begin inline asm
	bar.sync 0;
	// end inline asm
	// begin inline asm
	{	
.reg .f64 data;
	ld.global.ca.f64 data, [%rd32772];
	}
	// end inline asm
	// begin inline asm
	bar.sync 0;
	// end inline asm
	// begin inline asm
	{	
.reg .f64 data;
	ld.global.ca.f64 data, [%rd32772];
	}
	// end inline asm
	// begin inline asm
	bar.sync 0;
	// end inline asm
	// begin inline asm
	{	
.reg .f64 data;
	ld.global.ca.f64 data, [%rd32772];
	}
	// end inline asm
	// begin inline asm
	bar.sync 0;
	// end inline asm
	// begin inline asm
	{	
.reg .f64 data;
	ld.global.ca.f64 data, [%rd32772];
	}
	// end inline asm
	// begin inline asm
	bar.sync 0;
	// end inline asm
	// begin inline asm
	{	
.reg .f64 data;
	ld.global.ca.f64 data, [%rd32772];
	}
	// end inline asm
	// begin inline asm
	bar.sync 0;
	// end inline asm
	// begin inline asm
	{	
.reg .f64 data;
	ld.global.ca.f64 data, [%rd32772];
	}
	// end inline asm
	// begin inline asm
	bar.sync 0;
	// end inline asm
	// begin inline asm
	{	
.reg .f64 data;
	ld.global.ca.f64 data, [%rd32772];
	}
	// end inline asm
	// begin inline asm
	bar.sync 0;
	// end inline asm
	// begin inline asm
	{	
.reg .f64 data;
	ld.global.ca.f64 data, [%rd32772];
	}
	// end inline asm
	// begin inline asm
	bar.sync 0;
	// end inline asm
	// begin inline asm
	{	
.reg .f64 data;
	ld.global.ca.f64 data, [%rd32772];
	}
	// end inline asm
	// begin inline asm
	bar.sync 0;
	// end inline asm
	// begin inline asm
	{	
.reg .f64 data;
	ld.global.ca.f64 data, [%rd32772];
	}
	// end inline asm
	// begin inline asm
	bar.sync 0;
	// end inline asm
	// begin inline asm
	{	
.reg .f64 data;
	ld.global.ca.f64 data, [%rd32772];
	}
	// end inline asm
	// begin inline asm
	bar.sync 0;
	// end inline asm
	// begin inline asm
	{	
.reg .f64 data;
	ld.global.ca.f64 data, [%rd32772];
	}
	// end inline asm
	// begin inline asm
	bar.sync 0;
	// end inline asm
	// begin inline asm
	{	
.reg .f64 data;
	ld.global.ca.f64 data, [%rd32772];
	}
	// end inline asm
	// begin inline asm
	bar.sync 0;
	// end inline asm
	// begin inline asm
	{	
.reg .f64 data;
	ld.global.ca.f64 data, [%rd32772];
	}
	// end inline asm
	// begin inline asm
	bar.sync 0;
	// end inline asm
	// begin inline asm
	{	
.reg .f64 data;
	ld.global.ca.f64 data, [%rd32772];
	}
	// end inline asm
	// begin inline asm
	bar.sync 0;
	// end inline asm
	// begin inline asm
	{	
.reg .f64 data;
	ld.global.ca.f64 data, [%rd32772];
	}
	// end inline asm
	// begin inline asm
	bar.sync 0;
	// end inline asm
	// begin inline asm
	{	
.reg .f64 data;
	ld.global.ca.f64 data, [%rd32772];
	}
	// end inline asm
	// begin inline asm
	bar.sync 0;
	// end inline asm
	// begin inline asm
	{	
.reg .f64 data;
	ld.global.ca.f64 data, [%rd32772];
	}
	// end inline asm
	// begin inline asm
	bar.sync 0;
	// end inline asm
	// begin inline asm
	{	
.reg .f64 data;
	ld.global.ca.f64 data, [%rd32772];
	}
	// end inline asm
	// begin inline asm
	bar.sync 0;
	// end inline asm
	// begin inline asm
	{	
.reg .f64 data;
	ld.global.ca.f64 data, [%rd32772];
	}
	// end inline asm
	// begin inline asm
	bar.sync 0;
	// end inline asm
	// begin inline asm
	{	
.reg .f64 data;
	ld.global.ca.f64 data, [%rd32772];
	}
	// end inline asm
	// begin inline asm
	bar.sync 0;
	// end inline asm
	// begin inline asm
	{	
.reg .f64 data;
	ld.global.ca.f64 data, [%rd32772];
	}
	// end inline asm
	// begin inline asm
	bar.sync 0;
	// end inline asm
	// begin inline asm
	{	
.reg .f64 data;
	ld.global.ca.f64 data, [%rd32772];
	}
	// end inline asm
	// begin inline asm
	bar.sync 0;
	// end inline asm
	// begin inline asm
	{	
.reg .f64 data;
	ld.global.ca.f64 data, [%rd32772];
	}
	// end inline asm
	// begin inline asm
	bar.sync 0;
	// end inline asm
	// begin inline asm
	{	
.reg .f64 data;
	ld.global.ca.f64 data, [%rd32772];
	}
	// end inline asm
	// begin inline asm
	bar.sync 0;
	// end inline asm
	// begin inline asm
	{	
.reg .f64 data;
	ld.global.ca.f64 data, [%rd32772];
	}
	// end inline asm
	// begin inline asm
	bar.sync 0;
	// end inline asm
	// begin inline asm
	{	
.reg .f64 data;
	ld.global.ca.f64 data, [%rd32772];
	}
	// end inline asm
	// begin inline asm
	bar.sync 0;
	// end inline asm
	// begin inline asm
	{	
.reg .f64 data;
	ld.global.ca.f64 data, [%rd32772];
	}
	// end inline asm
	// begin inline asm
	bar.sync 0;
	// end inline asm
	// begin inline asm
	{	
.reg .f64 data;
	ld.global.ca.f64 data, [%rd32772];
	}
	// end inline asm
	// begin inline asm
	bar.sync 0;
	// end inline asm
	// begin inline asm
	{	
.reg .f64 data;
	ld.global.ca.f64 data, [%rd32772];
	}
	// end inline asm
	// begin inline asm
	bar.sync 0;
	// end inline asm
	// begin inline asm
	{	
.reg .f64 data;
	ld.global.ca.f64 data, [%rd32772];
	}
	// end inline asm
	// begin inline asm
	bar.sync 0;
	// end inline asm
	// begin inline asm
	{	
.reg .f64 data;
	ld.global.ca.f64 data, [%rd32772];
	}
	// end inline asm
	// begin inline asm
	bar.sync 0;
	// end inline asm
	// begin inline asm
	{	
.reg .f64 data;
	ld.global.ca.f64 data, [%rd32772];
	}
	// end inline asm
	// begin inline asm
	bar.sync 0;
	// end inline asm
	// begin inline asm
	{	
.reg .f64 data;
	ld.global.ca.f64 data, [%rd32772];
	}
	// end inline asm
	// begin inline asm
	bar.sync 0;
	// end inline asm
	// begin inline asm
	{	
.reg .f64 data;
	ld.global.ca.f64 data, [%rd32772];
	}
	// end inline asm
	// begin inline asm
	bar.sync 0;
	// end inline asm
	// begin inline asm
	{	
.reg .f64 data;
	ld.global.ca.f64 data, [%rd32772];
	}
	// end inline asm
	// begin inline asm
	bar.sync 0;
	// end inline asm
	// begin inline asm
	{	
.reg .f64 data;
	ld.global.ca.f64 data, [%rd32772];
	}
	// end inline asm
	// begin inline asm
	bar.sync 0;
	// end inline asm
	// begin inline asm
	{	
.reg .f64 data;
	ld.global.ca.f64 data, [%rd32772];
	}
	// end inline asm
	// begin inline asm
	bar.sync 0;
	// end inline asm
	// begin inline asm
	{	
.reg .f64 data;
	ld.global.ca.f64 data, [%rd32772];
	}
	// end inline asm
	// begin inline asm
	bar.sync 0;
	// end inline asm
	// begin inline asm
	{	
.reg .f64 data;
	ld.global.ca.f64 data, [%rd32772];
	}
	// end inline asm
	// begin inline asm
	bar.sync 0;
	// end inline asm
	// begin inline asm
	{	
.reg .f64 data;
	ld.global.ca.f64 data, [%rd32772];
	}
	// end inline asm
	// begin inline asm
	bar.sync 0;
	// end inline asm
	// begin inline asm
	{	
.reg .f64 data;
	ld.global.ca.f64 data, [%rd32772];
	}
	// end inline asm
	// begin inline asm
	bar.sync 0;
	// end inline asm
	// begin inline asm
	{	
.reg .f64 data;
	ld.global.ca.f64 data, [%rd32772];
	}
	// end inline asm
	// begin inline asm
	bar.sync 0;
	// end inline asm
	// begin inline asm
	{	
.reg .f64 data;
	ld.global.ca.f64 data, [%rd32772];
	}
	// end inline asm
	// begin inline asm
	bar.sync 0;
	// end inline asm
	// begin inline asm
	{	
.reg .f64 data;
	ld.global.ca.f64 data, [%rd32772];
	}
	// end inline asm
	// begin inline asm
	bar.sync 0;
	// end inline asm
	// begin inline asm
	{	
.reg .f64 data;
	ld.global.ca.f64 data, [%rd32772];
	}
	// end inline asm
	// begin inline asm
	bar.sync 0;
	// end inline asm
	// begin inline asm
	{	
.reg .f64 data;
	ld.global.ca.f64 data, [%rd32772];
	}
	// end inline asm
	// begin inline asm
	bar.sync 0;
	// end inline asm
	// begin inline asm
	{	
.reg .f64 data;
	ld.global.ca.f64 data, [%rd32772];
	}
	// end inline asm
	// begin inline asm
	bar.sync 0;
	// end inline asm
	// begin inline asm
	{	
.reg .f64 data;
	ld.global.ca.f64 data, [%rd32772];
	}
	// end inline asm
	// begin inline asm
	bar.sync 0;
	// end inline asm
	// begin inline asm
	{	
.reg .f64 data;
	ld.global.ca.f64 data, [%rd32772];
	}
	// end inline asm
	// begin inline asm
	bar.sync 0;
	// end inline asm
	// begin inline asm
	{	
.reg .f64 data;
	ld.global.ca.f64 data, [%rd32772];
	}
	// end inline asm
	// begin inline asm
	bar.sync 0;
	// end inline asm
	// begin inline asm
	{	
.reg .f64 data;
	ld.global.ca.f64 data, [%rd32772];
	}
	// end inline asm
	// begin inline asm
	bar.sync 0;
	// end inline asm
	// begin inline asm
	{	
.reg .f64 data;
	ld.global.ca.f64 data, [%rd32772];
	}
	// end inline asm
	// begin inline asm
	bar.sync 0;
	// end inline asm
	// begin inline asm
	{	
.reg .f64 data;
	ld.global.ca.f64 data, [%rd32772];
	}
	// end inline asm
	// begin inline asm
	bar.sync 0;
	// end inline asm
	// begin inline asm
	{	
.reg .f64 data;
	ld.global.ca.f64 data, [%rd32772];
	}
	// end inline asm
	// begin inline asm
	bar.sync 0;
	// end inline asm
	// begin inline asm
	{	
.reg .f64 data;
	ld.global.ca.f64 data, [%rd32772];
	}
	// end inline asm
	// begin inline asm
	bar.sync 0;
	// end inline asm
	// begin inline asm
	{	
.reg .f64 data;
	ld.global.ca.f64 data, [%rd32772];
	}
	// end inline asm
	// begin inline asm
	bar.sync 0;
	// end inline asm
	// begin inline asm
	{	
.reg .f64 data;
	ld.global.ca.f64 data, [%rd32772];
	}
	// end inline asm
	// begin inline asm
	bar.sync 0;
	// end inline asm
	// begin inline asm
	{	
.reg .f64 data;
	ld.global.ca.f64 data, [%rd32772];
	}
	// end inline asm
	// begin inline asm
	bar.sync 0;
	// end inline asm
	// begin inline asm
	{	
.reg .f64 data;
	ld.global.ca.f64 data, [%rd32772];
	}
	// end inline asm
	// begin inline asm
	bar.sync 0;
	// end inline asm
	// begin inline asm
	{	
.reg .f64 data;
	ld.global.ca.f64 data, [%rd32772];
	}
	// end inline asm
	// begin inline asm
	bar.sync 0;
	// end inline asm
	// begin inline asm
	{	
.reg .f64 data;
	ld.global.ca.f64 data, [%rd32772];
	}
	// end inline asm
	// begin inline asm
	bar.sync 0;
	// end inline asm
	// begin inline asm
	{	
.reg .f64 data;
	ld.global.ca.f64 data, [%rd32772];
	}
	// end inline asm
	// begin inline asm
	bar.sync 0;
	// end inline asm
	// begin inline asm
	{	
.reg .f64 data;
	ld.global.ca.f64 data, [%rd32772];
	}
	// end inline asm
	// begin inline asm
	bar.sync 0;
	// end inline asm
	// begin inline asm
	{	
.reg .f64 data;
	ld.global.ca.f64 data, [%rd32772];
	}
	// end inline asm
	// begin inline asm
	bar.sync 0;
	// end inline asm
	// begin inline asm
	{	
.reg .f64 data;
	ld.global.ca.f64 data, [%rd32772];
	}
	// end inline asm
	// begin inline asm
	bar.sync 0;
	// end inline asm
	// begin inline asm
	{	
.reg .f64 data;
	ld.global.ca.f64 data, [%rd32772];
	}
	// end inline asm
	// begin inline asm
	bar.sync 0;
	// end inline asm
	// begin inline asm
	{	
.reg .f64 data;
	ld.global.ca.f64 data, [%rd32772];
	}
	// end inline asm
	// begin inline asm
	bar.sync 0;
	// end inline asm
	// begin inline asm
	{	
.reg .f64 data;
	ld.global.ca.f64 data, [%rd32772];
	}
	// end inline asm
	// begin inline asm
	bar.sync 0;
	// end inline asm
	// begin inline asm
	{	
.reg .f64 data;
	ld.global.ca.f64 data, [%rd32772];
	}
	// end inline asm
	// begin inline asm
	bar.sync 0;
	// end inline asm
	// begin inline asm
	{	
.reg .f64 data;
	ld.global.ca.f64 data, [%rd32772];
	}
	// end inline asm
	// begin inline asm
	bar.sync 0;
	// end inline asm
	// begin inline asm
	{	
.reg .f64 data;
	ld.global.ca.f64 data, [%rd32772];
	}
	// end inline asm
	// begin inline asm
	bar.sync 0;
	// end inline asm
	// begin inline asm
	{	
.reg .f64 data;
	ld.global.ca.f64 data, [%rd32772];
	}
	// end inline asm
	// begin inline asm
	bar.sync 0;
	// end inline asm
	// begin inline asm
	{	
.reg .f64 data;
	ld.global.ca.f64 data, [%rd32772];
	}
	// end inline asm
	// begin inline asm
	bar.sync 0;
	// end inline asm
	// begin inline asm
	{	
.reg .f64 data;
	ld.global.ca.f64 data, [%rd32772];
	}
	// end inline asm
	// begin inline asm
	bar.sync 0;
	// end inline asm
	// begin inline asm
	{	
.reg .f64 data;
	ld.global.ca.f64 data, [%rd32772];
	}
	// end inline asm
	// begin inline asm
	bar.sync 0;
	// end inline asm
	// begin inline asm
	{	
.reg .f64 data;
	ld.global.ca.f64 data, [%rd32772];
	}
	// end inline asm
	// begin inline asm
	bar.sync 0;
	// end inline asm
	// begin inline asm
	{	
.reg .f64 data;
	ld.global.ca.f64 data, [%rd32772];
	}
	// end inline asm
	// begin inline asm
	bar.sync 0;
	// end inline asm
	// begin inline asm
	{	
.reg .f64 data;
	ld.global.ca.f64 data, [%rd32772];
	}
	// end inline asm
	// begin inline asm
	bar.sync 0;
	// end inline asm
	// begin inline asm
	{	
.reg .f64 data;
	ld.global.ca.f64 data, [%rd32772];
	}
	// end inline asm
	// begin inline asm
	bar.sync 0;
	// end inline asm
	// begin inline asm
	{	
.reg .f64 data;
	ld.global.ca.f64 data, [%rd32772];
	}
	// end inline asm
	// begin inline asm
	bar.sync 0;
	// end inline asm
	// begin inline asm
	{	
.reg .f64 data;
	ld.global.ca.f64 data, [%rd32772];
	}
	// end inline asm
	// begin inline asm
	bar.sync 0;
	// end inline asm
	// begin inline asm
	{	
.reg .f64 data;
	ld.global.ca.f64 data, [%rd32772];
	}
	// end inline asm
	// begin inline asm
	bar.sync 0;
	// end inline asm
	// begin inline asm
	{	
.reg .f64 data;
	ld.global.ca.f64 data, [%rd32772];
	}
	// end inline asm
	// begin inline asm
	bar.sync 0;
	// end inline asm
	// begin inline asm
	{	
.reg .f64 data;
	ld.global.ca.f64 data, [%rd32772];
	}
	// end inline asm
	// begin inline asm
	bar.sync 0;
	// end inline asm
	// begin inline asm
	{	
.reg .f64 data;
	ld.global.ca.f64 data, [%rd32772];
	}
	// end inline asm
	// begin inline asm
	bar.sync 0;
	// end inline asm
	// begin inline asm
	{	
.reg .f64 data;
	ld.global.ca.f64 data, [%rd32772];
	}
	// end inline asm
	// begin inline asm
	bar.sync 0;
	// end inline asm
	// begin inline asm
	{	
.reg .f64 data;
	ld.global.ca.f64 data, [%rd32772];
	}
	// end inline asm
	// begin inline asm
	bar.sync 0;
	// end inline asm
	// begin inline asm
	{	
.reg .f64 data;
	ld.global.ca.f64 data, [%rd32772];
	}
	// end inline asm
	// begin inline asm
	bar.sync 0;
	// end inline asm
	// begin inline asm
	{	
.reg .f64 data;
	ld.global.ca.f64 data, [%rd32772];
	}
	// end inline asm
	// begin inline asm
	bar.sync 0;
	// end inline asm
	// begin inline asm
	{	
.reg .f64 data;
	ld.global.ca.f64 data, [%rd32772];
	}
	// end inline asm
	// begin inline asm
	bar.sync 0;
	// end inline asm
	// begin inline asm
	{	
.reg .f64 data;
	ld.global.ca.f64 data, [%rd32772];
	}
	// end inline asm
	// begin inline asm
	bar.sync 0;
	// end inline asm
	// begin inline asm
	{	
.reg .f64 data;
	ld.global.ca.f64 data, [%rd32772];
	}
	// end inline asm
	// begin inline asm
	bar.sync 0;
	// end inline asm
	// begin inline asm
	{	
.reg .f64 data;
	ld.global.ca.f64 data, [%rd32772];
	}
	// end inline asm
	// begin inline asm
	bar.sync 0;
	// end inline asm
	// begin inline asm
	{	
.reg .f64 data;
	ld.global.ca.f64 data, [%rd32772];
	}
	// end inline asm
	// begin inline asm
	bar.sync 0;
	// end inline asm
	// begin inline asm
	{	
.reg .f64 data;
	ld.global.ca.f64 data, [%rd32772];
	}
	// end inline asm
	// begin inline asm
	bar.sync 0;
	// end inline asm
	// begin inline asm
	{	
.reg .f64 data;
	ld.global.ca.f64 data, [%rd32772];
	}
	// end inline asm
	// begin inline asm
	bar.sync 0;
	// end inline asm
	// begin inline asm
	{	
.reg .f64 data;
	ld.global.ca.f64 data, [%rd32772];
	}
	// end inline asm
	// begin inline asm
	bar.sync 0;
	// end inline asm
	// begin inline asm
	{	
.reg .f64 data;
	ld.global.ca.f64 data, [%rd32772];
	}
	// end inline asm
	// begin inline asm
	bar.sync 0;
	// end inline asm
	// begin inline asm
	{	
.reg .f64 data;
	ld.global.ca.f64 data, [%rd32772];
	}
	// end inline asm
	// begin inline asm
	bar.sync 0;
	// end inline asm
	// begin inline asm
	{	
.reg .f64 data;
	ld.global.ca.f64 data, [%rd32772];
	}
	// end inline asm
	// begin inline asm
	bar.sync 0;
	// end inline asm
	// begin inline asm
	{	
.reg .f64 data;
	ld.global.ca.f64 data, [%rd32772];
	}
	// end inline asm
	// begin inline asm
	bar.sync 0;
	// end inline asm
	// begin inline asm
	{	
.reg .f64 data;
	ld.global.ca.f64 data, [%rd32772];
	}
	// end inline asm
	// begin inline asm
	bar.sync 0;
	// end inline asm
	// begin inline asm
	{	
.reg .f64 data;
	ld.global.ca.f64 data, [%rd32772];
	}
	// end inline asm
	// begin inline asm
	bar.sync 0;
	// end inline asm
	// begin inline asm
	{	
.reg .f64 data;
	ld.global.ca.f64 data, [%rd32772];
	}
	// end inline asm
	// begin inline asm
	bar.sync 0;
	// end inline asm
	// begin inline asm
	{	
.reg .f64 data;
	ld.global.ca.f64 data, [%rd32772];
	}
	// end inline asm
	// begin inline asm
	bar.sync 0;
	// end inline asm
	// begin inline asm
	{	
.reg .f64 data;
	ld.global.ca.f64 data, [%rd32772];
	}
	// end inline asm
	// begin inline asm
	bar.sync 0;
	// end inline asm
	// begin inline asm
	{	
.reg .f64 data;
	ld.global.ca.f64 data, [%rd32772];
	}
	// end inline asm
	// begin inline asm
	bar.sync 0;
	// end inline asm
	// begin inline asm
	{	
.reg .f64 data;
	ld.global.ca.f64 data, [%rd32772];
	}
	// end inline asm
	// begin inline asm
	bar.sync 0;
	// end inline asm
	// begin inline asm
	{	
.reg .f64 data;
	ld.global.ca.f64 data, [%rd32772];
	}
	// end inline asm
	// begin inline asm
	bar.sync 0;
	// end inline asm
	// begin inline asm
	{	
.reg .f64 data;
	ld.global.ca.f64 data, [%rd32772];
	}
	// end inline asm
	// begin inline asm
	bar.sync 0;
	// end inline asm
	// begin inline asm
	{	
.reg .f64 data;
	ld.global.ca.f64 data, [%rd32772];
	}
	// end inline asm
	// begin inline asm
	bar.sync 0;
	// end inline asm
	// begin inline asm
	{	
.reg .f64 data;
	ld.global.ca.f64 data, [%rd32772];
	}
	// end inline asm
	// begin inline asm
	bar.sync 0;
	// end inline asm
	// begin inline asm
	{	
.reg .f64 data;
	ld.global.ca.f64 data, [%rd32772];
	}
	// end inline asm
	// begin inline asm
	bar.sync 0;
	// end inline asm
	// begin inline asm
	{	
.reg .f64 data;
	ld.global.ca.f64 data, [%rd32772];
	}
	// end inline asm
	// begin inline asm
	bar.sync 0;
	// end inline asm
	// begin inline asm
	{	
.reg .f64 data;
	ld.global.ca.f64 data, [%rd32772];
	}
	// end inline asm
	// begin inline asm
	bar.sync 0;
	// end inline asm
	// begin inline asm
	{	
.reg .f64 data;
	ld.global.ca.f64 data, [%rd32772];
	}
	// end inline asm
	// begin inline asm
	bar.sync 0;
	// end inline asm
	// begin inline asm
	{	
.reg .f64 data;
	ld.global.ca.f64 data, [%rd32772];
	}
	// end inline asm
	// begin inline asm
	bar.sync 0;
	// end inline asm
	// begin inline asm
	{	
.reg .f64 data;
	ld.global.ca.f64 data, [%rd32772];
	}
	// end inline asm
	// begin inline asm
	bar.sync 0;
	// end inline asm
	// begin inline asm
	{	
.reg .f64 data;
	ld.global.ca.f64 data, [%rd32772];
	}
	// end inline asm
	// begin inline asm
	bar.sync 0;
	// end inline asm
	// begin inline asm
	{	
.reg .f64 data;
	ld.global.ca.f64 data, [%rd32772];
	}
	// end inline asm
	// begin inline asm
	bar.sync 0;
	// end inline asm
	// begin inline asm
	{	
.reg .f64 data;
	ld.global.ca.f64 data, [%rd32772];
	}
	// end inline asm
	// begin inline asm
	bar.sync 0;
	// end inline asm
	// begin inline asm
	{	
.reg .f64 data;
	ld.global.ca.f64 data, [%rd32772];
	}
	// end inline asm
	// begin inline asm
	bar.sync 0;
	// end inline asm
	// begin inline asm
	{	
.reg .f64 data;
	ld.global.ca.f64 data, [%rd32772];
	}
	// end inline asm
	// begin inline asm
	bar.sync 0;
	// end inline asm
	// begin inline asm
	{	
.reg .f64 data;
	ld.global.ca.f64 data, [%rd32772];
	}
	// end inline asm
	// begin inline asm
	bar.sync 0;
	// end inline asm
	// begin inline asm
	{	
.reg .f64 data;
	ld.global.ca.f64 data, [%rd32772];
	}
	// end inline asm
	// begin inline asm
	bar.sync 0;
	// end inline asm
	// begin inline asm
	{	
.reg .f64 data;
	ld.global.ca.f64 data, [%rd32772];
	}
	// end inline asm
	// begin inline asm
	bar.sync 0;
	// end inline asm
	// begin inline asm
	{	
.reg .f64 data;
	ld.global.ca.f64 data, [%rd32772];
	}
	// end inline asm
	// begin inline asm
	bar.sync 0;
	// end inline asm
	// begin inline asm
	{	
.reg .f64 data;
	ld.global.ca.f64 data, [%rd32772];
	}
	// end inline asm
	// begin inline asm
	bar.sync 0;
	// end inline asm
	// begin inline asm
	{	
.reg .f64 data;
	ld.global.ca.f64 data, [%rd32772];
	}
	// end inline asm
	// begin inline asm
	bar.sync 0;
	// end inline asm
	// begin inline asm
	{	
.reg .f64 data;
	ld.global.ca.f64 data, [%rd32772];
	}
	// end inline asm
	// begin inline asm
	bar.sync 0;
	// end inline asm
	// begin inline asm
	{	
.reg .f64 data;
	ld.global.ca.f64 data, [%rd32772];
	}
	// end inline asm
	// begin inline asm
	bar.sync 0;
	// end inline asm
	// begin inline asm
	{	
.reg .f64 data;
	ld.global.ca.f64 data, [%rd32772];
	}
	// end inline asm
	// begin inline asm
	bar.sync 0;
	// end inline asm
	// begin inline asm
	{	
.reg .f64 data;
	ld.global.ca.f64 data, [%rd32772];
	}
	// end inline asm
	// begin inline asm
	bar.sync 0;
	// end inline asm
	// begin inline asm
	{	
.reg .f64 data;
	ld.global.ca.f64 data, [%rd32772];
	}
	// end inline asm
	// begin inline asm
	bar.sync 0;
	// end inline asm
	// begin inline asm
	{	
.reg .f64 data;
	ld.global.ca.f64 data, [%rd32772];
	}
	// end inline asm
	// begin inline asm
	bar.sync 0;
	// end inline asm
	// begin inline asm
	{	
.reg .f64 data;
	ld.global.ca.f64 data, [%rd32772];
	}
	// end inline asm
	// begin inline asm
	bar.sync 0;
	// end inline asm
	// begin inline asm
	{	
.reg .f64 data;
	ld.global.ca.f64 data, [%rd32772];
	}
	// end inline asm
	// begin inline asm
	bar.sync 0;
	// end inline asm
	// begin inline asm
	{	
.reg .f64 data;
	ld.global.ca.f64 data, [%rd32772];
	}
	// end inline asm
	// begin inline asm
	bar.sync 0;
	// end inline asm
	// begin inline asm
	{	
.reg .f64 data;
	ld.global.ca.f64 data, [%rd32772];
	}
	// end inline asm
	// begin inline asm
	bar.sync 0;
	// end inline asm
	// begin inline asm
	{	
.reg .f64 data;
	ld.global.ca.f64 data, [%rd32772];
	}
	// end inline asm
	// begin inline asm
	bar.sync 0;
	// end inline asm
	// begin inline asm
	{	
.reg .f64 data;
	ld.global.ca.f64 data, [%rd32772];
	}
	// end inline asm
	// begin inline asm
	bar.sync 0;
	// end inline asm
	// begin inline asm
	{	
.reg .f64 data;
	ld.global.ca.f64 data, [%rd32772];
	}
	// end inline asm
	// begin inline asm
	bar.sync 0;
	// end inline asm
	// begin inline asm
	{	
.reg .f64 data;
	ld.global.ca.f64 data, [%rd32772];
	}
	// end inline asm
	// begin inline asm
	bar.sync 0;
	// end inline asm
	// begin inline asm
	{	
.reg .f64 data;
	ld.global.ca.f64 data, [%rd32772];
	}
	// end inline asm
	// begin inline asm
	bar.sync 0;
	// end inline asm
	// begin inline asm
	{	
.reg .f64 data;
	ld.global.ca.f64 data, [%rd32772];
	}
	// end inline asm
	// begin inline asm
	bar.sync 0;
	// end inline asm
	// begin inline asm
	{	
.reg .f64 data;
	ld.global.ca.f64 data, [%rd32772];
	}
	// end inline asm
	// begin inline asm
	bar.sync 0;
	// end inline asm
	// begin inline asm
	{	
.reg .f64 data;
	ld.global.ca.f64 data, [%rd32772];
	}
	// end inline asm
	// begin inline asm
	bar.sync 0;
	// end inline asm
	// begin inline asm
	{	
.reg .f64 data;
	ld.global.ca.f64 data, [%rd32772];
	}
	// end inline asm
	// begin inline asm
	bar.sync 0;
	// end inline asm
	// begin inline asm
	{	
.reg .f64 data;
	ld.global.ca.f64 data, [%rd32772];
	}
	// end inline asm
	// begin inline asm
	bar.sync 0;
	// end inline asm
	// begin inline asm
	{	
.reg .f64 data;
	ld.global.ca.f64 data, [%rd32772];
	}
	// end inline asm
	// begin inline asm
	bar.sync 0;
	// end inline asm
	// begin inline asm
	{	
.reg .f64 data;
	ld.global.ca.f64 data, [%rd32772];
	}
	// end inline asm
	// begin inline asm
	bar.sync 0;
	// end inline asm
	// begin inline asm
	{	
.reg .f64 data;
	ld.global.ca.f64 data, [%rd32772];
	}
	// end inline asm
	// begin inline asm
	bar.sync 0;
	// end inline asm
	// begin inline asm
	{	
.reg .f64 data;
	ld.global.ca.f64 data, [%rd32772];
	}
	// end inline asm
	// begin inline asm
	bar.sync 0;
	// end inline asm
	// begin inline asm
	{	
.reg .f64 data;
	ld.global.ca.f64 data, [%rd32772];
	}
	// end inline asm
	// begin inline asm
	bar.sync 0;
	// end inline asm
	// begin inline asm
	{	
.reg .f64 data;
	ld.global.ca.f64 data, [%rd32772];
	}
	// end inline asm
	// begin inline asm
	bar.sync 0;
	// end inline asm
	// begin inline asm
	{	
.reg .f64 data;
	ld.global.ca.f64 data, [%rd32772];
	}
	// end inline asm
	// begin inline asm
	bar.sync 0;
	// end inline asm
	// begin inline asm
	{	
.reg .f64 data;
	ld.global.ca.f64 data, [%rd32772];
	}
	// end inline asm
	// begin inline asm
	bar.sync 0;
	// end inline asm
	// begin inline asm
	{	
.reg .f64 data;
	ld.global.ca.f64 data, [%rd32772];
	}
	// end inline asm
	// begin inline asm
	bar.sync 0;
	// end inline asm
	// begin inline asm
	{	
.reg .f64 data;
	ld.global.ca.f64 data, [%rd32772];
	}
	// end inline asm
	// begin inline asm
	bar.sync 0;
	// end inline asm
	// begin inline asm
	{	
.reg .f64 data;
	ld.global.ca.f64 data, [%rd32772];
	}
	// end inline asm
	// begin inline asm
	bar.sync 0;
	// end inline asm
	// begin inline asm
	{	
.reg .f64 data;
	ld.global.ca.f64 data, [%rd32772];
	}
	// end inline asm
	// begin inline asm
	bar.sync 0;
	// end inline asm
	// begin inline asm
	{	
.reg .f64 data;
	ld.global.ca.f64 data, [%rd32772];
	}
	// end inline asm
	// begin inline asm
	bar.sync 0;
	// end inline asm
	// begin inline asm
	{	
.reg .f64 data;
	ld.global.ca.f64 data, [%rd32772];
	}
	// end inline asm
	// begin inline asm
	bar.sync 0;
	// end inline asm
	// begin inline asm
	{	
.reg .f64 data;
	ld.global.ca.f64 data, [%rd32772];
	}
	// end inline asm
	// begin inline asm
	bar.sync 0;
	// end inline asm
	// begin inline asm
	{	
.reg .f64 data;
	ld.global.ca.f64 data, [%rd32772];
	}
	// end inline asm
	// begin inline asm
	bar.sync 0;
	// end inline asm
	// begin inline asm
	{	
.reg .f64 data;
	ld.global.ca.f64 data, [%rd32772];
	}
	// end inline asm
	// begin inline asm
	bar.sync 0;
	// end inline asm
	// begin inline asm
	{	
.reg .f64 data;
	ld.global.ca.f64 data, [%rd32772];
	}
	// end inline asm
	// begin inline asm
	bar.sync 0;
	// end inline asm
	// begin inline asm
	{	
.reg .f64 data;
	ld.global.ca.f64 data, [%rd32772];
	}
	// end inline asm
	// begin inline asm
	bar.sync 0;
	// end inline asm
	// begin inline asm
	{	
.reg .f64 data;
	ld.global.ca.f64 data, [%rd32772];
	}
	// end inline asm
	// begin inline asm
	bar.sync 0;
	// end inline asm
	// begin inline asm
	{	
.reg .f64 data;
	ld.global.ca.f64 data, [%rd32772];
	}
	// end inline asm
	// begin inline asm
	bar.sync 0;
	// end inline asm
	// begin inline asm
	{	
.reg .f64 data;
	ld.global.ca.f64 data, [%rd32772];
	}
	// end inline asm
	// begin inline asm
	bar.sync 0;
	// end inline asm
	// begin inline asm
	{	
.reg .f64 data;
	ld.global.ca.f64 data, [%rd32772];
	}
	// end inline asm
	// begin inline asm
	bar.sync 0;
	// end inline asm
	// begin inline asm
	{	
.reg .f64 data;
	ld.global.ca.f64 data, [%rd32772];
	}
	// end inline asm
	// begin inline asm
	bar.sync 0;
	// end inline asm
	// begin inline asm
	{	
.reg .f64 data;
	ld.global.ca.f64 data, [%rd32772];
	}
	// end inline asm
	// begin inline asm
	bar.sync 0;
	// end inline asm
	// begin inline asm
	{	
.reg .f64 data;
	ld.global.ca.f64 data, [%rd32772];
	}
	// end inline asm
	// begin inline asm
	bar.sync 0;
	// end inline asm
	// begin inline asm
	{	
.reg .f64 data;
	ld.global.ca.f64 data, [%rd32772];
	}
	// end inline asm
	// begin inline asm
	bar.sync 0;
	// end inline asm
	// begin inline asm
	{	
.reg .f64 data;
	ld.global.ca.f64 data, [%rd32772];
	}
	// end inline asm
	// begin inline asm
	bar.sync 0;
	// end inline asm
	// begin inline asm
	{	
.reg .f64 data;
	ld.global.ca.f64 data, [%rd32772];
	}
	// end inline asm
	// begin inline asm
	bar.sync 0;
	// end inline asm
	// begin inline asm
	{	
.reg .f64 data;
	ld.global.ca.f64 data, [%rd32772];
	}
	// end inline asm
	// begin inline asm
	bar.sync 0;
	// end inline asm
	// begin inline asm
	{	
.reg .f64 data;
	ld.global.ca.f64 data, [%rd32772];
	}
	// end inline asm
	// begin inline asm
	bar.sync 0;
	// end inline asm
	// begin inline asm
	{	
.reg .f64 data;
	ld.global.ca.f64 data, [%rd32772];
	}
	// end inline asm
	// begin inline asm
	bar.sync 0;
	// end inline asm
	// begin inline asm
	{	
.reg .f64 data;
	ld.global.ca.f64 data, [%rd32772];
	}
	// end inline asm
	// begin inline asm
	bar.sync 0;
	// end inline asm
	// begin inline asm
	{	
.reg .f64 data;
	ld.global.ca.f64 data, [%rd32772];
	}
	// end inline asm
	// begin inline asm
	bar.sync 0;
	// end inline asm
	// begin inline asm
	{	
.reg .f64 data;
	ld.global.ca.f64 data, [%rd32772];
	}
	// end inline asm
	// begin inline asm
	bar.sync 0;
	// end inline asm
	// begin inline asm
	{	
.reg .f64 data;
	ld.global.ca.f64 data, [%rd32772];
	}
	// end inline asm
	// begin inline asm
	bar.sync 0;
	// end inline asm
	// begin inline asm
	{	
.reg .f64 data;
	ld.global.ca.f64 data, [%rd32772];
	}
	// end inline asm
	// begin inline asm
	bar.sync 0;
	// end inline asm
	// begin inline asm
	{	
.reg .f64 data;
	ld.global.ca.f64 data, [%rd32772];
	}
	// end inline asm
	// begin inline asm
	bar.sync 0;
	// end inline asm
	// begin inline asm
	{	
.reg .f64 data;
	ld.global.ca.f64 data, [%rd32772];
	}
	// end inline asm
	// begin inline asm
	bar.sync 0;
	// end inline asm
	// begin inline asm
	{	
.reg .f64 data;
	ld.global.ca.f64 data, [%rd32772];
	}
	// end inline asm
	// begin inline asm
	bar.sync 0;
	// end inline asm
	// begin inline asm
	{	
.reg .f64 data;
	ld.global.ca.f64 data, [%rd32772];
	}
	// end inline asm
	// begin inline asm
	bar.sync 0;
	// end inline asm
	// begin inline asm
	{	
.reg .f64 data;
	ld.global.ca.f64 data, [%rd32772];
	}
	// end inline asm
	// begin inline asm
	bar.sync 0;
	// end inline asm
	// begin inline asm
	{	
.reg .f64 data;
	ld.global.ca.f64 data, [%rd32772];
	}
	// end inline asm
	// begin inline asm
	bar.sync 0;
	// end inline asm
	// begin inline asm
	{	
.reg .f64 data;
	ld.global.ca.f64 data, [%rd32772];
	}
	// end inline asm
	// begin inline asm
	bar.sync 0;
	// end inline asm
	// begin inline asm
	{	
.reg .f64 data;
	ld.global.ca.f64 data, [%rd32772];
	}
	// end inline asm
	// begin inline asm
	bar.sync 0;
	// end inline asm
	// begin inline asm
	{	
.reg .f64 data;
	ld.global.ca.f64 data, [%rd32772];
	}
	// end inline asm
	// begin inline asm
	bar.sync 0;
	// end inline asm
	// begin inline asm
	{	
.reg .f64 data;
	ld.global.ca.f64 data, [%rd32772];
	}
	// end inline asm
	// begin inline asm
	bar.sync 0;
	// end inline asm
	// begin inline asm
	{	
.reg .f64 data;
	ld.global.ca.f64 data, [%rd32772];
	}
	// end inline asm
	// begin inline asm
	bar.sync 0;
	// end inline asm
	// begin inline asm
	{	
.reg .f64 data;
	ld.global.ca.f64 data, [%rd32772];
	}
	// end inline asm
	// begin inline asm
	bar.sync 0;
	// end inline asm
	// begin inline asm
	{	
.reg .f64 data;
	ld.global.ca.f64 data, [%rd32772];
	}
	// end inline asm
	// begin inline asm
	bar.sync 0;
	// end inline asm
	// begin inline asm
	{	
.reg .f64 data;
	ld.global.ca.f64 data, [%rd32772];
	}
	// end inline asm
	// begin inline asm
	bar.sync 0;
	// end inline asm
	// begin inline asm
	{	
.reg .f64 data;
	ld.global.ca.f64 data, [%rd32772];
	}
	// end inline asm
	// begin inline asm
	bar.sync 0;
	// end inline asm
	// begin inline asm
	{	
.reg .f64 data;
	ld.global.ca.f64 data, [%rd32772];
	}
	// end inline asm
	// begin inline asm
	bar.sync 0;
	// end inline asm
	// begin inline asm
	{	
.reg .f64 data;
	ld.global.ca.f64 data, [%rd32772];
	}
	// end inline asm
	// begin inline asm
	bar.sync 0;
	// end inline asm
	// begin inline asm
	{	
.reg .f64 data;
	ld.global.ca.f64 data, [%rd32772];
	}
	// end inline asm
	// begin inline asm
	bar.sync 0;
	// end inline asm
	// begin inline asm
	{	
.reg .f64 data;
	ld.global.ca.f64 data, [%rd32772];
	}
	// end inline asm
	// begin inline asm
	bar.sync 0;
	// end inline asm
	// begin inline asm
	{	
.reg .f64 data;
	ld.global.ca.f64 data, [%rd32772];
	}
	// end inline asm
	// begin inline asm
	bar.sync 0;
	// end inline asm
	// begin inline asm
	{	
.reg .f64 data;
	ld.global.ca.f64 data, [%rd32772];
	}
	// end inline asm
	// begin inline asm
	bar.sync 0;
	// end inline asm
	// begin inline asm
	{	
.reg .f64 data;
	ld.global.ca.f64 data, [%rd32772];
	}
	// end inline asm
	// begin inline asm
	bar.sync 0;
	// end inline asm
	// begin inline asm
	{	
.reg .f64 data;
	ld.global.ca.f64 data, [%rd32772];
	}
	// end inline asm
	// begin inline asm
	bar.sync 0;
	// end inline asm
	// begin inline asm
	{	
.reg .f64 data;
	ld.global.ca.f64 data, [%rd32772];
	}
	// end inline asm
	// begin inline asm
	bar.sync 0;
	// end inline asm
	// begin inline asm
	{	
.reg .f64 data;
	ld.global.ca.f64 data, [%rd32772];
	}
	// end inline asm
	// begin inline asm
	bar.sync 0;
	// end inline asm
	// begin inline asm
	{	
.reg .f64 data;
	ld.global.ca.f64 data, [%rd32772];
	}
	// end inline asm
	// begin inline asm
	bar.sync 0;
	// end inline asm
	// begin inline asm
	{	
.reg .f64 data;
	ld.global.ca.f64 data, [%rd32772];
	}
	// end inline asm
	// begin inline asm
	bar.sync 0;
	// end inline asm
	// begin inline asm
	{	
.reg .f64 data;
	ld.global.ca.f64 data, [%rd32772];
	}
	// end inline asm
	// begin inline asm
	bar.sync 0;
	// end inline asm
	// begin inline asm
	{	
.reg .f64 data;
	ld.global.ca.f64 data, [%rd32772];
	}
	// end inline asm
	// begin inline asm
	bar.sync 0;
	// end inline asm
	// begin inline asm
	{	
.reg .f64 data;
	ld.global.ca.f64 data, [%rd32772];
	}
	// end inline asm
	// begin inline asm
	bar.sync 0;
	// end inline asm
	// begin inline asm
	{	
.reg .f64 data;
	ld.global.ca.f64 data, [%rd32772];
	}
	// end inline asm
	// begin inline asm
	bar.sync 0;
	// end inline asm
	// begin inline asm
	{	
.reg .f64 data;
	ld.global.ca.f64 data, [%rd32772];
	}
	// end inline asm
	// begin inline asm
	bar.sync 0;
	// end inline asm
	// begin inline asm
	{	
.reg .f64 data;
	ld.global.ca.f64 data, [%rd32772];
	}
	// end inline asm
	// begin inline asm
	bar.sync 0;
	// end inline asm
	// begin inline asm
	{	
.reg .f64 data;
	ld.global.ca.f64 data, [%rd32772];
	}
	// end inline asm
	// begin inline asm
	bar.sync 0;
	// end inline asm
	// begin inline asm
	{	
.reg .f64 data;
	ld.global.ca.f64 data, [%rd32772];
	}
	// end inline asm
	// begin inline asm
	bar.sync 0;
	// end inline asm
	// begin inline asm
	{	
.reg .f64 data;
	ld.global.ca.f64 data, [%rd32772];
	}
	// end inline asm
	// begin inline asm
	bar.sync 0;
	// end inline asm
	// begin inline asm
	{	
.reg .f64 data;
	ld.global.ca.f64 data, [%rd32772];
	}
	// end inline asm
	// begin inline asm
	bar.sync 0;
	// end inline asm
	// begin inline asm
	{	
.reg .f64 data;
	ld.global.ca.f64 data, [%rd32772];
	}
	// end inline asm
	// begin inline asm
	bar.sync 0;
	// end inline asm
	// begin inline asm
	{	
.reg .f64 data;
	ld.global.ca.f64 data, [%rd32772];
	}
	// end inline asm
	// begin inline asm
	bar.sync 0;
	// end inline asm
	// begin inline asm
	{	
.reg .f64 data;
	ld.global.ca.f64 data, [%rd32772];
	}
	// end inline asm
	// begin inline asm
	bar.sync 0;
	// end inline asm
	// begin inline asm
	{	
.reg .f64 data;
	ld.global.ca.f64 data, [%rd32772];
	}
	// end inline asm
	// begin inline asm
	bar.sync 0;
	// end inline asm
	// begin inline asm
	{	
.reg .f64 data;
	ld.global.ca.f64 data, [%rd32772];
	}
	// end inline asm
	// begin inline asm
	bar.sync 0;
	// end inline asm
	// begin inline asm
	{	
.reg .f64 data;
	ld.global.ca.f64 data, [%rd32772];
	}
	// end inline asm
	// begin inline asm
	bar.sync 0;
	// end inline asm
	// begin inline asm
	{	
.reg .f64 data;
	ld.global.ca.f64 data, [%rd32772];
	}
	// end inline asm
	// begin inline asm
	bar.sync 0;
	// end inline asm
	// begin inline asm
	{	
.reg .f64 data;
	ld.global.ca.f64 data, [%rd32772];
	}
	// end inline asm
	// begin inline asm
	bar.sync 0;
	// end inline asm
	// begin inline asm
	{	
.reg .f64 data;
	ld.global.ca.f64 data, [%rd32772];
	}
	// end inline asm
	// begin inline asm
	bar.sync 0;
	// end inline asm
	// begin inline asm
	{	
.reg .f64 data;
	ld.global.ca.f64 data, [%rd32772];
	}
	// end inline asm
	// begin inline asm
	bar.sync 0;
	// end inline asm
	// begin inline asm
	{	
.reg .f64 data;
	ld.global.ca.f64 data, [%rd32772];
	}
	// end inline asm
	// begin inline asm
	bar.sync 0;
	// end inline asm
	// begin inline asm
	{	
.reg .f64 data;
	ld.global.ca.f64 data, [%rd32772];
	}
	// end inline asm
	// begin inline asm
	bar.sync 0;
	// end inline asm
	// begin inline asm
	{	
.reg .f64 data;
	ld.global.ca.f64 data, [%rd32772];
	}
	// end inline asm
	// begin inline asm
	bar.sync 0;
	// end inline asm
	// begin inline asm
	{	
.reg .f64 data;
	ld.global.ca.f64 data, [%rd32772];
	}
	// end inline asm
	// begin inline asm
	bar.sync 0;
	// end inline asm
	// begin inline asm
	{	
.reg .f64 data;
	ld.global.ca.f64 data, [%rd32772];
	}
	// end inline asm
	// begin inline asm
	bar.sync 0;
	// end inline asm
	// begin inline asm
	{	
.reg .f64 data;
	ld.global.ca.f64 data, [%rd32772];
	}
	// end inline asm
	// begin inline asm
	bar.sync 0;
	// end inline asm
	// begin inline asm
	{	
.reg .f64 data;
	ld.global.ca.f64 data, [%rd32772];
	}
	// end inline asm
	// begin inline asm
	bar.sync 0;
	// end inline asm
	// begin inline asm
	{	
.reg .f64 data;
	ld.global.ca.f64 data, [%rd32772];
	}
	// end inline asm
	// begin inline asm
	bar.sync 0;
	// end inline asm
	// begin inline asm
	{	
.reg .f64 data;
	ld.global.ca.f64 data, [%rd32772];
	}
	// end inline asm
	// begin inline asm
	bar.sync 0;
	// end inline asm
	// begin inline asm
	{	
.reg .f64 data;
	ld.global.ca.f64 data, [%rd32772];
	}
	// end inline asm
	// begin inline asm
	bar.sync 0;
	// end inline asm
	// begin inline asm
	{	
.reg .f64 data;
	ld.global.ca.f64 data, [%rd32772];
	}
	// end inline asm
	// begin inline asm
	bar.sync 0;
	// end inline asm
	// begin inline asm
	{	
.reg .f64 data;
	ld.global.ca.f64 data, [%rd32772];
	}
	// end inline asm
	// begin inline asm
	bar.sync 0;
	// end inline asm
	// begin inline asm
	{	
.reg .f64 data;
	ld.global.ca.f64 data, [%rd32772];
	}
	// end inline asm
	// begin inline asm
	bar.sync 0;
	// end inline asm
	// begin inline asm
	{	
.reg .f64 data;
	ld.global.ca.f64 data, [%rd32772];
	}
	// end inline asm
	// begin inline asm
	bar.sync 0;
	// end inline asm
	// begin inline asm
	{	
.reg .f64 data;
	ld.global.ca.f64 data, [%rd32772];
	}
	// end inline asm
	// begin inline asm
	bar.sync 0;
	// end inline asm
	// begin inline asm
	{	
.reg .f64 data;
	ld.global.ca.f64 data, [%rd32772];
	}
	// end inline asm
	// begin inline asm
	bar.sync 0;
	// end inline asm
	// begin inline asm
	{	
.reg .f64 data;
	ld.global.ca.f64 data, [%rd32772];
	}
	// end inline asm
	// begin inline asm
	bar.sync 0;
	// end inline asm
	// begin inline asm
	{	
.reg .f64 data;
	ld.global.ca.f64 data, [%rd32772];
	}
	// end inline asm
	// begin inline asm
	bar.sync 0;
	// end inline asm
	// begin inline asm
	{	
.reg .f64 data;
	ld.global.ca.f64 data, [%rd32772];
	}
	// end inline asm
	// begin inline asm
	bar.sync 0;
	// end inline asm
	// begin inline asm
	{	
.reg .f64 data;
	ld.global.ca.f64 data, [%rd32772];
	}
	// end inline asm
	// begin inline asm
	bar.sync 0;
	// end inline asm
	// begin inline asm
	{	
.reg .f64 data;
	ld.global.ca.f64 data, [%rd32772];
	}
	// end inline asm
	// begin inline asm
	bar.sync 0;
	// end inline asm
	// begin inline asm
	{	
.reg .f64 data;
	ld.global.ca.f64 data, [%rd32772];
	}
	// end inline asm
	// begin inline asm
	bar.sync 0;
	// end inline asm
	// begin inline asm
	{	
.reg .f64 data;
	ld.global.ca.f64 data, [%rd32772];
	}
	// end inline asm
	// begin inline asm
	bar.sync 0;
	// end inline asm
	// begin inline asm
	{	
.reg .f64 data;
	ld.global.ca.f64 data, [%rd32772];
	}
	// end inline asm
	// begin inline asm
	bar.sync 0;
	// end inline asm
	// begin inline asm
	{	
.reg .f64 data;
	ld.global.ca.f64 data, [%rd32772];
	}
	// end inline asm
	// begin inline asm
	bar.sync 0;
	// end inline asm
	// begin inline asm
	{	
.reg .f64 data;
	ld.global.ca.f64 data, [%rd32772];
	}
	// end inline asm
	// begin inline asm
	bar.sync 0;
	// end inline asm
	// begin inline asm
	{	
.reg .f64 data;
	ld.global.ca.f64 data, [%rd32772];
	}
	// end inline asm
	// begin inline asm
	bar.sync 0;
	// end inline asm
	// begin inline asm
	{	
.reg .f64 data;
	ld.global.ca.f64 data, [%rd32772];
	}
	// end inline asm
	// begin inline asm
	bar.sync 0;
	// end inline asm
	// begin inline asm
	{	
.reg .f64 data;
	ld.global.ca.f64 data, [%rd32772];
	}
	// end inline asm
	// begin inline asm
	bar.sync 0;
	// end inline asm
	// begin inline asm
	{	
.reg .f64 data;
	ld.global.ca.f64 data, [%rd32772];
	}
	// end inline asm
	// begin inline asm
	bar.sync 0;
	// end inline asm
	// begin inline asm
	{	
.reg .f64 data;
	ld.global.ca.f64 data, [%rd32772];
	}
	// end inline asm
	// begin inline asm
	bar.sync 0;
	// end inline asm
	// begin inline asm
	{	
.reg .f64 data;
	ld.global.ca.f64 data, [%rd32772];
	}
	// end inline asm
	// begin inline asm
	bar.sync 0;
	// end inline asm
	// begin inline asm
	{	
.reg .f64 data;
	ld.global.ca.f64 data, [%rd32772];
	}
	// end inline asm
	// begin inline asm
	bar.sync 0;
	// end inline asm
	// begin inline asm
	{	
.reg .f64 data;
	ld.global.ca.f64 data, [%rd32772];
	}
	// end inline asm
	// begin inline asm
	bar.sync 0;
	// end inline asm
	// begin inline asm
	{	
.reg .f64 data;
	ld.global.ca.f64 data, [%rd32772];
	}
	// end inline asm
	// begin inline asm
	bar.sync 0;
	// end inline asm
	// begin inline asm
	{	
.reg .f64 data;
	ld.global.ca.f64 data, [%rd32772];
	}
	// end inline asm
	// begin inline asm
	bar.sync 0;
	// end inline asm
	// begin inline asm
	{	
.reg .f64 data;
	ld.global.ca.f64 data, [%rd32772];
	}
	// end inline asm
	// begin inline asm
	bar.sync 0;
	// end inline asm
	// begin inline asm
	{	
.reg .f64 data;
	ld.global.ca.f64 data, [%rd32772];
	}
	// end inline asm
	// begin inline asm
	bar.sync 0;
	// end inline asm
	// begin inline asm
	{	
.reg .f64 data;
	ld.global.ca.f64 data, [%rd32772];
	}
	// end inline asm
	// begin inline asm
	bar.sync 0;
	// end inline asm
	// begin inline asm
	{	
.reg .f64 data;
	ld.global.ca.f64 data, [%rd32772];
	}
	// end inline asm
	// begin inline asm
	bar.sync 0;
	// end inline asm
	// begin inline asm
	{	
.reg .f64 data;
	ld.global.ca.f64 data, [%rd32772];
	}
	// end inline asm
	// begin inline asm
	bar.sync 0;
	// end inline asm
	// begin inline asm
	{	
.reg .f64 data;
	ld.global.ca.f64 data, [%rd32772];
	}
	// end inline asm
	// begin inline asm
	bar.sync 0;
	// end inline asm
	// begin inline asm
	{	
.reg .f64 data;
	ld.global.ca.f64 data, [%rd32772];
	}
	// end inline asm
	// begin inline asm
	bar.sync 0;
	// end inline asm
	// begin inline asm
	{	
.reg .f64 data;
	ld.global.ca.f64 data, [%rd32772];
	}
	// end inline asm
	// begin inline asm
	bar.sync 0;
	// end inline asm
	// begin inline asm
	{	
.reg .f64 data;
	ld.global.ca.f64 data, [%rd32772];
	}
	// end inline asm
	// begin inline asm
	bar.sync 0;
	// end inline asm
	// begin inline asm
	{	
.reg .f64 data;
	ld.global.ca.f64 data, [%rd32772];
	}
	// end inline asm
	// begin inline asm
	bar.sync 0;
	// end inline asm
	// begin inline asm
	{	
.reg .f64 data;
	ld.global.ca.f64 data, [%rd32772];
	}
	// end inline asm
	// begin inline asm
	bar.sync 0;
	// end inline asm
	// begin inline asm
	{	
.reg .f64 data;
	ld.global.ca.f64 data, [%rd32772];
	}
	// end inline asm
	// begin inline asm
	bar.sync 0;
	// end inline asm
	// begin inline asm
	{	
.reg .f64 data;
	ld.global.ca.f64 data, [%rd32772];
	}
	// end inline asm
	// begin inline asm
	bar.sync 0;
	// end inline asm
	// begin inline asm
	{	
.reg .f64 data;
	ld.global.ca.f64 data, [%rd32772];
	}
	// end inline asm
	// begin inline asm
	bar.sync 0;
	// end inline asm
	// begin inline asm
	{	
.reg .f64 data;
	ld.global.ca.f64 data, [%rd32772];
	}
	// end inline asm
	// begin inline asm
	bar.sync 0;
	// end inline asm
	// begin inline asm
	{	
.reg .f64 data;
	ld.global.ca.f64 data, [%rd32772];
	}
	// end inline asm
	// begin inline asm
	bar.sync 0;
	// end inline asm
	// begin inline asm
	{	
.reg .f64 data;
	ld.global.ca.f64 data, [%rd32772];
	}
	// end inline asm
	// begin inline asm
	bar.sync 0;
	// end inline asm
	// begin inline asm
	{	
.reg .f64 data;
	ld.global.ca.f64 data, [%rd32772];
	}
	// end inline asm
	// begin inline asm
	bar.sync 0;
	// end inline asm
	// begin inline asm
	{	
.reg .f64 data;
	ld.global.ca.f64 data, [%rd32772];
	}
	// end inline asm
	// begin inline asm
	bar.sync 0;
	// end inline asm
	// begin inline asm
	{	
.reg .f64 data;
	ld.global.ca.f64 data, [%rd32772];
	}
	// end inline asm
	// begin inline asm
	bar.sync 0;
	// end inline asm
	// begin inline asm
	{	
.reg .f64 data;
	ld.global.ca.f64 data, [%rd32772];
	}
	// end inline asm
	// begin inline asm
	bar.sync 0;
	// end inline asm
	// begin inline asm
	{	
.reg .f64 data;
	ld.global.ca.f64 data, [%rd32772];
	}
	// end inline asm
	// begin inline asm
	bar.sync 0;
	// end inline asm
	// begin inline asm
	{	
.reg .f64 data;
	ld.global.ca.f64 data, [%rd32772];
	}
	// end inline asm
	// begin inline asm
	bar.sync 0;
	// end inline asm
	// begin inline asm
	{	
.reg .f64 data;
	ld.global.ca.f64 data, [%rd32772];
	}
	// end inline asm
	// begin inline asm
	bar.sync 0;
	// end inline asm
	// begin inline asm
	{	
.reg .f64 data;
	ld.global.ca.f64 data, [%rd32772];
	}
	// end inline asm
	// begin inline asm
	bar.sync 0;
	// end inline asm
	// begin inline asm
	{	
.reg .f64 data;
	ld.global.ca.f64 data, [%rd32772];
	}
	// end inline asm
	// begin inline asm
	bar.sync 0;
	// end inline asm
	// begin inline asm
	{	
.reg .f64 data;
	ld.global.ca.f64 data, [%rd32772];
	}
	// end inline asm
	// begin inline asm
	bar.sync 0;
	// end inline asm
	// begin inline asm
	{	
.reg .f64 data;
	ld.global.ca.f64 data, [%rd32772];
	}
	// end inline asm
	// begin inline asm
	bar.sync 0;
	// end inline asm
	// begin inline asm
	{	
.reg .f64 data;
	ld.global.ca.f64 data, [%rd32772];
	}
	// end inline asm
	// begin inline asm
	bar.sync 0;
	// end inline asm
	// begin inline asm
	{	
.reg .f64 data;
	ld.global.ca.f64 data, [%rd32772];
	}
	// end inline asm
	// begin inline asm
	bar.sync 0;
	// end inline asm
	// begin inline asm
	{	
.reg .f64 data;
	ld.global.ca.f64 data, [%rd32772];
	}
	// end inline asm
	// begin inline asm
	bar.sync 0;
	// end inline asm
	// begin inline asm
	{	
.reg .f64 data;
	ld.global.ca.f64 data, [%rd32772];
	}
	// end inline asm
	// begin inline asm
	bar.sync 0;
	// end inline asm
	// begin inline asm
	{	
.reg .f64 data;
	ld.global.ca.f64 data, [%rd32772];
	}
	// end inline asm
	// begin inline asm
	bar.sync 0;
	// end inline asm
	// begin inline asm
	{	
.reg .f64 data;
	ld.global.ca.f64 data, [%rd32772];
	}
	// end inline asm
	// begin inline asm
	bar.sync 0;
	// end inline asm
	// begin inline asm
	{	
.reg .f64 data;
	ld.global.ca.f64 data, [%rd32772];
	}
	// end inline asm
	// begin inline asm
	bar.sync 0;
	// end inline asm
	// begin inline asm
	{	
.reg .f64 data;
	ld.global.ca.f64 data, [%rd32772];
	}
	// end inline asm
	// begin inline asm
	bar.sync 0;
	// end inline asm
	// begin inline asm
	{	
.reg .f64 data;
	ld.global.ca.f64 data, [%rd32772];
	}
	// end inline asm
	// begin inline asm
	bar.sync 0;
	// end inline asm
	// begin inline asm
	{	
.reg .f64 data;
	ld.global.ca.f64 data, [%rd32772];
	}
	// end inline asm
	// begin inline asm
	bar.sync 0;
	// end inline asm
	// begin inline asm
	{	
.reg .f64 data;
	ld.global.ca.f64 data, [%rd32772];
	}
	// end inline asm
	// begin inline asm
	bar.sync 0;
	// end inline asm
	// begin inline asm
	{	
.reg .f64 data;
	ld.global.ca.f64 data, [%rd32772];
	}
	// end inline asm
	// begin inline asm
	bar.sync 0;
	// end inline asm
	// begin inline asm
	{	
.reg .f64 data;
	ld.global.ca.f64 data, [%rd32772];
	}
	// end inline asm
	// begin inline asm
	bar.sync 0;
	// end inline asm
	// begin inline asm
	{	
.reg .f64 data;
	ld.global.ca.f64 data, [%rd32772];
	}
	// end inline asm
	// begin inline asm
	bar.sync 0;
	// end inline asm
	// begin inline asm
	{	
.reg .f64 data;
	ld.global.ca.f64 data, [%rd32772];
	}
	// end inline asm
	// begin inline asm
	bar.sync 0;
	// end inline asm
	// begin inline asm
	{	
.reg .f64 data;
	ld.global.ca.f64 data, [%rd32772];
	}
	// end inline asm
	// begin inline asm
	bar.sync 0;
	// end inline asm
	// begin inline asm
	{	
.reg .f64 data;
	ld.global.ca.f64 data, [%rd32772];
	}
	// end inline asm
	// begin inline asm
	bar.sync 0;
	// end inline asm
	// begin inline asm
	{	
.reg .f64 data;
	ld.global.ca.f64 data, [%rd32772];
	}
	// end inline asm
	// begin inline asm
	bar.sync 0;
	// end inline asm
	// begin inline asm
	{	
.reg .f64 data;
	ld.global.ca.f64 data, [%rd32772];
	}
	// end inline asm
	// begin inline asm
	bar.sync 0;
	// end inline asm
	// begin inline asm
	{	
.reg .f64 data;
	ld.global.ca.f64 data, [%rd32772];
	}
	// end inline asm
	// begin inline asm
	bar.sync 0;
	// end inline asm
	// begin inline asm
	{	
.reg .f64 data;
	ld.global.ca.f64 data, [%rd32772];
	}
	// end inline asm
	// begin inline asm
	bar.sync 0;
	// end inline asm
	// begin inline asm
	{	
.reg .f64 data;
	ld.global.ca.f64 data, [%rd32772];
	}
	// end inline asm
	// begin inline asm
	bar.sync 0;
	// end inline asm
	// begin inline asm
	{	
.reg .f64 data;
	ld.global.ca.f64 data, [%rd32772];
	}
	// end inline asm
	// begin inline asm
	bar.sync 0;
	// end inline asm
	// begin inline asm
	{	
.reg .f64 data;
	ld.global.ca.f64 data, [%rd32772];
	}
	// end inline asm
	// begin inline asm
	bar.sync 0;
	// end inline asm
	// begin inline asm
	{	
.reg .f64 data;
	ld.global.ca.f64 data, [%rd32772];
	}
	// end inline asm
	// begin inline asm
	bar.sync 0;
	// end inline asm
	// begin inline asm
	{	
.reg .f64 data;
	ld.global.ca.f64 data, [%rd32772];
	}
	// end inline asm
	// begin inline asm
	bar.sync 0;
	// end inline asm
	// begin inline asm
	{	
.reg .f64 data;
	ld.global.ca.f64 data, [%rd32772];
	}
	// end inline asm
	// begin inline asm
	bar.sync 0;
	// end inline asm
	// begin inline asm
	{	
.reg .f64 data;
	ld.global.ca.f64 data, [%rd32772];
	}
	// end inline asm
	// begin inline asm
	bar.sync 0;
	// end inline asm
	// begin inline asm
	{	
.reg .f64 data;
	ld.global.ca.f64 data, [%rd32772];
	}
	// end inline asm
	// begin inline asm
	bar.sync 0;
	// end inline asm
	// begin inline asm
	{	
.reg .f64 data;
	ld.global.ca.f64 data, [%rd32772];
	}
	// end inline asm
	// begin inline asm
	bar.sync 0;
	// end inline asm
	// begin inline asm
	{	
.reg .f64 data;
	ld.global.ca.f64 data, [%rd32772];
	}
	// end inline asm
	// begin inline asm
	bar.sync 0;
	// end inline asm
	// begin inline asm
	{	
.reg .f64 data;
	ld.global.ca.f64 data, [%rd32772];
	}
	// end inline asm
	// begin inline asm
	bar.sync 0;
	// end inline asm
	// begin inline asm
	{	
.reg .f64 data;
	ld.global.ca.f64 data, [%rd32772];
	}
	// end inline asm
	// begin inline asm
	bar.sync 0;
	// end inline asm
	// begin inline asm
	{	
.reg .f64 data;
	ld.global.ca.f64 data, [%rd32772];
	}
	// end inline asm
	// begin inline asm
	bar.sync 0;
	// end inline asm
	// begin inline asm
	{	
.reg .f64 data;
	ld.global.ca.f64 data, [%rd32772];
	}
	// end inline asm
	// begin inline asm
	bar.sync 0;
	// end inline asm
	// begin inline asm
	{	
.reg .f64 data;
	ld.global.ca.f64 data, [%rd32772];
	}
	// end inline asm
	// begin inline asm
	bar.sync 0;
	// end inline asm
	// begin inline asm
	{	
.reg .f64 data;
	ld.global.ca.f64 data, [%rd32772];
	}
	// end inline asm
	// begin inline asm
	bar.sync 0;
	// end inline asm
	// begin inline asm
	{	
.reg .f64 data;
	ld.global.ca.f64 data, [%rd32772];
	}
	// end inline asm
	// begin inline asm
	bar.sync 0;
	// end inline asm
	// begin inline asm
	{	
.reg .f64 data;
	ld.global.ca.f64 data, [%rd32772];
	}
	// end inline asm
	// begin inline asm
	bar.sync 0;
	// end inline asm
	// begin inline asm
	{	
.reg .f64 data;
	ld.global.ca.f64 data, [%rd32772];
	}
	// end inline asm
	// begin inline asm
	bar.sync 0;
	// end inline asm
	// begin inline asm
	{	
.reg .f64 data;
	ld.global.ca.f64 data, [%rd32772];
	}
	// end inline asm
	// begin inline asm
	bar.sync 0;
	// end inline asm
	// begin inline asm
	{	
.reg .f64 data;
	ld.global.ca.f64 data, [%rd32772];
	}
	// end inline asm
	// begin inline asm
	bar.sync 0;
	// end inline asm
	// begin inline asm
	{	
.reg .f64 data;
	ld.global.ca.f64 data, [%rd32772];
	}
	// end inline asm
	// begin inline asm
	bar.sync 0;
	// end inline asm
	// begin inline asm
	{	
.reg .f64 data;
	ld.global.ca.f64 data, [%rd32772];
	}
	// end inline asm
	// begin inline asm
	bar.sync 0;
	// end inline asm
	// begin inline asm
	{	
.reg .f64 data;
	ld.global.ca.f64 data, [%rd32772];
	}
	// end inline asm
	// begin inline asm
	bar.sync 0;
	// end inline asm
	// begin inline asm
	{	
.reg .f64 data;
	ld.global.ca.f64 data, [%rd32772];
	}
	// end inline asm
	// begin inline asm
	bar.sync 0;
	// end inline asm
	// begin inline asm
	{	
.reg .f64 data;
	ld.global.ca.f64 data, [%rd32772];
	}
	// end inline asm
	// begin inline asm
	bar.sync 0;
	// end inline asm
	// begin inline asm
	{	
.reg .f64 data;
	ld.global.ca.f64 data, [%rd32772];
	}
	// end inline asm
	// begin inline asm
	bar.sync 0;
	// end inline asm
	// begin inline asm
	{	
.reg .f64 data;
	ld.global.ca.f64 data, [%rd32772];
	}
	// end inline asm
	// begin inline asm
	bar.sync 0;
	// end inline asm
	// begin inline asm
	{	
.reg .f64 data;
	ld.global.ca.f64 data, [%rd32772];
	}
	// end inline asm
	// begin inline asm
	bar.sync 0;
	// end inline asm
	// begin inline asm
	{	
.reg .f64 data;
	ld.global.ca.f64 data, [%rd32772];
	}
	// end inline asm
	// begin inline asm
	bar.sync 0;
	// end inline asm
	// begin inline asm
	{	
.reg .f64 data;
	ld.global.ca.f64 data, [%rd32772];
	}
	// end inline asm
	// begin inline asm
	bar.sync 0;
	// end inline asm
	// begin inline asm
	{	
.reg .f64 data;
	ld.global.ca.f64 data, [%rd32772];
	}
	// end inline asm
	// begin inline asm
	bar.sync 0;
	// end inline asm
	// begin inline asm
	{	
.reg .f64 data;
	ld.global.ca.f64 data, [%rd32772];
	}
	// end inline asm
	// begin inline asm
	bar.sync 0;
	// end inline asm
	// begin inline asm
	{	
.reg .f64 data;
	ld.global.ca.f64 data, [%rd32772];
	}
	// end inline asm
	// begin inline asm
	bar.sync 0;
	// end inline asm
	// begin inline asm
	{	
.reg .f64 data;
	ld.global.ca.f64 data, [%rd32772];
	}
	// end inline asm
	// begin inline asm
	bar.sync 0;
	// end inline asm
	// begin inline asm
	{	
.reg .f64 data;
	ld.global.ca.f64 data, [%rd32772];
	}
	// end inline asm
	// begin inline asm
	bar.sync 0;
	// end inline asm
	// begin inline asm
	{	
.reg .f64 data;
	ld.global.ca.f64 data, [%rd32772];
	}
	// end inline asm
	// begin inline asm
	bar.sync 0;
	// end inline asm
	// begin inline asm
	{	
.reg .f64 data;
	ld.global.ca.f64 data, [%rd32772];
	}
	// end inline asm
	// begin inline asm
	bar.sync 0;
	// end inline asm
	// begin inline asm
	{	
.reg .f64 data;
	ld.global.ca.f64 data, [%rd32772];
	}
	// end inline asm
	// begin inline asm
	bar.sync 0;
	// end inline asm
	// begin inline asm
	{	
.reg .f64 data;
	ld.global.ca.f64 data, [%rd32772];
	}
	// end inline asm
	// begin inline asm
	bar.sync 0;
	// end inline asm
	// begin inline asm
	{	
.reg .f64 data;
	ld.global.ca.f64 data, [%rd32772];
	}
	// end inline asm
	// begin inline asm
	bar.sync 0;
	// end inline asm
	// begin inline asm
	{	
.reg .f64 data;
	ld.global.ca.f64 data, [%rd32772];
	}
	// end inline asm
	// begin inline asm
	bar.sync 0;
	// end inline asm
	// begin inline asm
	{	
.reg .f64 data;
	ld.global.ca.f64 data, [%rd32772];
	}
	// end inline asm
	// begin inline asm
	bar.sync 0;
	// end inline asm
	// begin inline asm
	{	
.reg .f64 data;
	ld.global.ca.f64 data, [%rd32772];
	}
	// end inline asm
	// begin inline asm
	bar.sync 0;
	// end inline asm
	// begin inline asm
	{	
.reg .f64 data;
	ld.global.ca.f64 data, [%rd32772];
	}
	// end inline asm
	// begin inline asm
	bar.sync 0;
	// end inline asm
	// begin inline asm
	{	
.reg .f64 data;
	ld.global.ca.f64 data, [%rd32772];
	}
	// end inline asm
	// begin inline asm
	bar.sync 0;
	// end inline asm
	// begin inline asm
	{	
.reg .f64 data;
	ld.global.ca.f64 data, [%rd32772];
	}
	// end inline asm
	// begin inline asm
	bar.sync 0;
	// end inline asm
	// begin inline asm
	{	
.reg .f64 data;
	ld.global.ca.f64 data, [%rd32772];
	}
	// end inline asm
	// begin inline asm
	bar.sync 0;
	// end inline asm
	// begin inline asm
	{	
.reg .f64 data;
	ld.global.ca.f64 data, [%rd32772];
	}
	// end inline asm
	// begin inline asm
	bar.sync 0;
	// end inline asm
	// begin inline asm
	{	
.reg .f64 data;
	ld.global.ca.f64 data, [%rd32772];
	}
	// end inline asm
	// begin inline asm
	bar.sync 0;
	// end inline asm
	// begin inline asm
	{	
.reg .f64 data;
	ld.global.ca.f64 data, [%rd32772];
	}
	// end inline asm
	// begin inline asm
	bar.sync 0;
	// end inline asm
	// begin inline asm
	{	
.reg .f64 data;
	ld.global.ca.f64 data, [%rd32772];
	}
	// end inline asm
	// begin inline asm
	bar.sync 0;
	// end inline asm
	// begin inline asm
	{	
.reg .f64 data;
	ld.global.ca.f64 data, [%rd32772];
	}
	// end inline asm
	// begin inline asm
	bar.sync 0;
	// end inline asm
	// begin inline asm
	{	
.reg .f64 data;
	ld.global.ca.f64 data, [%rd32772];
	}
	// end inline asm
	// begin inline asm
	bar.sync 0;
	// end inline asm
	// begin inline asm
	{	
.reg .f64 data;
	ld.global.ca.f64 data, [%rd32772];
	}
	// end inline asm
	// begin inline asm
	bar.sync 0;
	// end inline asm
	// begin inline asm
	{	
.reg .f64 data;
	ld.global.ca.f64 data, [%rd32772];
	}
	// end inline asm
	// begin inline asm
	bar.sync 0;
	// end inline asm
	// begin inline asm
	{	
.reg .f64 data;
	ld.global.ca.f64 data, [%rd32772];
	}
	// end inline asm
	// begin inline asm
	bar.sync 0;
	// end inline asm
	// begin inline asm
	{	
.reg .f64 data;
	ld.global.ca.f64 data, [%rd32772];
	}
	// end inline asm
	// begin inline asm
	bar.sync 0;
	// end inline asm
	// begin inline asm
	{	
.reg .f64 data;
	ld.global.ca.f64 data, [%rd32772];
	}
	// end inline asm
	// begin inline asm
	bar.sync 0;
	// end inline asm
	// begin inline asm
	{	
.reg .f64 data;
	ld.global.ca.f64 data, [%rd32772];
	}
	// end inline asm
	// begin inline asm
	bar.sync 0;
	// end inline asm
	// begin inline asm
	{	
.reg .f64 data;
	ld.global.ca.f64 data, [%rd32772];
	}
	// end inline asm
	// begin inline asm
	bar.sync 0;
	// end inline asm
	// begin inline asm
	{	
.reg .f64 data;
	ld.global.ca.f64 data, [%rd32772];
	}
	// end inline asm
	// begin inline asm
	bar.sync 0;
	// end inline asm
	// begin inline asm
	{	
.reg .f64 data;
	ld.global.ca.f64 data, [%rd32772];
	}
	// end inline asm
	// begin inline asm
	bar.sync 0;
	// end inline asm
	// begin inline asm
	{	
.reg .f64 data;
	ld.global.ca.f64 data, [%rd32772];
	}
	// end inline asm
	// begin inline asm
	bar.sync 0;
	// end inline asm
	// begin inline asm
	{	
.reg .f64 data;
	ld.global.ca.f64 data, [%rd32772];
	}
	// end inline asm
	// begin inline asm
	bar.sync 0;
	// end inline asm
	// begin inline asm
	{	
.reg .f64 data;
	ld.global.ca.f64 data, [%rd32772];
	}
	// end inline asm
	// begin inline asm
	bar.sync 0;
	// end inline asm
	// begin inline asm
	{	
.reg .f64 data;
	ld.global.ca.f64 data, [%rd32772];
	}
	// end inline asm
	// begin inline asm
	bar.sync 0;
	// end inline asm
	// begin inline asm
	{	
.reg .f64 data;
	ld.global.ca.f64 data, [%rd32772];
	}
	// end inline asm
	// begin inline asm
	bar.sync 0;
	// end inline asm
	// begin inline asm
	{	
.reg .f64 data;
	ld.global.ca.f64 data, [%rd32772];
	}
	// end inline asm
	// begin inline asm
	bar.sync 0;
	// end inline asm
	// begin inline asm
	{	
.reg .f64 data;
	ld.global.ca.f64 data, [%rd32772];
	}
	// end inline asm
	// begin inline asm
	bar.sync 0;
	// end inline asm
	// begin inline asm
	{	
.reg .f64 data;
	ld.global.ca.f64 data, [%rd32772];
	}
	// end inline asm
	// begin inline asm
	bar.sync 0;
	// end inline asm
	// begin inline asm
	{	
.reg .f64 data;
	ld.global.ca.f64 data, [%rd32772];
	}
	// end inline asm
	// begin inline asm
	bar.sync 0;
	// end inline asm
	// begin inline asm
	{	
.reg .f64 data;
	ld.global.ca.f64 data, [%rd32772];
	}
	// end inline asm
	// begin inline asm
	bar.sync 0;
	// end inline asm
	// begin inline asm
	{	
.reg .f64 data;
	ld.global.ca.f64 data, [%rd32772];
	}
	// end inline asm
	// begin inline asm
	bar.sync 0;
	// end inline asm
	// begin inline asm
	{	
.reg .f64 data;
	ld.global.ca.f64 data, [%rd32772];
	}
	// end inline asm
	// begin inline asm
	bar.sync 0;
	// end inline asm
	// begin inline asm
	{	
.reg .f64 data;
	ld.global.ca.f64 data, [%rd32772];
	}
	// end inline asm
	// begin inline asm
	bar.sync 0;
	// end inline asm
	// begin inline asm
	{	
.reg .f64 data;
	ld.global.ca.f64 data, [%rd32772];
	}
	// end inline asm
	// begin inline asm
	bar.sync 0;
	// end inline asm
	// begin inline asm
	{	
.reg .f64 data;
	ld.global.ca.f64 data, [%rd32772];
	}
	// end inline asm
	// begin inline asm
	bar.sync 0;
	// end inline asm
	// begin inline asm
	{	
.reg .f64 data;
	ld.global.ca.f64 data, [%rd32772];
	}
	// end inline asm
	// begin inline asm
	bar.sync 0;
	// end inline asm
	// begin inline asm
	{	
.reg .f64 data;
	ld.global.ca.f64 data, [%rd32772];
	}
	// end inline asm
	// begin inline asm
	bar.sync 0;
	// end inline asm
	// begin inline asm
	{	
.reg .f64 data;
	ld.global.ca.f64 data, [%rd32772];
	}
	// end inline asm
	// begin inline asm
	bar.sync 0;
	// end inline asm
	// begin inline asm
	{	
.reg .f64 data;
	ld.global.ca.f64 data, [%rd32772];
	}
	// end inline asm
	// begin inline asm
	bar.sync 0;
	// end inline asm
	// begin inline asm
	{	
.reg .f64 data;
	ld.global.ca.f64 data, [%rd32772];
	}
	// end inline asm
	// begin inline asm
	bar.sync 0;
	// end inline asm
	// begin inline asm
	{	
.reg .f64 data;
	ld.global.ca.f64 data, [%rd32772];
	}
	// end inline asm
	// begin inline asm
	bar.sync 0;
	// end inline asm
	// begin inline asm
	{	
.reg .f64 data;
	ld.global.ca.f64 data, [%rd32772];
	}
	// end inline asm
	// begin inline asm
	bar.sync 0;
	// end inline asm
	// begin inline asm
	{	
.reg .f64 data;
	ld.global.ca.f64 data, [%rd32772];
	}
	// end inline asm
	// begin inline asm
	bar.sync 0;
	// end inline asm
	// begin inline asm
	{	
.reg .f64 data;
	ld.global.ca.f64 data, [%rd32772];
	}
	// end inline asm
	// begin inline asm
	bar.sync 0;
	// end inline asm
	// begin inline asm
	{	
.reg .f64 data;
	ld.global.ca.f64 data, [%rd32772];
	}
	// end inline asm
	// begin inline asm
	bar.sync 0;
	// end inline asm
	// begin inline asm
	{	
.reg .f64 data;
	ld.global.ca.f64 data, [%rd32772];
	}
	// end inline asm
	// begin inline asm
	bar.sync 0;
	// end inline asm
	// begin inline asm
	{	
.reg .f64 data;
	ld.global.ca.f64 data, [%rd32772];
	}
	// end inline asm
	// begin inline asm
	bar.sync 0;
	// end inline asm
	// begin inline asm
	{	
.reg .f64 data;
	ld.global.ca.f64 data, [%rd32772];
	}
	// end inline asm
	// begin inline asm
	bar.sync 0;
	// end inline asm
	// begin inline asm
	{	
.reg .f64 data;
	ld.global.ca.f64 data, [%rd32772];
	}
	// end inline asm
	// begin inline asm
	bar.sync 0;
	// end inline asm
	// begin inline asm
	{	
.reg .f64 data;
	ld.global.ca.f64 data, [%rd32772];
	}
	// end inline asm
	// begin inline asm
	bar.sync 0;
	// end inline asm
	// begin inline asm
	{	
.reg .f64 data;
	ld.global.ca.f64 data, [%rd32772];
	}
	// end inline asm
	// begin inline asm
	bar.sync 0;
	// end inline asm
	// begin inline asm
	{	
.reg .f64 data;
	ld.global.ca.f64 data, [%rd32772];
	}
	// end inline asm
	// begin inline asm
	bar.sync 0;
	// end inline asm
	// begin inline asm
	{	
.reg .f64 data;
	ld.global.ca.f64 data, [%rd32772];
	}
	// end inline asm
	// begin inline asm
	bar.sync 0;
	// end inline asm
	// begin inline asm
	{	
.reg .f64 data;
	ld.global.ca.f64 data, [%rd32772];
	}
	// end inline asm
	// begin inline asm
	bar.sync 0;
	// end inline asm
	// begin inline asm
	{	
.reg .f64 data;
	ld.global.ca.f64 data, [%rd32772];
	}
	// end inline asm
	// begin inline asm
	bar.sync 0;
	// end inline asm
	// begin inline asm
	{	
.reg .f64 data;
	ld.global.ca.f64 data, [%rd32772];
	}
	// end inline asm
	// begin inline asm
	bar.sync 0;
	// end inline asm
	// begin inline asm
	{	
.reg .f64 data;
	ld.global.ca.f64 data, [%rd32772];
	}
	// end inline asm
	// begin inline asm
	bar.sync 0;
	// end inline asm
	// begin inline asm
	{	
.reg .f64 data;
	ld.global.ca.f64 data, [%rd32772];
	}
	// end inline asm
	// begin inline asm
	bar.sync 0;
	// end inline asm
	// begin inline asm
	{	
.reg .f64 data;
	ld.global.ca.f64 data, [%rd32772];
	}
	// end inline asm
	// begin inline asm
	bar.sync 0;
	// end inline asm
	// begin inline asm
	{	
.reg .f64 data;
	ld.global.ca.f64 data, [%rd32772];
	}
	// end inline asm
	// begin inline asm
	bar.sync 0;
	// end inline asm
	// begin inline asm
	{	
.reg .f64 data;
	ld.global.ca.f64 data, [%rd32772];
	}
	// end inline asm
	// begin inline asm
	bar.sync 0;
	// end inline asm
	// begin inline asm
	{	
.reg .f64 data;
	ld.global.ca.f64 data, [%rd32772];
	}
	// end inline asm
	// begin inline asm
	bar.sync 0;
	// end inline asm
	// begin inline asm
	{	
.reg .f64 data;
	ld.global.ca.f64 data, [%rd32772];
	}
	// end inline asm
	// begin inline asm
	bar.sync 0;
	// end inline asm
	// begin inline asm
	{	
.reg .f64 data;
	ld.global.ca.f64 data, [%rd32772];
	}
	// end inline asm
	// begin inline asm
	bar.sync 0;
	// end inline asm
	// begin inline asm
	{	
.reg .f64 data;
	ld.global.ca.f64 data, [%rd32772];
	}
	// end inline asm
	// begin inline asm
	bar.sync 0;
	// end inline asm
	// begin inline asm
	{	
.reg .f64 data;
	ld.global.ca.f64 data, [%rd32772];
	}
	// end inline asm
	// begin inline asm
	bar.sync 0;
	// end inline asm
	// begin inline asm
	{	
.reg .f64 data;
	ld.global.ca.f64 data, [%rd32772];
	}
	// end inline asm
	// begin inline asm
	bar.sync 0;
	// end inline asm
	// begin inline asm
	{	
.reg .f64 data;
	ld.global.ca.f64 data, [%rd32772];
	}
	// end inline asm
	// begin inline asm
	bar.sync 0;
	// end inline asm
	// begin inline asm
	{	
.reg .f64 data;
	ld.global.ca.f64 data, [%rd32772];
	}
	// end inline asm
	// begin inline asm
	bar.sync 0;
	// end inline asm
	// begin inline asm
	{	
.reg .f64 data;
	ld.global.ca.f64 data, [%rd32772];
	}
	// end inline asm
	// begin inline asm
	bar.sync 0;
	// end inline asm
	// begin inline asm
	{	
.reg .f64 data;
	ld.global.ca.f64 data, [%rd32772];
	}
	// end inline asm
	// begin inline asm
	bar.sync 0;
	// end inline asm
	// begin inline asm
	{	
.reg .f64 data;
	ld.global.ca.f64 data, [%rd32772];
	}
	// end inline asm
	// begin inline asm
	bar.sync 0;
	// end inline asm
	// begin inline asm
	{	
.reg .f64 data;
	ld.global.ca.f64 data, [%rd32772];
	}
	// end inline asm
	// begin inline asm
	bar.sync 0;
	// end inline asm
	// begin inline asm
	{	
.reg .f64 data;
	ld.global.ca.f64 data, [%rd32772];
	}
	// end inline asm
	// begin inline asm
	bar.sync 0;
	// end inline asm
	// begin inline asm
	{	
.reg .f64 data;
	ld.global.ca.f64 data, [%rd32772];
	}
	// end inline asm
	// begin inline asm
	bar.sync 0;
	// end inline asm
	// begin inline asm
	{	
.reg .f64 data;
	ld.global.ca.f64 data, [%rd32772];
	}
	// end inline asm
	// begin inline asm
	bar.sync 0;
	// end inline asm
	// begin inline asm
	{	
.reg .f64 data;
	ld.global.ca.f64 data, [%rd32772];
	}
	// end inline asm
	// begin inline asm
	bar.sync 0;
	// end inline asm
	// begin inline asm
	{	
.reg .f64 data;
	ld.global.ca.f64 data, [%rd32772];
	}
	// end inline asm
	// begin inline asm
	bar.sync 0;
	// end inline asm
	// begin inline asm
	{	
.reg .f64 data;
	ld.global.ca.f64 data, [%rd32772];
	}
	// end inline asm
	// begin inline asm
	bar.sync 0;
	// end inline asm
	// begin inline asm
	{	
.reg .f64 data;
	ld.global.ca.f64 data, [%rd32772];
	}
	// end inline asm
	// begin inline asm
	bar.sync 0;
	// end inline asm
	// begin inline asm
	{	
.reg .f64 data;
	ld.global.ca.f64 data, [%rd32772];
	}
	// end inline asm
	// begin inline asm
	bar.sync 0;
	// end inline asm
	// begin inline asm
	{	
.reg .f64 data;
	ld.global.ca.f64 data, [%rd32772];
	}
	// end inline asm
	// begin inline asm
	bar.sync 0;
	// end inline asm
	// begin inline asm
	{	
.reg .f64 data;
	ld.global.ca.f64 data, [%rd32772];
	}
	// end inline asm
	// begin inline asm
	bar.sync 0;
	// end inline asm
	// begin inline asm
	{	
.reg .f64 data;
	ld.global.ca.f64 data, [%rd32772];
	}
	// end inline asm
	// begin inline asm
	bar.sync 0;
	// end inline asm
	// begin inline asm
	{	
.reg .f64 data;
	ld.global.ca.f64 data, [%rd32772];
	}
	// end inline asm
	// begin inline asm
	bar.sync 0;
	// end inline asm
	// begin inline asm
	{	
.reg .f64 data;
	ld.global.ca.f64 data, [%rd32772];
	}
	// end inline asm
	// begin inline asm
	bar.sync 0;
	// end inline asm
	// begin inline asm
	{	
.reg .f64 data;
	ld.global.ca.f64 data, [%rd32772];
	}
	// end inline asm
	// begin inline asm
	bar.sync 0;
	// end inline asm
	// begin inline asm
	{	
.reg .f64 data;
	ld.global.ca.f64 data, [%rd32772];
	}
	// end inline asm
	// begin inline asm
	bar.sync 0;
	// end inline asm
	// begin inline asm
	{	
.reg .f64 data;
	ld.global.ca.f64 data, [%rd32772];
	}
	// end inline asm
	// begin inline asm
	bar.sync 0;
	// end inline asm
	// begin inline asm
	{	
.reg .f64 data;
	ld.global.ca.f64 data, [%rd32772];
	}
	// end inline asm
	// begin inline asm
	bar.sync 0;
	// end inline asm
	// begin inline asm
	{	
.reg .f64 data;
	ld.global.ca.f64 data, [%rd32772];
	}
	// end inline asm
	// begin inline asm
	bar.sync 0;
	// end inline asm
	// begin inline asm
	{	
.reg .f64 data;
	ld.global.ca.f64 data, [%rd32772];
	}
	// end inline asm
	// begin inline asm
	bar.sync 0;
	// end inline asm
	// begin inline asm
	{	
.reg .f64 data;
	ld.global.ca.f64 data, [%rd32772];
	}
	// end inline asm
	// begin inline asm
	bar.sync 0;
	// end inline asm
	// begin inline asm
	{	
.reg .f64 data;
	ld.global.ca.f64 data, [%rd32772];
	}
	// end inline asm
	// begin inline asm
	bar.sync 0;
	// end inline asm
	// begin inline asm
	{	
.reg .f64 data;
	ld.global.ca.f64 data, [%rd32772];
	}
	// end inline asm
	// begin inline asm
	bar.sync 0;
	// end inline asm
	// begin inline asm
	{	
.reg .f64 data;
	ld.global.ca.f64 data, [%rd32772];
	}
	// end inline asm
	// begin inline asm
	bar.sync 0;
	// end inline asm
	// begin inline asm
	{	
.reg .f64 data;
	ld.global.ca.f64 data, [%rd32772];
	}
	// end inline asm
	// begin inline asm
	bar.sync 0;
	// end inline asm
	// begin inline asm
	{	
.reg .f64 data;
	ld.global.ca.f64 data, [%rd32772];
	}
	// end inline asm
	// begin inline asm
	bar.sync 0;
	// end inline asm
	// begin inline asm
	{	
.reg .f64 data;
	ld.global.ca.f64 data, [%rd32772];
	}
	// end inline asm
	// begin inline asm
	bar.sync 0;
	// end inline asm
	// begin inline asm
	{	
.reg .f64 data;
	ld.global.ca.f64 data, [%rd32772];
	}
	// end inline asm
	// begin inline asm
	bar.sync 0;
	// end inline asm
	// begin inline asm
	{	
.reg .f64 data;
	ld.global.ca.f64 data, [%rd32772];
	}
	// end inline asm
	// begin inline asm
	bar.sync 0;
	// end inline asm
	// begin inline asm
	{	
.reg .f64 data;
	ld.global.ca.f64 data, [%rd32772];
	}
	// end inline asm
	// begin inline asm
	bar.sync 0;
	// end inline asm
	// begin inline asm
	{	
.reg .f64 data;
	ld.global.ca.f64 data, [%rd32772];
	}
	// end inline asm
	// begin inline asm
	bar.sync 0;
	// end inline asm
	// begin inline asm
	{	
.reg .f64 data;
	ld.global.ca.f64 data, [%rd32772];
	}
	// end inline asm
	// begin inline asm
	bar.sync 0;
	// end inline asm
	// begin inline asm
	{	
.reg .f64 data;
	ld.global.ca.f64 data, [%rd32772];
	}
	// end inline asm
	// begin inline asm
	bar.sync 0;
	// end inline asm
	// begin inline asm
	{	
.reg .f64 data;
	ld.global.ca.f64 data, [%rd32772];
	}
	// end inline asm
	// begin inline asm
	bar.sync 0;
	// end inline asm
	// begin inline asm
	{	
.reg .f64 data;
	ld.global.ca.f64 data, [%rd32772];
	}
	// end inline asm
	// begin inline asm
	bar.sync 0;
	// end inline asm
	// begin inline asm
	{	
.reg .f64 data;
	ld.global.ca.f64 data, [%rd32772];
	}
	// end inline asm
	// begin inline asm
	bar.sync 0;
	// end inline asm
	// begin inline asm
	{	
.reg .f64 data;
	ld.global.ca.f64 data, [%rd32772];
	}
	// end inline asm
	// begin inline asm
	bar.sync 0;
	// end inline asm
	// begin inline asm
	{	
.reg .f64 data;
	ld.global.ca.f64 data, [%rd32772];
	}
	// end inline asm
	// begin inline asm
	bar.sync 0;
	// end inline asm
	// begin inline asm
	{	
.reg .f64 data;
	ld.global.ca.f64 data, [%rd32772];
	}
	// end inline asm
	// begin inline asm
	bar.sync 0;
	// end inline asm
	// begin inline asm
	{	
.reg .f64 data;
	ld.global.ca.f64 data, [%rd32772];
	}
	// end inline asm
	// begin inline asm
	bar.sync 0;
	// end inline asm
	// begin inline asm
	{	
.reg .f64 data;
	ld.global.ca.f64 data, [%rd32772];
	}
	// end inline asm
	// begin inline asm
	bar.sync 0;
	// end inline asm
	// begin inline asm
	{	
.reg .f64 data;
	ld.global.ca.f64 data, [%rd32772];
	}
	// end inline asm
	// begin inline asm
	bar.sync 0;
	// end inline asm
	// begin inline asm
	{	
.reg .f64 data;
	ld.global.ca.f64 data, [%rd32772];
	}
	// end inline asm
	// begin inline asm
	bar.sync 0;
	// end inline asm
	// begin inline asm
	{	
.reg .f64 data;
	ld.global.ca.f64 data, [%rd32772];
	}
	// end inline asm
	// begin inline asm
	bar.sync 0;
	// end inline asm
	// begin inline asm
	{	
.reg .f64 data;
	ld.global.ca.f64 data, [%rd32772];
	}
	// end inline asm
	// begin inline asm
	bar.sync 0;
	// end inline asm
	// begin inline asm
	{	
.reg .f64 data;
	ld.global.ca.f64 data, [%rd32772];
	}
	// end inline asm
	// begin inline asm
	bar.sync 0;
	// end inline asm
	// begin inline asm
	{	
.reg .f64 data;
	ld.global.ca.f64 data, [%rd32772];
	}
	// end inline asm
	// begin inline asm
	bar.sync 0;
	// end inline asm
	// begin inline asm
	{	
.reg .f64 data;
	ld.global.ca.f64 data, [%rd32772];
	}
	// end inline asm
	// begin inline asm
	bar.sync 0;
	// end inline asm
	// begin inline asm
	{	
.reg .f64 data;
	ld.global.ca.f64 data, [%rd32772];
	}
	// end inline asm
	// begin inline asm
	bar.sync 0;
	// end inline asm
	// begin inline asm
	{	
.reg .f64 data;
	ld.global.ca.f64 data, [%rd32772];
	}
	// end inline asm
	// begin inline asm
	bar.sync 0;
	// end inline asm
	// begin inline asm
	{	
.reg .f64 data;
	ld.global.ca.f64 data, [%rd32772];
	}
	// end inline asm
	// begin inline asm
	bar.sync 0;
	// end inline asm
	// begin inline asm
	{	
.reg .f64 data;
	ld.global.ca.f64 data, [%rd32772];
	}
	// end inline asm
	// begin inline asm
	bar.sync 0;
	// end inline asm
	// begin inline asm
	{	
.reg .f64 data;
	ld.global.ca.f64 data, [%rd32772];
	}
	// end inline asm
	// begin inline asm
	bar.sync 0;
	// end inline asm
	// begin inline asm
	{	
.reg .f64 data;
	ld.global.ca.f64 data, [%rd32772];
	}
	// end inline asm
	// begin inline asm
	bar.sync 0;
	// end inline asm
	// begin inline asm
	{	
.reg .f64 data;
	ld.global.ca.f64 data, [%rd32772];
	}
	// end inline asm
	// begin inline asm
	bar.sync 0;
	// end inline asm
	// begin inline asm
	{	
.reg .f64 data;
	ld.global.ca.f64 data, [%rd32772];
	}
	// end inline asm
	// begin inline asm
	bar.sync 0;
	// end inline asm
	// begin inline asm
	{	
.reg .f64 data;
	ld.global.ca.f64 data, [%rd32772];
	}
	// end inline asm
	// begin inline asm
	bar.sync 0;
	// end inline asm
	// begin inline asm
	{	
.reg .f64 data;
	ld.global.ca.f64 data, [%rd32772];
	}
	// end inline asm
	// begin inline asm
	bar.sync 0;
	// end inline asm
	// begin inline asm
	{	
.reg .f64 data;
	ld.global.ca.f64 data, [%rd32772];
	}
	// end inline asm
	// begin inline asm
	bar.sync 0;
	// end inline asm
	// begin inline asm
	{	
.reg .f64 data;
	ld.global.ca.f64 data, [%rd32772];
	}
	// end inline asm
	// begin inline asm
	bar.sync 0;
	// end inline asm
	// begin inline asm
	{	
.reg .f64 data;
	ld.global.ca.f64 data, [%rd32772];
	}
	// end inline asm
	// begin inline asm
	bar.sync 0;
	// end inline asm
	// begin inline asm
	{	
.reg .f64 data;
	ld.global.ca.f64 data, [%rd32772];
	}
	// end inline asm
	// begin inline asm
	bar.sync 0;
	// end inline asm
	// begin inline asm
	{	
.reg .f64 data;
	ld.global.ca.f64 data, [%rd32772];
	}
	// end inline asm
	// begin inline asm
	bar.sync 0;
	// end inline asm
	// begin inline asm
	{	
.reg .f64 data;
	ld.global.ca.f64 data, [%rd32772];
	}
	// end inline asm
	// begin inline asm
	bar.sync 0;
	// end inline asm
	// begin inline asm
	{	
.reg .f64 data;
	ld.global.ca.f64 data, [%rd32772];
	}
	// end inline asm
	// begin inline asm
	bar.sync 0;
	// end inline asm
	// begin inline asm
	{	
.reg .f64 data;
	ld.global.ca.f64 data, [%rd32772];
	}
	// end inline asm
	// begin inline asm
	bar.sync 0;
	// end inline asm
	// begin inline asm
	{	
.reg .f64 data;
	ld.global.ca.f64 data, [%rd32772];
	}
	// end inline asm
	// begin inline asm
	bar.sync 0;
	// end inline asm
	// begin inline asm
	{	
.reg .f64 data;
	ld.global.ca.f64 data, [%rd32772];
	}
	// end inline asm
	// begin inline asm
	bar.sync 0;
	// end inline asm
	// begin inline asm
	{	
.reg .f64 data;
	ld.global.ca.f64 data, [%rd32772];
	}
	// end inline asm
	// begin inline asm
	bar.sync 0;
	// end inline asm
	// begin inline asm
	{	
.reg .f64 data;
	ld.global.ca.f64 data, [%rd32772];
	}
	// end inline asm
	// begin inline asm
	bar.sync 0;
	// end inline asm
	// begin inline asm
	{	
.reg .f64 data;
	ld.global.ca.f64 data, [%rd32772];
	}
	// end inline asm
	// begin inline asm
	bar.sync 0;
	// end inline asm
	// begin inline asm
	{	
.reg .f64 data;
	ld.global.ca.f64 data, [%rd32772];
	}
	// end inline asm
	// begin inline asm
	bar.sync 0;
	// end inline asm
	// begin inline asm
	{	
.reg .f64 data;
	ld.global.ca.f64 data, [%rd32772];
	}
	// end inline asm
	// begin inline asm
	bar.sync 0;
	// end inline asm
	// begin inline asm
	{	
.reg .f64 data;
	ld.global.ca.f64 data, [%rd32772];
	}
	// end inline asm
	// begin inline asm
	bar.sync 0;
	// end inline asm
	// begin inline asm
	{	
.reg .f64 data;
	ld.global.ca.f64 data, [%rd32772];
	}
	// end inline asm
	// begin inline asm
	bar.sync 0;
	// end inline asm
	// begin inline asm
	{	
.reg .f64 data;
	ld.global.ca.f64 data, [%rd32772];
	}
	// end inline asm
	// begin inline asm
	bar.sync 0;
	// end inline asm
	// begin inline asm
	{	
.reg .f64 data;
	ld.global.ca.f64 data, [%rd32772];
	}
	// end inline asm
	// begin inline asm
	bar.sync 0;
	// end inline asm
	// begin inline asm
	{	
.reg .f64 data;
	ld.global.ca.f64 data, [%rd32772];
	}
	// end inline asm
	// begin inline asm
	bar.sync 0;
	// end inline asm
	// begin inline asm
	{	
.reg .f64 data;
	ld.global.ca.f64 data, [%rd32772];
	}
	// end inline asm
	// begin inline asm
	bar.sync 0;
	// end inline asm
	// begin inline asm
	{	
.reg .f64 data;
	ld.global.ca.f64 data, [%rd32772];
	}
	// end inline asm
	// begin inline asm
	bar.sync 0;
	// end inline asm
	// begin inline asm
	{	
.reg .f64 data;
	ld.global.ca.f64 data, [%rd32772];
	}
	// end inline asm
	// begin inline asm
	bar.sync 0;
	// end inline asm
	// begin inline asm
	{	
.reg .f64 data;
	ld.global.ca.f64 data, [%rd32772];
	}
	// end inline asm
	// begin inline asm
	bar.sync 0;
	// end inline asm
	// begin inline asm
	{	
.reg .f64 data;
	ld.global.ca.f64 data, [%rd32772];
	}
	// end inline asm
	// begin inline asm
	bar.sync 0;
	// end inline asm
	// begin inline asm
	{	
.reg .f64 data;
	ld.global.ca.f64 data, [%rd32772];
	}
	// end inline asm
	// begin inline asm
	bar.sync 0;
	// end inline asm
	// begin inline asm
	{	
.reg .f64 data;
	ld.global.ca.f64 data, [%rd32772];
	}
	// end inline asm
	// begin inline asm
	bar.sync 0;
	// end inline asm
	// begin inline asm
	{	
.reg .f64 data;
	ld.global.ca.f64 data, [%rd32772];
	}
	// end inline asm
	// begin inline asm
	bar.sync 0;
	// end inline asm
	// begin inline asm
	{	
.reg .f64 data;
	ld.global.ca.f64 data, [%rd32772];
	}
	// end inline asm
	// begin inline asm
	bar.sync 0;
	// end inline asm
	// begin inline asm
	{	
.reg .f64 data;
	ld.global.ca.f64 data, [%rd32772];
	}
	// end inline asm
	// begin inline asm
	bar.sync 0;
	// end inline asm
	// begin inline asm
	{	
.reg .f64 data;
	ld.global.ca.f64 data, [%rd32772];
	}
	// end inline asm
	// begin inline asm
	bar.sync 0;
	// end inline asm
	// begin inline asm
	{	
.reg .f64 data;
	ld.global.ca.f64 data, [%rd32772];
	}
	// end inline asm
	// begin inline asm
	bar.sync 0;
	// end inline asm
	// begin inline asm
	{	
.reg .f64 data;
	ld.global.ca.f64 data, [%rd32772];
	}
	// end inline asm
	// begin inline asm
	bar.sync 0;
	// end inline asm
	// begin inline asm
	{	
.reg .f64 data;
	ld.global.ca.f64 data, [%rd32772];
	}
	// end inline asm
	// begin inline asm
	bar.sync 0;
	// end inline asm
	// begin inline asm
	{	
.reg .f64 data;
	ld.global.ca.f64 data, [%rd32772];
	}
	// end inline asm
	// begin inline asm
	bar.sync 0;
	// end inline asm
	// begin inline asm
	{	
.reg .f64 data;
	ld.global.ca.f64 data, [%rd32772];
	}
	// end inline asm
	// begin inline asm
	bar.sync 0;
	// end inline asm
	// begin inline asm
	{	
.reg .f64 data;
	ld.global.ca.f64 data, [%rd32772];
	}
	// end inline asm
	// begin inline asm
	bar.sync 0;
	// end inline asm
	// begin inline asm
	{	
.reg .f64 data;
	ld.global.ca.f64 data, [%rd32772];
	}
	// end inline asm
	// begin inline asm
	bar.sync 0;
	// end inline asm
	// begin inline asm
	{	
.reg .f64 data;
	ld.global.ca.f64 data, [%rd32772];
	}
	// end inline asm
	// begin inline asm
	bar.sync 0;
	// end inline asm
	// begin inline asm
	{	
.reg .f64 data;
	ld.global.ca.f64 data, [%rd32772];
	}
	// end inline asm
	// begin inline asm
	bar.sync 0;
	// end inline asm
	// begin inline asm
	{	
.reg .f64 data;
	ld.global.ca.f64 data, [%rd32772];
	}
	// end inline asm
	// begin inline asm
	bar.sync 0;
	// end inline asm
	// begin inline asm
	{	
.reg .f64 data;
	ld.global.ca.f64 data, [%rd32772];
	}
	// end inline asm
	// begin inline asm
	bar.sync 0;
	// end inline asm
	// begin inline asm
	{	
.reg .f64 data;
	ld.global.ca.f64 data, [%rd32772];
	}
	// end inline asm
	// begin inline asm
	bar.sync 0;
	// end inline asm
	// begin inline asm
	{	
.reg .f64 data;
	ld.global.ca.f64 data, [%rd32772];
	}
	// end inline asm
	// begin inline asm
	bar.sync 0;
	// end inline asm
	// begin inline asm
	{	
.reg .f64 data;
	ld.global.ca.f64 data, [%rd32772];
	}
	// end inline asm
	// begin inline asm
	bar.sync 0;
	// end inline asm
	// begin inline asm
	{	
.reg .f64 data;
	ld.global.ca.f64 data, [%rd32772];
	}
	// end inline asm
	// begin inline asm
	bar.sync 0;
	// end inline asm
	// begin inline asm
	{	
.reg .f64 data;
	ld.global.ca.f64 data, [%rd32772];
	}
	// end inline asm
	// begin inline asm
	bar.sync 0;
	// end inline asm
	// begin inline asm
	{	
.reg .f64 data;
	ld.global.ca.f64 data, [%rd32772];
	}
	// end inline asm
	// begin inline asm
	bar.sync 0;
	// end inline asm
	// begin inline asm
	{	
.reg .f64 data;
	ld.global.ca.f64 data, [%rd32772];
	}
	// end inline asm
	// begin inline asm
	bar.sync 0;
	// end inline asm
	// begin inline asm
	{	
.reg .f64 data;
	ld.global.ca.f64 data, [%rd32772];
	}
	// end inline asm
	// begin inline asm
	bar.sync 0;
	// end inline asm
	// begin inline asm
	{	
.reg .f64 data;
	ld.global.ca.f64 data, [%rd32772];
	}
	// end inline asm
	// begin inline asm
	bar.sync 0;
	// end inline asm
	// begin inline asm
	{	
.reg .f64 data;
	ld.global.ca.f64 data, [%rd32772];
	}
	// end inline asm
	// begin inline asm
	bar.sync 0;
	// end inline asm
	// begin inline asm
	{	
.reg .f64 data;
	ld.global.ca.f64 data, [%rd32772];
	}
	// end inline asm
	// begin inline asm
	bar.sync 0;
	// end inline asm
	// begin inline asm
	{	
.reg .f64 data;
	ld.global.ca.f64 data, [%rd32772];
	}
	// end inline asm
	// begin inline asm
	bar.sync 0;
	// end inline asm
	// begin inline asm
	{	
.reg .f64 data;
	ld.global.ca.f64 data, [%rd32772];
	}
	// end inline asm
	// begin inline asm
	bar.sync 0;
	// end inline asm
	// begin inline asm
	{	
.reg .f64 data;
	ld.global.ca.f64 data, [%rd32772];
	}
	// end inline asm
	// begin inline asm
	bar.sync 0;
	// end inline asm
	// begin inline asm
	{	
.reg .f64 data;
	ld.global.ca.f64 data, [%rd32772];
	}
	// end inline asm
	// begin inline asm
	bar.sync 0;
	// end inline asm
	// begin inline asm
	{	
.reg .f64 data;
	ld.global.ca.f64 data, [%rd32772];
	}
	// end inline asm
	// begin inline asm
	bar.sync 0;
	// end inline asm
	// begin inline asm
	{	
.reg .f64 data;
	ld.global.ca.f64 data, [%rd32772];
	}
	// end inline asm
	// begin inline asm
	bar.sync 0;
	// end inline asm
	// begin inline asm
	{	
.reg .f64 data;
	ld.global.ca.f64 data, [%rd32772];
	}
	// end inline asm
	// begin inline asm
	bar.sync 0;
	// end inline asm
	// begin inline asm
	{	
.reg .f64 data;
	ld.global.ca.f64 data, [%rd32772];
	}
	// end inline asm
	// begin inline asm
	bar.sync 0;
	// end inline asm
	// begin inline asm
	{	
.reg .f64 data;
	ld.global.ca.f64 data, [%rd32772];
	}
	// end inline asm
	// begin inline asm
	bar.sync 0;
	// end inline asm
	// begin inline asm
	{	
.reg .f64 data;
	ld.global.ca.f64 data, [%rd32772];
	}
	// end inline asm
	// begin inline asm
	bar.sync 0;
	// end inline asm
	// begin inline asm
	{	
.reg .f64 data;
	ld.global.ca.f64 data, [%rd32772];
	}
	// end inline asm
	// begin inline asm
	bar.sync 0;
	// end inline asm
	// begin inline asm
	{	
.reg .f64 data;
	ld.global.ca.f64 data, [%rd32772];
	}
	// end inline asm
	// begin inline asm
	bar.sync 0;
	// end inline asm
	// begin inline asm
	{	
.reg .f64 data;
	ld.global.ca.f64 data, [%rd32772];
	}
	// end inline asm
	// begin inline asm
	bar.sync 0;
	// end inline asm
	// begin inline asm
	{	
.reg .f64 data;
	ld.global.ca.f64 data, [%rd32772];
	}
	// end inline asm
	// begin inline asm
	bar.sync 0;
	// end inline asm
	// begin inline asm
	{	
.reg .f64 data;
	ld.global.ca.f64 data, [%rd32772];
	}
	// end inline asm
	// begin inline asm
	bar.sync 0;
	// end inline asm
	// begin inline asm
	{	
.reg .f64 data;
	ld.global.ca.f64 data, [%rd32772];
	}
	// end inline asm
	// begin inline asm
	bar.sync 0;
	// end inline asm
	// begin inline asm
	{	
.reg .f64 data;
	ld.global.ca.f64 data, [%rd32772];
	}
	// end inline asm
	// begin inline asm
	bar.sync 0;
	// end inline asm
	// begin inline asm
	{	
.reg .f64 data;
	ld.global.ca.f64 data, [%rd32772];
	}
	// end inline asm
	// begin inline asm
	bar.sync 0;
	// end inline asm
	// begin inline asm
	{	
.reg .f64 data;
	ld.global.ca.f64 data, [%rd32772];
	}
	// end inline asm
	// begin inline asm
	bar.sync 0;
	// end inline asm
	// begin inline asm
	{	
.reg .f64 data;
	ld.global.ca.f64 data, [%rd32772];
	}
	// end inline asm
	// begin inline asm
	bar.sync 0;
	// end inline asm
	// begin inline asm
	{	
.reg .f64 data;
	ld.global.ca.f64 data, [%rd32772];
	}
	// end inline asm
	// begin inline asm
	bar.sync 0;
	// end inline asm
	// begin inline asm
	{	
.reg .f64 data;
	ld.global.ca.f64 data, [%rd32772];
	}
	// end inline asm
	// begin inline asm
	bar.sync 0;
	// end inline asm
	// begin inline asm
	{	
.reg .f64 data;
	ld.global.ca.f64 data, [%rd32772];
	}
	// end inline asm
	// begin inline asm
	bar.sync 0;
	// end inline asm
	// begin inline asm
	{	
.reg .f64 data;
	ld.global.ca.f64 data, [%rd32772];
	}
	// end inline asm
	// begin inline asm
	bar.sync 0;
	// end inline asm
	// begin inline asm
	{	
.reg .f64 data;
	ld.global.ca.f64 data, [%rd32772];
	}
	// end inline asm
	// begin inline asm
	bar.sync 0;
	// end inline asm
	// begin inline asm
	{	
.reg .f64 data;
	ld.global.ca.f64 data, [%rd32772];
	}
	// end inline asm
	// begin inline asm
	bar.sync 0;
	// end inline asm
	// begin inline asm
	{	
.reg .f64 data;
	ld.global.ca.f64 data, [%rd32772];
	}
	// end inline asm
	// begin inline asm
	bar.sync 0;
	// end inline asm
	// begin inline asm
	{	
.reg .f64 data;
	ld.global.ca.f64 data, [%rd32772];
	}
	// end inline asm
	// begin inline asm
	bar.sync 0;
	// end inline asm
	// begin inline asm
	{	
.reg .f64 data;
	ld.global.ca.f64 data, [%rd32772];
	}
	// end inline asm
	// begin inline asm
	bar.sync 0;
	// end inline asm
	// begin inline asm
	{	
.reg .f64 data;
	ld.global.ca.f64 data, [%rd32772];
	}
	// end inline asm
	// begin inline asm
	bar.sync 0;
	// end inline asm
	// begin inline asm
	{	
.reg .f64 data;
	ld.global.ca.f64 data, [%rd32772];
	}
	// end inline asm
	// begin inline asm
	bar.sync 0;
	// end inline asm
	// begin inline asm
	{	
.reg .f64 data;
	ld.global.ca.f64 data, [%rd32772];
	}
	// end inline asm
	// begin inline asm
	bar.sync 0;
	// end inline asm
	// begin inline asm
	{	
.reg .f64 data;
	ld.global.ca.f64 data, [%rd32772];
	}
	// end inline asm
	// begin inline asm
	bar.sync 0;
	// end inline asm
	// begin inline asm
	{	
.reg .f64 data;
	ld.global.ca.f64 data, [%rd32772];
	}
	// end inline asm
	// begin inline asm
	bar.sync 0;
	// end inline asm
	// begin inline asm
	{	
.reg .f64 data;
	ld.global.ca.f64 data, [%rd32772];
	}
	// end inline asm
	// begin inline asm
	bar.sync 0;
	// end inline asm
	// begin inline asm
	{	
.reg .f64 data;
	ld.global.ca.f64 data, [%rd32772];
	}
	// end inline asm
	// begin inline asm
	bar.sync 0;
	// end inline asm
	// begin inline asm
	{	
.reg .f64 data;
	ld.global.ca.f64 data, [%rd32772];
	}
	// end inline asm
	// begin inline asm
	bar.sync 0;
	// end inline asm
	// begin inline asm
	{	
.reg .f64 data;
	ld.global.ca.f64 data, [%rd32772];
	}
	// end inline asm
	// begin inline asm
	bar.sync 0;
	// end inline asm
	// begin inline asm
	{	
.reg .f64 data;
	ld.global.ca.f64 data, [%rd32772];
	}
	// end inline asm
	// begin inline asm
	bar.sync 0;
	// end inline asm
	// begin inline asm
	{	
.reg .f64 data;
	ld.global.ca.f64 data, [%rd32772];
	}
	// end inline asm
	// begin inline asm
	bar.sync 0;
	// end inline asm
	// begin inline asm
	{	
.reg .f64 data;
	ld.global.ca.f64 data, [%rd32772];
	}
	// end inline asm
	// begin inline asm
	bar.sync 0;
	// end inline asm
	// begin inline asm
	{	
.reg .f64 data;
	ld.global.ca.f64 data, [%rd32772];
	}
	// end inline asm
	// begin inline asm
	bar.sync 0;
	// end inline asm
	// begin inline asm
	{	
.reg .f64 data;
	ld.global.ca.f64 data, [%rd32772];
	}
	// end inline asm
	// begin inline asm
	bar.sync 0;
	// end inline asm
	// begin inline asm
	{	
.reg .f64 data;
	ld.global.ca.f64 data, [%rd32772];
	}
	// end inline asm
	// begin inline asm
	bar.sync 0;
	// end inline asm
	// begin inline asm
	{	
.reg .f64 data;
	ld.global.ca.f64 data, [%rd32772];
	}
	// end inline asm
	// begin inline asm
	bar.sync 0;
	// end inline asm
	// begin inline asm
	{	
.reg .f64 data;
	ld.global.ca.f64 data, [%rd32772];
	}
	// end inline asm
	// begin inline asm
	bar.sync 0;
	// end inline asm
	// begin inline asm
	{	
.reg .f64 data;
	ld.global.ca.f64 data, [%rd32772];
	}
	// end inline asm
	// begin inline asm
	bar.sync 0;
	// end inline asm
	// begin inline asm
	{	
.reg .f64 data;
	ld.global.ca.f64 data, [%rd32772];
	}
	// end inline asm
	// begin inline asm
	bar.sync 0;
	// end inline asm
	// begin inline asm
	{	
.reg .f64 data;
	ld.global.ca.f64 data, [%rd32772];
	}
	// end inline asm
	// begin inline asm
	bar.sync 0;
	// end inline asm
	// begin inline asm
	{	
.reg .f64 data;
	ld.global.ca.f64 data, [%rd32772];
	}
	// end inline asm
	// begin inline asm
	bar.sync 0;
	// end inline asm
	// begin inline asm
	{	
.reg .f64 data;
	ld.global.ca.f64 data, [%rd32772];
	}
	// end inline asm
	// begin inline asm
	bar.sync 0;
	// end inline asm
	// begin inline asm
	{	
.reg .f64 data;
	ld.global.ca.f64 data, [%rd32772];
	}
	// end inline asm
	// begin inline asm
	bar.sync 0;
	// end inline asm
	// begin inline asm
	{	
.reg .f64 data;
	ld.global.ca.f64 data, [%rd32772];
	}
	// end inline asm
	// begin inline asm
	bar.sync 0;
	// end inline asm
	// begin inline asm
	{	
.reg .f64 data;
	ld.global.ca.f64 data, [%rd32772];
	}
	// end inline asm
	// begin inline asm
	bar.sync 0;
	// end inline asm
	// begin inline asm
	{	
.reg .f64 data;
	ld.global.ca.f64 data, [%rd32772];
	}
	// end inline asm
	// begin inline asm
	bar.sync 0;
	// end inline asm
	// begin inline asm
	{	
.reg .f64 data;
	ld.global.ca.f64 data, [%rd32772];
	}
	// end inline asm
	// begin inline asm
	bar.sync 0;
	// end inline asm
	// begin inline asm
	{	
.reg .f64 data;
	ld.global.ca.f64 data, [%rd32772];
	}
	// end inline asm
	// begin inline asm
	bar.sync 0;
	// end inline asm
	// begin inline asm
	{	
.reg .f64 data;
	ld.global.ca.f64 data, [%rd32772];
	}
	// end inline asm
	// begin inline asm
	bar.sync 0;
	// end inline asm
	// begin inline asm
	{	
.reg .f64 data;
	ld.global.ca.f64 data, [%rd32772];
	}
	// end inline asm
	// begin inline asm
	bar.sync 0;
	// end inline asm
	// begin inline asm
	{	
.reg .f64 data;
	ld.global.ca.f64 data, [%rd32772];
	}
	// end inline asm
	// begin inline asm
	bar.sync 0;
	// end inline asm
	// begin inline asm
	{	
.reg .f64 data;
	ld.global.ca.f64 data, [%rd32772];
	}
	// end inline asm
	// begin inline asm
	bar.sync 0;
	// end inline asm
	// begin inline asm
	{	
.reg .f64 data;
	ld.global.ca.f64 data, [%rd32772];
	}
	// end inline asm
	// begin inline asm
	bar.sync 0;
	// end inline asm
	// begin inline asm
	{	
.reg .f64 data;
	ld.global.ca.f64 data, [%rd32772];
	}
	// end inline asm
	// begin inline asm
	bar.sync 0;
	// end inline asm
	// begin inline asm
	{	
.reg .f64 data;
	ld.global.ca.f64 data, [%rd32772];
	}
	// end inline asm
	// begin inline asm
	bar.sync 0;
	// end inline asm
	// begin inline asm
	{	
.reg .f64 data;
	ld.global.ca.f64 data, [%rd32772];
	}
	// end inline asm
	// begin inline asm
	bar.sync 0;
	// end inline asm
	// begin inline asm
	{	
.reg .f64 data;
	ld.global.ca.f64 data, [%rd32772];
	}
	// end inline asm
	// begin inline asm
	bar.sync 0;
	// end inline asm
	// begin inline asm
	{	
.reg .f64 data;
	ld.global.ca.f64 data, [%rd32772];
	}
	// end inline asm
	// begin inline asm
	bar.sync 0;
	// end inline asm
	// begin inline asm
	{	
.reg .f64 data;
	ld.global.ca.f64 data, [%rd32772];
	}
	// end inline asm
	// begin inline asm
	bar.sync 0;
	// end inline asm
	// begin inline asm
	{	
.reg .f64 data;
	ld.global.ca.f64 data, [%rd32772];
	}
	// end inline asm
	// begin inline asm
	bar.sync 0;
	// end inline asm
	// begin inline asm
	{	
.reg .f64 data;
	ld.global.ca.f64 data, [%rd32772];
	}
	// end inline asm
	// begin inline asm
	bar.sync 0;
	// end inline asm
	// begin inline asm
	{	
.reg .f64 data;
	ld.global.ca.f64 data, [%rd32772];
	}
	// end inline asm
	// begin inline asm
	bar.sync 0;
	// end inline asm
	// begin inline asm
	{	
.reg .f64 data;
	ld.global.ca.f64 data, [%rd32772];
	}
	// end inline asm
	// begin inline asm
	bar.sync 0;
	// end inline asm
	// begin inline asm
	{	
.reg .f64 data;
	ld.global.ca.f64 data, [%rd32772];
	}
	// end inline asm
	// begin inline asm
	bar.sync 0;
	// end inline asm
	// begin inline asm
	{	
.reg .f64 data;
	ld.global.ca.f64 data, [%rd32772];
	}
	// end inline asm
	// begin inline asm
	bar.sync 0;
	// end inline asm
	// begin inline asm
	{	
.reg .f64 data;
	ld.global.ca.f64 data, [%rd32772];
	}
	// end inline asm
	// begin inline asm
	bar.sync 0;
	// end inline asm
	// begin inline asm
	{	
.reg .f64 data;
	ld.global.ca.f64 data, [%rd32772];
	}
	// end inline asm
	// begin inline asm
	bar.sync 0;
	// end inline asm
	// begin inline asm
	{	
.reg .f64 data;
	ld.global.ca.f64 data, [%rd32772];
	}
	// end inline asm
	// begin inline asm
	bar.sync 0;
	// end inline asm
	// begin inline asm
	{	
.reg .f64 data;
	ld.global.ca.f64 data, [%rd32772];
	}
	// end inline asm
	// begin inline asm
	bar.sync 0;
	// end inline asm
	// begin inline asm
	{	
.reg .f64 data;
	ld.global.ca.f64 data, [%rd32772];
	}
	// end inline asm
	// begin inline asm
	bar.sync 0;
	// end inline asm
	// begin inline asm
	{	
.reg .f64 data;
	ld.global.ca.f64 data, [%rd32772];
	}
	// end inline asm
	// begin inline asm
	bar.sync 0;
	// end inline asm
	// begin inline asm
	{	
.reg .f64 data;
	ld.global.ca.f64 data, [%rd32772];
	}
	// end inline asm
	// begin inline asm
	bar.sync 0;
	// end inline asm
	// begin inline asm
	{	
.reg .f64 data;
	ld.global.ca.f64 data, [%rd32772];
	}
	// end inline asm
	// begin inline asm
	bar.sync 0;
	// end inline asm
	// begin inline asm
	{	
.reg .f64 data;
	ld.global.ca.f64 data, [%rd32772];
	}
	// end inline asm
	// begin inline asm
	bar.sync 0;
	// end inline asm
	// begin inline asm
	{	
.reg .f64 data;
	ld.global.ca.f64 data, [%rd32772];
	}
	// end inline asm
	// begin inline asm
	bar.sync 0;
	// end inline asm
	// begin inline asm
	{	
.reg .f64 data;
	ld.global.ca.f64 data, [%rd32772];
	}
	// end inline asm
	// begin inline asm
	bar.sync 0;
	// end inline asm
	// begin inline asm
	{	
.reg .f64 data;
	ld.global.ca.f64 data, [%rd32772];
	}
	// end inline asm
	// begin inline asm
	bar.sync 0;
	// end inline asm
	// begin inline asm
	{	
.reg .f64 data;
	ld.global.ca.f64 data, [%rd32772];
	}
	// end inline asm
	// begin inline asm
	bar.sync 0;
	// end inline asm
	// begin inline asm
	{	
.reg .f64 data;
	ld.global.ca.f64 data, [%rd32772];
	}
	// end inline asm
	// begin inline asm
	bar.sync 0;
	// end inline asm
	// begin inline asm
	{	
.reg .f64 data;
	ld.global.ca.f64 data, [%rd32772];
	}
	// end inline asm
	// begin inline asm
	bar.sync 0;
	// end inline asm
	// begin inline asm
	{	
.reg .f64 data;
	ld.global.ca.f64 data, [%rd32772];
	}
	// end inline asm
	// begin inline asm
	bar.sync 0;
	// end inline asm
	// begin inline asm
	{	
.reg .f64 data;
	ld.global.ca.f64 data, [%rd32772];
	}
	// end inline asm
	// begin inline asm
	bar.sync 0;
	// end inline asm
	// begin inline asm
	{	
.reg .f64 data;
	ld.global.ca.f64 data, [%rd32772];
	}
	// end inline asm
	// begin inline asm
	bar.sync 0;
	// end inline asm
	// begin inline asm
	{	
.reg .f64 data;
	ld.global.ca.f64 data, [%rd32772];
	}
	// end inline asm
	// begin inline asm
	bar.sync 0;
	// end inline asm
	// begin inline asm
	{	
.reg .f64 data;
	ld.global.ca.f64 data, [%rd32772];
	}
	// end inline asm
	// begin inline asm
	bar.sync 0;
	// end inline asm
	// begin inline asm
	{	
.reg .f64 data;
	ld.global.ca.f64 data, [%rd32772];
	}
	// end inline asm
	// begin inline asm
	bar.sync 0;
	// end inline asm
	// begin inline asm
	{	
.reg .f64 data;
	ld.global.ca.f64 data, [%rd32772];
	}
	// end inline asm
	// begin inline asm
	bar.sync 0;
	// end inline asm
	// begin inline asm
	{	
.reg .f64 data;
	ld.global.ca.f64 data, [%rd32772];
	}
	// end inline asm
	// begin inline asm
	bar.sync 0;
	// end inline asm
	// begin inline asm
	{	
.reg .f64 data;
	ld.global.ca.f64 data, [%rd32772];
	}
	// end inline asm
	// begin inline asm
	bar.sync 0;
	// end inline asm
	// begin inline asm
	{	
.reg .f64 data;
	ld.global.ca.f64 data, [%rd32772];
	}
	// end inline asm
	// begin inline asm
	bar.sync 0;
	// end inline asm
	// begin inline asm
	{	
.reg .f64 data;
	ld.global.ca.f64 data, [%rd32772];
	}
	// end inline asm
	// begin inline asm
	bar.sync 0;
	// end inline asm
	// begin inline asm
	{	
.reg .f64 data;
	ld.global.ca.f64 data, [%rd32772];
	}
	// end inline asm
	// begin inline asm
	bar.sync 0;
	// end inline asm
	// begin inline asm
	{	
.reg .f64 data;
	ld.global.ca.f64 data, [%rd32772];
	}
	// end inline asm
	// begin inline asm
	bar.sync 0;
	// end inline asm
	// begin inline asm
	{	
.reg .f64 data;
	ld.global.ca.f64 data, [%rd32772];
	}
	// end inline asm
	// begin inline asm
	bar.sync 0;
	// end inline asm
	// begin inline asm
	{	
.reg .f64 data;
	ld.global.ca.f64 data, [%rd32772];
	}
	// end inline asm
	// begin inline asm
	bar.sync 0;
	// end inline asm
	// begin inline asm
	{	
.reg .f64 data;
	ld.global.ca.f64 data, [%rd32772];
	}
	// end inline asm
	// begin inline asm
	bar.sync 0;
	// end inline asm
	// begin inline asm
	{	
.reg .f64 data;
	ld.global.ca.f64 data, [%rd32772];
	}
	// end inline asm
	// begin inline asm
	bar.sync 0;
	// end inline asm
	// begin inline asm
	{	
.reg .f64 data;
	ld.global.ca.f64 data, [%rd32772];
	}
	// end inline asm
	// begin inline asm
	bar.sync 0;
	// end inline asm
	// begin inline asm
	{	
.reg .f64 data;
	ld.global.ca.f64 data, [%rd32772];
	}
	// end inline asm
	// begin inline asm
	bar.sync 0;
	// end inline asm
	// begin inline asm
	{	
.reg .f64 data;
	ld.global.ca.f64 data, [%rd32772];
	}
	// end inline asm
	// begin inline asm
	bar.sync 0;
	// end inline asm
	// begin inline asm
	{	
.reg .f64 data;
	ld.global.ca.f64 data, [%rd32772];
	}
	// end inline asm
	// begin inline asm
	bar.sync 0;
	// end inline asm
	// begin inline asm
	{	
.reg .f64 data;
	ld.global.ca.f64 data, [%rd32772];
	}
	// end inline asm
	// begin inline asm
	bar.sync 0;
	// end inline asm
	// begin inline asm
	{	
.reg .f64 data;
	ld.global.ca.f64 data, [%rd32772];
	}
	// end inline asm
	// begin inline asm
	bar.sync 0;
	// end inline asm
	// begin inline asm
	{	
.reg .f64 data;
	ld.global.ca.f64 data, [%rd32772];
	}
	// end inline asm
	// begin inline asm
	bar.sync 0;
	// end inline asm
	// begin inline asm
	{	
.reg .f64 data;
	ld.global.ca.f64 data, [%rd32772];
	}
	// end inline asm
	// begin inline asm
	bar.sync 0;
	// end inline asm
	// begin inline asm
	{	
.reg .f64 data;
	ld.global.ca.f64 data, [%rd32772];
	}
	// end inline asm
	// begin inline asm
	bar.sync 0;
	// end inline asm
	// begin inline asm
	{	
.reg .f64 data;
	ld.global.ca.f64 data, [%rd32772];
	}
	// end inline asm
	// begin inline asm
	bar.sync 0;
	// end inline asm
	// begin inline asm
	{	
.reg .f64 data;
	ld.global.ca.f64 data, [%rd32772];
	}
	// end inline asm
	// begin inline asm
	bar.sync 0;
	// end inline asm
	// begin inline asm
	{	
.reg .f64 data;
	ld.global.ca.f64 data, [%rd32772];
	}
	// end inline asm
	// begin inline asm
	bar.sync 0;
	// end inline asm
	// begin inline asm
	{	
.reg .f64 data;
	ld.global.ca.f64 data, [%rd32772];
	}
	// end inline asm
	// begin inline asm
	bar.sync 0;
	// end inline asm
	// begin inline asm
	{	
.reg .f64 data;
	ld.global.ca.f64 data, [%rd32772];
	}
	// end inline asm
	// begin inline asm
	bar.sync 0;
	// end inline asm
	// begin inline asm
	{	
.reg .f64 data;
	ld.global.ca.f64 data, [%rd32772];
	}
	// end inline asm
	// begin inline asm
	bar.sync 0;
	// end inline asm
	// begin inline asm
	{	
.reg .f64 data;
	ld.global.ca.f64 data, [%rd32772];
	}
	// end inline asm
	// begin inline asm
	bar.sync 0;
	// end inline asm
	// begin inline asm
	{	
.reg .f64 data;
	ld.global.ca.f64 data, [%rd32772];
	}
	// end inline asm
	// begin inline asm
	bar.sync 0;
	// end inline asm
	// begin inline asm
	{	
.reg .f64 data;
	ld.global.ca.f64 data, [%rd32772];
	}
	// end inline asm
	// begin inline asm
	bar.sync 0;
	// end inline asm
	// begin inline asm
	{	
.reg .f64 data;
	ld.global.ca.f64 data, [%rd32772];
	}
	// end inline asm
	// begin inline asm
	bar.sync 0;
	// end inline asm
	// begin inline asm
	{	
.reg .f64 data;
	ld.global.ca.f64 data, [%rd32772];
	}
	// end inline asm
	// begin inline asm
	bar.sync 0;
	// end inline asm
	// begin inline asm
	{	
.reg .f64 data;
	ld.global.ca.f64 data, [%rd32772];
	}
	// end inline asm
	// begin inline asm
	bar.sync 0;
	// end inline asm
	// begin inline asm
	{	
.reg .f64 data;
	ld.global.ca.f64 data, [%rd32772];
	}
	// end inline asm
	// begin inline asm
	bar.sync 0;
	// end inline asm
	// begin inline asm
	{	
.reg .f64 data;
	ld.global.ca.f64 data, [%rd32772];
	}
	// end inline asm
	// begin inline asm
	bar.sync 0;
	// end inline asm
	// begin inline asm
	{	
.reg .f64 data;
	ld.global.ca.f64 data, [%rd32772];
	}
	// end inline asm
	// begin inline asm
	bar.sync 0;
	// end inline asm
	// begin inline asm
	{	
.reg .f64 data;
	ld.global.ca.f64 data, [%rd32772];
	}
	// end inline asm
	// begin inline asm
	bar.sync 0;
	// end inline asm
	// begin inline asm
	{	
.reg .f64 data;
	ld.global.ca.f64 data, [%rd32772];
	}
	// end inline asm
	// begin inline asm
	bar.sync 0;
	// end inline asm
	// begin inline asm
	{	
.reg .f64 data;
	ld.global.ca.f64 data, [%rd32772];
	}
	// end inline asm
	// begin inline asm
	bar.sync 0;
	// end inline asm
	// begin inline asm
	{	
.reg .f64 data;
	ld.global.ca.f64 data, [%rd32772];
	}
	// end inline asm
	// begin inline asm
	bar.sync 0;
	// end inline asm
	// begin inline asm
	{	
.reg .f64 data;
	ld.global.ca.f64 data, [%rd32772];
	}
	// end inline asm
	// begin inline asm
	bar.sync 0;
	// end inline asm
	// begin inline asm
	{	
.reg .f64 data;
	ld.global.ca.f64 data, [%rd32772];
	}
	// end inline asm
	// begin inline asm
	bar.sync 0;
	// end inline asm
	// begin inline asm
	{	
.reg .f64 data;
	ld.global.ca.f64 data, [%rd32772];
	}
	// end inline asm
	// begin inline asm
	bar.sync 0;
	// end inline asm
	// begin inline asm
	{	
.reg .f64 data;
	ld.global.ca.f64 data, [%rd32772];
	}
	// end inline asm
	// begin inline asm
	bar.sync 0;
	// end inline asm
	// begin inline asm
	{	
.reg .f64 data;
	ld.global.ca.f64 data, [%rd32772];
	}
	// end inline asm
	// begin inline asm
	bar.sync 0;
	// end inline asm
	// begin inline asm
	{	
.reg .f64 data;
	ld.global.ca.f64 data, [%rd32772];
	}
	// end inline asm
	// begin inline asm
	bar.sync 0;
	// end inline asm
	// begin inline asm
	{	
.reg .f64 data;
	ld.global.ca.f64 data, [%rd32772];
	}
	// end inline asm
	// begin inline asm
	bar.sync 0;
	// end inline asm
	// begin inline asm
	{	
.reg .f64 data;
	ld.global.ca.f64 data, [%rd32772];
	}
	// end inline asm
	// begin inline asm
	bar.sync 0;
	// end inline asm
	// begin inline asm
	{	
.reg .f64 data;
	ld.global.ca.f64 data, [%rd32772];
	}
	// end inline asm
	// begin inline asm
	bar.sync 0;
	// end inline asm
	// begin inline asm
	{	
.reg .f64 data;
	ld.global.ca.f64 data, [%rd32772];
	}
	// end inline asm
	// begin inline asm
	bar.sync 0;
	// end inline asm
	// begin inline asm
	{	
.reg .f64 data;
	ld.global.ca.f64 data, [%rd32772];
	}
	// end inline asm
	// begin inline asm
	bar.sync 0;
	// end inline asm
	// begin inline asm
	{	
.reg .f64 data;
	ld.global.ca.f64 data, [%rd32772];
	}
	// end inline asm
	// begin inline asm
	bar.sync 0;
	// end inline asm
	// begin inline asm
	{	
.reg .f64 data;
	ld.global.ca.f64 data, [%rd32772];
	}
	// end inline asm
	// begin inline asm
	bar.sync 0;
	// end inline asm
	// begin inline asm
	{	
.reg .f64 data;
	ld.global.ca.f64 data, [%rd32772];
	}
	// end inline asm
	// begin inline asm
	bar.sync 0;
	// end inline asm
	// begin inline asm
	{	
.reg .f64 data;
	ld.global.ca.f64 data, [%rd32772];
	}
	// end inline asm
	// begin inline asm
	bar.sync 0;
	// end inline asm
	// begin inline asm
	{	
.reg .f64 data;
	ld.global.ca.f64 data, [%rd32772];
	}
	// end inline asm
	// begin inline asm
	bar.sync 0;
	// end inline asm
	// begin inline asm
	{	
.reg .f64 data;
	ld.global.ca.f64 data, [%rd32772];
	}
	// end inline asm
	// begin inline asm
	bar.sync 0;
	// end inline asm
	// begin inline asm
	{	
.reg .f64 data;
	ld.global.ca.f64 data, [%rd32772];
	}
	// end inline asm
	// begin inline asm
	bar.sync 0;
	// end inline asm
	// begin inline asm
	{	
.reg .f64 data;
	ld.global.ca.f64 data, [%rd32772];
	}
	// end inline asm
	// begin inline asm
	bar.sync 0;
	// end inline asm
	// begin inline asm
	{	
.reg .f64 data;
	ld.global.ca.f64 data, [%rd32772];
	}
	// end inline asm
	// begin inline asm
	bar.sync 0;
	// end inline asm
	// begin inline asm
	{	
.reg .f64 data;
	ld.global.ca.f64 data, [%rd32772];
	}
	// end inline asm
	// begin inline asm
	bar.sync 0;
	// end inline asm
	// begin inline asm
	{	
.reg .f64 data;
	ld.global.ca.f64 data, [%rd32772];
	}
	// end inline asm
	// begin inline asm
	bar.sync 0;
	// end inline asm
	// begin inline asm
	{	
.reg .f64 data;
	ld.global.ca.f64 data, [%rd32772];
	}
	// end inline asm
	// begin inline asm
	bar.sync 0;
	// end inline asm
	// begin inline asm
	{	
.reg .f64 data;
	ld.global.ca.f64 data, [%rd32772];
	}
	// end inline asm
	// begin inline asm
	bar.sync 0;
	// end inline asm
	// begin inline asm
	{	
.reg .f64 data;
	ld.global.ca.f64 data, [%rd32772];
	}
	// end inline asm
	// begin inline asm
	bar.sync 0;
	// end inline asm
	// begin inline asm
	{	
.reg .f64 data;
	ld.global.ca.f64 data, [%rd32772];
	}
	// end inline asm
	// begin inline asm
	bar.sync 0;
	// end inline asm
	// begin inline asm
	{	
.reg .f64 data;
	ld.global.ca.f64 data, [%rd32772];
	}
	// end inline asm
	// begin inline asm
	bar.sync 0;
	// end inline asm
	// begin inline asm
	{	
.reg .f64 data;
	ld.global.ca.f64 data, [%rd32772];
	}
	// end inline asm
	// begin inline asm
	bar.sync 0;
	// end inline asm
	// begin inline asm
	{	
.reg .f64 data;
	ld.global.ca.f64 data, [%rd32772];
	}
	// end inline asm
	// begin inline asm
	bar.sync 0;
	// end inline asm
	// begin inline asm
	{	
.reg .f64 data;
	ld.global.ca.f64 data, [%rd32772];
	}
	// end inline asm
	// begin inline asm
	bar.sync 0;
	// end inline asm
	// begin inline asm
	{	
.reg .f64 data;
	ld.global.ca.f64 data, [%rd32772];
	}
	// end inline asm
	// begin inline asm
	bar.sync 0;
	// end inline asm
	// begin inline asm
	{	
.reg .f64 data;
	ld.global.ca.f64 data, [%rd32772];
	}
	// end inline asm
	// begin inline asm
	bar.sync 0;
	// end inline asm
	// begin inline asm
	{	
.reg .f64 data;
	ld.global.ca.f64 data, [%rd32772];
	}
	// end inline asm
	// begin inline asm
	bar.sync 0;
	// end inline asm
	// begin inline asm
	{	
.reg .f64 data;
	ld.global.ca.f64 data, [%rd32772];
	}
	// end inline asm
	// begin inline asm
	bar.sync 0;
	// end inline asm
	// begin inline asm
	{	
.reg .f64 data;
	ld.global.ca.f64 data, [%rd32772];
	}
	// end inline asm
	// begin inline asm
	bar.sync 0;
	// end inline asm
	// begin inline asm
	{	
.reg .f64 data;
	ld.global.ca.f64 data, [%rd32772];
	}
	// end inline asm
	// begin inline asm
	bar.sync 0;
	// end inline asm
	// begin inline asm
	{	
.reg .f64 data;
	ld.global.ca.f64 data, [%rd32772];
	}
	// end inline asm
	// begin inline asm
	bar.sync 0;
	// end inline asm
	// begin inline asm
	{	
.reg .f64 data;
	ld.global.ca.f64 data, [%rd32772];
	}
	// end inline asm
	// begin inline asm
	bar.sync 0;
	// end inline asm
	// begin inline asm
	{	
.reg .f64 data;
	ld.global.ca.f64 data, [%rd32772];
	}
	// end inline asm
	// begin inline asm
	bar.sync 0;
	// end inline asm
	// begin inline asm
	{	
.reg .f64 data;
	ld.global.ca.f64 data, [%rd32772];
	}
	// end inline asm
	// begin inline asm
	bar.sync 0;
	// end inline asm
	// begin inline asm
	{	
.reg .f64 data;
	ld.global.ca.f64 data, [%rd32772];
	}
	// end inline asm
	// begin inline asm
	bar.sync 0;
	// end inline asm
	// begin inline asm
	{	
.reg .f64 data;
	ld.global.ca.f64 data, [%rd32772];
	}
	// end inline asm
	// begin inline asm
	bar.sync 0;
	// end inline asm
	// begin inline asm
	{	
.reg .f64 data;
	ld.global.ca.f64 data, [%rd32772];
	}
	// end inline asm
	// begin inline asm
	bar.sync 0;
	// end inline asm
	// begin inline asm
	{	
.reg .f64 data;
	ld.global.ca.f64 data, [%rd32772];
	}
	// end inline asm
	// begin inline asm
	bar.sync 0;
	// end inline asm
	// begin inline asm
	{	
.reg .f64 data;
	ld.global.ca.f64 data, [%rd32772];
	}
	// end inline asm
	// begin inline asm
	bar.sync 0;
	// end inline asm
	// begin inline asm
	{	
.reg .f64 data;
	ld.global.ca.f64 data, [%rd32772];
	}
	// end inline asm
	// begin inline asm
	bar.sync 0;
	// end inline asm
	// begin inline asm
	{	
.reg .f64 data;
	ld.global.ca.f64 data, [%rd32772];
	}
	// end inline asm
	// begin inline asm
	bar.sync 0;
	// end inline asm
	// begin inline asm
	{	
.reg .f64 data;
	ld.global.ca.f64 data, [%rd32772];
	}
	// end inline asm
	// begin inline asm
	bar.sync 0;
	// end inline asm
	// begin inline asm
	{	
.reg .f64 data;
	ld.global.ca.f64 data, [%rd32772];
	}
	// end inline asm
	// begin inline asm
	bar.sync 0;
	// end inline asm
	// begin inline asm
	{	
.reg .f64 data;
	ld.global.ca.f64 data, [%rd32772];
	}
	// end inline asm
	// begin inline asm
	bar.sync 0;
	// end inline asm
	// begin inline asm
	{	
.reg .f64 data;
	ld.global.ca.f64 data, [%rd32772];
	}
	// end inline asm
	// begin inline asm
	bar.sync 0;
	// end inline asm
	// begin inline asm
	{	
.reg .f64 data;
	ld.global.ca.f64 data, [%rd32772];
	}
	// end inline asm
	// begin inline asm
	bar.sync 0;
	// end inline asm
	// begin inline asm
	{	
.reg .f64 data;
	ld.global.ca.f64 data, [%rd32772];
	}
	// end inline asm
	// begin inline asm
	bar.sync 0;
	// end inline asm
	// begin inline asm
	{	
.reg .f64 data;
	ld.global.ca.f64 data, [%rd32772];
	}
	// end inline asm
	// begin inline asm
	bar.sync 0;
	// end inline asm
	// begin inline asm
	{	
.reg .f64 data;
	ld.global.ca.f64 data, [%rd32772];
	}
	// end inline asm
	// begin inline asm
	bar.sync 0;
	// end inline asm
	// begin inline asm
	{	
.reg .f64 data;
	ld.global.ca.f64 data, [%rd32772];
	}
	// end inline asm
	// begin inline asm
	bar.sync 0;
	// end inline asm
	// begin inline asm
	{	
.reg .f64 data;
	ld.global.ca.f64 data, [%rd32772];
	}
	// end inline asm
	// begin inline asm
	bar.sync 0;
	// end inline asm
	// begin inline asm
	{	
.reg .f64 data;
	ld.global.ca.f64 data, [%rd32772];
	}
	// end inline asm
	// begin inline asm
	bar.sync 0;
	// end inline asm
	// begin inline asm
	{	
.reg .f64 data;
	ld.global.ca.f64 data, [%rd32772];
	}
	// end inline asm
	// begin inline asm
	bar.sync 0;
	// end inline asm
	// begin inline asm
	{	
.reg .f64 data;
	ld.global.ca.f64 data, [%rd32772];
	}
	// end inline asm
	// begin inline asm
	bar.sync 0;
	// end inline asm
	// begin inline asm
	{	
.reg .f64 data;
	ld.global.ca.f64 data, [%rd32772];
	}
	// end inline asm
	// begin inline asm
	bar.sync 0;
	// end inline asm
	// begin inline asm
	{	
.reg .f64 data;
	ld.global.ca.f64 data, [%rd32772];
	}
	// end inline asm
	// begin inline asm
	bar.sync 0;
	// end inline asm
	// begin inline asm
	{	
.reg .f64 data;
	ld.global.ca.f64 data, [%rd32772];
	}
	// end inline asm
	// begin inline asm
	bar.sync 0;
	// end inline asm
	// begin inline asm
	{	
.reg .f64 data;
	ld.global.ca.f64 data, [%rd32772];
	}
	// end inline asm
	// begin inline asm
	bar.sync 0;
	// end inline asm
	// begin inline asm
	{	
.reg .f64 data;
	ld.global.ca.f64 data, [%rd32772];
	}
	// end inline asm
	// begin inline asm
	bar.sync 0;
	// end inline asm
	// begin inline asm
	{	
.reg .f64 data;
	ld.global.ca.f64 data, [%rd32772];
	}
	// end inline asm
	// begin inline asm
	bar.sync 0;
	// end inline asm
	// begin inline asm
	{	
.reg .f64 data;
	ld.global.ca.f64 data, [%rd32772];
	}
	// end inline asm
	// begin inline asm
	bar.sync 0;
	// end inline asm
	// begin inline asm
	{	
.reg .f64 data;
	ld.global.ca.f64 data, [%rd32772];
	}
	// end inline asm
	// begin inline asm
	bar.sync 0;
	// end inline asm
	// begin inline asm
	{	
.reg .f64 data;
	ld.global.ca.f64 data, [%rd32772];
	}
	// end inline asm
	// begin inline asm
	bar.sync 0;
	// end inline asm
	// begin inline asm
	{	
.reg .f64 data;
	ld.global.ca.f64 data, [%rd32772];
	}
	// end inline asm
	// begin inline asm
	bar.sync 0;
	// end inline asm
	// begin inline asm
	{	
.reg .f64 data;
	ld.global.ca.f64 data, [%rd32772];
	}
	// end inline asm
	// begin inline asm
	bar.sync 0;
	// end inline asm
	// begin inline asm
	{	
.reg .f64 data;
	ld.global.ca.f64 data, [%rd32772];
	}
	// end inline asm
	// begin inline asm
	bar.sync 0;
	// end inline asm
	// begin inline asm
	{	
.reg .f64 data;
	ld.global.ca.f64 data, [%rd32772];
	}
	// end inline asm
	// begin inline asm
	bar.sync 0;
	// end inline asm
	// begin inline asm
	{	
.reg .f64 data;
	ld.global.ca.f64 data, [%rd32772];
	}
	// end inline asm
	// begin inline asm
	bar.sync 0;
	// end inline asm
	// begin inline asm
	{	
.reg .f64 data;
	ld.global.ca.f64 data, [%rd32772];
	}
	// end inline asm
	// begin inline asm
	bar.sync 0;
	// end inline asm
	// begin inline asm
	{	
.reg .f64 data;
	ld.global.ca.f64 data, [%rd32772];
	}
	// end inline asm
	// begin inline asm
	bar.sync 0;
	// end inline asm
	// begin inline asm
	{	
.reg .f64 data;
	ld.global.ca.f64 data, [%rd32772];
	}
	// end inline asm
	// begin inline asm
	bar.sync 0;
	// end inline asm
	// begin inline asm
	{	
.reg .f64 data;
	ld.global.ca.f64 data, [%rd32772];
	}
	// end inline asm
	// begin inline asm
	bar.sync 0;
	// end inline asm
	// begin inline asm
	{	
.reg .f64 data;
	ld.global.ca.f64 data, [%rd32772];
	}
	// end inline asm
	// begin inline asm
	bar.sync 0;
	// end inline asm
	// begin inline asm
	{	
.reg .f64 data;
	ld.global.ca.f64 data, [%rd32772];
	}
	// end inline asm
	// begin inline asm
	bar.sync 0;
	// end inline asm
	// begin inline asm
	{	
.reg .f64 data;
	ld.global.ca.f64 data, [%rd32772];
	}
	// end inline asm
	// begin inline asm
	bar.sync 0;
	// end inline asm
	// begin inline asm
	{	
.reg .f64 data;
	ld.global.ca.f64 data, [%rd32772];
	}
	// end inline asm
	// begin inline asm
	bar.sync 0;
	// end inline asm
	// begin inline asm
	{	
.reg .f64 data;
	ld.global.ca.f64 data, [%rd32772];
	}
	// end inline asm
	// begin inline asm
	bar.sync 0;
	// end inline asm
	// begin inline asm
	{	
.reg .f64 data;
	ld.global.ca.f64 data, [%rd32772];
	}
	// end inline asm
	// begin inline asm
	bar.sync 0;
	// end inline asm
	// begin inline asm
	{	
.reg .f64 data;
	ld.global.ca.f64 data, [%rd32772];
	}
	// end inline asm
	// begin inline asm
	bar.sync 0;
	// end inline asm
	// begin inline asm
	{	
.reg .f64 data;
	ld.global.ca.f64 data, [%rd32772];
	}
	// end inline asm
	// begin inline asm
	bar.sync 0;
	// end inline asm
	// begin inline asm
	{	
.reg .f64 data;
	ld.global.ca.f64 data, [%rd32772];
	}
	// end inline asm
	// begin inline asm
	bar.sync 0;
	// end inline asm
	// begin inline asm
	{	
.reg .f64 data;
	ld.global.ca.f64 data, [%rd32772];
	}
	// end inline asm
	// begin inline asm
	bar.sync 0;
	// end inline asm
	// begin inline asm
	{	
.reg .f64 data;
	ld.global.ca.f64 data, [%rd32772];
	}
	// end inline asm
	// begin inline asm
	bar.sync 0;
	// end inline asm
	// begin inline asm
	{	
.reg .f64 data;
	ld.global.ca.f64 data, [%rd32772];
	}
	// end inline asm
	// begin inline asm
	bar.sync 0;
	// end inline asm
	// begin inline asm
	{	
.reg .f64 data;
	ld.global.ca.f64 data, [%rd32772];
	}
	// end inline asm
	// begin inline asm
	bar.sync 0;
	// end inline asm
	// begin inline asm
	{	
.reg .f64 data;
	ld.global.ca.f64 data, [%rd32772];
	}
	// end inline asm
	// begin inline asm
	bar.sync 0;
	// end inline asm
	// begin inline asm
	{	
.reg .f64 data;
	ld.global.ca.f64 data, [%rd32772];
	}
	// end inline asm
	// begin inline asm
	bar.sync 0;
	// end inline asm
	// begin inline asm
	{	
.reg .f64 data;
	ld.global.ca.f64 data, [%rd32772];
	}
	// end inline asm
	// begin inline asm
	bar.sync 0;
	// end inline asm
	// begin inline asm
	{	
.reg .f64 data;
	ld.global.ca.f64 data, [%rd32772];
	}
	// end inline asm
	// begin inline asm
	bar.sync 0;
	// end inline asm
	// begin inline asm
	{	
.reg .f64 data;
	ld.global.ca.f64 data, [%rd32772];
	}
	// end inline asm
	// begin inline asm
	bar.sync 0;
	// end inline asm
	// begin inline asm
	{	
.reg .f64 data;
	ld.global.ca.f64 data, [%rd32772];
	}
	// end inline asm
	// begin inline asm
	bar.sync 0;
	// end inline asm
	// begin inline asm
	{	
.reg .f64 data;
	ld.global.ca.f64 data, [%rd32772];
	}
	// end inline asm
	// begin inline asm
	bar.sync 0;
	// end inline asm
	// begin inline asm
	{	
.reg .f64 data;
	ld.global.ca.f64 data, [%rd32772];
	}
	// end inline asm
	// begin inline asm
	bar.sync 0;
	// end inline asm
	// begin inline asm
	{	
.reg .f64 data;
	ld.global.ca.f64 data, [%rd32772];
	}
	// end inline asm
	// begin inline asm
	bar.sync 0;
	// end inline asm
	// begin inline asm
	{	
.reg .f64 data;
	ld.global.ca.f64 data, [%rd32772];
	}
	// end inline asm
	// begin inline asm
	bar.sync 0;
	// end inline asm
	// begin inline asm
	{	
.reg .f64 data;
	ld.global.ca.f64 data, [%rd32772];
	}
	// end inline asm
	// begin inline asm
	bar.sync 0;
	// end inline asm
	// begin inline asm
	{	
.reg .f64 data;
	ld.global.ca.f64 data, [%rd32772];
	}
	// end inline asm
	// begin inline asm
	bar.sync 0;
	// end inline asm
	// begin inline asm
	{	
.reg .f64 data;
	ld.global.ca.f64 data, [%rd32772];
	}
	// end inline asm
	// begin inline asm
	bar.sync 0;
	// end inline asm
	// begin inline asm
	{	
.reg .f64 data;
	ld.global.ca.f64 data, [%rd32772];
	}
	// end inline asm
	// begin inline asm
	bar.sync 0;
	// end inline asm
	// begin inline asm
	{	
.reg .f64 data;
	ld.global.ca.f64 data, [%rd32772];
	}
	// end inline asm
	// begin inline asm
	bar.sync 0;
	// end inline asm
	// begin inline asm
	{	
.reg .f64 data;
	ld.global.ca.f64 data, [%rd32772];
	}
	// end inline asm
	// begin inline asm
	bar.sync 0;
	// end inline asm
	// begin inline asm
	{	
.reg .f64 data;
	ld.global.ca.f64 data, [%rd32772];
	}
	// end inline asm
	// begin inline asm
	bar.sync 0;
	// end inline asm
	// begin inline asm
	{	
.reg .f64 data;
	ld.global.ca.f64 data, [%rd32772];
	}
	// end inline asm
	// begin inline asm
	bar.sync 0;
	// end inline asm
	// begin inline asm
	{	
.reg .f64 data;
	ld.global.ca.f64 data, [%rd32772];
	}
	// end inline asm
	// begin inline asm
	bar.sync 0;
	// end inline asm
	// begin inline asm
	{	
.reg .f64 data;
	ld.global.ca.f64 data, [%rd32772];
	}
	// end inline asm
	// begin inline asm
	bar.sync 0;
	// end inline asm
	// begin inline asm
	{	
.reg .f64 data;
	ld.global.ca.f64 data, [%rd32772];
	}
	// end inline asm
	// begin inline asm
	bar.sync 0;
	// end inline asm
	// begin inline asm
	{	
.reg .f64 data;
	ld.global.ca.f64 data, [%rd32772];
	}
	// end inline asm
	// begin inline asm
	bar.sync 0;
	// end inline asm
	// begin inline asm
	{	
.reg .f64 data;
	ld.global.ca.f64 data, [%rd32772];
	}
	// end inline asm
	// begin inline asm
	bar.sync 0;
	// end inline asm
	// begin inline asm
	{	
.reg .f64 data;
	ld.global.ca.f64 data, [%rd32772];
	}
	// end inline asm
	// begin inline asm
	bar.sync 0;
	// end inline asm
	// begin inline asm
	{	
.reg .f64 data;
	ld.global.ca.f64 data, [%rd32772];
	}
	// end inline asm
	// begin inline asm
	bar.sync 0;
	// end inline asm
	// begin inline asm
	{	
.reg .f64 data;
	ld.global.ca.f64 data, [%rd32772];
	}
	// end inline asm
	// begin inline asm
	bar.sync 0;
	// end inline asm
	// begin inline asm
	{	
.reg .f64 data;
	ld.global.ca.f64 data, [%rd32772];
	}
	// end inline asm
	// begin inline asm
	bar.sync 0;
	// end inline asm
	// begin inline asm
	{	
.reg .f64 data;
	ld.global.ca.f64 data, [%rd32772];
	}
	// end inline asm
	// begin inline asm
	bar.sync 0;
	// end inline asm
	// begin inline asm
	{	
.reg .f64 data;
	ld.global.ca.f64 data, [%rd32772];
	}
	// end inline asm
	// begin inline asm
	bar.sync 0;
	// end inline asm
	// begin inline asm
	{	
.reg .f64 data;
	ld.global.ca.f64 data, [%rd32772];
	}
	// end inline asm
	// begin inline asm
	bar.sync 0;
	// end inline asm
	// begin inline asm
	{	
.reg .f64 data;
	ld.global.ca.f64 data, [%rd32772];
	}
	// end inline asm
	// begin inline asm
	bar.sync 0;
	// end inline asm
	// begin inline asm
	{	
.reg .f64 data;
	ld.global.ca.f64 data, [%rd32772];
	}
	// end inline asm
	// begin inline asm
	bar.sync 0;
	// end inline asm
	// begin inline asm
	{	
.reg .f64 data;
	ld.global.ca.f64 data, [%rd32772];
	}
	// end inline asm
	// begin inline asm
	bar.sync 0;
	// end inline asm
	// begin inline asm
	{	
.reg .f64 data;
	ld.global.ca.f64 data, [%rd32772];
	}
	// end inline asm
	// begin inline asm
	bar.sync 0;
	// end inline asm
	// begin inline asm
	{	
.reg .f64 data;
	ld.global.ca.f64 data, [%rd32772];
	}
	// end inline asm
	// begin inline asm
	bar.sync 0;
	// end inline asm
	// begin inline asm
	{	
.reg .f64 data;
	ld.global.ca.f64 data, [%rd32772];
	}
	// end inline asm
	// begin inline asm
	bar.sync 0;
	// end inline asm
	// begin inline asm
	{	
.reg .f64 data;
	ld.global.ca.f64 data, [%rd32772];
	}
	// end inline asm
	// begin inline asm
	bar.sync 0;
	// end inline asm
	// begin inline asm
	{	
.reg .f64 data;
	ld.global.ca.f64 data, [%rd32772];
	}
	// end inline asm
	// begin inline asm
	bar.sync 0;
	// end inline asm
	// begin inline asm
	{	
.reg .f64 data;
	ld.global.ca.f64 data, [%rd32772];
	}
	// end inline asm
	// begin inline asm
	bar.sync 0;
	// end inline asm
	// begin inline asm
	{	
.reg .f64 data;
	ld.global.ca.f64 data, [%rd32772];
	}
	// end inline asm
	// begin inline asm
	bar.sync 0;
	// end inline asm
	// begin inline asm
	{	
.reg .f64 data;
	ld.global.ca.f64 data, [%rd32772];
	}
	// end inline asm
	// begin inline asm
	bar.sync 0;
	// end inline asm
	// begin inline asm
	{	
.reg .f64 data;
	ld.global.ca.f64 data, [%rd32772];
	}
	// end inline asm
	// begin inline asm
	bar.sync 0;
	// end inline asm
	// begin inline asm
	{	
.reg .f64 data;
	ld.global.ca.f64 data, [%rd32772];
	}
	// end inline asm
	// begin inline asm
	bar.sync 0;
	// end inline asm
	// begin inline asm
	{	
.reg .f64 data;
	ld.global.ca.f64 data, [%rd32772];
	}
	// end inline asm
	// begin inline asm
	bar.sync 0;
	// end inline asm
	// begin inline asm
	{	
.reg .f64 data;
	ld.global.ca.f64 data, [%rd32772];
	}
	// end inline asm
	// begin inline asm
	bar.sync 0;
	// end inline asm
	// begin inline asm
	{	
.reg .f64 data;
	ld.global.ca.f64 data, [%rd32772];
	}
	// end inline asm
	// begin inline asm
	bar.sync 0;
	// end inline asm
	// begin inline asm
	{	
.reg .f64 data;
	ld.global.ca.f64 data, [%rd32772];
	}
	// end inline asm
	// begin inline asm
	bar.sync 0;
	// end inline asm
	// begin inline asm
	{	
.reg .f64 data;
	ld.global.ca.f64 data, [%rd32772];
	}
	// end inline asm
	// begin inline asm
	bar.sync 0;
	// end inline asm
	// begin inline asm
	{	
.reg .f64 data;
	ld.global.ca.f64 data, [%rd32772];
	}
	// end inline asm
	// begin inline asm
	bar.sync 0;
	// end inline asm
	// begin inline asm
	{	
.reg .f64 data;
	ld.global.ca.f64 data, [%rd32772];
	}
	// end inline asm
	// begin inline asm
	bar.sync 0;
	// end inline asm
	// begin inline asm
	{	
.reg .f64 data;
	ld.global.ca.f64 data, [%rd32772];
	}
	// end inline asm
	// begin inline asm
	bar.sync 0;
	// end inline asm
	// begin inline asm
	{	
.reg .f64 data;
	ld.global.ca.f64 data, [%rd32772];
	}
	// end inline asm
	// begin inline asm
	bar.sync 0;
	// end inline asm
	// begin inline asm
	{	
.reg .f64 data;
	ld.global.ca.f64 data, [%rd32772];
	}
	// end inline asm
	// begin inline asm
	bar.sync 0;
	// end inline asm
	// begin inline asm
	{	
.reg .f64 data;
	ld.global.ca.f64 data, [%rd32772];
	}
	// end inline asm
	// begin inline asm
	bar.sync 0;
	// end inline asm
	// begin inline asm
	{	
.reg .f64 data;
	ld.global.ca.f64 data, [%rd32772];
	}
	// end inline asm
	// begin inline asm
	bar.sync 0;
	// end inline asm
	// begin inline asm
	{	
.reg .f64 data;
	ld.global.ca.f64 data, [%rd32772];
	}
	// end inline asm
	// begin inline asm
	bar.sync 0;
	// end inline asm
	// begin inline asm
	{	
.reg .f64 data;
	ld.global.ca.f64 data, [%rd32772];
	}
	// end inline asm
	// begin inline asm
	bar.sync 0;
	// end inline asm
	// begin inline asm
	{	
.reg .f64 data;
	ld.global.ca.f64 data, [%rd32772];
	}
	// end inline asm
	// begin inline asm
	bar.sync 0;
	// end inline asm
	// begin inline asm
	{	
.reg .f64 data;
	ld.global.ca.f64 data, [%rd32772];
	}
	// end inline asm
	// begin inline asm
	bar.sync 0;
	// end inline asm
	// begin inline asm
	{	
.reg .f64 data;
	ld.global.ca.f64 data, [%rd32772];
	}
	// end inline asm
	// begin inline asm
	bar.sync 0;
	// end inline asm
	// begin inline asm
	{	
.reg .f64 data;
	ld.global.ca.f64 data, [%rd32772];
	}
	// end inline asm
	// begin inline asm
	bar.sync 0;
	// end inline asm
	// begin inline asm
	{	
.reg .f64 data;
	ld.global.ca.f64 data, [%rd32772];
	}
	// end inline asm
	// begin inline asm
	bar.sync 0;
	// end inline asm
	// begin inline asm
	{	
.reg .f64 data;
	ld.global.ca.f64 data, [%rd32772];
	}
	// end inline asm
	// begin inline asm
	bar.sync 0;
	// end inline asm
	// begin inline asm
	{	
.reg .f64 data;
	ld.global.ca.f64 data, [%rd32772];
	}
	// end inline asm
	// begin inline asm
	bar.sync 0;
	// end inline asm
	// begin inline asm
	{	
.reg .f64 data;
	ld.global.ca.f64 data, [%rd32772];
	}
	// end inline asm
	// begin inline asm
	bar.sync 0;
	// end inline asm
	// begin inline asm
	{	
.reg .f64 data;
	ld.global.ca.f64 data, [%rd32772];
	}
	// end inline asm
	// begin inline asm
	bar.sync 0;
	// end inline asm
	// begin inline asm
	{	
.reg .f64 data;
	ld.global.ca.f64 data, [%rd32772];
	}
	// end inline asm
	// begin inline asm
	bar.sync 0;
	// end inline asm
	// begin inline asm
	{	
.reg .f64 data;
	ld.global.ca.f64 data, [%rd32772];
	}
	// end inline asm
	// begin inline asm
	bar.sync 0;
	// end inline asm
	// begin inline asm
	{	
.reg .f64 data;
	ld.global.ca.f64 data, [%rd32772];
	}
	// end inline asm
	// begin inline asm
	bar.sync 0;
	// end inline asm
	// begin inline asm
	{	
.reg .f64 data;
	ld.global.ca.f64 data, [%rd32772];
	}
	// end inline asm
	// begin inline asm
	bar.sync 0;
	// end inline asm
	// begin inline asm
	{	
.reg .f64 data;
	ld.global.ca.f64 data, [%rd32772];
	}
	// end inline asm
	// begin inline asm
	bar.sync 0;
	// end inline asm
	// begin inline asm
	{	
.reg .f64 data;
	ld.global.ca.f64 data, [%rd32772];
	}
	// end inline asm
	// begin inline asm
	bar.sync 0;
	// end inline asm
	// begin inline asm
	{	
.reg .f64 data;
	ld.global.ca.f64 data, [%rd32772];
	}
	// end inline asm
	// begin inline asm
	bar.sync 0;
	// end inline asm
	// begin inline asm
	{	
.reg .f64 data;
	ld.global.ca.f64 data, [%rd32772];
	}
	// end inline asm
	// begin inline asm
	bar.sync 0;
	// end inline asm
	// begin inline asm
	{	
.reg .f64 data;
	ld.global.ca.f64 data, [%rd32772];
	}
	// end inline asm
	// begin inline asm
	bar.sync 0;
	// end inline asm
	// begin inline asm
	{	
.reg .f64 data;
	ld.global.ca.f64 data, [%rd32772];
	}
	// end inline asm
	// begin inline asm
	bar.sync 0;
	// end inline asm
	// begin inline asm
	{	
.reg .f64 data;
	ld.global.ca.f64 data, [%rd32772];
	}
	// end inline asm
	// begin inline asm
	bar.sync 0;
	// end inline asm
	// begin inline asm
	{	
.reg .f64 data;
	ld.global.ca.f64 data, [%rd32772];
	}
	// end inline asm
	// begin inline asm
	bar.sync 0;
	// end inline asm
	// begin inline asm
	{	
.reg .f64 data;
	ld.global.ca.f64 data, [%rd32772];
	}
	// end inline asm
	// begin inline asm
	bar.sync 0;
	// end inline asm
	// begin inline asm
	{	
.reg .f64 data;
	ld.global.ca.f64 data, [%rd32772];
	}
	// end inline asm
	// begin inline asm
	bar.sync 0;
	// end inline asm
	// begin inline asm
	{	
.reg .f64 data;
	ld.global.ca.f64 data, [%rd32772];
	}
	// end inline asm
	// begin inline asm
	bar.sync 0;
	// end inline asm
	// begin inline asm
	{	
.reg .f64 data;
	ld.global.ca.f64 data, [%rd32772];
	}
	// end inline asm
	// begin inline asm
	bar.sync 0;
	// end inline asm
	// begin inline asm
	{	
.reg .f64 data;
	ld.global.ca.f64 data, [%rd32772];
	}
	// end inline asm
	// begin inline asm
	bar.sync 0;
	// end inline asm
	// begin inline asm
	{	
.reg .f64 data;
	ld.global.ca.f64 data, [%rd32772];
	}
	// end inline asm
	// begin inline asm
	bar.sync 0;
	// end inline asm
	// begin inline asm
	{	
.reg .f64 data;
	ld.global.ca.f64 data, [%rd32772];
	}
	// end inline asm
	// begin inline asm
	bar.sync 0;
	// end inline asm
	// begin inline asm
	{	
.reg .f64 data;
	ld.global.ca.f64 data, [%rd32772];
	}
	// end inline asm
	// begin inline asm
	bar.sync 0;
	// end inline asm
	// begin inline asm
	{	
.reg .f64 data;
	ld.global.ca.f64 data, [%rd32772];
	}
	// end inline asm
	// begin inline asm
	bar.sync 0;
	// end inline asm
	// begin inline asm
	{	
.reg .f64 data;
	ld.global.ca.f64 data, [%rd32772];
	}
	// end inline asm
	// begin inline asm
	bar.sync 0;
	// end inline asm
	// begin inline asm
	{	
.reg .f64 data;
	ld.global.ca.f64 data, [%rd32772];
	}
	// end inline asm
	// begin inline asm
	bar.sync 0;
	// end inline asm
	// begin inline asm
	{	
.reg .f64 data;
	ld.global.ca.f64 data, [%rd32772];
	}
	// end inline asm
	// begin inline asm
	bar.sync 0;
	// end inline asm
	// begin inline asm
	{	
.reg .f64 data;
	ld.global.ca.f64 data, [%rd32772];
	}
	// end inline asm
	// begin inline asm
	bar.sync 0;
	// end inline asm
	// begin inline asm
	{	
.reg .f64 data;
	ld.global.ca.f64 data, [%rd32772];
	}
	// end inline asm
	// begin inline asm
	bar.sync 0;
	// end inline asm
	// begin inline asm
	{	
.reg .f64 data;
	ld.global.ca.f64 data, [%rd32772];
	}
	// end inline asm
	// begin inline asm
	bar.sync 0;
	// end inline asm
	// begin inline asm
	{	
.reg .f64 data;
	ld.global.ca.f64 data, [%rd32772];
	}
	// end inline asm
	// begin inline asm
	bar.sync 0;
	// end inline asm
	// begin inline asm
	{	
.reg .f64 data;
	ld.global.ca.f64 data, [%rd32772];
	}
	// end inline asm
	// begin inline asm
	bar.sync 0;
	// end inline asm
	// begin inline asm
	{	
.reg .f64 data;
	ld.global.ca.f64 data, [%rd32772];
	}
	// end inline asm
	// begin inline asm
	bar.sync 0;
	// end inline asm
	// begin inline asm
	{	
.reg .f64 data;
	ld.global.ca.f64 data, [%rd32772];
	}
	// end inline asm
	// begin inline asm
	bar.sync 0;
	// end inline asm
	// begin inline asm
	{	
.reg .f64 data;
	ld.global.ca.f64 data, [%rd32772];
	}
	// end inline asm
	// begin inline asm
	bar.sync 0;
	// end inline asm
	// begin inline asm
	{	
.reg .f64 data;
	ld.global.ca.f64 data, [%rd32772];
	}
	// end inline asm
	// begin inline asm
	bar.sync 0;
	// end inline asm
	// begin inline asm
	{	
.reg .f64 data;
	ld.global.ca.f64 data, [%rd32772];
	}
	// end inline asm
	// begin inline asm
	bar.sync 0;
	// end inline asm
	// begin inline asm
	{	
.reg .f64 data;
	ld.global.ca.f64 data, [%rd32772];
	}
	// end inline asm
	// begin inline asm
	bar.sync 0;
	// end inline asm
	// begin inline asm
	{	
.reg .f64 data;
	ld.global.ca.f64 data, [%rd32772];
	}
	// end inline asm
	// begin inline asm
	bar.sync 0;
	// end inline asm
	// begin inline asm
	{	
.reg .f64 data;
	ld.global.ca.f64 data, [%rd32772];
	}
	// end inline asm
	// begin inline asm
	bar.sync 0;
	// end inline asm
	// begin inline asm
	{	
.reg .f64 data;
	ld.global.ca.f64 data, [%rd32772];
	}
	// end inline asm
	// begin inline asm
	bar.sync 0;
	// end inline asm
	// begin inline asm
	{	
.reg .f64 data;
	ld.global.ca.f64 data, [%rd32772];
	}
	// end inline asm
	// begin inline asm
	bar.sync 0;
	// end inline asm
	// begin inline asm
	{	
.reg .f64 data;
	ld.global.ca.f64 data, [%rd32772];
	}
	// end inline asm
	// begin inline asm
	bar.sync 0;
	// end inline asm
	// begin inline asm
	{	
.reg .f64 data;
	ld.global.ca.f64 data, [%rd32772];
	}
	// end inline asm
	// begin inline asm
	bar.sync 0;
	// end inline asm
	// begin inline asm
	{	
.reg .f64 data;
	ld.global.ca.f64 data, [%rd32772];
	}
	// end inline asm
	// begin inline asm
	bar.sync 0;
	// end inline asm
	// begin inline asm
	{	
.reg .f64 data;
	ld.global.ca.f64 data, [%rd32772];
	}
	// end inline asm
	// begin inline asm
	bar.sync 0;
	// end inline asm
	// begin inline asm
	{	
.reg .f64 data;
	ld.global.ca.f64 data, [%rd32772];
	}
	// end inline asm
	// begin inline asm
	bar.sync 0;
	// end inline asm
	// begin inline asm
	{	
.reg .f64 data;
	ld.global.ca.f64 data, [%rd32772];
	}
	// end inline asm
	// begin inline asm
	bar.sync 0;
	// end inline asm
	// begin inline asm
	{	
.reg .f64 data;
	ld.global.ca.f64 data, [%rd32772];
	}
	// end inline asm
	// begin inline asm
	bar.sync 0;
	// end inline asm
	// begin inline asm
	{	
.reg .f64 data;
	ld.global.ca.f64 data, [%rd32772];
	}
	// end inline asm
	// begin inline asm
	bar.sync 0;
	// end inline asm
	// begin inline asm
	{	
.reg .f64 data;
	ld.global.ca.f64 data, [%rd32772];
	}
	// end inline asm
	// begin inline asm
	bar.sync 0;
	// end inline asm
	// begin inline asm
	{	
.reg .f64 data;
	ld.global.ca.f64 data, [%rd32772];
	}
	// end inline asm
	// begin inline asm
	bar.sync 0;
	// end inline asm
	// begin inline asm
	{	
.reg .f64 data;
	ld.global.ca.f64 data, [%rd32772];
	}
	// end inline asm
	// begin inline asm
	bar.sync 0;
	// end inline asm
	// begin inline asm
	{	
.reg .f64 data;
	ld.global.ca.f64 data, [%rd32772];
	}
	// end inline asm
	// begin inline asm
	bar.sync 0;
	// end inline asm
	// begin inline asm
	{	
.reg .f64 data;
	ld.global.ca.f64 data, [%rd32772];
	}
	// end inline asm
	// begin inline asm
	bar.sync 0;
	// end inline asm
	// begin inline asm
	{	
.reg .f64 data;
	ld.global.ca.f64 data, [%rd32772];
	}
	// end inline asm
	// begin inline asm
	bar.sync 0;
	// end inline asm
	// begin inline asm
	{	
.reg .f64 data;
	ld.global.ca.f64 data, [%rd32772];
	}
	// end inline asm
	// begin inline asm
	bar.sync 0;
	// end inline asm
	// begin inline asm
	{	
.reg .f64 data;
	ld.global.ca.f64 data, [%rd32772];
	}
	// end inline asm
	// begin inline asm
	bar.sync 0;
	// end inline asm
	// begin inline asm
	{	
.reg .f64 data;
	ld.global.ca.f64 data, [%rd32772];
	}
	// end inline asm
	// begin inline asm
	bar.sync 0;
	// end inline asm
	// begin inline asm
	{	
.reg .f64 data;
	ld.global.ca.f64 data, [%rd32772];
	}
	// end inline asm
	// begin inline asm
	bar.sync 0;
	// end inline asm
	// begin inline asm
	{	
.reg .f64 data;
	ld.global.ca.f64 data, [%rd32772];
	}
	// end inline asm
	// begin inline asm
	bar.sync 0;
	// end inline asm
	// begin inline asm
	{	
.reg .f64 data;
	ld.global.ca.f64 data, [%rd32772];
	}
	// end inline asm
	// begin inline asm
	bar.sync 0;
	// end inline asm
	// begin inline asm
	{	
.reg .f64 data;
	ld.global.ca.f64 data, [%rd32772];
	}
	// end inline asm
	// begin inline asm
	bar.sync 0;
	// end inline asm
	// begin inline asm
	{	
.reg .f64 data;
	ld.global.ca.f64 data, [%rd32772];
	}
	// end inline asm
	// begin inline asm
	bar.sync 0;
	// end inline asm
	// begin inline asm
	{	
.reg .f64 data;
	ld.global.ca.f64 data, [%rd32772];
	}
	// end inline asm
	// begin inline asm
	bar.sync 0;
	// end inline asm
	// begin inline asm
	{	
.reg .f64 data;
	ld.global.ca.f64 data, [%rd32772];
	}
	// end inline asm
	// begin inline asm
	bar.sync 0;
	// end inline asm
	// begin inline asm
	{	
.reg .f64 data;
	ld.global.ca.f64 data, [%rd32772];
	}
	// end inline asm
	// begin inline asm
	bar.sync 0;
	// end inline asm
	// begin inline asm
	{	
.reg .f64 data;
	ld.global.ca.f64 data, [%rd32772];
	}
	// end inline asm
	// begin inline asm
	bar.sync 0;
	// end inline asm
	// begin inline asm
	{	
.reg .f64 data;
	ld.global.ca.f64 data, [%rd32772];
	}
	// end inline asm
	// begin inline asm
	bar.sync 0;
	// end inline asm
	// begin inline asm
	{	
.reg .f64 data;
	ld.global.ca.f64 data, [%rd32772];
	}
	// end inline asm
	// begin inline asm
	bar.sync 0;
	// end inline asm
	// begin inline asm
	{	
.reg .f64 data;
	ld.global.ca.f64 data, [%rd32772];
	}
	// end inline asm
	// begin inline asm
	bar.sync 0;
	// end inline asm
	// begin inline asm
	{	
.reg .f64 data;
	ld.global.ca.f64 data, [%rd32772];
	}
	// end inline asm
	// begin inline asm
	bar.sync 0;
	// end inline asm
	// begin inline asm
	{	
.reg .f64 data;
	ld.global.ca.f64 data, [%rd32772];
	}
	// end inline asm
	// begin inline asm
	bar.sync 0;
	// end inline asm
	// begin inline asm
	{	
.reg .f64 data;
	ld.global.ca.f64 data, [%rd32772];
	}
	// end inline asm
	// begin inline asm
	bar.sync 0;
	// end inline asm
	// begin inline asm
	{	
.reg .f64 data;
	ld.global.ca.f64 data, [%rd32772];
	}
	// end inline asm
	// begin inline asm
	bar.sync 0;
	// end inline asm
	// begin inline asm
	{	
.reg .f64 data;
	ld.global.ca.f64 data, [%rd32772];
	}
	// end inline asm
	// begin inline asm
	bar.sync 0;
	// end inline asm
	// begin inline asm
	{	
.reg .f64 data;
	ld.global.ca.f64 data, [%rd32772];
	}
	// end inline asm
	// begin inline asm
	bar.sync 0;
	// end inline asm
	// begin inline asm
	{	
.reg .f64 data;
	ld.global.ca.f64 data, [%rd32772];
	}
	// end inline asm
	// begin inline asm
	bar.sync 0;
	// end inline asm
	// begin inline asm
	{	
.reg .f64 data;
	ld.global.ca.f64 data, [%rd32772];
	}
	// end inline asm
	// begin inline asm
	bar.sync 0;
	// end inline asm
	// begin inline asm
	{	
.reg .f64 data;
	ld.global.ca.f64 data, [%rd32772];
	}
	// end inline asm
	// begin inline asm
	bar.sync 0;
	// end inline asm
	// begin inline asm
	{	
.reg .f64 data;
	ld.global.ca.f64 data, [%rd32772];
	}
	// end inline asm
	// begin inline asm
	bar.sync 0;
	// end inline asm
	// begin inline asm
	{	
.reg .f64 data;
	ld.global.ca.f64 data, [%rd32772];
	}
	// end inline asm
	// begin inline asm
	bar.sync 0;
	// end inline asm
	// begin inline asm
	{	
.reg .f64 data;
	ld.global.ca.f64 data, [%rd32772];
	}
	// end inline asm
	// begin inline asm
	bar.sync 0;
	// end inline asm
	// begin inline asm
	{	
.reg .f64 data;
	ld.global.ca.f64 data, [%rd32772];
	}
	// end inline asm
	// begin inline asm
	bar.sync 0;
	// end inline asm
	// begin inline asm
	{	
.reg .f64 data;
	ld.global.ca.f64 data, [%rd32772];
	}
	// end inline asm
	// begin inline asm
	bar.sync 0;
	// end inline asm
	// begin inline asm
	{	
.reg .f64 data;
	ld.global.ca.f64 data, [%rd32772];
	}
	// end inline asm
	// begin inline asm
	bar.sync 0;
	// end inline asm
	// begin inline asm
	{	
.reg .f64 data;
	ld.global.ca.f64 data, [%rd32772];
	}
	// end inline asm
	// begin inline asm
	bar.sync 0;
	// end inline asm
	// begin inline asm
	{	
.reg .f64 data;
	ld.global.ca.f64 data, [%rd32772];
	}
	// end inline asm
	// begin inline asm
	bar.sync 0;
	// end inline asm
	// begin inline asm
	{	
.reg .f64 data;
	ld.global.ca.f64 data, [%rd32772];
	}
	// end inline asm
	// begin inline asm
	bar.sync 0;
	// end inline asm
	// begin inline asm
	{	
.reg .f64 data;
	ld.global.ca.f64 data, [%rd32772];
	}
	// end inline asm
	// begin inline asm
	bar.sync 0;
	// end inline asm
	// begin inline asm
	{	
.reg .f64 data;
	ld.global.ca.f64 data, [%rd32772];
	}
	// end inline asm
	// begin inline asm
	bar.sync 0;
	// end inline asm
	// begin inline asm
	{	
.reg .f64 data;
	ld.global.ca.f64 data, [%rd32772];
	}
	// end inline asm
	// begin inline asm
	bar.sync 0;
	// end inline asm
	// begin inline asm
	{	
.reg .f64 data;
	ld.global.ca.f64 data, [%rd32772];
	}
	// end inline asm
	// begin inline asm
	bar.sync 0;
	// end inline asm
	// begin inline asm
	{	
.reg .f64 data;
	ld.global.ca.f64 data, [%rd32772];
	}
	// end inline asm
	// begin inline asm
	bar.sync 0;
	// end inline asm
	// begin inline asm
	{	
.reg .f64 data;
	ld.global.ca.f64 data, [%rd32772];
	}
	// end inline asm
	// begin inline asm
	bar.sync 0;
	// end inline asm
	// begin inline asm
	{	
.reg .f64 data;
	ld.global.ca.f64 data, [%rd32772];
	}
	// end inline asm
	// begin inline asm
	bar.sync 0;
	// end inline asm
	// begin inline asm
	{	
.reg .f64 data;
	ld.global.ca.f64 data, [%rd32772];
	}
	// end inline asm
	// begin inline asm
	bar.sync 0;
	// end inline asm
	// begin inline asm
	{	
.reg .f64 data;
	ld.global.ca.f64 data, [%rd32772];
	}
	// end inline asm
	// begin inline asm
	bar.sync 0;
	// end inline asm
	// begin inline asm
	{	
.reg .f64 data;
	ld.global.ca.f64 data, [%rd32772];
	}
	// end inline asm
	// begin inline asm
	bar.sync 0;
	// end inline asm
	// begin inline asm
	{	
.reg .f64 data;
	ld.global.ca.f64 data, [%rd32772];
	}
	// end inline asm
	// begin inline asm
	bar.sync 0;
	// end inline asm
	// begin inline asm
	{	
.reg .f64 data;
	ld.global.ca.f64 data, [%rd32772];
	}
	// end inline asm
	// begin inline asm
	bar.sync 0;
	// end inline asm
	// begin inline asm
	{	
.reg .f64 data;
	ld.global.ca.f64 data, [%rd32772];
	}
	// end inline asm
	// begin inline asm
	bar.sync 0;
	// end inline asm
	// begin inline asm
	{	
.reg .f64 data;
	ld.global.ca.f64 data, [%rd32772];
	}
	// end inline asm
	// begin inline asm
	bar.sync 0;
	// end inline asm
	// begin inline asm
	{	
.reg .f64 data;
	ld.global.ca.f64 data, [%rd32772];
	}
	// end inline asm
	// begin inline asm
	bar.sync 0;
	// end inline asm
	// begin inline asm
	{	
.reg .f64 data;
	ld.global.ca.f64 data, [%rd32772];
	}
	// end inline asm
	// begin inline asm
	bar.sync 0;
	// end inline asm
	// begin inline asm
	{	
.reg .f64 data;
	ld.global.ca.f64 data, [%rd32772];
	}
	// end inline asm
	// begin inline asm
	bar.sync 0;
	// end inline asm
	// begin inline asm
	{	
.reg .f64 data;
	ld.global.ca.f64 data, [%rd32772];
	}
	// end inline asm
	// begin inline asm
	bar.sync 0;
	// end inline asm
	// begin inline asm
	{	
.reg .f64 data;
	ld.global.ca.f64 data, [%rd32772];
	}
	// end inline asm
	// begin inline asm
	bar.sync 0;
	// end inline asm
	// begin inline asm
	{	
.reg .f64 data;
	ld.global.ca.f64 data, [%rd32772];
	}
	// end inline asm
	// begin inline asm
	bar.sync 0;
	// end inline asm
	// begin inline asm
	{	
.reg .f64 data;
	ld.global.ca.f64 data, [%rd32772];
	}
	// end inline asm
	// begin inline asm
	bar.sync 0;
	// end inline asm
	// begin inline asm
	{	
.reg .f64 data;
	ld.global.ca.f64 data, [%rd32772];
	}
	// end inline asm
	// begin inline asm
	bar.sync 0;
	// end inline asm
	// begin inline asm
	{	
.reg .f64 data;
	ld.global.ca.f64 data, [%rd32772];
	}
	// end inline asm
	// begin inline asm
	bar.sync 0;
	// end inline asm
	// begin inline asm
	{	
.reg .f64 data;
	ld.global.ca.f64 data, [%rd32772];
	}
	// end inline asm
	// begin inline asm
	bar.sync 0;
	// end inline asm
	// begin inline asm
	{	
.reg .f64 data;
	ld.global.ca.f64 data, [%rd32772];
	}
	// end inline asm
	// begin inline asm
	bar.sync 0;
	// end inline asm
	// begin inline asm
	{	
.reg .f64 data;
	ld.global.ca.f64 data, [%rd32772];
	}
	// end inline asm
	// begin inline asm
	bar.sync 0;
	// end inline asm
	// begin inline asm
	{	
.reg .f64 data;
	ld.global.ca.f64 data, [%rd32772];
	}
	// end inline asm
	// begin inline asm
	bar.sync 0;
	// end inline asm
	// begin inline asm
	{	
.reg .f64 data;
	ld.global.ca.f64 data, [%rd32772];
	}
	// end inline asm
	// begin inline asm
	bar.sync 0;
	// end inline asm
	// begin inline asm
	{	
.reg .f64 data;
	ld.global.ca.f64 data, [%rd32772];
	}
	// end inline asm
	// begin inline asm
	bar.sync 0;
	// end inline asm
	// begin inline asm
	{	
.reg .f64 data;
	ld.global.ca.f64 data, [%rd32772];
	}
	// end inline asm
	// begin inline asm
	bar.sync 0;
	// end inline asm
	// begin inline asm
	{	
.reg .f64 data;
	ld.global.ca.f64 data, [%rd32772];
	}
	// end inline asm
	// begin inline asm
	bar.sync 0;
	// end inline asm
	// begin inline asm
	{	
.reg .f64 data;
	ld.global.ca.f64 data, [%rd32772];
	}
	// end inline asm
	// begin inline asm
	bar.sync 0;
	// end inline asm
	// begin inline asm
	{	
.reg .f64 data;
	ld.global.ca.f64 data, [%rd32772];
	}
	// end inline asm
	// begin inline asm
	bar.sync 0;
	// end inline asm
	// begin inline asm
	{	
.reg .f64 data;
	ld.global.ca.f64 data, [%rd32772];
	}
	// end inline asm
	// begin inline asm
	bar.sync 0;
	// end inline asm
	// begin inline asm
	{	
.reg .f64 data;
	ld.global.ca.f64 data, [%rd32772];
	}
	// end inline asm
	// begin inline asm
	bar.sync 0;
	// end inline asm
	// begin inline asm
	{	
.reg .f64 data;
	ld.global.ca.f64 data, [%rd32772];
	}
	// end inline asm
	// begin inline asm
	bar.sync 0;
	// end inline asm
	// begin inline asm
	{	
.reg .f64 data;
	ld.global.ca.f64 data, [%rd32772];
	}
	// end inline asm
	// begin inline asm
	bar.sync 0;
	// end inline asm
	// begin inline asm
	{	
.reg .f64 data;
	ld.global.ca.f64 data, [%rd32772];
	}
	// end inline asm
	// begin inline asm
	bar.sync 0;
	// end inline asm
	// begin inline asm
	{	
.reg .f64 data;
	ld.global.ca.f64 data, [%rd32772];
	}
	// end inline asm
	// begin inline asm
	bar.sync 0;
	// end inline asm
	// begin inline asm
	{	
.reg .f64 data;
	ld.global.ca.f64 data, [%rd32772];
	}
	// end inline asm
	// begin inline asm
	bar.sync 0;
	// end inline asm
	// begin inline asm
	{	
.reg .f64 data;
	ld.global.ca.f64 data, [%rd32772];
	}
	// end inline asm
	// begin inline asm
	bar.sync 0;
	// end inline asm
	// begin inline asm
	{	
.reg .f64 data;
	ld.global.ca.f64 data, [%rd32772];
	}
	// end inline asm
	// begin inline asm
	bar.sync 0;
	// end inline asm
	// begin inline asm
	{	
.reg .f64 data;
	ld.global.ca.f64 data, [%rd32772];
	}
	// end inline asm
	// begin inline asm
	bar.sync 0;
	// end inline asm
	// begin inline asm
	{	
.reg .f64 data;
	ld.global.ca.f64 data, [%rd32772];
	}
	// end inline asm
	// begin inline asm
	bar.sync 0;
	// end inline asm
	// begin inline asm
	{	
.reg .f64 data;
	ld.global.ca.f64 data, [%rd32772];
	}
	// end inline asm
	// begin inline asm
	bar.sync 0;
	// end inline asm
	// begin inline asm
	{	
.reg .f64 data;
	ld.global.ca.f64 data, [%rd32772];
	}
	// end inline asm
	// begin inline asm
	bar.sync 0;
	// end inline asm
	// begin inline asm
	{	
.reg .f64 data;
	ld.global.ca.f64 data, [%rd32772];
	}
	// end inline asm
	// begin inline asm
	bar.sync 0;
	// end inline asm
	// begin inline asm
	{	
.reg .f64 data;
	ld.global.ca.f64 data, [%rd32772];
	}
	// end inline asm
	// begin inline asm
	bar.sync 0;
	// end inline asm
	// begin inline asm
	{	
.reg .f64 data;
	ld.global.ca.f64 data, [%rd32772];
	}
	// end inline asm
	// begin inline asm
	bar.sync 0;
	// end inline asm
	// begin inline asm
	{	
.reg .f64 data;
	ld.global.ca.f64 data, [%rd32772];
	}
	// end inline asm
	// begin inline asm
	bar.sync 0;
	// end inline asm
	// begin inline asm
	{	
.reg .f64 data;
	ld.global.ca.f64 data, [%rd32772];
	}
	// end inline asm
	// begin inline asm
	bar.sync 0;
	// end inline asm
	// begin inline asm
	{	
.reg .f64 data;
	ld.global.ca.f64 data, [%rd32772];
	}
	// end inline asm
	// begin inline asm
	bar.sync 0;
	// end inline asm
	// begin inline asm
	{	
.reg .f64 data;
	ld.global.ca.f64 data, [%rd32772];
	}
	// end inline asm
	// begin inline asm
	bar.sync 0;
	// end inline asm
	// begin inline asm
	{	
.reg .f64 data;
	ld.global.ca.f64 data, [%rd32772];
	}
	// end inline asm
	// begin inline asm
	bar.sync 0;
	// end inline asm
	// begin inline asm
	{	
.reg .f64 data;
	ld.global.ca.f64 data, [%rd32772];
	}
	// end inline asm
	// begin inline asm
	bar.sync 0;
	// end inline asm
	// begin inline asm
	{	
.reg .f64 data;
	ld.global.ca.f64 data, [%rd32772];
	}
	// end inline asm
	// begin inline asm
	bar.sync 0;
	// end inline asm
	// begin inline asm
	{	
.reg .f64 data;
	ld.global.ca.f64 data, [%rd32772];
	}
	// end inline asm
	// begin inline asm
	bar.sync 0;
	// end inline asm
	// begin inline asm
	{	
.reg .f64 data;
	ld.global.ca.f64 data, [%rd32772];
	}
	// end inline asm
	// begin inline asm
	bar.sync 0;
	// end inline asm
	// begin inline asm
	{	
.reg .f64 data;
	ld.global.ca.f64 data, [%rd32772];
	}
	// end inline asm
	// begin inline asm
	bar.sync 0;
	// end inline asm
	// begin inline asm
	{	
.reg .f64 data;
	ld.global.ca.f64 data, [%rd32772];
	}
	// end inline asm
	// begin inline asm
	bar.sync 0;
	// end inline asm
	// begin inline asm
	{	
.reg .f64 data;
	ld.global.ca.f64 data, [%rd32772];
	}
	// end inline asm
	// begin inline asm
	bar.sync 0;
	// end inline asm
	// begin inline asm
	{	
.reg .f64 data;
	ld.global.ca.f64 data, [%rd32772];
	}
	// end inline asm
	// begin inline asm
	bar.sync 0;
	// end inline asm
	// begin inline asm
	{	
.reg .f64 data;
	ld.global.ca.f64 data, [%rd32772];
	}
	// end inline asm
	// begin inline asm
	bar.sync 0;
	// end inline asm
	// begin inline asm
	{	
.reg .f64 data;
	ld.global.ca.f64 data, [%rd32772];
	}
	// end inline asm
	// begin inline asm
	bar.sync 0;
	// end inline asm
	// begin inline asm
	{	
.reg .f64 data;
	ld.global.ca.f64 data, [%rd32772];
	}
	// end inline asm
	// begin inline asm
	bar.sync 0;
	// end inline asm
	// begin inline asm
	{	
.reg .f64 data;
	ld.global.ca.f64 data, [%rd32772];
	}
	// end inline asm
	// begin inline asm
	bar.sync 0;
	// end inline asm
	// begin inline asm
	{	
.reg .f64 data;
	ld.global.ca.f64 data, [%rd32772];
	}
	// end inline asm
	// begin inline asm
	bar.sync 0;
	// end inline asm
	// begin inline asm
	{	
.reg .f64 data;
	ld.global.ca.f64 data, [%rd32772];
	}
	// end inline asm
	// begin inline asm
	bar.sync 0;
	// end inline asm
	// begin inline asm
	{	
.reg .f64 data;
	ld.global.ca.f64 data, [%rd32772];
	}
	// end inline asm
	// begin inline asm
	bar.sync 0;
	// end inline asm
	// begin inline asm
	{	
.reg .f64 data;
	ld.global.ca.f64 data, [%rd32772];
	}
	// end inline asm
	// begin inline asm
	bar.sync 0;
	// end inline asm
	// begin inline asm
	{	
.reg .f64 data;
	ld.global.ca.f64 data, [%rd32772];
	}
	// end inline asm
	// begin inline asm
	bar.sync 0;
	// end inline asm
	// begin inline asm
	{	
.reg .f64 data;
	ld.global.ca.f64 data, [%rd32772];
	}
	// end inline asm
	// begin inline asm
	bar.sync 0;
	// end inline asm
	// begin inline asm
	{	
.reg .f64 data;
	ld.global.ca.f64 data, [%rd32772];
	}
	// end inline asm
	// begin inline asm
	bar.sync 0;
	// end inline asm
	// begin inline asm
	{	
.reg .f64 data;
	ld.global.ca.f64 data, [%rd32772];
	}
	// end inline asm
	// begin inline asm
	bar.sync 0;
	// end inline asm
	// begin inline asm
	{	
.reg .f64 data;
	ld.global.ca.f64 data, [%rd32772];
	}
	// end inline asm
	// begin inline asm
	bar.sync 0;
	// end inline asm
	// begin inline asm
	{	
.reg .f64 data;
	ld.global.ca.f64 data, [%rd32772];
	}
	// end inline asm
	// begin inline asm
	bar.sync 0;
	// end inline asm
	// begin inline asm
	{	
.reg .f64 data;
	ld.global.ca.f64 data, [%rd32772];
	}
	// end inline asm
	// begin inline asm
	bar.sync 0;
	// end inline asm
	// begin inline asm
	{	
.reg .f64 data;
	ld.global.ca.f64 data, [%rd32772];
	}
	// end inline asm
	// begin inline asm
	bar.sync 0;
	// end inline asm
	// begin inline asm
	{	
.reg .f64 data;
	ld.global.ca.f64 data, [%rd32772];
	}
	// end inline asm
	// begin inline asm
	bar.sync 0;
	// end inline asm
	// begin inline asm
	{	
.reg .f64 data;
	ld.global.ca.f64 data, [%rd32772];
	}
	// end inline asm
	// begin inline asm
	bar.sync 0;
	// end inline asm
	// begin inline asm
	{	
.reg .f64 data;
	ld.global.ca.f64 data, [%rd32772];
	}
	// end inline asm
	// begin inline asm
	bar.sync 0;
	// end inline asm
	// begin inline asm
	{	
.reg .f64 data;
	ld.global.ca.f64 data, [%rd32772];
	}
	// end inline asm
	// begin inline asm
	bar.sync 0;
	// end inline asm
	// begin inline asm
	{	
.reg .f64 data;
	ld.global.ca.f64 data, [%rd32772];
	}
	// end inline asm
	// begin inline asm
	bar.sync 0;
	// end inline asm
	// begin inline asm
	{	
.reg .f64 data;
	ld.global.ca.f64 data, [%rd32772];
	}
	// end inline asm
	// begin inline asm
	bar.sync 0;
	// end inline asm
	// begin inline asm
	{	
.reg .f64 data;
	ld.global.ca.f64 data, [%rd32772];
	}
	// end inline asm
	// begin inline asm
	bar.sync 0;
	// end inline asm
	// begin inline asm
	{	
.reg .f64 data;
	ld.global.ca.f64 data, [%rd32772];
	}
	// end inline asm
	// begin inline asm
	bar.sync 0;
	// end inline asm
	// begin inline asm
	{	
.reg .f64 data;
	ld.global.ca.f64 data, [%rd32772];
	}
	// end inline asm
	// begin inline asm
	bar.sync 0;
	// end inline asm
	// begin inline asm
	{	
.reg .f64 data;
	ld.global.ca.f64 data, [%rd32772];
	}
	// end inline asm
	// begin inline asm
	bar.sync 0;
	// end inline asm
	// begin inline asm
	{	
.reg .f64 data;
	ld.global.ca.f64 data, [%rd32772];
	}
	// end inline asm
	// begin inline asm
	bar.sync 0;
	// end inline asm
	// begin inline asm
	{	
.reg .f64 data;
	ld.global.ca.f64 data, [%rd32772];
	}
	// end inline asm
	// begin inline asm
	bar.sync 0;
	// end inline asm
	// begin inline asm
	{	
.reg .f64 data;
	ld.global.ca.f64 data, [%rd32772];
	}
	// end inline asm
	// begin inline asm
	bar.sync 0;
	// end inline asm
	// begin inline asm
	{	
.reg .f64 data;
	ld.global.ca.f64 data, [%rd32772];
	}
	// end inline asm
	// begin inline asm
	bar.sync 0;
	// end inline asm
	// begin inline asm
	{	
.reg .f64 data;
	ld.global.ca.f64 data, [%rd32772];
	}
	// end inline asm
	// begin inline asm
	bar.sync 0;
	// end inline asm
	// begin inline asm
	{	
.reg .f64 data;
	ld.global.ca.f64 data, [%rd32772];
	}
	// end inline asm
	// begin inline asm
	bar.sync 0;
	// end inline asm
	// begin inline asm
	{	
.reg .f64 data;
	ld.global.ca.f64 data, [%rd32772];
	}
	// end inline asm
	// begin inline asm
	bar.sync 0;
	// end inline asm
	// begin inline asm
	{	
.reg .f64 data;
	ld.global.ca.f64 data, [%rd32772];
	}
	// end inline asm
	// begin inline asm
	bar.sync 0;
	// end inline asm
	// begin inline asm
	{	
.reg .f64 data;
	ld.global.ca.f64 data, [%rd32772];
	}
	// end inline asm
	// begin inline asm
	bar.sync 0;
	// end inline asm
	// begin inline asm
	{	
.reg .f64 data;
	ld.global.ca.f64 data, [%rd32772];
	}
	// end inline asm
	// begin inline asm
	bar.sync 0;
	// end inline asm
	// begin inline asm
	{	
.reg .f64 data;
	ld.global.ca.f64 data, [%rd32772];
	}
	// end inline asm
	// begin inline asm
	bar.sync 0;
	// end inline asm
	// begin inline asm
	{	
.reg .f64 data;
	ld.global.ca.f64 data, [%rd32772];
	}
	// end inline asm
	// begin inline asm
	bar.sync 0;
	// end inline asm
	// begin inline asm
	{	
.reg .f64 data;
	ld.global.ca.f64 data, [%rd32772];
	}
	// end inline asm
	// begin inline asm
	bar.sync 0;
	// end inline asm
	// begin inline asm
	{	
.reg .f64 data;
	ld.global.ca.f64 data, [%rd32772];
	}
	// end inline asm
	// begin inline asm
	bar.sync 0;
	// end inline asm
	// begin inline asm
	{	
.reg .f64 data;
	ld.global.ca.f64 data, [%rd32772];
	}
	// end inline asm
	// begin inline asm
	bar.sync 0;
	// end inline asm
	// begin inline asm
	{	
.reg .f64 data;
	ld.global.ca.f64 data, [%rd32772];
	}
	// end inline asm
	// begin inline asm
	bar.sync 0;
	// end inline asm
	// begin inline asm
	{	
.reg .f64 data;
	ld.global.ca.f64 data, [%rd32772];
	}
	// end inline asm
	// begin inline asm
	bar.sync 0;
	// end inline asm
	// begin inline asm
	{	
.reg .f64 data;
	ld.global.ca.f64 data, [%rd32772];
	}
	// end inline asm
	// begin inline asm
	bar.sync 0;
	// end inline asm
	// begin inline asm
	{	
.reg .f64 data;
	ld.global.ca.f64 data, [%rd32772];
	}
	// end inline asm
	// begin inline asm
	bar.sync 0;
	// end inline asm
	// begin inline asm
	{	
.reg .f64 data;
	ld.global.ca.f64 data, [%rd32772];
	}
	// end inline asm
	// begin inline asm
	bar.sync 0;
	// end inline asm
	// begin inline asm
	{	
.reg .f64 data;
	ld.global.ca.f64 data, [%rd32772];
	}
	// end inline asm
	// begin inline asm
	bar.sync 0;
	// end inline asm
	// begin inline asm
	{	
.reg .f64 data;
	ld.global.ca.f64 data, [%rd32772];
	}
	// end inline asm
	// begin inline asm
	bar.sync 0;
	// end inline asm
	// begin inline asm
	{	
.reg .f64 data;
	ld.global.ca.f64 data, [%rd32772];
	}
	// end inline asm
	// begin inline asm
	bar.sync 0;
	// end inline asm
	// begin inline asm
	{	
.reg .f64 data;
	ld.global.ca.f64 data, [%rd32772];
	}
	// end inline asm
	// begin inline asm
	bar.sync 0;
	// end inline asm
	// begin inline asm
	{	
.reg .f64 data;
	ld.global.ca.f64 data, [%rd32772];
	}
	// end inline asm
	// begin inline asm
	bar.sync 0;
	// end inline asm
	// begin inline asm
	{	
.reg .f64 data;
	ld.global.ca.f64 data, [%rd32772];
	}
	// end inline asm
	// begin inline asm
	bar.sync 0;
	// end inline asm
	// begin inline asm
	{	
.reg .f64 data;
	ld.global.ca.f64 data, [%rd32772];
	}
	// end inline asm
	// begin inline asm
	bar.sync 0;
	// end inline asm
	// begin inline asm
	{	
.reg .f64 data;
	ld.global.ca.f64 data, [%rd32772];
	}
	// end inline asm
	// begin inline asm
	bar.sync 0;
	// end inline asm
	// begin inline asm
	{	
.reg .f64 data;
	ld.global.ca.f64 data, [%rd32772];
	}
	// end inline asm
	// begin inline asm
	bar.sync 0;
	// end inline asm
	// begin inline asm
	{	
.reg .f64 data;
	ld.global.ca.f64 data, [%rd32772];
	}
	// end inline asm
	// begin inline asm
	bar.sync 0;
	// end inline asm
	// begin inline asm
	{	
.reg .f64 data;
	ld.global.ca.f64 data, [%rd32772];
	}
	// end inline asm
	// begin inline asm
	bar.sync 0;
	// end inline asm
	// begin inline asm
	{	
.reg .f64 data;
	ld.global.ca.f64 data, [%rd32772];
	}
	// end inline asm
	// begin inline asm
	bar.sync 0;
	// end inline asm
	// begin inline asm
	{	
.reg .f64 data;
	ld.global.ca.f64 data, [%rd32772];
	}
	// end inline asm
	// begin inline asm
	bar.sync 0;
	// end inline asm
	// begin inline asm
	{	
.reg .f64 data;
	ld.global.ca.f64 data, [%rd32772];
	}
	// end inline asm
	// begin inline asm
	bar.sync 0;
	// end inline asm
	// begin inline asm
	{	
.reg .f64 data;
	ld.global.ca.f64 data, [%rd32772];
	}
	// end inline asm
	// begin inline asm
	bar.sync 0;
	// end inline asm
	// begin inline asm
	{	
.reg .f64 data;
	ld.global.ca.f64 data, [%rd32772];
	}
	// end inline asm
	// begin inline asm
	bar.sync 0;
	// end inline asm
	// begin inline asm
	{	
.reg .f64 data;
	ld.global.ca.f64 data, [%rd32772];
	}
	// end inline asm
	// begin inline asm
	bar.sync 0;
	// end inline asm
	// begin inline asm
	{	
.reg .f64 data;
	ld.global.ca.f64 data, [%rd32772];
	}
	// end inline asm
	// begin inline asm
	bar.sync 0;
	// end inline asm
	// begin inline asm
	{	
.reg .f64 data;
	ld.global.ca.f64 data, [%rd32772];
	}
	// end inline asm
	// begin inline asm
	bar.sync 0;
	// end inline asm
	// begin inline asm
	{	
.reg .f64 data;
	ld.global.ca.f64 data, [%rd32772];
	}
	// end inline asm
	// begin inline asm
	bar.sync 0;
	// end inline asm
	// begin inline asm
	{	
.reg .f64 data;
	ld.global.ca.f64 data, [%rd32772];
	}
	// end inline asm
	// begin inline asm
	bar.sync 0;
	// end inline asm
	// begin inline asm
	{	
.reg .f64 data;
	ld.global.ca.f64 data, [%rd32772];
	}
	// end inline asm
	// begin inline asm
	bar.sync 0;
	// end inline asm
	// begin inline asm
	{	
.reg .f64 data;
	ld.global.ca.f64 data, [%rd32772];
	}
	// end inline asm
	// begin inline asm
	bar.sync 0;
	// end inline asm
	// begin inline asm
	{	
.reg .f64 data;
	ld.global.ca.f64 data, [%rd32772];
	}
	// end inline asm
	// begin inline asm
	bar.sync 0;
	// end inline asm
	// begin inline asm
	{	
.reg .f64 data;
	ld.global.ca.f64 data, [%rd32772];
	}
	// end inline asm
	// begin inline asm
	bar.sync 0;
	// end inline asm
	// begin inline asm
	{	
.reg .f64 data;
	ld.global.ca.f64 data, [%rd32772];
	}
	// end inline asm
	// begin inline asm
	bar.sync 0;
	// end inline asm
	// begin inline asm
	{	
.reg .f64 data;
	ld.global.ca.f64 data, [%rd32772];
	}
	// end inline asm
	// begin inline asm
	bar.sync 0;
	// end inline asm
	// begin inline asm
	{	
.reg .f64 data;
	ld.global.ca.f64 data, [%rd32772];
	}
	// end inline asm
	// begin inline asm
	bar.sync 0;
	// end inline asm
	// begin inline asm
	{	
.reg .f64 data;
	ld.global.ca.f64 data, [%rd32772];
	}
	// end inline asm
	// begin inline asm
	bar.sync 0;
	// end inline asm
	// begin inline asm
	{	
.reg .f64 data;
	ld.global.ca.f64 data, [%rd32772];
	}
	// end inline asm
	// begin inline asm
	bar.sync 0;
	// end inline asm
	// begin inline asm
	{	
.reg .f64 data;
	ld.global.ca.f64 data, [%rd32772];
	}
	// end inline asm
	// begin inline asm
	bar.sync 0;
	// end inline asm
	// begin inline asm
	{	
.reg .f64 data;
	ld.global.ca.f64 data, [%rd32772];
	}
	// end inline asm
	// begin inline asm
	bar.sync 0;
	// end inline asm
	// begin inline asm
	{	
.reg .f64 data;
	ld.global.ca.f64 data, [%rd32772];
	}
	// end inline asm
	// begin inline asm
	bar.sync 0;
	// end inline asm
	// begin inline asm
	{	
.reg .f64 data;
	ld.global.ca.f64 data, [%rd32772];
	}
	// end inline asm
	// begin inline asm
	bar.sync 0;
	// end inline asm
	// begin inline asm
	{	
.reg .f64 data;
	ld.global.ca.f64 data, [%rd32772];
	}
	// end inline asm
	// begin inline asm
	bar.sync 0;
	// end inline asm
	// begin inline asm
	{	
.reg .f64 data;
	ld.global.ca.f64 data, [%rd32772];
	}
	// end inline asm
	// begin inline asm
	bar.sync 0;
	// end inline asm
	// begin inline asm
	{	
.reg .f64 data;
	ld.global.ca.f64 data, [%rd32772];
	}
	// end inline asm
	// begin inline asm
	bar.sync 0;
	// end inline asm
	// begin inline asm
	{	
.reg .f64 data;
	ld.global.ca.f64 data, [%rd32772];
	}
	// end inline asm
	// begin inline asm
	bar.sync 0;
	// end inline asm
	// begin inline asm
	{	
.reg .f64 data;
	ld.global.ca.f64 data, [%rd32772];
	}
	// end inline asm
	// begin inline asm
	bar.sync 0;
	// end inline asm
	// begin inline asm
	{	
.reg .f64 data;
	ld.global.ca.f64 data, [%rd32772];
	}
	// end inline asm
	// begin inline asm
	bar.sync 0;
	// end inline asm
	// begin inline asm
	{	
.reg .f64 data;
	ld.global.ca.f64 data, [%rd32772];
	}
	// end inline asm
	// begin inline asm
	bar.sync 0;
	// end inline asm
	// begin inline asm
	{	
.reg .f64 data;
	ld.global.ca.f64 data, [%rd32772];
	}
	// end inline asm
	// begin inline asm
	bar.sync 0;
	// end inline asm
	// begin inline asm
	{	
.reg .f64 data;
	ld.global.ca.f64 data, [%rd32772];
	}
	// end inline asm
	// begin inline asm
	bar.sync 0;
	// end inline asm
	// begin inline asm
	{	
.reg .f64 data;
	ld.global.ca.f64 data, [%rd32772];
	}
	// end inline asm
	// begin inline asm
	bar.sync 0;
	// end inline asm
	// begin inline asm
	{	
.reg .f64 data;
	ld.global.ca.f64 data, [%rd32772];
	}
	// end inline asm
	// begin inline asm
	bar.sync 0;
	// end inline asm
	// begin inline asm
	{	
.reg .f64 data;
	ld.global.ca.f64 data, [%rd32772];
	}
	// end inline asm
	// begin inline asm
	bar.sync 0;
	// end inline asm
	// begin inline asm
	{	
.reg .f64 data;
	ld.global.ca.f64 data, [%rd32772];
	}
	// end inline asm
	// begin inline asm
	bar.sync 0;
	// end inline asm
	// begin inline asm
	{	
.reg .f64 data;
	ld.global.ca.f64 data, [%rd32772];
	}
	// end inline asm
	// begin inline asm
	bar.sync 0;
	// end inline asm
	// begin inline asm
	{	
.reg .f64 data;
	ld.global.ca.f64 data, [%rd32772];
	}
	// end inline asm
	// begin inline asm
	bar.sync 0;
	// end inline asm
	// begin inline asm
	{	
.reg .f64 data;
	ld.global.ca.f64 data, [%rd32772];
	}
	// end inline asm
	// begin inline asm
	bar.sync 0;
	// end inline asm
	// begin inline asm
	{	
.reg .f64 data;
	ld.global.ca.f64 data, [%rd32772];
	}
	// end inline asm
	// begin inline asm
	bar.sync 0;
	// end inline asm
	// begin inline asm
	{	
.reg .f64 data;
	ld.global.ca.f64 data, [%rd32772];
	}
	// end inline asm
	// begin inline asm
	bar.sync 0;
	// end inline asm
	// begin inline asm
	{	
.reg .f64 data;
	ld.global.ca.f64 data, [%rd32772];
	}
	// end inline asm
	// begin inline asm
	bar.sync 0;
	// end inline asm
	// begin inline asm
	{	
.reg .f64 data;
	ld.global.ca.f64 data, [%rd32772];
	}
	// end inline asm
	// begin inline asm
	bar.sync 0;
	// end inline asm
	// begin inline asm
	{	
.reg .f64 data;
	ld.global.ca.f64 data, [%rd32772];
	}
	// end inline asm
	// begin inline asm
	bar.sync 0;
	// end inline asm
	// begin inline asm
	{	
.reg .f64 data;
	ld.global.ca.f64 data, [%rd32772];
	}
	// end inline asm
	// begin inline asm
	bar.sync 0;
	// end inline asm
	// begin inline asm
	{	
.reg .f64 data;
	ld.global.ca.f64 data, [%rd32772];
	}
	// end inline asm
	// begin inline asm
	bar.sync 0;
	// end inline asm
	// begin inline asm
	{	
.reg .f64 data;
	ld.global.ca.f64 data, [%rd32772];
	}
	// end inline asm
	// begin inline asm
	bar.sync 0;
	// end inline asm
	// begin inline asm
	{	
.reg .f64 data;
	ld.global.ca.f64 data, [%rd32772];
	}
	// end inline asm
	// begin inline asm
	bar.sync 0;
	// end inline asm
	// begin inline asm
	{	
.reg .f64 data;
	ld.global.ca.f64 data, [%rd32772];
	}
	// end inline asm
	// begin inline asm
	bar.sync 0;
	// end inline asm
	// begin inline asm
	{	
.reg .f64 data;
	ld.global.ca.f64 data, [%rd32772];
	}
	// end inline asm
	// begin inline asm
	bar.sync 0;
	// end inline asm
	// begin inline asm
	{	
.reg .f64 data;
	ld.global.ca.f64 data, [%rd32772];
	}
	// end inline asm
	// begin inline asm
	bar.sync 0;
	// end inline asm
	// begin inline asm
	{	
.reg .f64 data;
	ld.global.ca.f64 data, [%rd32772];
	}
	// end inline asm
	// begin inline asm
	bar.sync 0;
	// end inline asm
	// begin inline asm
	{	
.reg .f64 data;
	ld.global.ca.f64 data, [%rd32772];
	}
	// end inline asm
	// begin inline asm
	bar.sync 0;
	// end inline asm
	// begin inline asm
	{	
.reg .f64 data;
	ld.global.ca.f64 data, [%rd32772];
	}
	// end inline asm
	// begin inline asm
	bar.sync 0;
	// end inline asm
	// begin inline asm
	{	
.reg .f64 data;
	ld.global.ca.f64 data, [%rd32772];
	}
	// end inline asm
	// begin inline asm
	bar.sync 0;
	// end inline asm
	// begin inline asm
	{	
.reg .f64 data;
	ld.global.ca.f64 data, [%rd32772];
	}
	// end inline asm
	// begin inline asm
	bar.sync 0;
	// end inline asm
	// begin inline asm
	{	
.reg .f64 data;
	ld.global.ca.f64 data, [%rd32772];
	}
	// end inline asm
	// begin inline asm
	bar.sync 0;
	// end inline asm
	// begin inline asm
	{	
.reg .f64 data;
	ld.global.ca.f64 data, [%rd32772];
	}
	// end inline asm
	// begin inline asm
	bar.sync 0;
	// end inline asm
	// begin inline asm
	{	
.reg .f64 data;
	ld.global.ca.f64 data, [%rd32772];
	}
	// end inline asm
	// begin inline asm
	bar.sync 0;
	// end inline asm
	// begin inline asm
	{	
.reg .f64 data;
	ld.global.ca.f64 data, [%rd32772];
	}
	// end inline asm
	// begin inline asm
	bar.sync 0;
	// end inline asm
	// begin inline asm
	{	
.reg .f64 data;
	ld.global.ca.f64 data, [%rd32772];
	}
	// end inline asm
	// begin inline asm
	bar.sync 0;
	// end inline asm
	// begin inline asm
	{	
.reg .f64 data;
	ld.global.ca.f64 data, [%rd32772];
	}
	// end inline asm
	// begin inline asm
	bar.sync 0;
	// end inline asm
	// begin inline asm
	{	
.reg .f64 data;
	ld.global.ca.f64 data, [%rd32772];
	}
	// end inline asm
	// begin inline asm
	bar.sync 0;
	// end inline asm
	// begin inline asm
	{	
.reg .f64 data;
	ld.global.ca.f64 data, [%rd32772];
	}
	// end inline asm
	// begin inline asm
	bar.sync 0;
	// end inline asm
	// begin inline asm
	{	
.reg .f64 data;
	ld.global.ca.f64 data, [%rd32772];
	}
	// end inline asm
	// begin inline asm
	bar.sync 0;
	// end inline asm
	// begin inline asm
	{	
.reg .f64 data;
	ld.global.ca.f64 data, [%rd32772];
	}
	// end inline asm
	// begin inline asm
	bar.sync 0;
	// end inline asm
	// begin inline asm
	{	
.reg .f64 data;
	ld.global.ca.f64 data, [%rd32772];
	}
	// end inline asm
	// begin inline asm
	bar.sync 0;
	// end inline asm
	// begin inline asm
	{	
.reg .f64 data;
	ld.global.ca.f64 data, [%rd32772];
	}
	// end inline asm
	// begin inline asm
	bar.sync 0;
	// end inline asm
	// begin inline asm
	{	
.reg .f64 data;
	ld.global.ca.f64 data, [%rd32772];
	}
	// end inline asm
	// begin inline asm
	bar.sync 0;
	// end inline asm
	// begin inline asm
	{	
.reg .f64 data;
	ld.global.ca.f64 data, [%rd32772];
	}
	// end inline asm
	// begin inline asm
	bar.sync 0;
	// end inline asm
	// begin inline asm
	{	
.reg .f64 data;
	ld.global.ca.f64 data, [%rd32772];
	}
	// end inline asm
	// begin inline asm
	bar.sync 0;
	// end inline asm
	// begin inline asm
	{	
.reg .f64 data;
	ld.global.ca.f64 data, [%rd32772];
	}
	// end inline asm
	// begin inline asm
	bar.sync 0;
	// end inline asm
	// begin inline asm
	{	
.reg .f64 data;
	ld.global.ca.f64 data, [%rd32772];
	}
	// end inline asm
	// begin inline asm
	bar.sync 0;
	// end inline asm
	// begin inline asm
	{	
.reg .f64 data;
	ld.global.ca.f64 data, [%rd32772];
	}
	// end inline asm
	// begin inline asm
	bar.sync 0;
	// end inline asm
	// begin inline asm
	{	
.reg .f64 data;
	ld.global.ca.f64 data, [%rd32772];
	}
	// end inline asm
	// begin inline asm
	bar.sync 0;
	// end inline asm
	// begin inline asm
	{	
.reg .f64 data;
	ld.global.ca.f64 data, [%rd32772];
	}
	// end inline asm
	// begin inline asm
	bar.sync 0;
	// end inline asm
	// begin inline asm
	{	
.reg .f64 data;
	ld.global.ca.f64 data, [%rd32772];
	}
	// end inline asm
	// begin inline asm
	bar.sync 0;
	// end inline asm
	// begin inline asm
	{	
.reg .f64 data;
	ld.global.ca.f64 data, [%rd32772];
	}
	// end inline asm
	// begin inline asm
	bar.sync 0;
	// end inline asm
	// begin inline asm
	{	
.reg .f64 data;
	ld.global.ca.f64 data, [%rd32772];
	}
	// end inline asm
	// begin inline asm
	bar.sync 0;
	// end inline asm
	// begin inline asm
	{	
.reg .f64 data;
	ld.global.ca.f64 data, [%rd32772];
	}
	// end inline asm
	// begin inline asm
	bar.sync 0;
	// end inline asm
	// begin inline asm
	{	
.reg .f64 data;
	ld.global.ca.f64 data, [%rd32772];
	}
	// end inline asm
	// begin inline asm
	bar.sync 0;
	// end inline asm
	// begin inline asm
	{	
.reg .f64 data;
	ld.global.ca.f64 data, [%rd32772];
	}
	// end inline asm
	// begin inline asm
	bar.sync 0;
	// end inline asm
	// begin inline asm
	{	
.reg .f64 data;
	ld.global.ca.f64 data, [%rd32772];
	}
	// end inline asm
	// begin inline asm
	bar.sync 0;
	// end inline asm
	// begin inline asm
	{	
.reg .f64 data;
	ld.global.ca.f64 data, [%rd32772];
	}
	// end inline asm
	// begin inline asm
	bar.sync 0;
	// end inline asm
	// begin inline asm
	{	
.reg .f64 data;
	ld.global.ca.f64 data, [%rd32772];
	}
	// end inline asm
	// begin inline asm
	bar.sync 0;
	// end inline asm
	// begin inline asm
	{	
.reg .f64 data;
	ld.global.ca.f64 data, [%rd32772];
	}
	// end inline asm
	// begin inline asm
	bar.sync 0;
	// end inline asm
	// begin inline asm
	{	
.reg .f64 data;
	ld.global.ca.f64 data, [%rd32772];
	}
	// end inline asm
	// begin inline asm
	bar.sync 0;
	// end inline asm
	// begin inline asm
	{	
.reg .f64 data;
	ld.global.ca.f64 data, [%rd32772];
	}
	// end inline asm
	// begin inline asm
	bar.sync 0;
	// end inline asm
	// begin inline asm
	{	
.reg .f64 data;
	ld.global.ca.f64 data, [%rd32772];
	}
	// end inline asm
	// begin inline asm
	bar.sync 0;
	// end inline asm
	// begin inline asm
	{	
.reg .f64 data;
	ld.global.ca.f64 data, [%rd32772];
	}
	// end inline asm
	// begin inline asm
	bar.sync 0;
	// end inline asm
	// begin inline asm
	{	
.reg .f64 data;
	ld.global.ca.f64 data, [%rd32772];
	}
	// end inline asm
	// begin inline asm
	bar.sync 0;
	// end inline asm
	// begin inline asm
	{	
.reg .f64 data;
	ld.global.ca.f64 data, [%rd32772];
	}
	// end inline asm
	// begin inline asm
	bar.sync 0;
	// end inline asm
	// begin inline asm
	{	
.reg .f64 data;
	ld.global.ca.f64 data, [%rd32772];
	}
	// end inline asm
	// begin inline asm
	bar.sync 0;
	// end inline asm
	// begin inline asm
	{	
.reg .f64 data;
	ld.global.ca.f64 data, [%rd32772];
	}
	// end inline asm
	// begin inline asm
	bar.sync 0;
	// end inline asm
	// begin inline asm
	{	
.reg .f64 data;
	ld.global.ca.f64 data, [%rd32772];
	}
	// end inline asm
	// begin inline asm
	bar.sync 0;
	// end inline asm
	// begin inline asm
	{	
.reg .f64 data;
	ld.global.ca.f64 data, [%rd32772];
	}
	// end inline asm
	// begin inline asm
	bar.sync 0;
	// end inline asm
	// begin inline asm
	{	
.reg .f64 data;
	ld.global.ca.f64 data, [%rd32772];
	}
	// end inline asm
	// begin inline asm
	bar.sync 0;
	// end inline asm
	// begin inline asm
	{	
.reg .f64 data;
	ld.global.ca.f64 data, [%rd32772];
	}
	// end inline asm
	// begin inline asm
	bar.sync 0;
	// end inline asm
	// begin inline asm
	{	
.reg .f64 data;
	ld.global.ca.f64 data, [%rd32772];
	}
	// end inline asm
	// begin inline asm
	bar.sync 0;
	// end inline asm
	// begin inline asm
	{	
.reg .f64 data;
	ld.global.ca.f64 data, [%rd32772];
	}
	// end inline asm
	// begin inline asm
	bar.sync 0;
	// end inline asm
	// begin inline asm
	{	
.reg .f64 data;
	ld.global.ca.f64 data, [%rd32772];
	}
	// end inline asm
	// begin inline asm
	bar.sync 0;
	// end inline asm
	// begin inline asm
	{	
.reg .f64 data;
	ld.global.ca.f64 data, [%rd32772];
	}
	// end inline asm
	// begin inline asm
	bar.sync 0;
	// end inline asm
	// begin inline asm
	{	
.reg .f64 data;
	ld.global.ca.f64 data, [%rd32772];
	}
	// end inline asm
	// begin inline asm
	bar.sync 0;
	// end inline asm
	// begin inline asm
	{	
.reg .f64 data;
	ld.global.ca.f64 data, [%rd32772];
	}
	// end inline asm
	// begin inline asm
	bar.sync 0;
	// end inline asm
	// begin inline asm
	{	
.reg .f64 data;
	ld.global.ca.f64 data, [%rd32772];
	}
	// end inline asm
	// begin inline asm
	bar.sync 0;
	// end inline asm
	// begin inline asm
	{	
.reg .f64 data;
	ld.global.ca.f64 data, [%rd32772];
	}
	// end inline asm
	// begin inline asm
	bar.sync 0;
	// end inline asm
	// begin inline asm
	{	
.reg .f64 data;
	ld.global.ca.f64 data, [%rd32772];
	}
	// end inline asm
	// begin inline asm
	bar.sync 0;
	// end inline asm
	// begin inline asm
	{	
.reg .f64 data;
	ld.global.ca.f64 data, [%rd32772];
	}
	// end inline asm
	// begin inline asm
	bar.sync 0;
	// end inline asm
	// begin inline asm
	{	
.reg .f64 data;
	ld.global.ca.f64 data, [%rd32772];
	}
	// end inline asm
	// begin inline asm
	bar.sync 0;
	// end inline asm
	// begin inline asm
	{	
.reg .f64 data;
	ld.global.ca.f64 data, [%rd32772];
	}
	// end inline asm
	// begin inline asm
	bar.sync 0;
	// end inline asm
	// begin inline asm
	{	
.reg .f64 data;
	ld.global.ca.f64 data, [%rd32772];
	}
	// end inline asm
	// begin inline asm
	bar.sync 0;
	// end inline asm
	// begin inline asm
	{	
.reg .f64 data;
	ld.global.ca.f64 data, [%rd32772];
	}
	// end inline asm
	// begin inline asm
	bar.sync 0;
	// end inline asm
	// begin inline asm
	{	
.reg .f64 data;
	ld.global.ca.f64 data, [%rd32772];
	}
	// end inline asm
	// begin inline asm
	bar.sync 0;
	// end inline asm
	// begin inline asm
	{	
.reg .f64 data;
	ld.global.ca.f64 data, [%rd32772];
	}
	// end inline asm
	// begin inline asm
	bar.sync 0;
	// end inline asm
	// begin inline asm
	{	
.reg .f64 data;
	ld.global.ca.f64 data, [%rd32772];
	}
	// end inline asm
	// begin inline asm
	bar.sync 0;
	// end inline asm
	// begin inline asm
	{	
.reg .f64 data;
	ld.global.ca.f64 data, [%rd32772];
	}
	// end inline asm
	// begin inline asm
	bar.sync 0;
	// end inline asm
	// begin inline asm
	{	
.reg .f64 data;
	ld.global.ca.f64 data, [%rd32772];
	}
	// end inline asm
	// begin inline asm
	bar.sync 0;
	// end inline asm
	// begin inline asm
	{	
.reg .f64 data;
	ld.global.ca.f64 data, [%rd32772];
	}
	// end inline asm
	// begin inline asm
	bar.sync 0;
	// end inline asm
	// begin inline asm
	{	
.reg .f64 data;
	ld.global.ca.f64 data, [%rd32772];
	}
	// end inline asm
	// begin inline asm
	bar.sync 0;
	// end inline asm
	// begin inline asm
	{	
.reg .f64 data;
	ld.global.ca.f64 data, [%rd32772];
	}
	// end inline asm
	// begin inline asm
	bar.sync 0;
	// end inline asm
	// begin inline asm
	{	
.reg .f64 data;
	ld.global.ca.f64 data, [%rd32772];
	}
	// end inline asm
	// begin inline asm
	bar.sync 0;
	// end inline asm
	// begin inline asm
	{	
.reg .f64 data;
	ld.global.ca.f64 data, [%rd32772];
	}
	// end inline asm
	// begin inline asm
	bar.sync 0;
	// end inline asm
	// begin inline asm
	{	
.reg .f64 data;
	ld.global.ca.f64 data, [%rd32772];
	}
	// end inline asm
	// begin inline asm
	bar.sync 0;
	// end inline asm
	// begin inline asm
	{	
.reg .f64 data;
	ld.global.ca.f64 data, [%rd32772];
	}
	// end inline asm
	// begin inline asm
	bar.sync 0;
	// end inline asm
	// begin inline asm
	{	
.reg .f64 data;
	ld.global.ca.f64 data, [%rd32772];
	}
	// end inline asm
	// begin inline asm
	bar.sync 0;
	// end inline asm
	// begin inline asm
	{	
.reg .f64 data;
	ld.global.ca.f64 data, [%rd32772];
	}
	// end inline asm
	// begin inline asm
	bar.sync 0;
	// end inline asm
	// begin inline asm
	{	
.reg .f64 data;
	ld.global.ca.f64 data, [%rd32772];
	}
	// end inline asm
	// begin inline asm
	bar.sync 0;
	// end inline asm
	// begin inline asm
	{	
.reg .f64 data;
	ld.global.ca.f64 data, [%rd32772];
	}
	// end inline asm
	// begin inline asm
	bar.sync 0;
	// end inline asm
	// begin inline asm
	{	
.reg .f64 data;
	ld.global.ca.f64 data, [%rd32772];
	}
	// end inline asm
	// begin inline asm
	bar.sync 0;
	// end inline asm
	// begin inline asm
	{	
.reg .f64 data;
	ld.global.ca.f64 data, [%rd32772];
	}
	// end inline asm
	// begin inline asm
	bar.sync 0;
	// end inline asm
	// begin inline asm
	{	
.reg .f64 data;
	ld.global.ca.f64 data, [%rd32772];
	}
	// end inline asm
	// begin inline asm
	bar.sync 0;
	// end inline asm
	// begin inline asm
	{	
.reg .f64 data;
	ld.global.ca.f64 data, [%rd32772];
	}
	// end inline asm
	// begin inline asm
	bar.sync 0;
	// end inline asm
	// begin inline asm
	{	
.reg .f64 data;
	ld.global.ca.f64 data, [%rd32772];
	}
	// end inline asm
	// begin inline asm
	bar.sync 0;
	// end inline asm
	// begin inline asm
	{	
.reg .f64 data;
	ld.global.ca.f64 data, [%rd32772];
	}
	// end inline asm
	// begin inline asm
	bar.sync 0;
	// end inline asm
	// begin inline asm
	{	
.reg .f64 data;
	ld.global.ca.f64 data, [%rd32772];
	}
	// end inline asm
	// begin inline asm
	bar.sync 0;
	// end inline asm
	// begin inline asm
	{	
.reg .f64 data;
	ld.global.ca.f64 data, [%rd32772];
	}
	// end inline asm
	// begin inline asm
	bar.sync 0;
	// end inline asm
	// begin inline asm
	{	
.reg .f64 data;
	ld.global.ca.f64 data, [%rd32772];
	}
	// end inline asm
	// begin inline asm
	bar.sync 0;
	// end inline asm
	// begin inline asm
	{	
.reg .f64 data;
	ld.global.ca.f64 data, [%rd32772];
	}
	// end inline asm
	// begin inline asm
	bar.sync 0;
	// end inline asm
	// begin inline asm
	{	
.reg .f64 data;
	ld.global.ca.f64 data, [%rd32772];
	}
	// end inline asm
	// begin inline asm
	bar.sync 0;
	// end inline asm
	// begin inline asm
	{	
.reg .f64 data;
	ld.global.ca.f64 data, [%rd32772];
	}
	// end inline asm
	// begin inline asm
	bar.sync 0;
	// end inline asm
	// begin inline asm
	{	
.reg .f64 data;
	ld.global.ca.f64 data, [%rd32772];
	}
	// end inline asm
	// begin inline asm
	bar.sync 0;
	// end inline asm
	// begin inline asm
	{	
.reg .f64 data;
	ld.global.ca.f64 data, [%rd32772];
	}
	// end inline asm
	// begin inline asm
	bar.sync 0;
	// end inline asm
	// begin inline asm
	{	
.reg .f64 data;
	ld.global.ca.f64 data, [%rd32772];
	}
	// end inline asm
	// begin inline asm
	bar.sync 0;
	// end inline asm
	// begin inline asm
	{	
.reg .f64 data;
	ld.global.ca.f64 data, [%rd32772];
	}
	// end inline asm
	// begin inline asm
	bar.sync 0;
	// end inline asm
	// begin inline asm
	{	
.reg .f64 data;
	ld.global.ca.f64 data, [%rd32772];
	}
	// end inline asm
	// begin inline asm
	bar.sync 0;
	// end inline asm
	// begin inline asm
	{	
.reg .f64 data;
	ld.global.ca.f64 data, [%rd32772];
	}
	// end inline asm
	// begin inline asm
	bar.sync 0;
	// end inline asm
	// begin inline asm
	{	
.reg .f64 data;
	ld.global.ca.f64 data, [%rd32772];
	}
	// end inline asm
	// begin inline asm
	bar.sync 0;
	// end inline asm
	// begin inline asm
	{	
.reg .f64 data;
	ld.global.ca.f64 data, [%rd32772];
	}
	// end inline asm
	// begin inline asm
	bar.sync 0;
	// end inline asm
	// begin inline asm
	{	
.reg .f64 data;
	ld.global.ca.f64 data, [%rd32772];
	}
	// end inline asm
	// begin inline asm
	bar.sync 0;
	// end inline asm
	// begin inline asm
	{	
.reg .f64 data;
	ld.global.ca.f64 data, [%rd32772];
	}
	// end inline asm
	// begin inline asm
	bar.sync 0;
	// end inline asm
	// begin inline asm
	{	
.reg .f64 data;
	ld.global.ca.f64 data, [%rd32772];
	}
	// end inline asm
	// begin inline asm
	bar.sync 0;
	// end inline asm
	// begin inline asm
	{	
.reg .f64 data;
	ld.global.ca.f64 data, [%rd32772];
	}
	// end inline asm
	// begin inline asm
	bar.sync 0;
	// end inline asm
	// begin inline asm
	{	
.reg .f64 data;
	ld.global.ca.f64 data, [%rd32772];
	}
	// end inline asm
	// begin inline asm
	bar.sync 0;
	// end inline asm
	// begin inline asm
	{	
.reg .f64 data;
	ld.global.ca.f64 data, [%rd32772];
	}
	// end inline asm
	// begin inline asm
	bar.sync 0;
	// end inline asm
	// begin inline asm
	{	
.reg .f64 data;
	ld.global.ca.f64 data, [%rd32772];
	}
	// end inline asm
	// begin inline asm
	bar.sync 0;
	// end inline asm
	// begin inline asm
	{	
.reg .f64 data;
	ld.global.ca.f64 data, [%rd32772];
	}
	// end inline asm
	// begin inline asm
	bar.sync 0;
	// end inline asm
	// begin inline asm
	{	
.reg .f64 data;
	ld.global.ca.f64 data, [%rd32772];
	}
	// end inline asm
	// begin inline asm
	bar.sync 0;
	// end inline asm
	// begin inline asm
	{	
.reg .f64 data;
	ld.global.ca.f64 data, [%rd32772];
	}
	// end inline asm
	// begin inline asm
	bar.sync 0;
	// end inline asm
	// begin inline asm
	{	
.reg .f64 data;
	ld.global.ca.f64 data, [%rd32772];
	}
	// end inline asm
	// begin inline asm
	bar.sync 0;
	// end inline asm
	// begin inline asm
	{	
.reg .f64 data;
	ld.global.ca.f64 data, [%rd32772];
	}
	// end inline asm
	// begin inline asm
	bar.sync 0;
	// end inline asm
	// begin inline asm
	{	
.reg .f64 data;
	ld.global.ca.f64 data, [%rd32772];
	}
	// end inline asm
	// begin inline asm
	bar.sync 0;
	// end inline asm
	// begin inline asm
	{	
.reg .f64 data;
	ld.global.ca.f64 data, [%rd32772];
	}
	// end inline asm
	// begin inline asm
	bar.sync 0;
	// end inline asm
	// begin inline asm
	{	
.reg .f64 data;
	ld.global.ca.f64 data, [%rd32772];
	}
	// end inline asm
	// begin inline asm
	bar.sync 0;
	// end inline asm
	// begin inline asm
	{	
.reg .f64 data;
	ld.global.ca.f64 data, [%rd32772];
	}
	// end inline asm
	// begin inline asm
	bar.sync 0;
	// end inline asm
	// begin inline asm
	{	
.reg .f64 data;
	ld.global.ca.f64 data, [%rd32772];
	}
	// end inline asm
	// begin inline asm
	bar.sync 0;
	// end inline asm
	// begin inline asm
	{	
.reg .f64 data;
	ld.global.ca.f64 data, [%rd32772];
	}
	// end inline asm
	// begin inline asm
	bar.sync 0;
	// end inline asm
	// begin inline asm
	{	
.reg .f64 data;
	ld.global.ca.f64 data, [%rd32772];
	}
	// end inline asm
	// begin inline asm
	bar.sync 0;
	// end inline asm
	// begin inline asm
	{	
.reg .f64 data;
	ld.global.ca.f64 data, [%rd32772];
	}
	// end inline asm
	// begin inline asm
	bar.sync 0;
	// end inline asm
	// begin inline asm
	{	
.reg .f64 data;
	ld.global.ca.f64 data, [%rd32772];
	}
	// end inline asm
	// begin inline asm
	bar.sync 0;
	// end inline asm
	// begin inline asm
	{	
.reg .f64 data;
	ld.global.ca.f64 data, [%rd32772];
	}
	// end inline asm
	// begin inline asm
	bar.sync 0;
	// end inline asm
	// begin inline asm
	{	
.reg .f64 data;
	ld.global.ca.f64 data, [%rd32772];
	}
	// end inline asm
	// begin inline asm
	bar.sync 0;
	// end inline asm
	// begin inline asm
	{	
.reg .f64 data;
	ld.global.ca.f64 data, [%rd32772];
	}
	// end inline asm
	// begin inline asm
	bar.sync 0;
	// end inline asm
	// begin inline asm
	{	
.reg .f64 data;
	ld.global.ca.f64 data, [%rd32772];
	}
	// end inline asm
	// begin inline asm
	bar.sync 0;
	// end inline asm
	// begin inline asm
	{	
.reg .f64 data;
	ld.global.ca.f64 data, [%rd32772];
	}
	// end inline asm
	// begin inline asm
	bar.sync 0;
	// end inline asm
	// begin inline asm
	{	
.reg .f64 data;
	ld.global.ca.f64 data, [%rd32772];
	}
	// end inline asm
	// begin inline asm
	bar.sync 0;
	// end inline asm
	// begin inline asm
	{	
.reg .f64 data;
	ld.global.ca.f64 data, [%rd32772];
	}
	// end inline asm
	// begin inline asm
	bar.sync 0;
	// end inline asm
	// begin inline asm
	{	
.reg .f64 data;
	ld.global.ca.f64 data, [%rd32772];
	}
	// end inline asm
	// begin inline asm
	bar.sync 0;
	// end inline asm
	// begin inline asm
	{	
.reg .f64 data;
	ld.global.ca.f64 data, [%rd32772];
	}
	// end inline asm
	// begin inline asm
	bar.sync 0;
	// end inline asm
	// begin inline asm
	{	
.reg .f64 data;
	ld.global.ca.f64 data, [%rd32772];
	}
	// end inline asm
	// begin inline asm
	bar.sync 0;
	// end inline asm
	// begin inline asm
	{	
.reg .f64 data;
	ld.global.ca.f64 data, [%rd32772];
	}
	// end inline asm
	// begin inline asm
	bar.sync 0;
	// end inline asm
	// begin inline asm
	{	
.reg .f64 data;
	ld.global.ca.f64 data, [%rd32772];
	}
	// end inline asm
	// begin inline asm
	bar.sync 0;
	// end inline asm
	// begin inline asm
	{	
.reg .f64 data;
	ld.global.ca.f64 data, [%rd32772];
	}
	// end inline asm
	// begin inline asm
	bar.sync 0;
	// end inline asm
	// begin inline asm
	{	
.reg .f64 data;
	ld.global.ca.f64 data, [%rd32772];
	}
	// end inline asm
	// begin inline asm
	bar.sync 0;
	// end inline asm
	// begin inline asm
	{	
.reg .f64 data;
	ld.global.ca.f64 data, [%rd32772];
	}
	// end inline asm
	// begin inline asm
	bar.sync 0;
	// end inline asm
	// begin inline asm
	{	
.reg .f64 data;
	ld.global.ca.f64 data, [%rd32772];
	}
	// end inline asm
	// begin inline asm
	bar.sync 0;
	// end inline asm
	// begin inline asm
	{	
.reg .f64 data;
	ld.global.ca.f64 data, [%rd32772];
	}
	// end inline asm
	// begin inline asm
	bar.sync 0;
	// end inline asm
	// begin inline asm
	{	
.reg .f64 data;
	ld.global.ca.f64 data, [%rd32772];
	}
	// end inline asm
	// begin inline asm
	bar.sync 0;
	// end inline asm
	// begin inline asm
	{	
.reg .f64 data;
	ld.global.ca.f64 data, [%rd32772];
	}
	// end inline asm
	// begin inline asm
	bar.sync 0;
	// end inline asm
	// begin inline asm
	{	
.reg .f64 data;
	ld.global.ca.f64 data, [%rd32772];
	}
	// end inline asm
	// begin inline asm
	bar.sync 0;
	// end inline asm
	// begin inline asm
	{	
.reg .f64 data;
	ld.global.ca.f64 data, [%rd32772];
	}
	// end inline asm
	// begin inline asm
	bar.sync 0;
	// end inline asm
	// begin inline asm
	{	
.reg .f64 data;
	ld.global.ca.f64 data, [%rd32772];
	}
	// end inline asm
	// begin inline asm
	bar.sync 0;
	// end inline asm
	// begin inline asm
	{	
.reg .f64 data;
	ld.global.ca.f64 data, [%rd32772];
	}
	// end inline asm
	// begin inline asm
	bar.sync 0;
	// end inline asm
	// begin inline asm
	{	
.reg .f64 data;
	ld.global.ca.f64 data, [%rd32772];
	}
	// end inline asm
	// begin inline asm
	bar.sync 0;
	// end inline asm
	// begin inline asm
	{	
.reg .f64 data;
	ld.global.ca.f64 data, [%rd32772];
	}
	// end inline asm
	// begin inline asm
	bar.sync 0;
	// end inline asm
	// begin inline asm
	{	
.reg .f64 data;
	ld.global.ca.f64 data, [%rd32772];
	}
	// end inline asm
	// begin inline asm
	bar.sync 0;
	// end inline asm
	// begin inline asm
	{	
.reg .f64 data;
	ld.global.ca.f64 data, [%rd32772];
	}
	// end inline asm
	// begin inline asm
	bar.sync 0;
	// end inline asm
	// begin inline asm
	{	
.reg .f64 data;
	ld.global.ca.f64 data, [%rd32772];
	}
	// end inline asm
	// begin inline asm
	bar.sync 0;
	// end inline asm
	// begin inline asm
	{	
.reg .f64 data;
	ld.global.ca.f64 data, [%rd32772];
	}
	// end inline asm
	// begin inline asm
	bar.sync 0;
	// end inline asm
	// begin inline asm
	{	
.reg .f64 data;
	ld.global.ca.f64 data, [%rd32772];
	}
	// end inline asm
	// begin inline asm
	bar.sync 0;
	// end inline asm
	// begin inline asm
	{	
.reg .f64 data;
	ld.global.ca.f64 data, [%rd32772];
	}
	// end inline asm
	// begin inline asm
	bar.sync 0;
	// end inline asm
	// begin inline asm
	{	
.reg .f64 data;
	ld.global.ca.f64 data, [%rd32772];
	}
	// end inline asm
	// begin inline asm
	bar.sync 0;
	// end inline asm
	// begin inline asm
	{	
.reg .f64 data;
	ld.global.ca.f64 data, [%rd32772];
	}
	// end inline asm
	// begin inline asm
	bar.sync 0;
	// end inline asm
	// begin inline asm
	{	
.reg .f64 data;
	ld.global.ca.f64 data, [%rd32772];
	}
	// end inline asm
	// begin inline asm
	bar.sync 0;
	// end inline asm
	// begin inline asm
	{	
.reg .f64 data;
	ld.global.ca.f64 data, [%rd32772];
	}
	// end inline asm
	// begin inline asm
	bar.sync 0;
	// end inline asm
	// begin inline asm
	{	
.reg .f64 data;
	ld.global.ca.f64 data, [%rd32772];
	}
	// end inline asm
	// begin inline asm
	bar.sync 0;
	// end inline asm
	// begin inline asm
	{	
.reg .f64 data;
	ld.global.ca.f64 data, [%rd32772];
	}
	// end inline asm
	// begin inline asm
	bar.sync 0;
	// end inline asm
	// begin inline asm
	{	
.reg .f64 data;
	ld.global.ca.f64 data, [%rd32772];
	}
	// end inline asm
	// begin inline asm
	bar.sync 0;
	// end inline asm
	// begin inline asm
	{	
.reg .f64 data;
	ld.global.ca.f64 data, [%rd32772];
	}
	// end inline asm
	// begin inline asm
	bar.sync 0;
	// end inline asm
	// begin inline asm
	{	
.reg .f64 data;
	ld.global.ca.f64 data, [%rd32772];
	}
	// end inline asm
	// begin inline asm
	bar.sync 0;
	// end inline asm
	// begin inline asm
	{	
.reg .f64 data;
	ld.global.ca.f64 data, [%rd32772];
	}
	// end inline asm
	// begin inline asm
	bar.sync 0;
	// end inline asm
	// begin inline asm
	{	
.reg .f64 data;
	ld.global.ca.f64 data, [%rd32772];
	}
	// end inline asm
	// begin inline asm
	bar.sync 0;
	// end inline asm
	// begin inline asm
	{	
.reg .f64 data;
	ld.global.ca.f64 data, [%rd32772];
	}
	// end inline asm
	// begin inline asm
	bar.sync 0;
	// end inline asm
	// begin inline asm
	{	
.reg .f64 data;
	ld.global.ca.f64 data, [%rd32772];
	}
	// end inline asm
	// begin inline asm
	bar.sync 0;
	// end inline asm
	// begin inline asm
	{	
.reg .f64 data;
	ld.global.ca.f64 data, [%rd32772];
	}
	// end inline asm
	// begin inline asm
	bar.sync 0;
	// end inline asm
	// begin inline asm
	{	
.reg .f64 data;
	ld.global.ca.f64 data, [%rd32772];
	}
	// end inline asm
	// begin inline asm
	bar.sync 0;
	// end inline asm
	// begin inline asm
	{	
.reg .f64 data;
	ld.global.ca.f64 data, [%rd32772];
	}
	// end inline asm
	// begin inline asm
	bar.sync 0;
	// end inline asm
	// begin inline asm
	{	
.reg .f64 data;
	ld.global.ca.f64 data, [%rd32772];
	}
	// end inline asm
	// begin inline asm
	bar.sync 0;
	// end inline asm
	// begin inline asm
	{	
.reg .f64 data;
	ld.global.ca.f64 data, [%rd32772];
	}
	// end inline asm
	// begin inline asm
	bar.sync 0;
	// end inline asm
	// begin inline asm
	{	
.reg .f64 data;
	ld.global.ca.f64 data, [%rd32772];
	}
	// end inline asm
	// begin inline asm
	bar.sync 0;
	// end inline asm
	// begin inline asm
	{	
.reg .f64 data;
	ld.global.ca.f64 data, [%rd32772];
	}
	// end inline asm
	// begin inline asm
	bar.sync 0;
	// end inline asm
	// begin inline asm
	{	
.reg .f64 data;
	ld.global.ca.f64 data, [%rd32772];
	}
	// end inline asm
	// begin inline asm
	bar.sync 0;
	// end inline asm
	// begin inline asm
	{	
.reg .f64 data;
	ld.global.ca.f64 data, [%rd32772];
	}
	// end inline asm
	// begin inline asm
	bar.sync 0;
	// end inline asm
	// begin inline asm
	{	
.reg .f64 data;
	ld.global.ca.f64 data, [%rd32772];
	}
	// end inline asm
	// begin inline asm
	bar.sync 0;
	// end inline asm
	// begin inline asm
	{	
.reg .f64 data;
	ld.global.ca.f64 data, [%rd32772];
	}
	// end inline asm
	// begin inline asm
	bar.sync 0;
	// end inline asm
	// begin inline asm
	{	
.reg .f64 data;
	ld.global.ca.f64 data, [%rd32772];
	}
	// end inline asm
	// begin inline asm
	bar.sync 0;
	// end inline asm
	// begin inline asm
	{	
.reg .f64 data;
	ld.global.ca.f64 data, [%rd32772];
	}
	// end inline asm
	// begin inline asm
	bar.sync 0;
	// end inline asm
	// begin inline asm
	{	
.reg .f64 data;
	ld.global.ca.f64 data, [%rd32772];
	}
	// end inline asm
	// begin inline asm
	bar.sync 0;
	// end inline asm
	// begin inline asm
	{	
.reg .f64 data;
	ld.global.ca.f64 data, [%rd32772];
	}
	// end inline asm
	// begin inline asm
	bar.sync 0;
	// end inline asm
	// begin inline asm
	{	
.reg .f64 data;
	ld.global.ca.f64 data, [%rd32772];
	}
	// end inline asm
	// begin inline asm
	bar.sync 0;
	// end inline asm
	// begin inline asm
	{	
.reg .f64 data;
	ld.global.ca.f64 data, [%rd32772];
	}
	// end inline asm
	// begin inline asm
	bar.sync 0;
	// end inline asm
	// begin inline asm
	{	
.reg .f64 data;
	ld.global.ca.f64 data, [%rd32772];
	}
	// end inline asm
	// begin inline asm
	bar.sync 0;
	// end inline asm
	// begin inline asm
	{	
.reg .f64 data;
	ld.global.ca.f64 data, [%rd32772];
	}
	// end inline asm
	// begin inline asm
	bar.sync 0;
	// end inline asm
	// begin inline asm
	{	
.reg .f64 data;
	ld.global.ca.f64 data, [%rd32772];
	}
	// end inline asm
	// begin inline asm
	bar.sync 0;
	// end inline asm
	// begin inline asm
	{	
.reg .f64 data;
	ld.global.ca.f64 data, [%rd32772];
	}
	// end inline asm
	// begin inline asm
	bar.sync 0;
	// end inline asm
	// begin inline asm
	{	
.reg .f64 data;
	ld.global.ca.f64 data, [%rd32772];
	}
	// end inline asm
	// begin inline asm
	bar.sync 0;
	// end inline asm
	// begin inline asm
	{	
.reg .f64 data;
	ld.global.ca.f64 data, [%rd32772];
	}
	// end inline asm
	// begin inline asm
	bar.sync 0;
	// end inline asm
	// begin inline asm
	{	
.reg .f64 data;
	ld.global.ca.f64 data, [%rd32772];
	}
	// end inline asm
	// begin inline asm
	bar.sync 0;
	// end inline asm
	// begin inline asm
	{	
.reg .f64 data;
	ld.global.ca.f64 data, [%rd32772];
	}
	// end inline asm
	// begin inline asm
	bar.sync 0;
	// end inline asm
	// begin inline asm
	{	
.reg .f64 data;
	ld.global.ca.f64 data, [%rd32772];
	}
	// end inline asm
	// begin inline asm
	bar.sync 0;
	// end inline asm
	// begin inline asm
	{	
.reg .f64 data;
	ld.global.ca.f64 data, [%rd32772];
	}
	// end inline asm
	// begin inline asm
	bar.sync 0;
	// end inline asm
	// begin inline asm
	{	
.reg .f64 data;
	ld.global.ca.f64 data, [%rd32772];
	}
	// end inline asm
	// begin inline asm
	bar.sync 0;
	// end inline asm
	// begin inline asm
	{	
.reg .f64 data;
	ld.global.ca.f64 data, [%rd32772];
	}
	// end inline asm
	// begin inline asm
	bar.sync 0;
	// end inline asm
	// begin inline asm
	{	
.reg .f64 data;
	ld.global.ca.f64 data, [%rd32772];
	}
	// end inline asm
	// begin inline asm
	bar.sync 0;
	// end inline asm
	// begin inline asm
	{	
.reg .f64 data;
	ld.global.ca.f64 data, [%rd32772];
	}
	// end inline asm
	// begin inline asm
	bar.sync 0;
	// end inline asm
	// begin inline asm
	{	
.reg .f64 data;
	ld.global.ca.f64 data, [%rd32772];
	}
	// end inline asm
	// begin inline asm
	bar.sync 0;
	// end inline asm
	// begin inline asm
	{	
.reg .f64 data;
	ld.global.ca.f64 data, [%rd32772];
	}
	// end inline asm
	// begin inline asm
	bar.sync 0;
	// end inline asm
	// begin inline asm
	{	
.reg .f64 data;
	ld.global.ca.f64 data, [%rd32772];
	}
	// end inline asm
	// begin inline asm
	bar.sync 0;
	// end inline asm
	// begin inline asm
	{	
.reg .f64 data;
	ld.global.ca.f64 data, [%rd32772];
	}
	// end inline asm
	// begin inline asm
	bar.sync 0;
	// end inline asm
	// begin inline asm
	{	
.reg .f64 data;
	ld.global.ca.f64 data, [%rd32772];
	}
	// end inline asm
	// begin inline asm
	bar.sync 0;
	// end inline asm
	// begin inline asm
	{	
.reg .f64 data;
	ld.global.ca.f64 data, [%rd32772];
	}
	// end inline asm
	// begin inline asm
	bar.sync 0;
	// end inline asm
	// begin inline asm
	{	
.reg .f64 data;
	ld.global.ca.f64 data, [%rd32772];
	}
	// end inline asm
	// begin inline asm
	bar.sync 0;
	// end inline asm
	// begin inline asm
	{	
.reg .f64 data;
	ld.global.ca.f64 data, [%rd32772];
	}
	// end inline asm
	// begin inline asm
	bar.sync 0;
	// end inline asm
	// begin inline asm
	{	
.reg .f64 data;
	ld.global.ca.f64 data, [%rd32772];
	}
	// end inline asm
	// begin inline asm
	bar.sync 0;
	// end inline asm
	// begin inline asm
	{	
.reg .f64 data;
	ld.global.ca.f64 data, [%rd32772];
	}
	// end inline asm
	// begin inline asm
	bar.sync 0;
	// end inline asm
	// begin inline asm
	{	
.reg .f64 data;
	ld.global.ca.f64 data, [%rd32772];
	}
	// end inline asm
	// begin inline asm
	bar.sync 0;
	// end inline asm
	// begin inline asm
	{	
.reg .f64 data;
	ld.global.ca.f64 data, [%rd32772];
	}
	// end inline asm
	// begin inline asm
	bar.sync 0;
	// end inline asm
	// begin inline asm
	{	
.reg .f64 data;
	ld.global.ca.f64 data, [%rd32772];
	}
	// end inline asm
	// begin inline asm
	bar.sync 0;
	// end inline asm
	// begin inline asm
	{	
.reg .f64 data;
	ld.global.ca.f64 data, [%rd32772];
	}
	// end inline asm
	// begin inline asm
	bar.sync 0;
	// end inline asm
	// begin inline asm
	{	
.reg .f64 data;
	ld.global.ca.f64 data, [%rd32772];
	}
	// end inline asm
	// begin inline asm
	bar.sync 0;
	// end inline asm
	// begin inline asm
	{	
.reg .f64 data;
	ld.global.ca.f64 data, [%rd32772];
	}
	// end inline asm
	// begin inline asm
	bar.sync 0;
	// end inline asm
	// begin inline asm
	{	
.reg .f64 data;
	ld.global.ca.f64 data, [%rd32772];
	}
	// end inline asm
	// begin inline asm
	bar.sync 0;
	// end inline asm
	// begin inline asm
	{	
.reg .f64 data;
	ld.global.ca.f64 data, [%rd32772];
	}
	// end inline asm
	// begin inline asm
	bar.sync 0;
	// end inline asm
	// begin inline asm
	{	
.reg .f64 data;
	ld.global.ca.f64 data, [%rd32772];
	}
	// end inline asm
	// begin inline asm
	bar.sync 0;
	// end inline asm
	// begin inline asm
	{	
.reg .f64 data;
	ld.global.ca.f64 data, [%rd32772];
	}
	// end inline asm
	// begin inline asm
	bar.sync 0;
	// end inline asm
	// begin inline asm
	{	
.reg .f64 data;
	ld.global.ca.f64 data, [%rd32772];
	}
	// end inline asm
	// begin inline asm
	bar.sync 0;
	// end inline asm
	// begin inline asm
	{	
.reg .f64 data;
	ld.global.ca.f64 data, [%rd32772];
	}
	// end inline asm
	// begin inline asm
	bar.sync 0;
	// end inline asm
	// begin inline asm
	{	
.reg .f64 data;
	ld.global.ca.f64 data, [%rd32772];
	}
	// end inline asm
	// begin inline asm
	bar.sync 0;
	// end inline asm
	// begin inline asm
	{	
.reg .f64 data;
	ld.global.ca.f64 data, [%rd32772];
	}
	// end inline asm
	// begin inline asm
	bar.sync 0;
	// end inline asm
	// begin inline asm
	{	
.reg .f64 data;
	ld.global.ca.f64 data, [%rd32772];
	}
	// end inline asm
	// begin inline asm
	bar.sync 0;
	// end inline asm
	// begin inline asm
	{	
.reg .f64 data;
	ld.global.ca.f64 data, [%rd32772];
	}
	// end inline asm
	// begin inline asm
	bar.sync 0;
	// end inline asm
	// begin inline asm
	{	
.reg .f64 data;
	ld.global.ca.f64 data, [%rd32772];
	}
	// end inline asm
	// begin inline asm
	bar.sync 0;
	// end inline asm
	// begin inline asm
	{	
.reg .f64 data;
	ld.global.ca.f64 data, [%rd32772];
	}
	// end inline asm
	// begin inline asm
	bar.sync 0;
	// end inline asm
	// begin inline asm
	{	
.reg .f64 data;
	ld.global.ca.f64 data, [%rd32772];
	}
	// end inline asm
	// begin inline asm
	bar.sync 0;
	// end inline asm
	// begin inline asm
	{	
.reg .f64 data;
	ld.global.ca.f64 data, [%rd32772];
	}
	// end inline asm
	// begin inline asm
	bar.sync 0;
	// end inline asm
	// begin inline asm
	{	
.reg .f64 data;
	ld.global.ca.f64 data, [%rd32772];
	}
	// end inline asm
	// begin inline asm
	bar.sync 0;
	// end inline asm
	// begin inline asm
	{	
.reg .f64 data;
	ld.global.ca.f64 data, [%rd32772];
	}
	// end inline asm
	// begin inline asm
	bar.sync 0;
	// end inline asm
	// begin inline asm
	{	
.reg .f64 data;
	ld.global.ca.f64 data, [%rd32772];
	}
	// end inline asm
	// begin inline asm
	bar.sync 0;
	// end inline asm
	// begin inline asm
	{	
.reg .f64 data;
	ld.global.ca.f64 data, [%rd32772];
	}
	// end inline asm
	// begin inline asm
	bar.sync 0;
	// end inline asm
	// begin inline asm
	{	
.reg .f64 data;
	ld.global.ca.f64 data, [%rd32772];
	}
	// end inline asm
	// begin inline asm
	bar.sync 0;
	// end inline asm
	// begin inline asm
	{	
.reg .f64 data;
	ld.global.ca.f64 data, [%rd32772];
	}
	// end inline asm
	// begin inline asm
	bar.sync 0;
	// end inline asm
	// begin inline asm
	{	
.reg .f64 data;
	ld.global.ca.f64 data, [%rd32772];
	}
	// end inline asm
	// begin inline asm
	bar.sync 0;
	// end inline asm
	// begin inline asm
	{	
.reg .f64 data;
	ld.global.ca.f64 data, [%rd32772];
	}
	// end inline asm
	// begin inline asm
	bar.sync 0;
	// end inline asm
	// begin inline asm
	{	
.reg .f64 data;
	ld.global.ca.f64 data, [%rd32772];
	}
	// end inline asm
	// begin inline asm
	bar.sync 0;
	// end inline asm
	// begin inline asm
	{	
.reg .f64 data;
	ld.global.ca.f64 data, [%rd32772];
	}
	// end inline asm
	// begin inline asm
	bar.sync 0;
	// end inline asm
	// begin inline asm
	{	
.reg .f64 data;
	ld.global.ca.f64 data, [%rd32772];
	}
	// end inline asm
	// begin inline asm
	bar.sync 0;
	// end inline asm
	// begin inline asm
	{	
.reg .f64 data;
	ld.global.ca.f64 data, [%rd32772];
	}
	// end inline asm
	// begin inline asm
	bar.sync 0;
	// end inline asm
	// begin inline asm
	{	
.reg .f64 data;
	ld.global.ca.f64 data, [%rd32772];
	}
	// end inline asm
	// begin inline asm
	bar.sync 0;
	// end inline asm
	// begin inline asm
	{	
.reg .f64 data;
	ld.global.ca.f64 data, [%rd32772];
	}
	// end inline asm
	// begin inline asm
	bar.sync 0;
	// end inline asm
	// begin inline asm
	{	
.reg .f64 data;
	ld.global.ca.f64 data, [%rd32772];
	}
	// end inline asm
	// begin inline asm
	bar.sync 0;
	// end inline asm
	// begin inline asm
	{	
.reg .f64 data;
	ld.global.ca.f64 data, [%rd32772];
	}
	// end inline asm
	// begin inline asm
	bar.sync 0;
	// end inline asm
	// begin inline asm
	{	
.reg .f64 data;
	ld.global.ca.f64 data, [%rd32772];
	}
	// end inline asm
	// begin inline asm
	bar.sync 0;
	// end inline asm
	// begin inline asm
	{	
.reg .f64 data;
	ld.global.ca.f64 data, [%rd32772];
	}
	// end inline asm
	// begin inline asm
	bar.sync 0;
	// end inline asm
	// begin inline asm
	{	
.reg .f64 data;
	ld.global.ca.f64 data, [%rd32772];
	}
	// end inline asm
	// begin inline asm
	bar.sync 0;
	// end inline asm
	// begin inline asm
	{	
.reg .f64 data;
	ld.global.ca.f64 data, [%rd32772];
	}
	// end inline asm
	// begin inline asm
	bar.sync 0;
	// end inline asm
	// begin inline asm
	{	
.reg .f64 data;
	ld.global.ca.f64 data, [%rd32772];
	}
	// end inline asm
	// begin inline asm
	bar.sync 0;
	// end inline asm
	// begin inline asm
	{	
.reg .f64 data;
	ld.global.ca.f64 data, [%rd32772];
	}
	// end inline asm
	// begin inline asm
	bar.sync 0;
	// end inline asm
	// begin inline asm
	{	
.reg .f64 data;
	ld.global.ca.f64 data, [%rd32772];
	}
	// end inline asm
	// begin inline asm
	bar.sync 0;
	// end inline asm
	// begin inline asm
	{	
.reg .f64 data;
	ld.global.ca.f64 data, [%rd32772];
	}
	// end inline asm
	// begin inline asm
	bar.sync 0;
	// end inline asm
	// begin inline asm
	{	
.reg .f64 data;
	ld.global.ca.f64 data, [%rd32772];
	}
	// end inline asm
	// begin inline asm
	bar.sync 0;
	// end inline asm
	// begin inline asm
	{	
.reg .f64 data;
	ld.global.ca.f64 data, [%rd32772];
	}
	// end inline asm
	// begin inline asm
	bar.sync 0;
	// end inline asm
	// begin inline asm
	{	
.reg .f64 data;
	ld.global.ca.f64 data, [%rd32772];
	}
	// end inline asm
	// begin inline asm
	bar.sync 0;
	// end inline asm
	// begin inline asm
	{	
.reg .f64 data;
	ld.global.ca.f64 data, [%rd32772];
	}
	// end inline asm
	// begin inline asm
	bar.sync 0;
	// end inline asm
	// begin inline asm
	{	
.reg .f64 data;
	ld.global.ca.f64 data, [%rd32772];
	}
	// end inline asm
	// begin inline asm
	bar.sync 0;
	// end inline asm
	// begin inline asm
	{	
.reg .f64 data;
	ld.global.ca.f64 data, [%rd32772];
	}
	// end inline asm
	// begin inline asm
	bar.sync 0;
	// end inline asm
	// begin inline asm
	{	
.reg .f64 data;
	ld.global.ca.f64 data, [%rd32772];
	}
	// end inline asm
	// begin inline asm
	bar.sync 0;
	// end inline asm
	// begin inline asm
	{	
.reg .f64 data;
	ld.global.ca.f64 data, [%rd32772];
	}
	// end inline asm
	// begin inline asm
	bar.sync 0;
	// end inline asm
	// begin inline asm
	{	
.reg .f64 data;
	ld.global.ca.f64 data, [%rd32772];
	}
	// end inline asm
	// begin inline asm
	bar.sync 0;
	// end inline asm
	// begin inline asm
	{	
.reg .f64 data;
	ld.global.ca.f64 data, [%rd32772];
	}
	// end inline asm
	// begin inline asm
	bar.sync 0;
	// end inline asm
	// begin inline asm
	{	
.reg .f64 data;
	ld.global.ca.f64 data, [%rd32772];
	}
	// end inline asm
	// begin inline asm
	bar.sync 0;
	// end inline asm
	// begin inline asm
	{	
.reg .f64 data;
	ld.global.ca.f64 data, [%rd32772];
	}
	// end inline asm
	// begin inline asm
	bar.sync 0;
	// end inline asm
	// begin inline asm
	{	
.reg .f64 data;
	ld.global.ca.f64 data, [%rd32772];
	}
	// end inline asm
	// begin inline asm
	bar.sync 0;
	// end inline asm
	// begin inline asm
	{	
.reg .f64 data;
	ld.global.ca.f64 data, [%rd32772];
	}
	// end inline asm
	// begin inline asm
	bar.sync 0;
	// end inline asm
	// begin inline asm
	{	
.reg .f64 data;
	ld.global.ca.f64 data, [%rd32772];
	}
	// end inline asm
	// begin inline asm
	bar.sync 0;
	// end inline asm
	// begin inline asm
	{	
.reg .f64 data;
	ld.global.ca.f64 data, [%rd32772];
	}
	// end inline asm
	// begin inline asm
	bar.sync 0;
	// end inline asm
	// begin inline asm
	{	
.reg .f64 data;
	ld.global.ca.f64 data, [%rd32772];
	}
	// end inline asm
	// begin inline asm
	bar.sync 0;
	// end inline asm
	// begin inline asm
	{	
.reg .f64 data;
	ld.global.ca.f64 data, [%rd32772];
	}
	// end inline asm
	// begin inline asm
	bar.sync 0;
	// end inline asm
	// begin inline asm
	{	
.reg .f64 data;
	ld.global.ca.f64 data, [%rd32772];
	}
	// end inline asm
	// begin inline asm
	bar.sync 0;
	// end inline asm
	// begin inline asm
	{	
.reg .f64 data;
	ld.global.ca.f64 data, [%rd32772];
	}
	// end inline asm
	// begin inline asm
	bar.sync 0;
	// end inline asm
	// begin inline asm
	{	
.reg .f64 data;
	ld.global.ca.f64 data, [%rd32772];
	}
	// end inline asm
	// begin inline asm
	bar.sync 0;
	// end inline asm
	// begin inline asm
	{	
.reg .f64 data;
	ld.global.ca.f64 data, [%rd32772];
	}
	// end inline asm
	// begin inline asm
	bar.sync 0;
	// end inline asm
	// begin inline asm
	{	
.reg .f64 data;
	ld.global.ca.f64 data, [%rd32772];
	}
	// end inline asm
	// begin inline asm
	bar.sync 0;
	// end inline asm
	// begin inline asm
	{	
.reg .f64 data;
	ld.global.ca.f64 data, [%rd32772];
	}
	// end inline asm
	// begin inline asm
	bar.sync 0;
	// end inline asm
	// begin inline asm
	{	
.reg .f64 data;
	ld.global.ca.f64 data, [%rd32772];
	}
	// end inline asm
	// begin inline asm
	bar.sync 0;
	// end inline asm
	// begin inline asm
	{	
.reg .f64 data;
	ld.global.ca.f64 data, [%rd32772];
	}
	// end inline asm
	// begin inline asm
	bar.sync 0;
	// end inline asm
	// begin inline asm
	{	
.reg .f64 data;
	ld.global.ca.f64 data, [%rd32772];
	}
	// end inline asm
	// begin inline asm
	bar.sync 0;
	// end inline asm
	// begin inline asm
	{	
.reg .f64 data;
	ld.global.ca.f64 data, [%rd32772];
	}
	// end inline asm
	// begin inline asm
	bar.sync 0;
	// end inline asm
	// begin inline asm
	{	
.reg .f64 data;
	ld.global.ca.f64 data, [%rd32772];
	}
	// end inline asm
	// begin inline asm
	bar.sync 0;
	// end inline asm
	// begin inline asm
	{	
.reg .f64 data;
	ld.global.ca.f64 data, [%rd32772];
	}
	// end inline asm
	// begin inline asm
	bar.sync 0;
	// end inline asm
	// begin inline asm
	{	
.reg .f64 data;
	ld.global.ca.f64 data, [%rd32772];
	}
	// end inline asm
	// begin inline asm
	bar.sync 0;
	// end inline asm
	// begin inline asm
	{	
.reg .f64 data;
	ld.global.ca.f64 data, [%rd32772];
	}
	// end inline asm
	// begin inline asm
	bar.sync 0;
	// end inline asm
	// begin inline asm
	{	
.reg .f64 data;
	ld.global.ca.f64 data, [%rd32772];
	}
	// end inline asm
	// begin inline asm
	bar.sync 0;
	// end inline asm
	// begin inline asm
	{	
.reg .f64 data;
	ld.global.ca.f64 data, [%rd32772];
	}
	// end inline asm
	// begin inline asm
	bar.sync 0;
	// end inline asm
	// begin inline asm
	{	
.reg .f64 data;
	ld.global.ca.f64 data, [%rd32772];
	}
	// end inline asm
	// begin inline asm
	bar.sync 0;
	// end inline asm
	// begin inline asm
	{	
.reg .f64 data;
	ld.global.ca.f64 data, [%rd32772];
	}
	// end inline asm
	// begin inline asm
	bar.sync 0;
	// end inline asm
	// begin inline asm
	{	
.reg .f64 data;
	ld.global.ca.f64 data, [%rd32772];
	}
	// end inline asm
	// begin inline asm
	bar.sync 0;
	// end inline asm
	// begin inline asm
	{	
.reg .f64 data;
	ld.global.ca.f64 data, [%rd32772];
	}
	// end inline asm
	// begin inline asm
	bar.sync 0;
	// end inline asm
	// begin inline asm
	{	
.reg .f64 data;
	ld.global.ca.f64 data, [%rd32772];
	}
	// end inline asm
	// begin inline asm
	bar.sync 0;
	// end inline asm
	// begin inline asm
	{	
.reg .f64 data;
	ld.global.ca.f64 data, [%rd32772];
	}
	// end inline asm
	// begin inline asm
	bar.sync 0;
	// end inline asm
	// begin inline asm
	{	
.reg .f64 data;
	ld.global.ca.f64 data, [%rd32772];
	}
	// end inline asm
	// begin inline asm
	bar.sync 0;
	// end inline asm
	// begin inline asm
	{	
.reg .f64 data;
	ld.global.ca.f64 data, [%rd32772];
	}
	// end inline asm
	// begin inline asm
	bar.sync 0;
	// end inline asm
	// begin inline asm
	{	
.reg .f64 data;
	ld.global.ca.f64 data, [%rd32772];
	}
	// end inline asm
	// begin inline asm
	bar.sync 0;
	// end inline asm
	// begin inline asm
	{	
.reg .f64 data;
	ld.global.ca.f64 data, [%rd32772];
	}
	// end inline asm
	// begin inline asm
	bar.sync 0;
	// end inline asm
	// begin inline asm
	{	
.reg .f64 data;
	ld.global.ca.f64 data, [%rd32772];
	}
	// end inline asm
	// begin inline asm
	bar.sync 0;
	// end inline asm
	// begin inline asm
	{	
.reg .f64 data;
	ld.global.ca.f64 data, [%rd32772];
	}
	// end inline asm
	// begin inline asm
	bar.sync 0;
	// end inline asm
	// begin inline asm
	{	
.reg .f64 data;
	ld.global.ca.f64 data, [%rd32772];
	}
	// end inline asm
	// begin inline asm
	bar.sync 0;
	// end inline asm
	// begin inline asm
	{	
.reg .f64 data;
	ld.global.ca.f64 data, [%rd32772];
	}
	// end inline asm
	// begin inline asm
	bar.sync 0;
	// end inline asm
	// begin inline asm
	{	
.reg .f64 data;
	ld.global.ca.f64 data, [%rd32772];
	}
	// end inline asm
	// begin inline asm
	bar.sync 0;
	// end inline asm
	// begin inline asm
	{	
.reg .f64 data;
	ld.global.ca.f64 data, [%rd32772];
	}
	// end inline asm
	// begin inline asm
	bar.sync 0;
	// end inline asm
	// begin inline asm
	{	
.reg .f64 data;
	ld.global.ca.f64 data, [%rd32772];
	}
	// end inline asm
	// begin inline asm
	bar.sync 0;
	// end inline asm
	// begin inline asm
	{	
.reg .f64 data;
	ld.global.ca.f64 data, [%rd32772];
	}
	// end inline asm
	// begin inline asm
	bar.sync 0;
	// end inline asm
	// begin inline asm
	{	
.reg .f64 data;
	ld.global.ca.f64 data, [%rd32772];
	}
	// end inline asm
	// begin inline asm
	bar.sync 0;
	// end inline asm
	// begin inline asm
	{	
.reg .f64 data;
	ld.global.ca.f64 data, [%rd32772];
	}
	// end inline asm
	// begin inline asm
	bar.sync 0;
	// end inline asm
	// begin inline asm
	{	
.reg .f64 data;
	ld.global.ca.f64 data, [%rd32772];
	}
	// end inline asm
	// begin inline asm
	bar.sync 0;
	// end inline asm
	// begin inline asm
	{	
.reg .f64 data;
	ld.global.ca.f64 data, [%rd32772];
	}
	// end inline asm
	// begin inline asm
	bar.sync 0;
	// end inline asm
	// begin inline asm
	{	
.reg .f64 data;
	ld.global.ca.f64 data, [%rd32772];
	}
	// end inline asm
	// begin inline asm
	bar.sync 0;
	// end inline asm
	// begin inline asm
	{	
.reg .f64 data;
	ld.global.ca.f64 data, [%rd32772];
	}
	// end inline asm
	// begin inline asm
	bar.sync 0;
	// end inline asm
	// begin inline asm
	{	
.reg .f64 data;
	ld.global.ca.f64 data, [%rd32772];
	}
	// end inline asm
	// begin inline asm
	bar.sync 0;
	// end inline asm
	// begin inline asm
	{	
.reg .f64 data;
	ld.global.ca.f64 data, [%rd32772];
	}
	// end inline asm
	// begin inline asm
	bar.sync 0;
	// end inline asm
	// begin inline asm
	{	
.reg .f64 data;
	ld.global.ca.f64 data, [%rd32772];
	}
	// end inline asm
	// begin inline asm
	bar.sync 0;
	// end inline asm
	// begin inline asm
	{	
.reg .f64 data;
	ld.global.ca.f64 data, [%rd32772];
	}
	// end inline asm
	// begin inline asm
	bar.sync 0;
	// end inline asm
	// begin inline asm
	{	
.reg .f64 data;
	ld.global.ca.f64 data, [%rd32772];
	}
	// end inline asm
	// begin inline asm
	bar.sync 0;
	// end inline asm
	// begin inline asm
	{	
.reg .f64 data;
	ld.global.ca.f64 data, [%rd32772];
	}
	// end inline asm
	// begin inline asm
	bar.sync 0;
	// end inline asm
	// begin inline asm
	{	
.reg .f64 data;
	ld.global.ca.f64 data, [%rd32772];
	}
	// end inline asm
	// begin inline asm
	bar.sync 0;
	// end inline asm
	// begin inline asm
	{	
.reg .f64 data;
	ld.global.ca.f64 data, [%rd32772];
	}
	// end inline asm
	// begin inline asm
	bar.sync 0;
	// end inline asm
	// begin inline asm
	{	
.reg .f64 data;
	ld.global.ca.f64 data, [%rd32772];
	}
	// end inline asm
	// begin inline asm
	bar.sync 0;
	// end inline asm
	// begin inline asm
	{	
.reg .f64 data;
	ld.global.ca.f64 data, [%rd32772];
	}
	// end inline asm
	// begin inline asm
	bar.sync 0;
	// end inline asm
	// begin inline asm
	{	
.reg .f64 data;
	ld.global.ca.f64 data, [%rd32772];
	}
	// end inline asm
	// begin inline asm
	bar.sync 0;
	// end inline asm
	// begin inline asm
	{	
.reg .f64 data;
	ld.global.ca.f64 data, [%rd32772];
	}
	// end inline asm
	// begin inline asm
	bar.sync 0;
	// end inline asm
	// begin inline asm
	{	
.reg .f64 data;
	ld.global.ca.f64 data, [%rd32772];
	}
	// end inline asm
	// begin inline asm
	bar.sync 0;
	// end inline asm
	// begin inline asm
	{	
.reg .f64 data;
	ld.global.ca.f64 data, [%rd32772];
	}
	// end inline asm
	// begin inline asm
	bar.sync 0;
	// end inline asm
	// begin inline asm
	{	
.reg .f64 data;
	ld.global.ca.f64 data, [%rd32772];
	}
	// end inline asm
	// begin inline asm
	bar.sync 0;
	// end inline asm
	// begin inline asm
	{	
.reg .f64 data;
	ld.global.ca.f64 data, [%rd32772];
	}
	// end inline asm
	// begin inline asm
	bar.sync 0;
	// end inline asm
	// begin inline asm
	{	
.reg .f64 data;
	ld.global.ca.f64 data, [%rd32772];
	}
	// end inline asm
	// begin inline asm
	bar.sync 0;
	// end inline asm
	// begin inline asm
	{	
.reg .f64 data;
	ld.global.ca.f64 data, [%rd32772];
	}
	// end inline asm
	// begin inline asm
	bar.sync 0;
	// end inline asm
	// begin inline asm
	{	
.reg .f64 data;
	ld.global.ca.f64 data, [%rd32772];
	}
	// end inline asm
	// begin inline asm
	bar.sync 0;
	// end inline asm
	// begin inline asm
	{	
.reg .f64 data;
	ld.global.ca.f64 data, [%rd32772];
	}
	// end inline asm
	// begin inline asm
	bar.sync 0;
	// end inline asm
	// begin inline asm
	{	
.reg .f64 data;
	ld.global.ca.f64 data, [%rd32772];
	}
	// end inline asm
	// begin inline asm
	bar.sync 0;
	// end inline asm
	// begin inline asm
	{	
.reg .f64 data;
	ld.global.ca.f64 data, [%rd32772];
	}
	// end inline asm
	// begin inline asm
	bar.sync 0;
	// end inline asm
	// begin inline asm
	{	
.reg .f64 data;
	ld.global.ca.f64 data, [%rd32772];
	}
	// end inline asm
	// begin inline asm
	bar.sync 0;
	// end inline asm
	// begin inline asm
	{	
.reg .f64 data;
	ld.global.ca.f64 data, [%rd32772];
	}
	// end inline asm
	// begin inline asm
	bar.sync 0;
	// end inline asm
	// begin inline asm
	{	
.reg .f64 data;
	ld.global.ca.f64 data, [%rd32772];
	}
	// end inline asm
	// begin inline asm
	bar.sync 0;
	// end inline asm
	// begin inline asm
	{	
.reg .f64 data;
	ld.global.ca.f64 data, [%rd32772];
	}
	// end inline asm
	// begin inline asm
	bar.sync 0;
	// end inline asm
	// begin inline asm
	{	
.reg .f64 data;
	ld.global.ca.f64 data, [%rd32772];
	}
	// end inline asm
	// begin inline asm
	bar.sync 0;
	// end inline asm
	// begin inline asm
	{	
.reg .f64 data;
	ld.global.ca.f64 data, [%rd32772];
	}
	// end inline asm
	// begin inline asm
	bar.sync 0;
	// end inline asm
	// begin inline asm
	{	
.reg .f64 data;
	ld.global.ca.f64 data, [%rd32772];
	}
	// end inline asm
	// begin inline asm
	bar.sync 0;
	// end inline asm
	// begin inline asm
	{	
.reg .f64 data;
	ld.global.ca.f64 data, [%rd32772];
	}
	// end inline asm
	// begin inline asm
	bar.sync 0;
	// end inline asm
	// begin inline asm
	{	
.reg .f64 data;
	ld.global.ca.f64 data, [%rd32772];
	}
	// end inline asm
	// begin inline asm
	bar.sync 0;
	// end inline asm
	// begin inline asm
	{	
.reg .f64 data;
	ld.global.ca.f64 data, [%rd32772];
	}
	// end inline asm
	// begin inline asm
	bar.sync 0;
	// end inline asm
	// begin inline asm
	{	
.reg .f64 data;
	ld.global.ca.f64 data, [%rd32772];
	}
	// end inline asm
	// begin inline asm
	bar.sync 0;
	// end inline asm
	// begin inline asm
	{	
.reg .f64 data;
	ld.global.ca.f64 data, [%rd32772];
	}
	// end inline asm
	// begin inline asm
	bar.sync 0;
	// end inline asm
	// begin inline asm
	{	
.reg .f64 data;
	ld.global.ca.f64 data, [%rd32772];
	}
	// end inline asm
	// begin inline asm
	bar.sync 0;
	// end inline asm
	// begin inline asm
	{	
.reg .f64 data;
	ld.global.ca.f64 data, [%rd32772];
	}
	// end inline asm
	// begin inline asm
	bar.sync 0;
	// end inline asm
	// begin inline asm
	{	
.reg .f64 data;
	ld.global.ca.f64 data, [%rd32772];
	}
	// end inline asm
	// begin inline asm
	bar.sync 0;
	// end inline asm
	// begin inline asm
	{	
.reg .f64 data;
	ld.global.ca.f64 data, [%rd32772];
	}
	// end inline asm
	// begin inline asm
	bar.sync 0;
	// end inline asm
	// begin inline asm
	{	
.reg .f64 data;
	ld.global.ca.f64 data, [%rd32772];
	}
	// end inline asm
	// begin inline asm
	bar.sync 0;
	// end inline asm
	// begin inline asm
	{	
.reg .f64 data;
	ld.global.ca.f64 data, [%rd32772];
	}
	// end inline asm
	// begin inline asm
	bar.sync 0;
	// end inline asm
	// begin inline asm
	{	
.reg .f64 data;
	ld.global.ca.f64 data, [%rd32772];
	}
	// end inline asm
	// begin inline asm
	bar.sync 0;
	// end inline asm
	// begin inline asm
	{	
.reg .f64 data;
	ld.global.ca.f64 data, [%rd32772];
	}
	// end inline asm
	// begin inline asm
	bar.sync 0;
	// end inline asm
	// begin inline asm
	{	
.reg .f64 data;
	ld.global.ca.f64 data, [%rd32772];
	}
	// end inline asm
	// begin inline asm
	bar.sync 0;
	// end inline asm
	// begin inline asm
	{	
.reg .f64 data;
	ld.global.ca.f64 data, [%rd32772];
	}
	// end inline asm
	// begin inline asm
	bar.sync 0;
	// end inline asm
	// begin inline asm
	{	
.reg .f64 data;
	ld.global.ca.f64 data, [%rd32772];
	}
	// end inline asm
	// begin inline asm
	bar.sync 0;
	// end inline asm
	// begin inline asm
	{	
.reg .f64 data;
	ld.global.ca.f64 data, [%rd32772];
	}
	// end inline asm
	// begin inline asm
	bar.sync 0;
	// end inline asm
	// begin inline asm
	{	
.reg .f64 data;
	ld.global.ca.f64 data, [%rd32772];
	}
	// end inline asm
	// begin inline asm
	bar.sync 0;
	// end inline asm
	// begin inline asm
	{	
.reg .f64 data;
	ld.global.ca.f64 data, [%rd32772];
	}
	// end inline asm
	// begin inline asm
	bar.sync 0;
	// end inline asm
	// begin inline asm
	{	
.reg .f64 data;
	ld.global.ca.f64 data, [%rd32772];
	}
	// end inline asm
	// begin inline asm
	bar.sync 0;
	// end inline asm
	// begin inline asm
	{	
.reg .f64 data;
	ld.global.ca.f64 data, [%rd32772];
	}
	// end inline asm
	// begin inline asm
	bar.sync 0;
	// end inline asm
	// begin inline asm
	{	
.reg .f64 data;
	ld.global.ca.f64 data, [%rd32772];
	}
	// end inline asm
	// begin inline asm
	bar.sync 0;
	// end inline asm
	// begin inline asm
	{	
.reg .f64 data;
	ld.global.ca.f64 data, [%rd32772];
	}
	// end inline asm
	// begin inline asm
	bar.sync 0;
	// end inline asm
	// begin inline asm
	{	
.reg .f64 data;
	ld.global.ca.f64 data, [%rd32772];
	}
	// end inline asm
	// begin inline asm
	bar.sync 0;
	// end inline asm
	// begin inline asm
	{	
.reg .f64 data;
	ld.global.ca.f64 data, [%rd32772];
	}
	// end inline asm
	// begin inline asm
	bar.sync 0;
	// end inline asm
	// begin inline asm
	{	
.reg .f64 data;
	ld.global.ca.f64 data, [%rd32772];
	}
	// end inline asm
	// begin inline asm
	bar.sync 0;
	// end inline asm
	// begin inline asm
	{	
.reg .f64 data;
	ld.global.ca.f64 data, [%rd32772];
	}
	// end inline asm
	// begin inline asm
	bar.sync 0;
	// end inline asm
	// begin inline asm
	{	
.reg .f64 data;
	ld.global.ca.f64 data, [%rd32772];
	}
	// end inline asm
	// begin inline asm
	bar.sync 0;
	// end inline asm
	// begin inline asm
	{	
.reg .f64 data;
	ld.global.ca.f64 data, [%rd32772];
	}
	// end inline asm
	// begin inline asm
	bar.sync 0;
	// end inline asm
	// begin inline asm
	{	
.reg .f64 data;
	ld.global.ca.f64 data, [%rd32772];
	}
	// end inline asm
	// begin inline asm
	bar.sync 0;
	// end inline asm
	// begin inline asm
	{	
.reg .f64 data;
	ld.global.ca.f64 data, [%rd32772];
	}
	// end inline asm
	// begin inline asm
	bar.sync 0;
	// end inline asm
	// begin inline asm
	{	
.reg .f64 data;
	ld.global.ca.f64 data, [%rd32772];
	}
	// end inline asm
	// begin inline asm
	bar.sync 0;
	// end inline asm
	// begin inline asm
	{	
.reg .f64 data;
	ld.global.ca.f64 data, [%rd32772];
	}
	// end inline asm
	// begin inline asm
	bar.sync 0;
	// end inline asm
	// begin inline asm
	{	
.reg .f64 data;
	ld.global.ca.f64 data, [%rd32772];
	}
	// end inline asm
	// begin inline asm
	bar.sync 0;
	// end inline asm
	// begin inline asm
	{	
.reg .f64 data;
	ld.global.ca.f64 data, [%rd32772];
	}
	// end inline asm
	// begin inline asm
	bar.sync 0;
	// end inline asm
	// begin inline asm
	{	
.reg .f64 data;
	ld.global.ca.f64 data, [%rd32772];
	}
	// end inline asm
	// begin inline asm
	bar.sync 0;
	// end inline asm
	// begin inline asm
	{	
.reg .f64 data;
	ld.global.ca.f64 data, [%rd32772];
	}
	// end inline asm
	// begin inline asm
	bar.sync 0;
	// end inline asm
	// begin inline asm
	{	
.reg .f64 data;
	ld.global.ca.f64 data, [%rd32772];
	}
	// end inline asm
	// begin inline asm
	bar.sync 0;
	// end inline asm
	// begin inline asm
	{	
.reg .f64 data;
	ld.global.ca.f64 data, [%rd32772];
	}
	// end inline asm
	// begin inline asm
	bar.sync 0;
	// end inline asm
	// begin inline asm
	{	
.reg .f64 data;
	ld.global.ca.f64 data, [%rd32772];
	}
	// end inline asm
	// begin inline asm
	bar.sync 0;
	// end inline asm
	// begin inline asm
	{	
.reg .f64 data;
	ld.global.ca.f64 data, [%rd32772];
	}
	// end inline asm
	// begin inline asm
	bar.sync 0;
	// end inline asm
	// begin inline asm
	{	
.reg .f64 data;
	ld.global.ca.f64 data, [%rd32772];
	}
	// end inline asm
	// begin inline asm
	bar.sync 0;
	// end inline asm
	// begin inline asm
	{	
.reg .f64 data;
	ld.global.ca.f64 data, [%rd32772];
	}
	// end inline asm
	// begin inline asm
	bar.sync 0;
	// end inline asm
	// begin inline asm
	{	
.reg .f64 data;
	ld.global.ca.f64 data, [%rd32772];
	}
	// end inline asm
	// begin inline asm
	bar.sync 0;
	// end inline asm
	// begin inline asm
	{	
.reg .f64 data;
	ld.global.ca.f64 data, [%rd32772];
	}
	// end inline asm
	// begin inline asm
	bar.sync 0;
	// end inline asm
	// begin inline asm
	{	
.reg .f64 data;
	ld.global.ca.f64 data, [%rd32772];
	}
	// end inline asm
	// begin inline asm
	bar.sync 0;
	// end inline asm
	// begin inline asm
	{	
.reg .f64 data;
	ld.global.ca.f64 data, [%rd32772];
	}
	// end inline asm
	// begin inline asm
	bar.sync 0;
	// end inline asm
	// begin inline asm
	{	
.reg .f64 data;
	ld.global.ca.f64 data, [%rd32772];
	}
	// end inline asm
	// begin inline asm
	bar.sync 0;
	// end inline asm
	// begin inline asm
	{	
.reg .f64 data;
	ld.global.ca.f64 data, [%rd32772];
	}
	// end inline asm
	// begin inline asm
	bar.sync 0;
	// end inline asm
	// begin inline asm
	{	
.reg .f64 data;
	ld.global.ca.f64 data, [%rd32772];
	}
	// end inline asm
	// begin inline asm
	bar.sync 0;
	// end inline asm
	// begin inline asm
	{	
.reg .f64 data;
	ld.global.ca.f64 data, [%rd32772];
	}
	// end inline asm
	// begin inline asm
	bar.sync 0;
	// end inline asm
	// begin inline asm
	{	
.reg .f64 data;
	ld.global.ca.f64 data, [%rd32772];
	}
	// end inline asm
	// begin inline asm
	bar.sync 0;
	// end inline asm
	// begin inline asm
	{	
.reg .f64 data;
	ld.global.ca.f64 data, [%rd32772];
	}
	// end inline asm
	// begin inline asm
	bar.sync 0;
	// end inline asm
	// begin inline asm
	{	
.reg .f64 data;
	ld.global.ca.f64 data, [%rd32772];
	}
	// end inline asm
	// begin inline asm
	bar.sync 0;
	// end inline asm
	// begin inline asm
	{	
.reg .f64 data;
	ld.global.ca.f64 data, [%rd32772];
	}
	// end inline asm
	// begin inline asm
	bar.sync 0;
	// end inline asm
	// begin inline asm
	{	
.reg .f64 data;
	ld.global.ca.f64 data, [%rd32772];
	}
	// end inline asm
	// begin inline asm
	bar.sync 0;
	// end inline asm
	// begin inline asm
	{	
.reg .f64 data;
	ld.global.ca.f64 data, [%rd32772];
	}
	// end inline asm
	// begin inline asm
	bar.sync 0;
	// end inline asm
	// begin inline asm
	{	
.reg .f64 data;
	ld.global.ca.f64 data, [%rd32772];
	}
	// end inline asm
	// begin inline asm
	bar.sync 0;
	// end inline asm
	// begin inline asm
	{	
.reg .f64 data;
	ld.global.ca.f64 data, [%rd32772];
	}
	// end inline asm
	// begin inline asm
	bar.sync 0;
	// end inline asm
	// begin inline asm
	{	
.reg .f64 data;
	ld.global.ca.f64 data, [%rd32772];
	}
	// end inline asm
	// begin inline asm
	bar.sync 0;
	// end inline asm
	// begin inline asm
	{	
.reg .f64 data;
	ld.global.ca.f64 data, [%rd32772];
	}
	// end inline asm
	// begin inline asm
	bar.sync 0;
	// end inline asm
	// begin inline asm
	{	
.reg .f64 data;
	ld.global.ca.f64 data, [%rd32772];
	}
	// end inline asm
	// begin inline asm
	bar.sync 0;
	// end inline asm
	// begin inline asm
	{	
.reg .f64 data;
	ld.global.ca.f64 data, [%rd32772];
	}
	// end inline asm
	// begin inline asm
	bar.sync 0;
	// end inline asm
	// begin inline asm
	{	
.reg .f64 data;
	ld.global.ca.f64 data, [%rd32772];
	}
	// end inline asm
	// begin inline asm
	bar.sync 0;
	// end inline asm
	// begin inline asm
	{	
.reg .f64 data;
	ld.global.ca.f64 data, [%rd32772];
	}
	// end inline asm
	// begin inline asm
	bar.sync 0;
	// end inline asm
	// begin inline asm
	{	
.reg .f64 data;
	ld.global.ca.f64 data, [%rd32772];
	}
	// end inline asm
	// begin inline asm
	bar.sync 0;
	// end inline asm
	// begin inline asm
	{	
.reg .f64 data;
	ld.global.ca.f64 data, [%rd32772];
	}
	// end inline asm
	// begin inline asm
	bar.sync 0;
	// end inline asm
	// begin inline asm
	{	
.reg .f64 data;
	ld.global.ca.f64 data, [%rd32772];
	}
	// end inline asm
	// begin inline asm
	bar.sync 0;
	// end inline asm
	// begin inline asm
	{	
.reg .f64 data;
	ld.global.ca.f64 data, [%rd32772];
	}
	// end inline asm
	// begin inline asm
	bar.sync 0;
	// end inline asm
	// begin inline asm
	{	
.reg .f64 data;
	ld.global.ca.f64 data, [%rd32772];
	}
	// end inline asm
	// begin inline asm
	bar.sync 0;
	// end inline asm
	// begin inline asm
	{	
.reg .f64 data;
	ld.global.ca.f64 data, [%rd32772];
	}
	// end inline asm
	// begin inline asm
	bar.sync 0;
	// end inline asm
	// begin inline asm
	{	
.reg .f64 data;
	ld.global.ca.f64 data, [%rd32772];
	}
	// end inline asm
	// begin inline asm
	bar.sync 0;
	// end inline asm
	// begin inline asm
	{	
.reg .f64 data;
	ld.global.ca.f64 data, [%rd32772];
	}
	// end inline asm
	// begin inline asm
	bar.sync 0;
	// end inline asm
	// begin inline asm
	{	
.reg .f64 data;
	ld.global.ca.f64 data, [%rd32772];
	}
	// end inline asm
	// begin inline asm
	bar.sync 0;
	// end inline asm
	// begin inline asm
	{	
.reg .f64 data;
	ld.global.ca.f64 data, [%rd32772];
	}
	// end inline asm
	// begin inline asm
	bar.sync 0;
	// end inline asm
	// begin inline asm
	{	
.reg .f64 data;
	ld.global.ca.f64 data, [%rd32772];
	}
	// end inline asm
	// begin inline asm
	bar.sync 0;
	// end inline asm
	// begin inline asm
	{	
.reg .f64 data;
	ld.global.ca.f64 data, [%rd32772];
	}
	// end inline asm
	// begin inline asm
	bar.sync 0;
	// end inline asm
	// begin inline asm
	{	
.reg .f64 data;
	ld.global.ca.f64 data, [%rd32772];
	}
	// end inline asm
	// begin inline asm
	bar.sync 0;
	// end inline asm
	// begin inline asm
	{	
.reg .f64 data;
	ld.global.ca.f64 data, [%rd32772];
	}
	// end inline asm
	// begin inline asm
	bar.sync 0;
	// end inline asm
	// begin inline asm
	{	
.reg .f64 data;
	ld.global.ca.f64 data, [%rd32772];
	}
	// end inline asm
	// begin inline asm
	bar.sync 0;
	// end inline asm
	// begin inline asm
	{	
.reg .f64 data;
	ld.global.ca.f64 data, [%rd32772];
	}
	// end inline asm
	// begin inline asm
	bar.sync 0;
	// end inline asm
	// begin inline asm
	{	
.reg .f64 data;
	ld.global.ca.f64 data, [%rd32772];
	}
	// end inline asm
	// begin inline asm
	bar.sync 0;
	// end inline asm
	// begin inline asm
	{	
.reg .f64 data;
	ld.global.ca.f64 data, [%rd32772];
	}
	// end inline asm
	// begin inline asm
	bar.sync 0;
	// end inline asm
	// begin inline asm
	{	
.reg .f64 data;
	ld.global.ca.f64 data, [%rd32772];
	}
	// end inline asm
	// begin inline asm
	bar.sync 0;
	// end inline asm
	// begin inline asm
	{	
.reg .f64 data;
	ld.global.ca.f64 data, [%rd32772];
	}
	// end inline asm
	// begin inline asm
	bar.sync 0;
	// end inline asm
	// begin inline asm
	{	
.reg .f64 data;
	ld.global.ca.f64 data, [%rd32772];
	}
	// end inline asm
	// begin inline asm
	bar.sync 0;
	// end inline asm
	// begin inline asm
	{	
.reg .f64 data;
	ld.global.ca.f64 data, [%rd32772];
	}
	// end inline asm
	// begin inline asm
	bar.sync 0;
	// end inline asm
	// begin inline asm
	{	
.reg .f64 data;
	ld.global.ca.f64 data, [%rd32772];
	}
	// end inline asm
	// begin inline asm
	bar.sync 0;
	// end inline asm
	// begin inline asm
	{	
.reg .f64 data;
	ld.global.ca.f64 data, [%rd32772];
	}
	// end inline asm
	// begin inline asm
	bar.sync 0;
	// end inline asm
	// begin inline asm
	{	
.reg .f64 data;
	ld.global.ca.f64 data, [%rd32772];
	}
	// end inline asm
	// begin inline asm
	bar.sync 0;
	// end inline asm
	// begin inline asm
	{	
.reg .f64 data;
	ld.global.ca.f64 data, [%rd32772];
	}
	// end inline asm
	// begin inline asm
	bar.sync 0;
	// end inline asm
	// begin inline asm
	{	
.reg .f64 data;
	ld.global.ca.f64 data, [%rd32772];
	}
	// end inline asm
	// begin inline asm
	bar.sync 0;
	// end inline asm
	// begin inline asm
	{	
.reg .f64 data;
	ld.global.ca.f64 data, [%rd32772];
	}
	// end inline asm
	// begin inline asm
	bar.sync 0;
	// end inline asm
	// begin inline asm
	{	
.reg .f64 data;
	ld.global.ca.f64 data, [%rd32772];
	}
	// end inline asm
	// begin inline asm
	bar.sync 0;
	// end inline asm
	// begin inline asm
	{	
.reg .f64 data;
	ld.global.ca.f64 data, [%rd32772];
	}
	// end inline asm
	// begin inline asm
	bar.sync 0;
	// end inline asm
	// begin inline asm
	{	
.reg .f64 data;
	ld.global.ca.f64 data, [%rd32772];
	}
	// end inline asm
	// begin inline asm
	bar.sync 0;
	// end inline asm
	// begin inline asm
	{	
.reg .f64 data;
	ld.global.ca.f64 data, [%rd32772];
	}
	// end inline asm
	// begin inline asm
	bar.sync 0;
	// end inline asm
	// begin inline asm
	{	
.reg .f64 data;
	ld.global.ca.f64 data, [%rd32772];
	}
	// end inline asm
	// begin inline asm
	bar.sync 0;
	// end inline asm
	// begin inline asm
	{	
.reg .f64 data;
	ld.global.ca.f64 data, [%rd32772];
	}
	// end inline asm
	// begin inline asm
	bar.sync 0;
	// end inline asm
	// begin inline asm
	{	
.reg .f64 data;
	ld.global.ca.f64 data, [%rd32772];
	}
	// end inline asm
	// begin inline asm
	bar.sync 0;
	// end inline asm
	// begin inline asm
	{	
.reg .f64 data;
	ld.global.ca.f64 data, [%rd32772];
	}
	// end inline asm
	// begin inline asm
	bar.sync 0;
	// end inline asm
	// begin inline asm
	{	
.reg .f64 data;
	ld.global.ca.f64 data, [%rd32772];
	}
	// end inline asm
	// begin inline asm
	bar.sync 0;
	// end inline asm
	// begin inline asm
	{	
.reg .f64 data;
	ld.global.ca.f64 data, [%rd32772];
	}
	// end inline asm
	// begin inline asm
	bar.sync 0;
	// end inline asm
	// begin inline asm
	{	
.reg .f64 data;
	ld.global.ca.f64 data, [%rd32772];
	}
	// end inline asm
	// begin inline asm
	bar.sync 0;
	// end inline asm
	// begin inline asm
	{	
.reg .f64 data;
	ld.global.ca.f64 data, [%rd32772];
	}
	// end inline asm
	// begin inline asm
	bar.sync 0;
	// end inline asm
	// begin inline asm
	{	
.reg .f64 data;
	ld.global.ca.f64 data, [%rd32772];
	}
	// end inline asm
	// begin inline asm
	bar.sync 0;
	// end inline asm
	// begin inline asm
	{	
.reg .f64 data;
	ld.global.ca.f64 data, [%rd32772];
	}
	// end inline asm
	// begin inline asm
	bar.sync 0;
	// end inline asm
	// begin inline asm
	{	
.reg .f64 data;
	ld.global.ca.f64 data, [%rd32772];
	}
	// end inline asm
	// begin inline asm
	bar.sync 0;
	// end inline asm
	// begin inline asm
	{	
.reg .f64 data;
	ld.global.ca.f64 data, [%rd32772];
	}
	// end inline asm
	// begin inline asm
	bar.sync 0;
	// end inline asm
	// begin inline asm
	{	
.reg .f64 data;
	ld.global.ca.f64 data, [%rd32772];
	}
	// end inline asm
	// begin inline asm
	bar.sync 0;
	// end inline asm
	// begin inline asm
	{	
.reg .f64 data;
	ld.global.ca.f64 data, [%rd32772];
	}
	// end inline asm
	// begin inline asm
	bar.sync 0;
	// end inline asm
	// begin inline asm
	{	
.reg .f64 data;
	ld.global.ca.f64 data, [%rd32772];
	}
	// end inline asm
	// begin inline asm
	bar.sync 0;
	// end inline asm
	// begin inline asm
	{	
.reg .f64 data;
	ld.global.ca.f64 data, [%rd32772];
	}
	// end inline asm
	// begin inline asm
	bar.sync 0;
	// end inline asm
	// begin inline asm
	{	
.reg .f64 data;
	ld.global.ca.f64 data, [%rd32772];
	}
	// end inline asm
	// begin inline asm
	bar.sync 0;
	// end inline asm
	// begin inline asm
	{	
.reg .f64 data;
	ld.global.ca.f64 data, [%rd32772];
	}
	// end inline asm
	// begin inline asm
	bar.sync 0;
	// end inline asm
	// begin inline asm
	{	
.reg .f64 data;
	ld.global.ca.f64 data, [%rd32772];
	}
	// end inline asm
	// begin inline asm
	bar.sync 0;
	// end inline asm
	// begin inline asm
	{	
.reg .f64 data;
	ld.global.ca.f64 data, [%rd32772];
	}
	// end inline asm
	// begin inline asm
	bar.sync 0;
	// end inline asm
	// begin inline asm
	{	
.reg .f64 data;
	ld.global.ca.f64 data, [%rd32772];
	}
	// end inline asm
	// begin inline asm
	bar.sync 0;
	// end inline asm
	// begin inline asm
	{	
.reg .f64 data;
	ld.global.ca.f64 data, [%rd32772];
	}
	// end inline asm
	// begin inline asm
	bar.sync 0;
	// end inline asm
	// begin inline asm
	{	
.reg .f64 data;
	ld.global.ca.f64 data, [%rd32772];
	}
	// end inline asm
	// begin inline asm
	bar.sync 0;
	// end inline asm
	// begin inline asm
	{	
.reg .f64 data;
	ld.global.ca.f64 data, [%rd32772];
	}
	// end inline asm
	// begin inline asm
	bar.sync 0;
	// end inline asm
	// begin inline asm
	{	
.reg .f64 data;
	ld.global.ca.f64 data, [%rd32772];
	}
	// end inline asm
	// begin inline asm
	bar.sync 0;
	// end inline asm
	// begin inline asm
	{	
.reg .f64 data;
	ld.global.ca.f64 data, [%rd32772];
	}
	// end inline asm
	// begin inline asm
	bar.sync 0;
	// end inline asm
	// begin inline asm
	{	
.reg .f64 data;
	ld.global.ca.f64 data, [%rd32772];
	}
	// end inline asm
	// begin inline asm
	bar.sync 0;
	// end inline asm
	// begin inline asm
	{	
.reg .f64 data;
	ld.global.ca.f64 data, [%rd32772];
	}
	// end inline asm
	// begin inline asm
	bar.sync 0;
	// end inline asm
	// begin inline asm
	{	
.reg .f64 data;
	ld.global.ca.f64 data, [%rd32772];
	}
	// end inline asm
	// begin inline asm
	bar.sync 0;
	// end inline asm
	// begin inline asm
	{	
.reg .f64 data;
	ld.global.ca.f64 data, [%rd32772];
	}
	// end inline asm
	// begin inline asm
	bar.sync 0;
	// end inline asm
	// begin inline asm
	{	
.reg .f64 data;
	ld.global.ca.f64 data, [%rd32772];
	}
	// end inline asm
	// begin inline asm
	bar.sync 0;
	// end inline asm
	// begin inline asm
	{	
.reg .f64 data;
	ld.global.ca.f64 data, [%rd32772];
	}
	// end inline asm
	// begin inline asm
	bar.sync 0;
	// end inline asm
	// begin inline asm
	{	
.reg .f64 data;
	ld.global.ca.f64 data, [%rd32772];
	}
	// end inline asm
	// begin inline asm
	bar.sync 0;
	// end inline asm
	// begin inline asm
	{	
.reg .f64 data;
	ld.global.ca.f64 data, [%rd32772];
	}
	// end inline asm
	// begin inline asm
	bar.sync 0;
	// end inline asm
	// begin inline asm
	{	
.reg .f64 data;
	ld.global.ca.f64 data, [%rd32772];
	}
	// end inline asm
	// begin inline asm
	bar.sync 0;
	// end inline asm
	// begin inline asm
	{	
.reg .f64 data;
	ld.global.ca.f64 data, [%rd32772];
	}
	// end inline asm
	// begin inline asm
	bar.sync 0;
	// end inline asm
	// begin inline asm
	{	
.reg .f64 data;
	ld.global.ca.f64 data, [%rd32772];
	}
	// end inline asm
	// begin inline asm
	bar.sync 0;
	// end inline asm
	// begin inline asm
	{	
.reg .f64 data;
	ld.global.ca.f64 data, [%rd32772];
	}
	// end inline asm
	// begin inline asm
	bar.sync 0;
	// end inline asm
	// begin inline asm
	{	
.reg .f64 data;
	ld.global.ca.f64 data, [%rd32772];
	}
	// end inline asm
	// begin inline asm
	bar.sync 0;
	// end inline asm
	// begin inline asm
	{	
.reg .f64 data;
	ld.global.ca.f64 data, [%rd32772];
	}
	// end inline asm
	// begin inline asm
	bar.sync 0;
	// end inline asm
	// begin inline asm
	{	
.reg .f64 data;
	ld.global.ca.f64 data, [%rd32772];
	}
	// end inline asm
	// begin inline asm
	bar.sync 0;
	// end inline asm
	// begin inline asm
	{	
.reg .f64 data;
	ld.global.ca.f64 data, [%rd32772];
	}
	// end inline asm
	// begin inline asm
	bar.sync 0;
	// end inline asm
	// begin inline asm
	{	
.reg .f64 data;
	ld.global.ca.f64 data, [%rd32772];
	}
	// end inline asm
	// begin inline asm
	bar.sync 0;
	// end inline asm
	// begin inline asm
	{	
.reg .f64 data;
	ld.global.ca.f64 data, [%rd32772];
	}
	// end inline asm
	// begin inline asm
	bar.sync 0;
	// end inline asm
	// begin inline asm
	{	
.reg .f64 data;
	ld.global.ca.f64 data, [%rd32772];
	}
	// end inline asm
	// begin inline asm
	bar.sync 0;
	// end inline asm
	// begin inline asm
	{	
.reg .f64 data;
	ld.global.ca.f64 data, [%rd32772];
	}
	// end inline asm
	// begin inline asm
	bar.sync 0;
	// end inline asm
	// begin inline asm
	{	
.reg .f64 data;
	ld.global.ca.f64 data, [%rd32772];
	}
	// end inline asm
	// begin inline asm
	bar.sync 0;
	// end inline asm
	// begin inline asm
	{	
.reg .f64 data;
	ld.global.ca.f64 data, [%rd32772];
	}
	// end inline asm
	// begin inline asm
	bar.sync 0;
	// end inline asm
	// begin inline asm
	{	
.reg .f64 data;
	ld.global.ca.f64 data, [%rd32772];
	}
	// end inline asm
	// begin inline asm
	bar.sync 0;
	// end inline asm
	// begin inline asm
	{	
.reg .f64 data;
	ld.global.ca.f64 data, [%rd32772];
	}
	// end inline asm
	// begin inline asm
	bar.sync 0;
	// end inline asm
	// begin inline asm
	{	
.reg .f64 data;
	ld.global.ca.f64 data, [%rd32772];
	}
	// end inline asm
	// begin inline asm
	bar.sync 0;
	// end inline asm
	// begin inline asm
	{	
.reg .f64 data;
	ld.global.ca.f64 data, [%rd32772];
	}
	// end inline asm
	// begin inline asm
	bar.sync 0;
	// end inline asm
	// begin inline asm
	{	
.reg .f64 data;
	ld.global.ca.f64 data, [%rd32772];
	}
	// end inline asm
	// begin inline asm
	bar.sync 0;
	// end inline asm
	// begin inline asm
	{	
.reg .f64 data;
	ld.global.ca.f64 data, [%rd32772];
	}
	// end inline asm
	// begin inline asm
	bar.sync 0;
	// end inline asm
	// begin inline asm
	{	
.reg .f64 data;
	ld.global.ca.f64 data, [%rd32772];
	}
	// end inline asm
	// begin inline asm
	bar.sync 0;
	// end inline asm
	// begin inline asm
	{	
.reg .f64 data;
	ld.global.ca.f64 data, [%rd32772];
	}
	// end inline asm
	// begin inline asm
	bar.sync 0;
	// end inline asm
	// begin inline asm
	{	
.reg .f64 data;
	ld.global.ca.f64 data, [%rd32772];
	}
	// end inline asm
	// begin inline asm
	bar.sync 0;
	// end inline asm
	// begin inline asm
	{	
.reg .f64 data;
	ld.global.ca.f64 data, [%rd32772];
	}
	// end inline asm
	// begin inline asm
	bar.sync 0;
	// end inline asm
	// begin inline asm
	{	
.reg .f64 data;
	ld.global.ca.f64 data, [%rd32772];
	}
	// end inline asm
	// begin inline asm
	bar.sync 0;
	// end inline asm
	// begin inline asm
	{	
.reg .f64 data;
	ld.global.ca.f64 data, [%rd32772];
	}
	// end inline asm
	// begin inline asm
	bar.sync 0;
	// end inline asm
	// begin inline asm
	{	
.reg .f64 data;
	ld.global.ca.f64 data, [%rd32772];
	}
	// end inline asm
	// begin inline asm
	bar.sync 0;
	// end inline asm
	// begin inline asm
	{	
.reg .f64 data;
	ld.global.ca.f64 data, [%rd32772];
	}
	// end inline asm
	// begin inline asm
	bar.sync 0;
	// end inline asm
	// begin inline asm
	{	
.reg .f64 data;
	ld.global.ca.f64 data, [%rd32772];
	}
	// end inline asm
	// begin inline asm
	bar.sync 0;
	// end inline asm
	// begin inline asm
	{	
.reg .f64 data;
	ld.global.ca.f64 data, [%rd32772];
	}
	// end inline asm
	// begin inline asm
	bar.sync 0;
	// end inline asm
	// begin inline asm
	{	
.reg .f64 data;
	ld.global.ca.f64 data, [%rd32772];
	}
	// end inline asm
	// begin inline asm
	bar.sync 0;
	// end inline asm
	// begin inline asm
	{	
.reg .f64 data;
	ld.global.ca.f64 data, [%rd32772];
	}
	// end inline asm
	// begin inline asm
	bar.sync 0;
	// end inline asm
	// begin inline asm
	{	
.reg .f64 data;
	ld.global.ca.f64 data, [%rd32772];
	}
	// end inline asm
	// begin inline asm
	bar.sync 0;
	// end inline asm
	// begin inline asm
	{	
.reg .f64 data;
	ld.global.ca.f64 data, [%rd32772];
	}
	// end inline asm
	// begin inline asm
	bar.sync 0;
	// end inline asm
	// begin inline asm
	{	
.reg .f64 data;
	ld.global.ca.f64 data, [%rd32772];
	}
	// end inline asm
	// begin inline asm
	bar.sync 0;
	// end inline asm
	// begin inline asm
	{	
.reg .f64 data;
	ld.global.ca.f64 data, [%rd32772];
	}
	// end inline asm
	// begin inline asm
	bar.sync 0;
	// end inline asm
	// begin inline asm
	{	
.reg .f64 data;
	ld.global.ca.f64 data, [%rd32772];
	}
	// end inline asm
	// begin inline asm
	bar.sync 0;
	// end inline asm
	// begin inline asm
	{	
.reg .f64 data;
	ld.global.ca.f64 data, [%rd32772];
	}
	// end inline asm
	// begin inline asm
	bar.sync 0;
	// end inline asm
	// begin inline asm
	{	
.reg .f64 data;
	ld.global.ca.f64 data, [%rd32772];
	}
	// end inline asm
	// begin inline asm
	bar.sync 0;
	// end inline asm
	// begin inline asm
	{	
.reg .f64 data;
	ld.global.ca.f64 data, [%rd32772];
	}
	// end inline asm
	// begin inline asm
	bar.sync 0;
	// end inline asm
	// begin inline asm
	{	
.reg .f64 data;
	ld.global.ca.f64 data, [%rd32772];
	}
	// end inline asm
	// begin inline asm
	bar.sync 0;
	// end inline asm
	// begin inline asm
	{	
.reg .f64 data;
	ld.global.ca.f64 data, [%rd32772];
	}
	// end inline asm
	// begin inline asm
	bar.sync 0;
	// end inline asm
	// begin inline asm
	{	
.reg .f64 data;
	ld.global.ca.f64 data, [%rd32772];
	}
	// end inline asm
	// begin inline asm
	bar.sync 0;
	// end inline asm
	// begin inline asm
	{	
.reg .f64 data;
	ld.global.ca.f64 data, [%rd32772];
	}
	// end inline asm
	// begin inline asm
	bar.sync 0;
	// end inline asm
	// begin inline asm
	{	
.reg .f64 data;
	ld.global.ca.f64 data, [%rd32772];
	}
	// end inline asm
	// begin inline asm
	bar.sync 0;
	// end inline asm
	// begin inline asm
	{	
.reg .f64 data;
	ld.global.ca.f64 data, [%rd32772];
	}
	// end inline asm
	// begin inline asm
	bar.sync 0;
	// end inline asm
	// begin inline asm
	{	
.reg .f64 data;
	ld.global.ca.f64 data, [%rd32772];
	}
	// end inline asm
	// begin inline asm
	bar.sync 0;
	// end inline asm
	// begin inline asm
	{	
.reg .f64 data;
	ld.global.ca.f64 data, [%rd32772];
	}
	// end inline asm
	// begin inline asm
	bar.sync 0;
	// end inline asm
	// begin inline asm
	{	
.reg .f64 data;
	ld.global.ca.f64 data, [%rd32772];
	}
	// end inline asm
	// begin inline asm
	bar.sync 0;
	// end inline asm
	// begin inline asm
	{	
.reg .f64 data;
	ld.global.ca.f64 data, [%rd32772];
	}
	// end inline asm
	// begin inline asm
	bar.sync 0;
	// end inline asm
	// begin inline asm
	{	
.reg .f64 data;
	ld.global.ca.f64 data, [%rd32772];
	}
	// end inline asm
	// begin inline asm
	bar.sync 0;
	// end inline asm
	// begin inline asm
	{	
.reg .f64 data;
	ld.global.ca.f64 data, [%rd32772];
	}
	// end inline asm
	// begin inline asm
	bar.sync 0;
	// end inline asm
	// begin inline asm
	{	
.reg .f64 data;
	ld.global.ca.f64 data, [%rd32772];
	}
	// end inline asm
	// begin inline asm
	bar.sync 0;
	// end inline asm
	// begin inline asm
	{	
.reg .f64 data;
	ld.global.ca.f64 data, [%rd32772];
	}
	// end inline asm
	// begin inline asm
	bar.sync 0;
	// end inline asm
	// begin inline asm
	{	
.reg .f64 data;
	ld.global.ca.f64 data, [%rd32772];
	}
	// end inline asm
	// begin inline asm
	bar.sync 0;
	// end inline asm
	// begin inline asm
	{	
.reg .f64 data;
	ld.global.ca.f64 data, [%rd32772];
	}
	// end inline asm
	// begin inline asm
	bar.sync 0;
	// end inline asm
	// begin inline asm
	{	
.reg .f64 data;
	ld.global.ca.f64 data, [%rd32772];
	}
	// end inline asm
	// begin inline asm
	bar.sync 0;
	// end inline asm
	// begin inline asm
	{	
.reg .f64 data;
	ld.global.ca.f64 data, [%rd32772];
	}
	// end inline asm
	// begin inline asm
	bar.sync 0;
	// end inline asm
	// begin inline asm
	{	
.reg .f64 data;
	ld.global.ca.f64 data, [%rd32772];
	}
	// end inline asm
	// begin inline asm
	bar.sync 0;
	// end inline asm
	// begin inline asm
	{	
.reg .f64 data;
	ld.global.ca.f64 data, [%rd32772];
	}
	// end inline asm
	// begin inline asm
	bar.sync 0;
	// end inline asm
	// begin inline asm
	{	
.reg .f64 data;
	ld.global.ca.f64 data, [%rd32772];
	}
	// end inline asm
	// begin inline asm
	bar.sync 0;
	// end inline asm
	// begin inline asm
	{	
.reg .f64 data;
	ld.global.ca.f64 data, [%rd32772];
	}
	// end inline asm
	// begin inline asm
	bar.sync 0;
	// end inline asm
	// begin inline asm
	{	
.reg .f64 data;
	ld.global.ca.f64 data, [%rd32772];
	}
	// end inline asm
	// begin inline asm
	bar.sync 0;
	// end inline asm
	// begin inline asm
	{	
.reg .f64 data;
	ld.global.ca.f64 data, [%rd32772];
	}
	// end inline asm
	// begin inline asm
	bar.sync 0;
	// end inline asm
	// begin inline asm
	{	
.reg .f64 data;
	ld.global.ca.f64 data, [%rd32772];
	}
	// end inline asm
	// begin inline asm
	bar.sync 0;
	// end inline asm
	// begin inline asm
	{	
.reg .f64 data;
	ld.global.ca.f64 data, [%rd32772];
	}
	// end inline asm
	// begin inline asm
	bar.sync 0;
	// end inline asm
	// begin inline asm
	{	
.reg .f64 data;
	ld.global.ca.f64 data, [%rd32772];
	}
	// end inline asm
	// begin inline asm
	bar.sync 0;
	// end inline asm
	// begin inline asm
	{	
.reg .f64 data;
	ld.global.ca.f64 data, [%rd32772];
	}
	// end inline asm
	// begin inline asm
	bar.sync 0;
	// end inline asm
	// begin inline asm
	{	
.reg .f64 data;
	ld.global.ca.f64 data, [%rd32772];
	}
	// end inline asm
	// begin inline asm
	bar.sync 0;
	// end inline asm
	// begin inline asm
	{	
.reg .f64 data;
	ld.global.ca.f64 data, [%rd32772];
	}
	// end inline asm
	// begin inline asm
	bar.sync 0;
	// end inline asm
	// begin inline asm
	{	
.reg .f64 data;
	ld.global.ca.f64 data, [%rd32772];
	}
	// end inline asm
	// begin inline asm
	bar.sync 0;
	// end inline asm
	// begin inline asm
	{	
.reg .f64 data;
	ld.global.ca.f64 data, [%rd32772];
	}
	// end inline asm
	// begin inline asm
	bar.sync 0;
	// end inline asm
	// begin inline asm
	{	
.reg .f64 data;
	ld.global.ca.f64 data, [%rd32772];
	}
	// end inline asm
	// begin inline asm
	bar.sync 0;
	// end inline asm
	// begin inline asm
	{	
.reg .f64 data;
	ld.global.ca.f64 data, [%rd32772];
	}
	// end inline asm
	// begin inline asm
	bar.sync 0;
	// end inline asm
	// begin inline asm
	{	
.reg .f64 data;
	ld.global.ca.f64 data, [%rd32772];
	}
	// end inline asm
	// begin inline asm
	bar.sync 0;
	// end inline asm
	// begin inline asm
	{	
.reg .f64 data;
	ld.global.ca.f64 data, [%rd32772];
	}
	// end inline asm
	// begin inline asm
	bar.sync 0;
	// end inline asm
	// begin inline asm
	{	
.reg .f64 data;
	ld.global.ca.f64 data, [%rd32772];
	}
	// end inline asm
	// begin inline asm
	bar.sync 0;
	// end inline asm
	// begin inline asm
	{	
.reg .f64 data;
	ld.global.ca.f64 data, [%rd32772];
	}
	// end inline asm
	// begin inline asm
	bar.sync 0;
	// end inline asm
	// begin inline asm
	{	
.reg .f64 data;
	ld.global.ca.f64 data, [%rd32772];
	}
	// end inline asm
	// begin inline asm
	bar.sync 0;
	// end inline asm
	// begin inline asm
	{	
.reg .f64 data;
	ld.global.ca.f64 data, [%rd32772];
	}
	// end inline asm
	// begin inline asm
	bar.sync 0;
	// end inline asm
	// begin inline asm
	{	
.reg .f64 data;
	ld.global.ca.f64 data, [%rd32772];
	}
	// end inline asm
	// begin inline asm
	bar.sync 0;
	// end inline asm
	// begin inline asm
	{	
.reg .f64 data;
	ld.global.ca.f64 data, [%rd32772];
	}
	// end inline asm
	// begin inline asm
	bar.sync 0;
	// end inline asm
	// begin inline asm
	{	
.reg .f64 data;
	ld.global.ca.f64 data, [%rd32772];
	}
	// end inline asm
	// begin inline asm
	bar.sync 0;
	// end inline asm
	// begin inline asm
	{	
.reg .f64 data;
	ld.global.ca.f64 data, [%rd32772];
	}
	// end inline asm
	// begin inline asm
	bar.sync 0;
	// end inline asm
	// begin inline asm
	{	
.reg .f64 data;
	ld.global.ca.f64 data, [%rd32772];
	}
	// end inline asm
	// begin inline asm
	bar.sync 0;
	// end inline asm
	// begin inline asm
	{	
.reg .f64 data;
	ld.global.ca.f64 data, [%rd32772];
	}
	// end inline asm
	// begin inline asm
	bar.sync 0;
	// end inline asm
	// begin inline asm
	{	
.reg .f64 data;
	ld.global.ca.f64 data, [%rd32772];
	}
	// end inline asm
	// begin inline asm
	bar.sync 0;
	// end inline asm
	// begin inline asm
	{	
.reg .f64 data;
	ld.global.ca.f64 data, [%rd32772];
	}
	// end inline asm
	// begin inline asm
	bar.sync 0;
	// end inline asm
	// begin inline asm
	{	
.reg .f64 data;
	ld.global.ca.f64 data, [%rd32772];
	}
	// end inline asm
	// begin inline asm
	bar.sync 0;
	// end inline asm
	// begin inline asm
	{	
.reg .f64 data;
	ld.global.ca.f64 data, [%rd32772];
	}
	// end inline asm
	// begin inline asm
	bar.sync 0;
	// end inline asm
	// begin inline asm
	{	
.reg .f64 data;
	ld.global.ca.f64 data, [%rd32772];
	}
	// end inline asm
	// begin inline asm
	bar.sync 0;
	// end inline asm
	// begin inline asm
	{	
.reg .f64 data;
	ld.global.ca.f64 data, [%rd32772];
	}
	// end inline asm
	// begin inline asm
	bar.sync 0;
	// end inline asm
	// begin inline asm
	{	
.reg .f64 data;
	ld.global.ca.f64 data, [%rd32772];
	}
	// end inline asm
	// begin inline asm
	bar.sync 0;
	// end inline asm
	// begin inline asm
	{	
.reg .f64 data;
	ld.global.ca.f64 data, [%rd32772];
	}
	// end inline asm
	// begin inline asm
	bar.sync 0;
	// end inline asm
	// begin inline asm
	{	
.reg .f64 data;
	ld.global.ca.f64 data, [%rd32772];
	}
	// end inline asm
	// begin inline asm
	bar.sync 0;
	// end inline asm
	// begin inline asm
	{	
.reg .f64 data;
	ld.global.ca.f64 data, [%rd32772];
	}
	// end inline asm
	// begin inline asm
	bar.sync 0;
	// end inline asm
	// begin inline asm
	{	
.reg .f64 data;
	ld.global.ca.f64 data, [%rd32772];
	}
	// end inline asm
	// begin inline asm
	bar.sync 0;
	// end inline asm
	// begin inline asm
	{	
.reg .f64 data;
	ld.global.ca.f64 data, [%rd32772];
	}
	// end inline asm
	// begin inline asm
	bar.sync 0;
	// end inline asm
	// begin inline asm
	{	
.reg .f64 data;
	ld.global.ca.f64 data, [%rd32772];
	}
	// end inline asm
	// begin inline asm
	bar.sync 0;
	// end inline asm
	// begin inline asm
	{	
.reg .f64 data;
	ld.global.ca.f64 data, [%rd32772];
	}
	// end inline asm
	// begin inline asm
	bar.sync 0;
	// end inline asm
	// begin inline asm
	{	
.reg .f64 data;
	ld.global.ca.f64 data, [%rd32772];
	}
	// end inline asm
	// begin inline asm
	bar.sync 0;
	// end inline asm
	// begin inline asm
	{	
.reg .f64 data;
	ld.global.ca.f64 data, [%rd32772];
	}
	// end inline asm
	// begin inline asm
	bar.sync 0;
	// end inline asm
	// begin inline asm
	{	
.reg .f64 data;
	ld.global.ca.f64 data, [%rd32772];
	}
	// end inline asm
	// begin inline asm
	bar.sync 0;
	// end inline asm
	// begin inline asm
	{	
.reg .f64 data;
	ld.global.ca.f64 data, [%rd32772];
	}
	// end inline asm
	// begin inline asm
	bar.sync 0;
	// end inline asm
	// begin inline asm
	{	
.reg .f64 data;
	ld.global.ca.f64 data, [%rd32772];
	}
	// end inline asm
	// begin inline asm
	bar.sync 0;
	// end inline asm
	// begin inline asm
	{	
.reg .f64 data;
	ld.global.ca.f64 data, [%rd32772];
	}
	// end inline asm
	// begin inline asm
	bar.sync 0;
	// end inline asm
	// begin inline asm
	{	
.reg .f64 data;
	ld.global.ca.f64 data, [%rd32772];
	}
	// end inline asm
	// begin inline asm
	bar.sync 0;
	// end inline asm
	// begin inline asm
	{	
.reg .f64 data;
	ld.global.ca.f64 data, [%rd32772];
	}
	// end inline asm
	// begin inline asm
	bar.sync 0;
	// end inline asm
	// begin inline asm
	{	
.reg .f64 data;
	ld.global.ca.f64 data, [%rd32772];
	}
	// end inline asm
	// begin inline asm
	bar.sync 0;
	// end inline asm
	// begin inline asm
	{	
.reg .f64 data;
	ld.global.ca.f64 data, [%rd32772];
	}
	// end inline asm
	// begin inline asm
	bar.sync 0;
	// end inline asm
	// begin inline asm
	{	
.reg .f64 data;
	ld.global.ca.f64 data, [%rd32772];
	}
	// end inline asm
	// begin inline asm
	bar.sync 0;
	// end inline asm
	// begin inline asm
	{	
.reg .f64 data;
	ld.global.ca.f64 data, [%rd32772];
	}
	// end inline asm
	// begin inline asm
	bar.sync 0;
	// end inline asm
	// begin inline asm
	{	
.reg .f64 data;
	ld.global.ca.f64 data, [%rd32772];
	}
	// end inline asm
	// begin inline asm
	bar.sync 0;
	// end inline asm
	// begin inline asm
	{	
.reg .f64 data;
	ld.global.ca.f64 data, [%rd32772];
	}
	// end inline asm
	// begin inline asm
	bar.sync 0;
	// end inline asm
	// begin inline asm
	{	
.reg .f64 data;
	ld.global.ca.f64 data, [%rd32772];
	}
	// end inline asm
	// begin inline asm
	bar.sync 0;
	// end inline asm
	// begin inline asm
	{	
.reg .f64 data;
	ld.global.ca.f64 data, [%rd32772];
	}
	// end inline asm
	// begin inline asm
	bar.sync 0;
	// end inline asm
	// begin inline asm
	{	
.reg .f64 data;
	ld.global.ca.f64 data, [%rd32772];
	}
	// end inline asm
	// begin inline asm
	bar.sync 0;
	// end inline asm
	// begin inline asm
	{	
.reg .f64 data;
	ld.global.ca.f64 data, [%rd32772];
	}
	// end inline asm
	// begin inline asm
	bar.sync 0;
	// end inline asm
	// begin inline asm
	{	
.reg .f64 data;
	ld.global.ca.f64 data, [%rd32772];
	}
	// end inline asm
	// begin inline asm
	bar.sync 0;
	// end inline asm
	// begin inline asm
	{	
.reg .f64 data;
	ld.global.ca.f64 data, [%rd32772];
	}
	// end inline asm
	// begin inline asm
	bar.sync 0;
	// end inline asm
	// begin inline asm
	{	
.reg .f64 data;
	ld.global.ca.f64 data, [%rd32772];
	}
	// end inline asm
	// begin inline asm
	bar.sync 0;
	// end inline asm
	// begin inline asm
	{	
.reg .f64 data;
	ld.global.ca.f64 data, [%rd32772];
	}
	// end inline asm
	// begin inline asm
	bar.sync 0;
	// end inline asm
	// begin inline asm
	{	
.reg .f64 data;
	ld.global.ca.f64 data, [%rd32772];
	}
	// end inline asm
	// begin inline asm
	bar.sync 0;
	// end inline asm
	// begin inline asm
	{	
.reg .f64 data;
	ld.global.ca.f64 data, [%rd32772];
	}
	// end inline asm
	// begin inline asm
	bar.sync 0;
	// end inline asm
	// begin inline asm
	{	
.reg .f64 data;
	ld.global.ca.f64 data, [%rd32772];
	}
	// end inline asm
	// begin inline asm
	bar.sync 0;
	// end inline asm
	// begin inline asm
	{	
.reg .f64 data;
	ld.global.ca.f64 data, [%rd32772];
	}
	// end inline asm
	// begin inline asm
	bar.sync 0;
	// end inline asm
	// begin inline asm
	{	
.reg .f64 data;
	ld.global.ca.f64 data, [%rd32772];
	}
	// end inline asm
	// begin inline asm
	bar.sync 0;
	// end inline asm
	// begin inline asm
	{	
.reg .f64 data;
	ld.global.ca.f64 data, [%rd32772];
	}
	// end inline asm
	// begin inline asm
	bar.sync 0;
	// end inline asm
	// begin inline asm
	{	
.reg .f64 data;
	ld.global.ca.f64 data, [%rd32772];
	}
	// end inline asm
	// begin inline asm
	bar.sync 0;
	// end inline asm
	// begin inline asm
	{	
.reg .f64 data;
	ld.global.ca.f64 data, [%rd32772];
	}
	// end inline asm
	// begin inline asm
	bar.sync 0;
	// end inline asm
	// begin inline asm
	{	
.reg .f64 data;
	ld.global.ca.f64 data, [%rd32772];
	}
	// end inline asm
	// begin inline asm
	bar.sync 0;
	// end inline asm
	// begin inline asm
	{	
.reg .f64 data;
	ld.global.ca.f64 data, [%rd32772];
	}
	// end inline asm
	// begin inline asm
	bar.sync 0;
	// end inline asm
	// begin inline asm
	{	
.reg .f64 data;
	ld.global.ca.f64 data, [%rd32772];
	}
	// end inline asm
	// begin inline asm
	bar.sync 0;
	// end inline asm
	// begin inline asm
	{	
.reg .f64 data;
	ld.global.ca.f64 data, [%rd32772];
	}
	// end inline asm
	// begin inline asm
	bar.sync 0;
	// end inline asm
	// begin inline asm
	{	
.reg .f64 data;
	ld.global.ca.f64 data, [%rd32772];
	}
	// end inline asm
	// begin inline asm
	bar.sync 0;
	// end inline asm
	// begin inline asm
	{	
.reg .f64 data;
	ld.global.ca.f64 data, [%rd32772];
	}
	// end inline asm
	// begin inline asm
	bar.sync 0;
	// end inline asm
	// begin inline asm
	{	
.reg .f64 data;
	ld.global.ca.f64 data, [%rd32772];
	}
	// end inline asm
	// begin inline asm
	bar.sync 0;
	// end inline asm
	// begin inline asm
	{	
.reg .f64 data;
	ld.global.ca.f64 data, [%rd32772];
	}
	// end inline asm
	// begin inline asm
	bar.sync 0;
	// end inline asm
	// begin inline asm
	{	
.reg .f64 data;
	ld.global.ca.f64 data, [%rd32772];
	}
	// end inline asm
	// begin inline asm
	bar.sync 0;
	// end inline asm
	// begin inline asm
	{	
.reg .f64 data;
	ld.global.ca.f64 data, [%rd32772];
	}
	// end inline asm
	// begin inline asm
	bar.sync 0;
	// end inline asm
	// begin inline asm
	{	
.reg .f64 data;
	ld.global.ca.f64 data, [%rd32772];
	}
	// end inline asm
	// begin inline asm
	bar.sync 0;
	// end inline asm
	// begin inline asm
	{	
.reg .f64 data;
	ld.global.ca.f64 data, [%rd32772];
	}
	// end inline asm
	// begin inline asm
	bar.sync 0;
	// end inline asm
	// begin inline asm
	{	
.reg .f64 data;
	ld.global.ca.f64 data, [%rd32772];
	}
	// end inline asm
	// begin inline asm
	bar.sync 0;
	// end inline asm
	// begin inline asm
	{	
.reg .f64 data;
	ld.global.ca.f64 data, [%rd32772];
	}
	// end inline asm
	// begin inline asm
	bar.sync 0;
	// end inline asm
	// begin inline asm
	{	
.reg .f64 data;
	ld.global.ca.f64 data, [%rd32772];
	}
	// end inline asm
	// begin inline asm
	bar.sync 0;
	// end inline asm
	// begin inline asm
	{	
.reg .f64 data;
	ld.global.ca.f64 data, [%rd32772];
	}
	// end inline asm
	// begin inline asm
	bar.sync 0;
	// end inline asm
	// begin inline asm
	{	
.reg .f64 data;
	ld.global.ca.f64 data, [%rd32772];
	}
	// end inline asm
	// begin inline asm
	bar.sync 0;
	// end inline asm
	// begin inline asm
	{	
.reg .f64 data;
	ld.global.ca.f64 data, [%rd32772];
	}
	// end inline asm
	// begin inline asm
	bar.sync 0;
	// end inline asm
	// begin inline asm
	{	
.reg .f64 data;
	ld.global.ca.f64 data, [%rd32772];
	}
	// end inline asm
	// begin inline asm
	bar.sync 0;
	// end inline asm
	// begin inline asm
	{	
.reg .f64 data;
	ld.global.ca.f64 data, [%rd32772];
	}
	// end inline asm
	// begin inline asm
	bar.sync 0;
	// end inline asm
	// begin inline asm
	{	
.reg .f64 data;
	ld.global.ca.f64 data, [%rd32772];
	}
	// end inline asm
	// begin inline asm
	bar.sync 0;
	// end inline asm
	// begin inline asm
	{	
.reg .f64 data;
	ld.global.ca.f64 data, [%rd32772];
	}
	// end inline asm
	// begin inline asm
	bar.sync 0;
	// end inline asm
	// begin inline asm
	{	
.reg .f64 data;
	ld.global.ca.f64 data, [%rd32772];
	}
	// end inline asm
	// begin inline asm
	bar.sync 0;
	// end inline asm
	// begin inline asm
	{	
.reg .f64 data;
	ld.global.ca.f64 data, [%rd32772];
	}
	// end inline asm
	// begin inline asm
	bar.sync 0;
	// end inline asm
	// begin inline asm
	{	
.reg .f64 data;
	ld.global.ca.f64 data, [%rd32772];
	}
	// end inline asm
	// begin inline asm
	bar.sync 0;
	// end inline asm
	// begin inline asm
	{	
.reg .f64 data;
	ld.global.ca.f64 data, [%rd32772];
	}
	// end inline asm
	// begin inline asm
	bar.sync 0;
	// end inline asm
	// begin inline asm
	{	
.reg .f64 data;
	ld.global.ca.f64 data, [%rd32772];
	}
	// end inline asm
	// begin inline asm
	bar.sync 0;
	// end inline asm
	// begin inline asm
	{	
.reg .f64 data;
	ld.global.ca.f64 data, [%rd32772];
	}
	// end inline asm
	// begin inline asm
	bar.sync 0;
	// end inline asm
	// begin inline asm
	{	
.reg .f64 data;
	ld.global.ca.f64 data, [%rd32772];
	}
	// end inline asm
	// begin inline asm
	bar.sync 0;
	// end inline asm
	// begin inline asm
	{	
.reg .f64 data;
	ld.global.ca.f64 data, [%rd32772];
	}
	// end inline asm
	// begin inline asm
	bar.sync 0;
	// end inline asm
	// begin inline asm
	{	
.reg .f64 data;
	ld.global.ca.f64 data, [%rd32772];
	}
	// end inline asm
	// begin inline asm
	bar.sync 0;
	// end inline asm
	// begin inline asm
	{	
.reg .f64 data;
	ld.global.ca.f64 data, [%rd32772];
	}
	// end inline asm
	// begin inline asm
	bar.sync 0;
	// end inline asm
	// begin inline asm
	{	
.reg .f64 data;
	ld.global.ca.f64 data, [%rd32772];
	}
	// end inline asm
	// begin inline asm
	bar.sync 0;
	// end inline asm
	// begin inline asm
	{	
.reg .f64 data;
	ld.global.ca.f64 data, [%rd32772];
	}
	// end inline asm
	// begin inline asm
	bar.sync 0;
	// end inline asm
	// begin inline asm
	{	
.reg .f64 data;
	ld.global.ca.f64 data, [%rd32772];
	}
	// end inline asm
	// begin inline asm
	bar.sync 0;
	// end inline asm
	// begin inline asm
	{	
.reg .f64 data;
	ld.global.ca.f64 data, [%rd32772];
	}
	// end inline asm
	// begin inline asm
	bar.sync 0;
	// end inline asm
	// begin inline asm
	{	
.reg .f64 data;
	ld.global.ca.f64 data, [%rd32772];
	}
	// end inline asm
	// begin inline asm
	bar.sync 0;
	// end inline asm
	// begin inline asm
	{	
.reg .f64 data;
	ld.global.ca.f64 data, [%rd32772];
	}
	// end inline asm
	// begin inline asm
	bar.sync 0;
	// end inline asm
	// begin inline asm
	{	
.reg .f64 data;
	ld.global.ca.f64 data, [%rd32772];
	}
	// end inline asm
	// begin inline asm
	bar.sync 0;
	// end inline asm
	// begin inline asm
	{	
.reg .f64 data;
	ld.global.ca.f64 data, [%rd32772];
	}
	// end inline asm
	// begin inline asm
	bar.sync 0;
	// end inline asm
	// begin inline asm
	{	
.reg .f64 data;
	ld.global.ca.f64 data, [%rd32772];
	}
	// end inline asm
	// begin inline asm
	bar.sync 0;
	// end inline asm
	// begin inline asm
	{	
.reg .f64 data;
	ld.global.ca.f64 data, [%rd32772];
	}
	// end inline asm
	// begin inline asm
	bar.sync 0;
	// end inline asm
	// begin inline asm
	{	
.reg .f64 data;
	ld.global.ca.f64 data, [%rd32772];
	}
	// end inline asm
	// begin inline asm
	bar.sync 0;
	// end inline asm
	// begin inline asm
	{	
.reg .f64 data;
	ld.global.ca.f64 data, [%rd32772];
	}
	// end inline asm
	// begin inline asm
	bar.sync 0;
	// end inline asm
	// begin inline asm
	{	
.reg .f64 data;
	ld.global.ca.f64 data, [%rd32772];
	}
	// end inline asm
	// begin inline asm
	bar.sync 0;
	// end inline asm
	// begin inline asm
	{	
.reg .f64 data;
	ld.global.ca.f64 data, [%rd32772];
	}
	// end inline asm
	// begin inline asm
	bar.sync 0;
	// end inline asm
	// begin inline asm
	{	
.reg .f64 data;
	ld.global.ca.f64 data, [%rd32772];
	}
	// end inline asm
	// begin inline asm
	bar.sync 0;
	// end inline asm
	// begin inline asm
	{	
.reg .f64 data;
	ld.global.ca.f64 data, [%rd32772];
	}
	// end inline asm
	// begin inline asm
	bar.sync 0;
	// end inline asm
	// begin inline asm
	{	
.reg .f64 data;
	ld.global.ca.f64 data, [%rd32772];
	}
	// end inline asm
	// begin inline asm
	bar.sync 0;
	// end inline asm
	// begin inline asm
	{	
.reg .f64 data;
	ld.global.ca.f64 data, [%rd32772];
	}
	// end inline asm
	// begin inline asm
	bar.sync 0;
	// end inline asm
	// begin inline asm
	{	
.reg .f64 data;
	ld.global.ca.f64 data, [%rd32772];
	}
	// end inline asm
	// begin inline asm
	bar.sync 0;
	// end inline asm
	// begin inline asm
	{	
.reg .f64 data;
	ld.global.ca.f64 data, [%rd32772];
	}
	// end inline asm
	// begin inline asm
	bar.sync 0;
	// end inline asm
	// begin inline asm
	{	
.reg .f64 data;
	ld.global.ca.f64 data, [%rd32772];
	}
	// end inline asm
	// begin inline asm
	bar.sync 0;
	// end inline asm
	// begin inline asm
	{	
.reg .f64 data;
	ld.global.ca.f64 data, [%rd32772];
	}
	// end inline asm
	// begin inline asm
	bar.sync 0;
	// end inline asm
	// begin inline asm
	{	
.reg .f64 data;
	ld.global.ca.f64 data, [%rd32772];
	}
	// end inline asm
	// begin inline asm
	bar.sync 0;
	// end inline asm
	// begin inline asm
	{	
.reg .f64 data;
	ld.global.ca.f64 data, [%rd32772];
	}
	// end inline asm
	// begin inline asm
	bar.sync 0;
	// end inline asm
	// begin inline asm
	{	
.reg .f64 data;
	ld.global.ca.f64 data, [%rd32772];
	}
	// end inline asm
	// begin inline asm
	bar.sync 0;
	// end inline asm
	// begin inline asm
	{	
.reg .f64 data;
	ld.global.ca.f64 data, [%rd32772];
	}
	// end inline asm
	// begin inline asm
	bar.sync 0;
	// end inline asm
	// begin inline asm
	{	
.reg .f64 data;
	ld.global.ca.f64 data, [%rd32772];
	}
	// end inline asm
	// begin inline asm
	bar.sync 0;
	// end inline asm
	// begin inline asm
	{	
.reg .f64 data;
	ld.global.ca.f64 data, [%rd32772];
	}
	// end inline asm
	// begin inline asm
	bar.sync 0;
	// end inline asm
	// begin inline asm
	{	
.reg .f64 data;
	ld.global.ca.f64 data, [%rd32772];
	}
	// end inline asm
	// begin inline asm
	bar.sync 0;
	// end inline asm
	// begin inline asm
	{	
.reg .f64 data;
	ld.global.ca.f64 data, [%rd32772];
	}
	// end inline asm
	// begin inline asm
	bar.sync 0;
	// end inline asm
	// begin inline asm
	{	
.reg .f64 data;
	ld.global.ca.f64 data, [%rd32772];
	}
	// end inline asm
	// begin inline asm
	bar.sync 0;
	// end inline asm
	// begin inline asm
	{	
.reg .f64 data;
	ld.global.ca.f64 data, [%rd32772];
	}
	// end inline asm
	// begin inline asm
	bar.sync 0;
	// end inline asm
	// begin inline asm
	{	
.reg .f64 data;
	ld.global.ca.f64 data, [%rd32772];
	}
	// end inline asm
	// begin inline asm
	bar.sync 0;
	// end inline asm
	// begin inline asm
	{	
.reg .f64 data;
	ld.global.ca.f64 data, [%rd32772];
	}
	// end inline asm
	// begin inline asm
	bar.sync 0;
	// end inline asm
	// begin inline asm
	{	
.reg .f64 data;
	ld.global.ca.f64 data, [%rd32772];
	}
	// end inline asm
	// begin inline asm
	bar.sync 0;
	// end inline asm
	// begin inline asm
	{	
.reg .f64 data;
	ld.global.ca.f64 data, [%rd32772];
	}
	// end inline asm
	// begin inline asm
	bar.sync 0;
	// end inline asm
	// begin inline asm
	{	
.reg .f64 data;
	ld.global.ca.f64 data, [%rd32772];
	}
	// end inline asm
	// begin inline asm
	bar.sync 0;
	// end inline asm
	// begin inline asm
	{	
.reg .f64 data;
	ld.global.ca.f64 data, [%rd32772];
	}
	// end inline asm
	// begin inline asm
	bar.sync 0;
	// end inline asm
	// begin inline asm
	{	
.reg .f64 data;
	ld.global.ca.f64 data, [%rd32772];
	}
	// end inline asm
	// begin inline asm
	bar.sync 0;
	// end inline asm
	// begin inline asm
	{	
.reg .f64 data;
	ld.global.ca.f64 data, [%rd32772];
	}
	// end inline asm
	// begin inline asm
	bar.sync 0;
	// end inline asm
	// begin inline asm
	{	
.reg .f64 data;
	ld.global.ca.f64 data, [%rd32772];
	}
	// end inline asm
	// begin inline asm
	bar.sync 0;
	// end inline asm
	// begin inline asm
	{	
.reg .f64 data;
	ld.global.ca.f64 data, [%rd32772];
	}
	// end inline asm
	// begin inline asm
	bar.sync 0;
	// end inline asm
	// begin inline asm
	{	
.reg .f64 data;
	ld.global.ca.f64 data, [%rd32772];
	}
	// end inline asm
	// begin inline asm
	bar.sync 0;
	// end inline asm
	// begin inline asm
	{	
.reg .f64 data;
	ld.global.ca.f64 data, [%rd32772];
	}
	// end inline asm
	// begin inline asm
	bar.sync 0;
	// end inline asm
	// begin inline asm
	{	
.reg .f64 data;
	ld.global.ca.f64 data, [%rd32772];
	}
	// end inline asm
	// begin inline asm
	bar.sync 0;
	// end inline asm
	// begin inline asm
	{	
.reg .f64 data;
	ld.global.ca.f64 data, [%rd32772];
	}
	// end inline asm
	// begin inline asm
	bar.sync 0;
	// end inline asm
	// begin inline asm
	{	
.reg .f64 data;
	ld.global.ca.f64 data, [%rd32772];
	}
	// end inline asm
	// begin inline asm
	bar.sync 0;
	// end inline asm
	// begin inline asm
	{	
.reg .f64 data;
	ld.global.ca.f64 data, [%rd32772];
	}
	// end inline asm
	// begin inline asm
	bar.sync 0;
	// end inline asm
	// begin inline asm
	{	
.reg .f64 data;
	ld.global.ca.f64 data, [%rd32772];
	}
	// end inline asm
	// begin inline asm
	bar.sync 0;
	// end inline asm
	// begin inline asm
	{	
.reg .f64 data;
	ld.global.ca.f64 data, [%rd32772];
	}
	// end inline asm
	// begin inline asm
	bar.sync 0;
	// end inline asm
	// begin inline asm
	{	
.reg .f64 data;
	ld.global.ca.f64 data, [%rd32772];
	}
	// end inline asm
	// begin inline asm
	bar.sync 0;
	// end inline asm
	// begin inline asm
	{	
.reg .f64 data;
	ld.global.ca.f64 data, [%rd32772];
	}
	// end inline asm
	// begin inline asm
	bar.sync 0;
	// end inline asm
	// begin inline asm
	{	
.reg .f64 data;
	ld.global.ca.f64 data, [%rd32772];
	}
	// end inline asm
	// begin inline asm
	bar.sync 0;
	// end inline asm
	// begin inline asm
	{	
.reg .f64 data;
	ld.global.ca.f64 data, [%rd32772];
	}
	// end inline asm
	// begin inline asm
	bar.sync 0;
	// end inline asm
	// begin inline asm
	{	
.reg .f64 data;
	ld.global.ca.f64 data, [%rd32772];
	}
	// end inline asm
	// begin inline asm
	bar.sync 0;
	// end inline asm
	// begin inline asm
	{	
.reg .f64 data;
	ld.global.ca.f64 data, [%rd32772];
	}
	// end inline asm
	// begin inline asm
	bar.sync 0;
	// end inline asm
	// begin inline asm
	{	
.reg .f64 data;
	ld.global.ca.f64 data, [%rd32772];
	}
	// end inline asm
	// begin inline asm
	bar.sync 0;
	// end inline asm
	// begin inline asm
	{	
.reg .f64 data;
	ld.global.ca.f64 data, [%rd32772];
	}
	// end inline asm
	// begin inline asm
	bar.sync 0;
	// end inline asm
	// begin inline asm
	{	
.reg .f64 data;
	ld.global.ca.f64 data, [%rd32772];
	}
	// end inline asm
	// begin inline asm
	bar.sync 0;
	// end inline asm
	// begin inline asm
	{	
.reg .f64 data;
	ld.global.ca.f64 data, [%rd32772];
	}
	// end inline asm
	// begin inline asm
	bar.sync 0;
	// end inline asm
	// begin inline asm
	{	
.reg .f64 data;
	ld.global.ca.f64 data, [%rd32772];
	}
	// end inline asm
	// begin inline asm
	bar.sync 0;
	// end inline asm
	// begin inline asm
	{	
.reg .f64 data;
	ld.global.ca.f64 data, [%rd32772];
	}
	// end inline asm
	// begin inline asm
	bar.sync 0;
	// end inline asm
	// begin inline asm
	{	
.reg .f64 data;
	ld.global.ca.f64 data, [%rd32772];
	}
	// end inline asm
	// begin inline asm
	bar.sync 0;
	// end inline asm
	// begin inline asm
	{	
.reg .f64 data;
	ld.global.ca.f64 data, [%rd32772];
	}
	// end inline asm
	// begin inline asm
	bar.sync 0;
	// end inline asm
	// begin inline asm
	{	
.reg .f64 data;
	ld.global.ca.f64 data, [%rd32772];
	}
	// end inline asm
	// begin inline asm
	bar.sync 0;
	// end inline asm
	// begin inline asm
	{	
.reg .f64 data;
	ld.global.ca.f64 data, [%rd32772];
	}
	// end inline asm
	// begin inline asm
	bar.sync 0;
	// end inline asm
	// begin inline asm
	{	
.reg .f64 data;
	ld.global.ca.f64 data, [%rd32772];
	}
	// end inline asm
	// begin inline asm
	bar.sync 0;
	// end inline asm
	// begin inline asm
	{	
.reg .f64 data;
	ld.global.ca.f64 data, [%rd32772];
	}
	// end inline asm
	// begin inline asm
	bar.sync 0;
	// end inline asm
	// begin inline asm
	{	
.reg .f64 data;
	ld.global.ca.f64 data, [%rd32772];
	}
	// end inline asm
	// begin inline asm
	bar.sync 0;
	// end inline asm
	// begin inline asm
	{	
.reg .f64 data;
	ld.global.ca.f64 data, [%rd32772];
	}
	// end inline asm
	// begin inline asm
	bar.sync 0;
	// end inline asm
	// begin inline asm
	{	
.reg .f64 data;
	ld.global.ca.f64 data, [%rd32772];
	}
	// end inline asm
	// begin inline asm
	bar.sync 0;
	// end inline asm
	// begin inline asm
	{	
.reg .f64 data;
	ld.global.ca.f64 data, [%rd32772];
	}
	// end inline asm
	// begin inline asm
	bar.sync 0;
	// end inline asm
	// begin inline asm
	{	
.reg .f64 data;
	ld.global.ca.f64 data, [%rd32772];
	}
	// end inline asm
	// begin inline asm
	bar.sync 0;
	// end inline asm
	// begin inline asm
	{	
.reg .f64 data;
	ld.global.ca.f64 data, [%rd32772];
	}
	// end inline asm
	// begin inline asm
	bar.sync 0;
	// end inline asm
	// begin inline asm
	{	
.reg .f64 data;
	ld.global.ca.f64 data, [%rd32772];
	}
	// end inline asm
	// begin inline asm
	bar.sync 0;
	// end inline asm
	// begin inline asm
	{	
.reg .f64 data;
	ld.global.ca.f64 data, [%rd32772];
	}
	// end inline asm
	// begin inline asm
	bar.sync 0;
	// end inline asm
	// begin inline asm
	{	
.reg .f64 data;
	ld.global.ca.f64 data, [%rd32772];
	}
	// end inline asm
	// begin inline asm
	bar.sync 0;
	// end inline asm
	// begin inline asm
	{	
.reg .f64 data;
	ld.global.ca.f64 data, [%rd32772];
	}
	// end inline asm
	// begin inline asm
	bar.sync 0;
	// end inline asm
	// begin inline asm
	{	
.reg .f64 data;
	ld.global.ca.f64 data, [%rd32772];
	}
	// end inline asm
	// begin inline asm
	bar.sync 0;
	// end inline asm
	// begin inline asm
	{	
.reg .f64 data;
	ld.global.ca.f64 data, [%rd32772];
	}
	// end inline asm
	// begin inline asm
	bar.sync 0;
	// end inline asm
	// begin inline asm
	{	
.reg .f64 data;
	ld.global.ca.f64 data, [%rd32772];
	}
	// end inline asm
	// begin inline asm
	bar.sync 0;
	// end inline asm
	// begin inline asm
	{	
.reg .f64 data;
	ld.global.ca.f64 data, [%rd32772];
	}
	// end inline asm
	// begin inline asm
	bar.sync 0;
	// end inline asm
	// begin inline asm
	{	
.reg .f64 data;
	ld.global.ca.f64 data, [%rd32772];
	}
	// end inline asm
	// begin inline asm
	bar.sync 0;
	// end inline asm
	// begin inline asm
	{	
.reg .f64 data;
	ld.global.ca.f64 data, [%rd32772];
	}
	// end inline asm
	// begin inline asm
	bar.sync 0;
	// end inline asm
	// begin inline asm
	{	
.reg .f64 data;
	ld.global.ca.f64 data, [%rd32772];
	}
	// end inline asm
	// begin inline asm
	bar.sync 0;
	// end inline asm
	// begin inline asm
	{	
.reg .f64 data;
	ld.global.ca.f64 data, [%rd32772];
	}
	// end inline asm
	// begin inline asm
	bar.sync 0;
	// end inline asm
	// begin inline asm
	{	
.reg .f64 data;
	ld.global.ca.f64 data, [%rd32772];
	}
	// end inline asm
	// begin inline asm
	bar.sync 0;
	// end inline asm
	// begin inline asm
	{	
.reg .f64 data;
	ld.global.ca.f64 data, [%rd32772];
	}
	// end inline asm
	// begin inline asm
	bar.sync 0;
	// end inline asm
	// begin inline asm
	{	
.reg .f64 data;
	ld.global.ca.f64 data, [%rd32772];
	}
	// end inline asm
	// begin inline asm
	bar.sync 0;
	// end inline asm
	// begin inline asm
	{	
.reg .f64 data;
	ld.global.ca.f64 data, [%rd32772];
	}
	// end inline asm
	// begin inline asm
	bar.sync 0;
	// end inline asm
	// begin inline asm
	{	
.reg .f64 data;
	ld.global.ca.f64 data, [%rd32772];
	}
	// end inline asm
	// begin inline asm
	bar.sync 0;
	// end inline asm
	// begin inline asm
	{	
.reg .f64 data;
	ld.global.ca.f64 data, [%rd32772];
	}
	// end inline asm
	// begin inline asm
	bar.sync 0;
	// end inline asm
	// begin inline asm
	{	
.reg .f64 data;
	ld.global.ca.f64 data, [%rd32772];
	}
	// end inline asm
	// begin inline asm
	bar.sync 0;
	// end inline asm
	// begin inline asm
	{	
.reg .f64 data;
	ld.global.ca.f64 data, [%rd32772];
	}
	// end inline asm
	// begin inline asm
	bar.sync 0;
	// end inline asm
	// begin inline asm
	{	
.reg .f64 data;
	ld.global.ca.f64 data, [%rd32772];
	}
	// end inline asm
	// begin inline asm
	bar.sync 0;
	// end inline asm
	// begin inline asm
	{	
.reg .f64 data;
	ld.global.ca.f64 data, [%rd32772];
	}
	// end inline asm
	// begin inline asm
	bar.sync 0;
	// end inline asm
	// begin inline asm
	{	
.reg .f64 data;
	ld.global.ca.f64 data, [%rd32772];
	}
	// end inline asm
	// begin inline asm
	bar.sync 0;
	// end inline asm
	// begin inline asm
	{	
.reg .f64 data;
	ld.global.ca.f64 data, [%rd32772];
	}
	// end inline asm
	// begin inline asm
	bar.sync 0;
	// end inline asm
	// begin inline asm
	{	
.reg .f64 data;
	ld.global.ca.f64 data, [%rd32772];
	}
	// end inline asm
	// begin inline asm
	bar.sync 0;
	// end inline asm
	// begin inline asm
	{	
.reg .f64 data;
	ld.global.ca.f64 data, [%rd32772];
	}
	// end inline asm
	// begin inline asm
	bar.sync 0;
	// end inline asm
	// begin inline asm
	{	
.reg .f64 data;
	ld.global.ca.f64 data, [%rd32772];
	}
	// end inline asm
	// begin inline asm
	bar.sync 0;
	// end inline asm
	// begin inline asm
	{	
.reg .f64 data;
	ld.global.ca.f64 data, [%rd32772];
	}
	// end inline asm
	// begin inline asm
	bar.sync 0;
	// end inline asm
	// begin inline asm
	{	
.reg .f64 data;
	ld.global.ca.f64 data, [%rd32772];
	}
	// end inline asm
	// begin inline asm
	bar.sync 0;
	// end inline asm
	// begin inline asm
	{	
.reg .f64 data;
	ld.global.ca.f64 data, [%rd32772];
	}
	// end inline asm
	// begin inline asm
	bar.sync 0;
	// end inline asm
	// begin inline asm
	{	
.reg .f64 data;
	ld.global.ca.f64 data, [%rd32772];
	}
	// end inline asm
	// begin inline asm
	bar.sync 0;
	// end inline asm
	// begin inline asm
	{	
.reg .f64 data;
	ld.global.ca.f64 data, [%rd32772];
	}
	// end inline asm
	// begin inline asm
	bar.sync 0;
	// end inline asm
	// begin inline asm
	{	
.reg .f64 data;
	ld.global.ca.f64 data, [%rd32772];
	}
	// end inline asm
	// begin inline asm
	bar.sync 0;
	// end inline asm
	// begin inline asm
	{	
.reg .f64 data;
	ld.global.ca.f64 data, [%rd32772];
	}
	// end inline asm
	// begin inline asm
	bar.sync 0;
	// end inline asm
	// begin inline asm
	{	
.reg .f64 data;
	ld.global.ca.f64 data, [%rd32772];
	}
	// end inline asm
	// begin inline asm
	bar.sync 0;
	// end inline asm
	// begin inline asm
	{	
.reg .f64 data;
	ld.global.ca.f64 data, [%rd32772];
	}
	// end inline asm
	// begin inline asm
	bar.sync 0;
	// end inline asm
	// begin inline asm
	{	
.reg .f64 data;
	ld.global.ca.f64 data, [%rd32772];
	}
	// end inline asm
	// begin inline asm
	bar.sync 0;
	// end inline asm
	// begin inline asm
	{	
.reg .f64 data;
	ld.global.ca.f64 data, [%rd32772];
	}
	// end inline asm
	// begin inline asm
	bar.sync 0;
	// end inline asm
	// begin inline asm
	{	
.reg .f64 data;
	ld.global.ca.f64 data, [%rd32772];
	}
	// end inline asm
	// begin inline asm
	bar.sync 0;
	// end inline asm
	// begin inline asm
	{	
.reg .f64 data;
	ld.global.ca.f64 data, [%rd32772];
	}
	// end inline asm
	// begin inline asm
	bar.sync 0;
	// end inline asm
	// begin inline asm
	{	
.reg .f64 data;
	ld.global.ca.f64 data, [%rd32772];
	}
	// end inline asm
	// begin inline asm
	bar.sync 0;
	// end inline asm
	// begin inline asm
	{	
.reg .f64 data;
	ld.global.ca.f64 data, [%rd32772];
	}
	// end inline asm
	// begin inline asm
	bar.sync 0;
	// end inline asm
	// begin inline asm
	{	
.reg .f64 data;
	ld.global.ca.f64 data, [%rd32772];
	}
	// end inline asm
	// begin inline asm
	bar.sync 0;
	// end inline asm
	// begin inline asm
	{	
.reg .f64 data;
	ld.global.ca.f64 data, [%rd32772];
	}
	// end inline asm
	// begin inline asm
	bar.sync 0;
	// end inline asm
	// begin inline asm
	{	
.reg .f64 data;
	ld.global.ca.f64 data, [%rd32772];
	}
	// end inline asm
	// begin inline asm
	bar.sync 0;
	// end inline asm
	// begin inline asm
	{	
.reg .f64 data;
	ld.global.ca.f64 data, [%rd32772];
	}
	// end inline asm
	// begin inline asm
	bar.sync 0;
	// end inline asm
	// begin inline asm
	{	
.reg .f64 data;
	ld.global.ca.f64 data, [%rd32772];
	}
	// end inline asm
	// begin inline asm
	bar.sync 0;
	// end inline asm
	// begin inline asm
	{	
.reg .f64 data;
	ld.global.ca.f64 data, [%rd32772];
	}
	// end inline asm
	// begin inline asm
	bar.sync 0;
	// end inline asm
	// begin inline asm
	{	
.reg .f64 data;
	ld.global.ca.f64 data, [%rd32772];
	}
	// end inline asm
	// begin inline asm
	bar.sync 0;
	// end inline asm
	// begin inline asm
	{	
.reg .f64 data;
	ld.global.ca.f64 data, [%rd32772];
	}
	// end inline asm
	// begin inline asm
	bar.sync 0;
	// end inline asm
	// begin inline asm
	{	
.reg .f64 data;
	ld.global.ca.f64 data, [%rd32772];
	}
	// end inline asm
	// begin inline asm
	bar.sync 0;
	// end inline asm
	// begin inline asm
	{	
.reg .f64 data;
	ld.global.ca.f64 data, [%rd32772];
	}
	// end inline asm
	// begin inline asm
	bar.sync 0;
	// end inline asm
	// begin inline asm
	{	
.reg .f64 data;
	ld.global.ca.f64 data, [%rd32772];
	}
	// end inline asm
	// begin inline asm
	bar.sync 0;
	// end inline asm
	// begin inline asm
	{	
.reg .f64 data;
	ld.global.ca.f64 data, [%rd32772];
	}
	// end inline asm
	// begin inline asm
	bar.sync 0;
	// end inline asm
	// begin inline asm
	{	
.reg .f64 data;
	ld.global.ca.f64 data, [%rd32772];
	}
	// end inline asm
	// begin inline asm
	bar.sync 0;
	// end inline asm
	// begin inline asm
	{	
.reg .f64 data;
	ld.global.ca.f64 data, [%rd32772];
	}
	// end inline asm
	// begin inline asm
	bar.sync 0;
	// end inline asm
	// begin inline asm
	{	
.reg .f64 data;
	ld.global.ca.f64 data, [%rd32772];
	}
	// end inline asm
	// begin inline asm
	bar.sync 0;
	// end inline asm
	// begin inline asm
	{	
.reg .f64 data;
	ld.global.ca.f64 data, [%rd32772];
	}
	// end inline asm
	// begin inline asm
	bar.sync 0;
	// end inline asm
	// begin inline asm
	{	
.reg .f64 data;
	ld.global.ca.f64 data, [%rd32772];
	}
	// end inline asm
	// begin inline asm
	bar.sync 0;
	// end inline asm
	// begin inline asm
	{	
.reg .f64 data;
	ld.global.ca.f64 data, [%rd32772];
	}
	// end inline asm
	// begin inline asm
	bar.sync 0;
	// end inline asm
	// begin inline asm
	{	
.reg .f64 data;
	ld.global.ca.f64 data, [%rd32772];
	}
	// end inline asm
	// begin inline asm
	bar.sync 0;
	// end inline asm
	// begin inline asm
	{	
.reg .f64 data;
	ld.global.ca.f64 data, [%rd32772];
	}
	// end inline asm
	// begin inline asm
	bar.sync 0;
	// end inline asm
	// begin inline asm
	{	
.reg .f64 data;
	ld.global.ca.f64 data, [%rd32772];
	}
	// end inline asm
	// begin inline asm
	bar.sync 0;
	// end inline asm
	// begin inline asm
	{	
.reg .f64 data;
	ld.global.ca.f64 data, [%rd32772];
	}
	// end inline asm
	// begin inline asm
	bar.sync 0;
	// end inline asm
	// begin inline asm
	{	
.reg .f64 data;
	ld.global.ca.f64 data, [%rd32772];
	}
	// end inline asm
	// begin inline asm
	bar.sync 0;
	// end inline asm
	// begin inline asm
	{	
.reg .f64 data;
	ld.global.ca.f64 data, [%rd32772];
	}
	// end inline asm
	// begin inline asm
	bar.sync 0;
	// end inline asm
	// begin inline asm
	{	
.reg .f64 data;
	ld.global.ca.f64 data, [%rd32772];
	}
	// end inline asm
	// begin inline asm
	bar.sync 0;
	// end inline asm
	// begin inline asm
	{	
.reg .f64 data;
	ld.global.ca.f64 data, [%rd32772];
	}
	// end inline asm
	// begin inline asm
	bar.sync 0;
	// end inline asm
	// begin inline asm
	{	
.reg .f64 data;
	ld.global.ca.f64 data, [%rd32772];
	}
	// end inline asm
	// begin inline asm
	bar.sync 0;
	// end inline asm
	// begin inline asm
	{	
.reg .f64 data;
	ld.global.ca.f64 data, [%rd32772];
	}
	// end inline asm
	// begin inline asm
	bar.sync 0;
	// end inline asm
	// begin inline asm
	{	
.reg .f64 data;
	ld.global.ca.f64 data, [%rd32772];
	}
	// end inline asm
	// begin inline asm
	bar.sync 0;
	// end inline asm
	// begin inline asm
	{	
.reg .f64 data;
	ld.global.ca.f64 data, [%rd32772];
	}
	// end inline asm
	// begin inline asm
	bar.sync 0;
	// end inline asm
	// begin inline asm
	{	
.reg .f64 data;
	ld.global.ca.f64 data, [%rd32772];
	}
	// end inline asm
	// begin inline asm
	bar.sync 0;
	// end inline asm
	// begin inline asm
	{	
.reg .f64 data;
	ld.global.ca.f64 data, [%rd32772];
	}
	// end inline asm
	// begin inline asm
	bar.sync 0;
	// end inline asm
	// begin inline asm
	{	
.reg .f64 data;
	ld.global.ca.f64 data, [%rd32772];
	}
	// end inline asm
	// begin inline asm
	bar.sync 0;
	// end inline asm
	// begin inline asm
	{	
.reg .f64 data;
	ld.global.ca.f64 data, [%rd32772];
	}
	// end inline asm
	// begin inline asm
	bar.sync 0;
	// end inline asm
	// begin inline asm
	{	
.reg .f64 data;
	ld.global.ca.f64 data, [%rd32772];
	}
	// end inline asm
	// begin inline asm
	bar.sync 0;
	// end inline asm
	// begin inline asm
	{	
.reg .f64 data;
	ld.global.ca.f64 data, [%rd32772];
	}
	// end inline asm
	// begin inline asm
	bar.sync 0;
	// end inline asm
	// begin inline asm
	{	
.reg .f64 data;
	ld.global.ca.f64 data, [%rd32772];
	}
	// end inline asm
	// begin inline asm
	bar.sync 0;
	// end inline asm
	// begin inline asm
	{	
.reg .f64 data;
	ld.global.ca.f64 data, [%rd32772];
	}
	// end inline asm
	// begin inline asm
	bar.sync 0;
	// end inline asm
	// begin inline asm
	{	
.reg .f64 data;
	ld.global.ca.f64 data, [%rd32772];
	}
	// end inline asm
	// begin inline asm
	bar.sync 0;
	// end inline asm
	// begin inline asm
	{	
.reg .f64 data;
	ld.global.ca.f64 data, [%rd32772];
	}
	// end inline asm
	// begin inline asm
	bar.sync 0;
	// end inline asm
	// begin inline asm
	{	
.reg .f64 data;
	ld.global.ca.f64 data, [%rd32772];
	}
	// end inline asm
	// begin inline asm
	bar.sync 0;
	// end inline asm
	// begin inline asm
	{	
.reg .f64 data;
	ld.global.ca.f64 data, [%rd32772];
	}
	// end inline asm
	// begin inline asm
	bar.sync 0;
	// end inline asm
	// begin inline asm
	{	
.reg .f64 data;
	ld.global.ca.f64 data, [%rd32772];
	}
	// end inline asm
	// begin inline asm
	bar.sync 0;
	// end inline asm
	// begin inline asm
	{	
.reg .f64 data;
	ld.global.ca.f64 data, [%rd32772];
	}
	// end inline asm
	// begin inline asm
	bar.sync 0;
	// end inline asm
	// begin inline asm
	{	
.reg .f64 data;
	ld.global.ca.f64 data, [%rd32772];
	}
	// end inline asm
	// begin inline asm
	bar.sync 0;
	// end inline asm
	// begin inline asm
	{	
.reg .f64 data;
	ld.global.ca.f64 data, [%rd32772];
	}
	// end inline asm
	// begin inline asm
	bar.sync 0;
	// end inline asm
	// begin inline asm
	{	
.reg .f64 data;
	ld.global.ca.f64 data, [%rd32772];
	}
	// end inline asm
	// begin inline asm
	bar.sync 0;
	// end inline asm
	// begin inline asm
	{	
.reg .f64 data;
	ld.global.ca.f64 data, [%rd32772];
	}
	// end inline asm
	// begin inline asm
	bar.sync 0;
	// end inline asm
	// begin inline asm
	{	
.reg .f64 data;
	ld.global.ca.f64 data, [%rd32772];
	}
	// end inline asm
	// begin inline asm
	bar.sync 0;
	// end inline asm
	// begin inline asm
	{	
.reg .f64 data;
	ld.global.ca.f64 data, [%rd32772];
	}
	// end inline asm
	// begin inline asm
	bar.sync 0;
	// end inline asm
	// begin inline asm
	{	
.reg .f64 data;
	ld.global.ca.f64 data, [%rd32772];
	}
	// end inline asm
	// begin inline asm
	bar.sync 0;
	// end inline asm
	// begin inline asm
	{	
.reg .f64 data;
	ld.global.ca.f64 data, [%rd32772];
	}
	// end inline asm
	// begin inline asm
	bar.sync 0;
	// end inline asm
	// begin inline asm
	{	
.reg .f64 data;
	ld.global.ca.f64 data, [%rd32772];
	}
	// end inline asm
	// begin inline asm
	bar.sync 0;
	// end inline asm
	// begin inline asm
	{	
.reg .f64 data;
	ld.global.ca.f64 data, [%rd32772];
	}
	// end inline asm
	// begin inline asm
	bar.sync 0;
	// end inline asm
	// begin inline asm
	{	
.reg .f64 data;
	ld.global.ca.f64 data, [%rd32772];
	}
	// end inline asm
	// begin inline asm
	bar.sync 0;
	// end inline asm
	// begin inline asm
	{	
.reg .f64 data;
	ld.global.ca.f64 data, [%rd32772];
	}
	// end inline asm
	// begin inline asm
	bar.sync 0;
	// end inline asm
	// begin inline asm
	{	
.reg .f64 data;
	ld.global.ca.f64 data, [%rd32772];
	}
	// end inline asm
	// begin inline asm
	bar.sync 0;
	// end inline asm
	// begin inline asm
	{	
.reg .f64 data;
	ld.global.ca.f64 data, [%rd32772];
	}
	// end inline asm
	// begin inline asm
	bar.sync 0;
	// end inline asm
	// begin inline asm
	{	
.reg .f64 data;
	ld.global.ca.f64 data, [%rd32772];
	}
	// end inline asm
	// begin inline asm
	bar.sync 0;
	// end inline asm
	// begin inline asm
	{	
.reg .f64 data;
	ld.global.ca.f64 data, [%rd32772];
	}
	// end inline asm
	// begin inline asm
	bar.sync 0;
	// end inline asm
	// begin inline asm
	{	
.reg .f64 data;
	ld.global.ca.f64 data, [%rd32772];
	}
	// end inline asm
	// begin inline asm
	bar.sync 0;
	// end inline asm
	// begin inline asm
	{	
.reg .f64 data;
	ld.global.ca.f64 data, [%rd32772];
	}
	// end inline asm
	// begin inline asm
	bar.sync 0;
	// end inline asm
	// begin inline asm
	{	
.reg .f64 data;
	ld.global.ca.f64 data, [%rd32772];
	}
	// end inline asm
	// begin inline asm
	bar.sync 0;
	// end inline asm
	// begin inline asm
	{	
.reg .f64 data;
	ld.global.ca.f64 data, [%rd32772];
	}
	// end inline asm
	// begin inline asm
	bar.sync 0;
	// end inline asm
	// begin inline asm
	{	
.reg .f64 data;
	ld.global.ca.f64 data, [%rd32772];
	}
	// end inline asm
	// begin inline asm
	bar.sync 0;
	// end inline asm
	// begin inline asm
	{	
.reg .f64 data;
	ld.global.ca.f64 data, [%rd32772];
	}
	// end inline asm
	// begin inline asm
	bar.sync 0;
	// end inline asm
	// begin inline asm
	{	
.reg .f64 data;
	ld.global.ca.f64 data, [%rd32772];
	}
	// end inline asm
	// begin inline asm
	bar.sync 0;
	// end inline asm
	// begin inline asm
	{	
.reg .f64 data;
	ld.global.ca.f64 data, [%rd32772];
	}
	// end inline asm
	// begin inline asm
	bar.sync 0;
	// end inline asm
	// begin inline asm
	{	
.reg .f64 data;
	ld.global.ca.f64 data, [%rd32772];
	}
	// end inline asm
	// begin inline asm
	bar.sync 0;
	// end inline asm
	// begin inline asm
	{	
.reg .f64 data;
	ld.global.ca.f64 data, [%rd32772];
	}
	// end inline asm
	// begin inline asm
	bar.sync 0;
	// end inline asm
	// begin inline asm
	{	
.reg .f64 data;
	ld.global.ca.f64 data, [%rd32772];
	}
	// end inline asm
	// begin inline asm
	bar.sync 0;
	// end inline asm
	// begin inline asm
	{	
.reg .f64 data;
	ld.global.ca.f64 data, [%rd32772];
	}
	// end inline asm
	// begin inline asm
	bar.sync 0;
	// end inline asm
	// begin inline asm
	{	
.reg .f64 data;
	ld.global.ca.f64 data, [%rd32772];
	}
	// end inline asm
	// begin inline asm
	bar.sync 0;
	// end inline asm
	// begin inline asm
	{	
.reg .f64 data;
	ld.global.ca.f64 data, [%rd32772];
	}
	// end inline asm
	// begin inline asm
	bar.sync 0;
	// end inline asm
	// begin inline asm
	{	
.reg .f64 data;
	ld.global.ca.f64 data, [%rd32772];
	}
	// end inline asm
	// begin inline asm
	bar.sync 0;
	// end inline asm
	// begin inline asm
	{	
.reg .f64 data;
	ld.global.ca.f64 data, [%rd32772];
	}
	// end inline asm
	// begin inline asm
	bar.sync 0;
	// end inline asm
	// begin inline asm
	{	
.reg .f64 data;
	ld.global.ca.f64 data, [%rd32772];
	}
	// end inline asm
	// begin inline asm
	bar.sync 0;
	// end inline asm
	// begin inline asm
	{	
.reg .f64 data;
	ld.global.ca.f64 data, [%rd32772];
	}
	// end inline asm
	// begin inline asm
	bar.sync 0;
	// end inline asm
	// begin inline asm
	{	
.reg .f64 data;
	ld.global.ca.f64 data, [%rd32772];
	}
	// end inline asm
	// begin inline asm
	bar.sync 0;
	// end inline asm
	// begin inline asm
	{	
.reg .f64 data;
	ld.global.ca.f64 data, [%rd32772];
	}
	// end inline asm
	// begin inline asm
	bar.sync 0;
	// end inline asm
	// begin inline asm
	{	
.reg .f64 data;
	ld.global.ca.f64 data, [%rd32772];
	}
	// end inline asm
	// begin inline asm
	bar.sync 0;
	// end inline asm
	// begin inline asm
	{	
.reg .f64 data;
	ld.global.ca.f64 data, [%rd32772];
	}
	// end inline asm
	// begin inline asm
	bar.sync 0;
	// end inline asm
	// begin inline asm
	{	
.reg .f64 data;
	ld.global.ca.f64 data, [%rd32772];
	}
	// end inline asm
	// begin inline asm
	bar.sync 0;
	// end inline asm
	// begin inline asm
	{	
.reg .f64 data;
	ld.global.ca.f64 data, [%rd32772];
	}
	// end inline asm
	// begin inline asm
	bar.sync 0;
	// end inline asm
	// begin inline asm
	{	
.reg .f64 data;
	ld.global.ca.f64 data, [%rd32772];
	}
	// end inline asm
	// begin inline asm
	bar.sync 0;
	// end inline asm
	// begin inline asm
	{	
.reg .f64 data;
	ld.global.ca.f64 data, [%rd32772];
	}
	// end inline asm
	// begin inline asm
	bar.sync 0;
	// end inline asm
	// begin inline asm
	{	
.reg .f64 data;
	ld.global.ca.f64 data, [%rd32772];
	}
	// end inline asm
	// begin inline asm
	bar.sync 0;
	// end inline asm
	// begin inline asm
	{	
.reg .f64 data;
	ld.global.ca.f64 data, [%rd32772];
	}
	// end inline asm
	// begin inline asm
	bar.sync 0;
	// end inline asm
	// begin inline asm
	{	
.reg .f64 data;
	ld.global.ca.f64 data, [%rd32772];
	}
	// end inline asm
	// begin inline asm
	bar.sync 0;
	// end inline asm
	// begin inline asm
	{	
.reg .f64 data;
	ld.global.ca.f64 data, [%rd32772];
	}
	// end inline asm
	// begin inline asm
	bar.sync 0;
	// end inline asm
	// begin inline asm
	{	
.reg .f64 data;
	ld.global.ca.f64 data, [%rd32772];
	}
	// end inline asm
	// begin inline asm
	bar.sync 0;
	// end inline asm
	// begin inline asm
	{	
.reg .f64 data;
	ld.global.ca.f64 data, [%rd32772];
	}
	// end inline asm
	// begin inline asm
	bar.sync 0;
	// end inline asm
	// begin inline asm
	{	
.reg .f64 data;
	ld.global.ca.f64 data, [%rd32772];
	}
	// end inline asm
	// begin inline asm
	bar.sync 0;
	// end inline asm
	// begin inline asm
	{	
.reg .f64 data;
	ld.global.ca.f64 data, [%rd32772];
	}
	// end inline asm
	// begin inline asm
	bar.sync 0;
	// end inline asm
	// begin inline asm
	{	
.reg .f64 data;
	ld.global.ca.f64 data, [%rd32772];
	}
	// end inline asm
	// begin inline asm
	bar.sync 0;
	// end inline asm
	// begin inline asm
	{	
.reg .f64 data;
	ld.global.ca.f64 data, [%rd32772];
	}
	// end inline asm
	// begin inline asm
	bar.sync 0;
	// end inline asm
	// begin inline asm
	{	
.reg .f64 data;
	ld.global.ca.f64 data, [%rd32772];
	}
	// end inline asm
	// begin inline asm
	bar.sync 0;
	// end inline asm
	// begin inline asm
	{	
.reg .f64 data;
	ld.global.ca.f64 data, [%rd32772];
	}
	// end inline asm
	// begin inline asm
	bar.sync 0;
	// end inline asm
	// begin inline asm
	{	
.reg .f64 data;
	ld.global.ca.f64 data, [%rd32772];
	}
	// end inline asm
	// begin inline asm
	bar.sync 0;
	// end inline asm
	// begin inline asm
	{	
.reg .f64 data;
	ld.global.ca.f64 data, [%rd32772];
	}
	// end inline asm
	// begin inline asm
	bar.sync 0;
	// end inline asm
	// begin inline asm
	{	
.reg .f64 data;
	ld.global.ca.f64 data, [%rd32772];
	}
	// end inline asm
	// begin inline asm
	bar.sync 0;
	// end inline asm
	// begin inline asm
	{	
.reg .f64 data;
	ld.global.ca.f64 data, [%rd32772];
	}
	// end inline asm
	// begin inline asm
	bar.sync 0;
	// end inline asm
	// begin inline asm
	{	
.reg .f64 data;
	ld.global.ca.f64 data, [%rd32772];
	}
	// end inline asm
	// begin inline asm
	bar.sync 0;
	// end inline asm
	// begin inline asm
	{	
.reg .f64 data;
	ld.global.ca.f64 data, [%rd32772];
	}
	// end inline asm
	// begin inline asm
	bar.sync 0;
	// end inline asm
	// begin inline asm
	{	
.reg .f64 data;
	ld.global.ca.f64 data, [%rd32772];
	}
	// end inline asm
	// begin inline asm
	bar.sync 0;
	// end inline asm
	// begin inline asm
	{	
.reg .f64 data;
	ld.global.ca.f64 data, [%rd32772];
	}
	// end inline asm
	// begin inline asm
	bar.sync 0;
	// end inline asm
	// begin inline asm
	{	
.reg .f64 data;
	ld.global.ca.f64 data, [%rd32772];
	}
	// end inline asm
	// begin inline asm
	bar.sync 0;
	// end inline asm
	// begin inline asm
	{	
.reg .f64 data;
	ld.global.ca.f64 data, [%rd32772];
	}
	// end inline asm
	// begin inline asm
	bar.sync 0;
	// end inline asm
	// begin inline asm
	{	
.reg .f64 data;
	ld.global.ca.f64 data, [%rd32772];
	}
	// end inline asm
	// begin inline asm
	bar.sync 0;
	// end inline asm
	// begin inline asm
	{	
.reg .f64 data;
	ld.global.ca.f64 data, [%rd32772];
	}
	// end inline asm
	// begin inline asm
	bar.sync 0;
	// end inline asm
	// begin inline asm
	{	
.reg .f64 data;
	ld.global.ca.f64 data, [%rd32772];
	}
	// end inline asm
	// begin inline asm
	bar.sync 0;
	// end inline asm
	// begin inline asm
	{	
.reg .f64 data;
	ld.global.ca.f64 data, [%rd32772];
	}
	// end inline asm
	// begin inline asm
	bar.sync 0;
	// end inline asm
	// begin inline asm
	{	
.reg .f64 data;
	ld.global.ca.f64 data, [%rd32772];
	}
	// end inline asm
	// begin inline asm
	bar.sync 0;
	// end inline asm
	// begin inline asm
	{	
.reg .f64 data;
	ld.global.ca.f64 data, [%rd32772];
	}
	// end inline asm
	// begin inline asm
	bar.sync 0;
	// end inline asm
	// begin inline asm
	{	
.reg .f64 data;
	ld.global.ca.f64 data, [%rd32772];
	}
	// end inline asm
	// begin inline asm
	bar.sync 0;
	// end inline asm
	// begin inline asm
	{	
.reg .f64 data;
	ld.global.ca.f64 data, [%rd32772];
	}
	// end inline asm
	// begin inline asm
	bar.sync 0;
	// end inline asm
	// begin inline asm
	{	
.reg .f64 data;
	ld.global.ca.f64 data, [%rd32772];
	}
	// end inline asm
	// begin inline asm
	bar.sync 0;
	// end inline asm
	// begin inline asm
	{	
.reg .f64 data;
	ld.global.ca.f64 data, [%rd32772];
	}
	// end inline asm
	// begin inline asm
	bar.sync 0;
	// end inline asm
	// begin inline asm
	{	
.reg .f64 data;
	ld.global.ca.f64 data, [%rd32772];
	}
	// end inline asm
	// begin inline asm
	bar.sync 0;
	// end inline asm
	// begin inline asm
	{	
.reg .f64 data;
	ld.global.ca.f64 data, [%rd32772];
	}
	// end inline asm
	// begin inline asm
	bar.sync 0;
	// end inline asm
	// begin inline asm
	{	
.reg .f64 data;
	ld.global.ca.f64 data, [%rd32772];
	}
	// end inline asm
	// begin inline asm
	bar.sync 0;
	// end inline asm
	// begin inline asm
	{	
.reg .f64 data;
	ld.global.ca.f64 data, [%rd32772];
	}
	// end inline asm
	// begin inline asm
	bar.sync 0;
	// end inline asm
	// begin inline asm
	{	
.reg .f64 data;
	ld.global.ca.f64 data, [%rd32772];
	}
	// end inline asm
	// begin inline asm
	bar.sync 0;
	// end inline asm
	// begin inline asm
	{	
.reg .f64 data;
	ld.global.ca.f64 data, [%rd32772];
	}
	// end inline asm
	// begin inline asm
	bar.sync 0;
	// end inline asm
	// begin inline asm
	{	
.reg .f64 data;
	ld.global.ca.f64 data, [%rd32772];
	}
	// end inline asm
	// begin inline asm
	bar.sync 0;
	// end inline asm
	// begin inline asm
	{	
.reg .f64 data;
	ld.global.ca.f64 data, [%rd32772];
	}
	// end inline asm
	// begin inline asm
	bar.sync 0;
	// end inline asm
	// begin inline asm
	{	
.reg .f64 data;
	ld.global.ca.f64 data, [%rd32772];
	}
	// end inline asm
	// begin inline asm
	bar.sync 0;
	// end inline asm
	// begin inline asm
	{	
.reg .f64 data;
	ld.global.ca.f64 data, [%rd32772];
	}
	// end inline asm
	// begin inline asm
	bar.sync 0;
	// end inline asm
	// begin inline asm
	{	
.reg .f64 data;
	ld.global.ca.f64 data, [%rd32772];
	}
	// end inline asm
	// begin inline asm
	bar.sync 0;
	// end inline asm
	// begin inline asm
	{	
.reg .f64 data;
	ld.global.ca.f64 data, [%rd32772];
	}
	// end inline asm
	// begin inline asm
	bar.sync 0;
	// end inline asm
	// begin inline asm
	{	
.reg .f64 data;
	ld.global.ca.f64 data, [%rd32772];
	}
	// end inline asm
	// begin inline asm
	bar.sync 0;
	// end inline asm
	// begin inline asm
	{	
.reg .f64 data;
	ld.global.ca.f64 data, [%rd32772];
	}
	// end inline asm
	// begin inline asm
	bar.sync 0;
	// end inline asm
	// begin inline asm
	{	
.reg .f64 data;
	ld.global.ca.f64 data, [%rd32772];
	}
	// end inline asm
	// begin inline asm
	bar.sync 0;
	// end inline asm
	// begin inline asm
	{	
.reg .f64 data;
	ld.global.ca.f64 data, [%rd32772];
	}
	// end inline asm
	// begin inline asm
	bar.sync 0;
	// end inline asm
	// begin inline asm
	{	
.reg .f64 data;
	ld.global.ca.f64 data, [%rd32772];
	}
	// end inline asm
	// begin inline asm
	bar.sync 0;
	// end inline asm
	// begin inline asm
	{	
.reg .f64 data;
	ld.global.ca.f64 data, [%rd32772];
	}
	// end inline asm
	// begin inline asm
	bar.sync 0;
	// end inline asm
	// begin inline asm
	{	
.reg .f64 data;
	ld.global.ca.f64 data, [%rd32772];
	}
	// end inline asm
	// begin inline asm
	bar.sync 0;
	// end inline asm
	// begin inline asm
	{	
.reg .f64 data;
	ld.global.ca.f64 data, [%rd32772];
	}
	// end inline asm
	// begin inline asm
	bar.sync 0;
	// end inline asm
	// begin inline asm
	{	
.reg .f64 data;
	ld.global.ca.f64 data, [%rd32772];
	}
	// end inline asm
	// begin inline asm
	bar.sync 0;
	// end inline asm
	// begin inline asm
	{	
.reg .f64 data;
	ld.global.ca.f64 data, [%rd32772];
	}
	// end inline asm
	// begin inline asm
	bar.sync 0;
	// end inline asm
	// begin inline asm
	{	
.reg .f64 data;
	ld.global.ca.f64 data, [%rd32772];
	}
	// end inline asm
	// begin inline asm
	bar.sync 0;
	// end inline asm
	// begin inline asm
	{	
.reg .f64 data;
	ld.global.ca.f64 data, [%rd32772];
	}
	// end inline asm
	// begin inline asm
	bar.sync 0;
	// end inline asm
	// begin inline asm
	{	
.reg .f64 data;
	ld.global.ca.f64 data, [%rd32772];
	}
	// end inline asm
	// begin inline asm
	bar.sync 0;
	// end inline asm
	// begin inline asm
	{	
.reg .f64 data;
	ld.global.ca.f64 data, [%rd32772];
	}
	// end inline asm
	// begin inline asm
	bar.sync 0;
	// end inline asm
	// begin inline asm
	{	
.reg .f64 data;
	ld.global.ca.f64 data, [%rd32772];
	}
	// end inline asm
	// begin inline asm
	bar.sync 0;
	// end inline asm
	// begin inline asm
	{	
.reg .f64 data;
	ld.global.ca.f64 data, [%rd32772];
	}
	// end inline asm
	// begin inline asm
	bar.sync 0;
	// end inline asm
	// begin inline asm
	{	
.reg .f64 data;
	ld.global.ca.f64 data, [%rd32772];
	}
	// end inline asm
	// begin inline asm
	bar.sync 0;
	// end inline asm
	// begin inline asm
	{	
.reg .f64 data;
	ld.global.ca.f64 data, [%rd32772];
	}
	// end inline asm
	// begin inline asm
	bar.sync 0;
	// end inline asm
	// begin inline asm
	{	
.reg .f64 data;
	ld.global.ca.f64 data, [%rd32772];
	}
	// end inline asm
	// begin inline asm
	bar.sync 0;
	// end inline asm
	// begin inline asm
	{	
.reg .f64 data;
	ld.global.ca.f64 data, [%rd32772];
	}
	// end inline asm
	// begin inline asm
	bar.sync 0;
	// end inline asm
	// begin inline asm
	{	
.reg .f64 data;
	ld.global.ca.f64 data, [%rd32772];
	}
	// end inline asm
	// begin inline asm
	bar.sync 0;
	// end inline asm
	// begin inline asm
	{	
.reg .f64 data;
	ld.global.ca.f64 data, [%rd32772];
	}
	// end inline asm
	// begin inline asm
	bar.sync 0;
	// end inline asm
	// begin inline asm
	{	
.reg .f64 data;
	ld.global.ca.f64 data, [%rd32772];
	}
	// end inline asm
	// begin inline asm
	bar.sync 0;
	// end inline asm
	// begin inline asm
	{	
.reg .f64 data;
	ld.global.ca.f64 data, [%rd32772];
	}
	// end inline asm
	// begin inline asm
	bar.sync 0;
	// end inline asm
	// begin inline asm
	{	
.reg .f64 data;
	ld.global.ca.f64 data, [%rd32772];
	}
	// end inline asm
	// begin inline asm
	bar.sync 0;
	// end inline asm
	// begin inline asm
	{	
.reg .f64 data;
	ld.global.ca.f64 data, [%rd32772];
	}
	// end inline asm
	// begin inline asm
	bar.sync 0;
	// end inline asm
	// begin inline asm
	{	
.reg .f64 data;
	ld.global.ca.f64 data, [%rd32772];
	}
	// end inline asm
	// begin inline asm
	bar.sync 0;
	// end inline asm
	// begin inline asm
	{	
.reg .f64 data;
	ld.global.ca.f64 data, [%rd32772];
	}
	// end inline asm
	// begin inline asm
	bar.sync 0;
	// end inline asm
	// begin inline asm
	{	
.reg .f64 data;
	ld.global.ca.f64 data, [%rd32772];
	}
	// end inline asm
	// begin inline asm
	bar.sync 0;
	// end inline asm
	// begin inline asm
	{	
.reg .f64 data;
	ld.global.ca.f64 data, [%rd32772];
	}
	// end inline asm
	// begin inline asm
	bar.sync 0;
	// end inline asm
	// begin inline asm
	{	
.reg .f64 data;
	ld.global.ca.f64 data, [%rd32772];
	}
	// end inline asm
	// begin inline asm
	bar.sync 0;
	// end inline asm
	// begin inline asm
	{	
.reg .f64 data;
	ld.global.ca.f64 data, [%rd32772];
	}
	// end inline asm
	// begin inline asm
	bar.sync 0;
	// end inline asm
	// begin inline asm
	{	
.reg .f64 data;
	ld.global.ca.f64 data, [%rd32772];
	}
	// end inline asm
	// begin inline asm
	bar.sync 0;
	// end inline asm
	// begin inline asm
	{	
.reg .f64 data;
	ld.global.ca.f64 data, [%rd32772];
	}
	// end inline asm
	// begin inline asm
	bar.sync 0;
	// end inline asm
	// begin inline asm
	{	
.reg .f64 data;
	ld.global.ca.f64 data, [%rd32772];
	}
	// end inline asm
	// begin inline asm
	bar.sync 0;
	// end inline asm
	// begin inline asm
	{	
.reg .f64 data;
	ld.global.ca.f64 data, [%rd32772];
	}
	// end inline asm
	// begin inline asm
	bar.sync 0;
	// end inline asm
	// begin inline asm
	{	
.reg .f64 data;
	ld.global.ca.f64 data, [%rd32772];
	}
	// end inline asm
	// begin inline asm
	bar.sync 0;
	// end inline asm
	// begin inline asm
	{	
.reg .f64 data;
	ld.global.ca.f64 data, [%rd32772];
	}
	// end inline asm
	// begin inline asm
	bar.sync 0;
	// end inline asm
	// begin inline asm
	{	
.reg .f64 data;
	ld.global.ca.f64 data, [%rd32772];
	}
	// end inline asm
	// begin inline asm
	bar.sync 0;
	// end inline asm
	// begin inline asm
	{	
.reg .f64 data;
	ld.global.ca.f64 data, [%rd32772];
	}
	// end inline asm
	// begin inline asm
	bar.sync 0;
	// end inline asm
	// begin inline asm
	{	
.reg .f64 data;
	ld.global.ca.f64 data, [%rd32772];
	}
	// end inline asm
	// begin inline asm
	bar.sync 0;
	// end inline asm
	// begin inline asm
	{	
.reg .f64 data;
	ld.global.ca.f64 data, [%rd32772];
	}
	// end inline asm
	// begin inline asm
	bar.sync 0;
	// end inline asm
	// begin inline asm
	{	
.reg .f64 data;
	ld.global.ca.f64 data, [%rd32772];
	}
	// end inline asm
	// begin inline asm
	bar.sync 0;
	// end inline asm
	// begin inline asm
	{	
.reg .f64 data;
	ld.global.ca.f64 data, [%rd32772];
	}
	// end inline asm
	// begin inline asm
	bar.sync 0;
	// end inline asm
	// begin inline asm
	{	
.reg .f64 data;
	ld.global.ca.f64 data, [%rd32772];
	}
	// end inline asm
	// begin inline asm
	bar.sync 0;
	// end inline asm
	// begin inline asm
	{	
.reg .f64 data;
	ld.global.ca.f64 data, [%rd32772];
	}
	// end inline asm
	// begin inline asm
	bar.sync 0;
	// end inline asm
	// begin inline asm
	{	
.reg .f64 data;
	ld.global.ca.f64 data, [%rd32772];
	}
	// end inline asm
	// begin inline asm
	bar.sync 0;
	// end inline asm
	// begin inline asm
	{	
.reg .f64 data;
	ld.global.ca.f64 data, [%rd32772];
	}
	// end inline asm
	// begin inline asm
	bar.sync 0;
	// end inline asm
	// begin inline asm
	{	
.reg .f64 data;
	ld.global.ca.f64 data, [%rd32772];
	}
	// end inline asm
	// begin inline asm
	bar.sync 0;
	// end inline asm
	// begin inline asm
	{	
.reg .f64 data;
	ld.global.ca.f64 data, [%rd32772];
	}
	// end inline asm
	// begin inline asm
	bar.sync 0;
	// end inline asm
	// begin inline asm
	{	
.reg .f64 data;
	ld.global.ca.f64 data, [%rd32772];
	}
	// end inline asm
	// begin inline asm
	bar.sync 0;
	// end inline asm
	// begin inline asm
	{	
.reg .f64 data;
	ld.global.ca.f64 data, [%rd32772];
	}
	// end inline asm
	// begin inline asm
	bar.sync 0;
	// end inline asm
	// begin inline asm
	{	
.reg .f64 data;
	ld.global.ca.f64 data, [%rd32772];
	}
	// end inline asm
	// begin inline asm
	bar.sync 0;
	// end inline asm
	// begin inline asm
	{	
.reg .f64 data;
	ld.global.ca.f64 data, [%rd32772];
	}
	// end inline asm
	// begin inline asm
	bar.sync 0;
	// end inline asm
	// begin inline asm
	{	
.reg .f64 data;
	ld.global.ca.f64 data, [%rd32772];
	}
	// end inline asm
	// begin inline asm
	bar.sync 0;
	// end inline asm
	// begin inline asm
	{	
.reg .f64 data;
	ld.global.ca.f64 data, [%rd32772];
	}
	// end inline asm
	// begin inline asm
	bar.sync 0;
	// end inline asm
	// begin inline asm
	{	
.reg .f64 data;
	ld.global.ca.f64 data, [%rd32772];
	}
	// end inline asm
	// begin inline asm
	bar.sync 0;
	// end inline asm
	// begin inline asm
	{	
.reg .f64 data;
	ld.global.ca.f64 data, [%rd32772];
	}
	// end inline asm
	// begin inline asm
	bar.sync 0;
	// end inline asm
	// begin inline asm
	{	
.reg .f64 data;
	ld.global.ca.f64 data, [%rd32772];
	}
	// end inline asm
	// begin inline asm
	bar.sync 0;
	// end inline asm
	// begin inline asm
	{	
.reg .f64 data;
	ld.global.ca.f64 data, [%rd32772];
	}
	// end inline asm
	// begin inline asm
	bar.sync 0;
	// end inline asm
	// begin inline asm
	{	
.reg .f64 data;
	ld.global.ca.f64 data, [%rd32772];
	}
	// end inline asm
	// begin inline asm
	bar.sync 0;
	// end inline asm
	// begin inline asm
	{	
.reg .f64 data;
	ld.global.ca.f64 data, [%rd32772];
	}
	// end inline asm
	// begin inline asm
	bar.sync 0;
	// end inline asm
	// begin inline asm
	{	
.reg .f64 data;
	ld.global.ca.f64 data, [%rd32772];
	}
	// end inline asm
	// begin inline asm
	bar.sync 0;
	// end inline asm
	// begin inline asm
	{	
.reg .f64 data;
	ld.global.ca.f64 data, [%rd32772];
	}
	// end inline asm
	// begin inline asm
	bar.sync 0;
	// end inline asm
	// begin inline asm
	{	
.reg .f64 data;
	ld.global.ca.f64 data, [%rd32772];
	}
	// end inline asm
	// begin inline asm
	bar.sync 0;
	// end inline asm
	// begin inline asm
	{	
.reg .f64 data;
	ld.global.ca.f64 data, [%rd32772];
	}
	// end inline asm
	// begin inline asm
	bar.sync 0;
	// end inline asm
	// begin inline asm
	{	
.reg .f64 data;
	ld.global.ca.f64 data, [%rd32772];
	}
	// end inline asm
	// begin inline asm
	bar.sync 0;
	// end inline asm
	// begin inline asm
	{	
.reg .f64 data;
	ld.global.ca.f64 data, [%rd32772];
	}
	// end inline asm
	// begin inline asm
	bar.sync 0;
	// end inline asm
	// begin inline asm
	{	
.reg .f64 data;
	ld.global.ca.f64 data, [%rd32772];
	}
	// end inline asm
	// begin inline asm
	bar.sync 0;
	// end inline asm
	// begin inline asm
	{	
.reg .f64 data;
	ld.global.ca.f64 data, [%rd32772];
	}
	// end inline asm
	// begin inline asm
	bar.sync 0;
	// end inline asm
	// begin inline asm
	{	
.reg .f64 data;
	ld.global.ca.f64 data, [%rd32772];
	}
	// end inline asm
	// begin inline asm
	bar.sync 0;
	// end inline asm
	// begin inline asm
	{	
.reg .f64 data;
	ld.global.ca.f64 data, [%rd32772];
	}
	// end inline asm
	// begin inline asm
	bar.sync 0;
	// end inline asm
	// begin inline asm
	{	
.reg .f64 data;
	ld.global.ca.f64 data, [%rd32772];
	}
	// end inline asm
	// begin inline asm
	bar.sync 0;
	// end inline asm
	// begin inline asm
	{	
.reg .f64 data;
	ld.global.ca.f64 data, [%rd32772];
	}
	// end inline asm
	// begin inline asm
	bar.sync 0;
	// end inline asm
	// begin inline asm
	{	
.reg .f64 data;
	ld.global.ca.f64 data, [%rd32772];
	}
	// end inline asm
	// begin inline asm
	bar.sync 0;
	// end inline asm
	// begin inline asm
	{	
.reg .f64 data;
	ld.global.ca.f64 data, [%rd32772];
	}
	// end inline asm
	// begin inline asm
	bar.sync 0;
	// end inline asm
	// begin inline asm
	{	
.reg .f64 data;
	ld.global.ca.f64 data, [%rd32772];
	}
	// end inline asm
	// begin inline asm
	bar.sync 0;
	// end inline asm
	// begin inline asm
	{	
.reg .f64 data;
	ld.global.ca.f64 data, [%rd32772];
	}
	// end inline asm
	// begin inline asm
	bar.sync 0;
	// end inline asm
	// begin inline asm
	{	
.reg .f64 data;
	ld.global.ca.f64 data, [%rd32772];
	}
	// end inline asm
	// begin inline asm
	bar.sync 0;
	// end inline asm
	// begin inline asm
	{	
.reg .f64 data;
	ld.global.ca.f64 data, [%rd32772];
	}
	// end inline asm
	// begin inline asm
	bar.sync 0;
	// end inline asm
	// begin inline asm
	{	
.reg .f64 data;
	ld.global.ca.f64 data, [%rd32772];
	}
	// end inline asm
	// begin inline asm
	bar.sync 0;
	// end inline asm
	// begin inline asm
	{	
.reg .f64 data;
	ld.global.ca.f64 data, [%rd32772];
	}
	// end inline asm
	// begin inline asm
	bar.sync 0;
	// end inline asm
	// begin inline asm
	{	
.reg .f64 data;
	ld.global.ca.f64 data, [%rd32772];
	}
	// end inline asm
	// begin inline asm
	bar.sync 0;
	// end inline asm
	// begin inline asm
	{	
.reg .f64 data;
	ld.global.ca.f64 data, [%rd32772];
	}
	// end inline asm
	// begin inline asm
	bar.sync 0;
	// end inline asm
	// begin inline asm
	{	
.reg .f64 data;
	ld.global.ca.f64 data, [%rd32772];
	}
	// end inline asm
	// begin inline asm
	bar.sync 0;
	// end inline asm
	// begin inline asm
	{	
.reg .f64 data;
	ld.global.ca.f64 data, [%rd32772];
	}
	// end inline asm
	// begin inline asm
	bar.sync 0;
	// end inline asm
	// begin inline asm
	{	
.reg .f64 data;
	ld.global.ca.f64 data, [%rd32772];
	}
	// end inline asm
	// begin inline asm
	bar.sync 0;
	// end inline asm
	// begin inline asm
	{	
.reg .f64 data;
	ld.global.ca.f64 data, [%rd32772];
	}
	// end inline asm
	// begin inline asm
	bar.sync 0;
	// end inline asm
	// begin inline asm
	{	
.reg .f64 data;
	ld.global.ca.f64 data, [%rd32772];
	}
	// end inline asm
	// begin inline asm
	bar.sync 0;
	// end inline asm
	// begin inline asm
	{	
.reg .f64 data;
	ld.global.ca.f64 data, [%rd32772];
	}
	// end inline asm
	// begin inline asm
	bar.sync 0;
	// end inline asm
	// begin inline asm
	{	
.reg .f64 data;
	ld.global.ca.f64 data, [%rd32772];
	}
	// end inline asm
	// begin inline asm
	bar.sync 0;
	// end inline asm
	// begin inline asm
	{	
.reg .f64 data;
	ld.global.ca.f64 data, [%rd32772];
	}
	// end inline asm
	// begin inline asm
	bar.sync 0;
	// end inline asm
	// begin inline asm
	{	
.reg .f64 data;
	ld.global.ca.f64 data, [%rd32772];
	}
	// end inline asm
	// begin inline asm
	bar.sync 0;
	// end inline asm
	// begin inline asm
	{	
.reg .f64 data;
	ld.global.ca.f64 data, [%rd32772];
	}
	// end inline asm
	// begin inline asm
	bar.sync 0;
	// end inline asm
	// begin inline asm
	{	
.reg .f64 data;
	ld.global.ca.f64 data, [%rd32772];
	}
	// end inline asm
	// begin inline asm
	bar.sync 0;
	// end inline asm
	// begin inline asm
	{	
.reg .f64 data;
	ld.global.ca.f64 data, [%rd32772];
	}
	// end inline asm
	// begin inline asm
	bar.sync 0;
	// end inline asm
	// begin inline asm
	{	
.reg .f64 data;
	ld.global.ca.f64 data, [%rd32772];
	}
	// end inline asm
	// begin inline asm
	bar.sync 0;
	// end inline asm
	// begin inline asm
	{	
.reg .f64 data;
	ld.global.ca.f64 data, [%rd32772];
	}
	// end inline asm
	// begin inline asm
	bar.sync 0;
	// end inline asm
	// begin inline asm
	{	
.reg .f64 data;
	ld.global.ca.f64 data, [%rd32772];
	}
	// end inline asm
	// begin inline asm
	bar.sync 0;
	// end inline asm
	// begin inline asm
	{	
.reg .f64 data;
	ld.global.ca.f64 data, [%rd32772];
	}
	// end inline asm
	// begin inline asm
	bar.sync 0;
	// end inline asm
	// begin inline asm
	{	
.reg .f64 data;
	ld.global.ca.f64 data, [%rd32772];
	}
	// end inline asm
	// begin inline asm
	bar.sync 0;
	// end inline asm
	// begin inline asm
	{	
.reg .f64 data;
	ld.global.ca.f64 data, [%rd32772];
	}
	// end inline asm
	// begin inline asm
	bar.sync 0;
	// end inline asm
	// begin inline asm
	{	
.reg .f64 data;
	ld.global.ca.f64 data, [%rd32772];
	}
	// end inline asm
	// begin inline asm
	bar.sync 0;
	// end inline asm
	// begin inline asm
	{	
.reg .f64 data;
	ld.global.ca.f64 data, [%rd32772];
	}
	// end inline asm
	// begin inline asm
	bar.sync 0;
	// end inline asm
	// begin inline asm
	{	
.reg .f64 data;
	ld.global.ca.f64 data, [%rd32772];
	}
	// end inline asm
	// begin inline asm
	bar.sync 0;
	// end inline asm
	// begin inline asm
	{	
.reg .f64 data;
	ld.global.ca.f64 data, [%rd32772];
	}
	// end inline asm
	// begin inline asm
	bar.sync 0;
	// end inline asm
	// begin inline asm
	{	
.reg .f64 data;
	ld.global.ca.f64 data, [%rd32772];
	}
	// end inline asm
	// begin inline asm
	bar.sync 0;
	// end inline asm
	// begin inline asm
	{	
.reg .f64 data;
	ld.global.ca.f64 data, [%rd32772];
	}
	// end inline asm
	// begin inline asm
	bar.sync 0;
	// end inline asm
	// begin inline asm
	{	
.reg .f64 data;
	ld.global.ca.f64 data, [%rd32772];
	}
	// end inline asm
	// begin inline asm
	bar.sync 0;
	// end inline asm
	// begin inline asm
	{	
.reg .f64 data;
	ld.global.ca.f64 data, [%rd32772];
	}
	// end inline asm
	// begin inline asm
	bar.sync 0;
	// end inline asm
	// begin inline asm
	{	
.reg .f64 data;
	ld.global.ca.f64 data, [%rd32772];
	}
	// end inline asm
	// begin inline asm
	bar.sync 0;
	// end inline asm
	// begin inline asm
	{	
.reg .f64 data;
	ld.global.ca.f64 data, [%rd32772];
	}
	// end inline asm
	// begin inline asm
	bar.sync 0;
	// end inline asm
	// begin inline asm
	{	
.reg .f64 data;
	ld.global.ca.f64 data, [%rd32772];
	}
	// end inline asm
	// begin inline asm
	bar.sync 0;
	// end inline asm
	// begin inline asm
	{	
.reg .f64 data;
	ld.global.ca.f64 data, [%rd32772];
	}
	// end inline asm
	// begin inline asm
	bar.sync 0;
	// end inline asm
	// begin inline asm
	{	
.reg .f64 data;
	ld.global.ca.f64 data, [%rd32772];
	}
	// end inline asm
	// begin inline asm
	bar.sync 0;
	// end inline asm
	// begin inline asm
	{	
.reg .f64 data;
	ld.global.ca.f64 data, [%rd32772];
	}
	// end inline asm
	// begin inline asm
	bar.sync 0;
	// end inline asm
	// begin inline asm
	{	
.reg .f64 data;
	ld.global.ca.f64 data, [%rd32772];
	}
	// end inline asm
	// begin inline asm
	bar.sync 0;
	// end inline asm
	// begin inline asm
	{	
.reg .f64 data;
	ld.global.ca.f64 data, [%rd32772];
	}
	// end inline asm
	// begin inline asm
	bar.sync 0;
	// end inline asm
	// begin inline asm
	{	
.reg .f64 data;
	ld.global.ca.f64 data, [%rd32772];
	}
	// end inline asm
	// begin inline asm
	bar.sync 0;
	// end inline asm
	// begin inline asm
	{	
.reg .f64 data;
	ld.global.ca.f64 data, [%rd32772];
	}
	// end inline asm
	// begin inline asm
	bar.sync 0;
	// end inline asm
	// begin inline asm
	{	
.reg .f64 data;
	ld.global.ca.f64 data, [%rd32772];
	}
	// end inline asm
	// begin inline asm
	bar.sync 0;
	// end inline asm
	// begin inline asm
	{	
.reg .f64 data;
	ld.global.ca.f64 data, [%rd32772];
	}
	// end inline asm
	// begin inline asm
	bar.sync 0;
	// end inline asm
	// begin inline asm
	{	
.reg .f64 data;
	ld.global.ca.f64 data, [%rd32772];
	}
	// end inline asm
	// begin inline asm
	bar.sync 0;
	// end inline asm
	// begin inline asm
	{	
.reg .f64 data;
	ld.global.ca.f64 data, [%rd32772];
	}
	// end inline asm
	// begin inline asm
	bar.sync 0;
	// end inline asm
	// begin inline asm
	{	
.reg .f64 data;
	ld.global.ca.f64 data, [%rd32772];
	}
	// end inline asm
	// begin inline asm
	bar.sync 0;
	// end inline asm
	// begin inline asm
	{	
.reg .f64 data;
	ld.global.ca.f64 data, [%rd32772];
	}
	// end inline asm
	// begin inline asm
	bar.sync 0;
	// end inline asm
	// begin inline asm
	{	
.reg .f64 data;
	ld.global.ca.f64 data, [%rd32772];
	}
	// end inline asm
	// begin inline asm
	bar.sync 0;
	// end inline asm
	// begin inline asm
	{	
.reg .f64 data;
	ld.global.ca.f64 data, [%rd32772];
	}
	// end inline asm
	// begin inline asm
	bar.sync 0;
	// end inline asm
	// begin inline asm
	{	
.reg .f64 data;
	ld.global.ca.f64 data, [%rd32772];
	}
	// end inline asm
	// begin inline asm
	bar.sync 0;
	// end inline asm
	// begin inline asm
	{	
.reg .f64 data;
	ld.global.ca.f64 data, [%rd32772];
	}
	// end inline asm
	// begin inline asm
	bar.sync 0;
	// end inline asm
	// begin inline asm
	{	
.reg .f64 data;
	ld.global.ca.f64 data, [%rd32772];
	}
	// end inline asm
	// begin inline asm
	bar.sync 0;
	// end inline asm
	// begin inline asm
	{	
.reg .f64 data;
	ld.global.ca.f64 data, [%rd32772];
	}
	// end inline asm
	// begin inline asm
	bar.sync 0;
	// end inline asm
	// begin inline asm
	{	
.reg .f64 data;
	ld.global.ca.f64 data, [%rd32772];
	}
	// end inline asm
	// begin inline asm
	bar.sync 0;
	// end inline asm
	// begin inline asm
	{	
.reg .f64 data;
	ld.global.ca.f64 data, [%rd32772];
	}
	// end inline asm
	// begin inline asm
	bar.sync 0;
	// end inline asm
	// begin inline asm
	{	
.reg .f64 data;
	ld.global.ca.f64 data, [%rd32772];
	}
	// end inline asm
	// begin inline asm
	bar.sync 0;
	// end inline asm
	// begin inline asm
	{	
.reg .f64 data;
	ld.global.ca.f64 data, [%rd32772];
	}
	// end inline asm
	// begin inline asm
	bar.sync 0;
	// end inline asm
	// begin inline asm
	{	
.reg .f64 data;
	ld.global.ca.f64 data, [%rd32772];
	}
	// end inline asm
	// begin inline asm
	bar.sync 0;
	// end inline asm
	// begin inline asm
	{	
.reg .f64 data;
	ld.global.ca.f64 data, [%rd32772];
	}
	// end inline asm
	// begin inline asm
	bar.sync 0;
	// end inline asm
	// begin inline asm
	{	
.reg .f64 data;
	ld.global.ca.f64 data, [%rd32772];
	}
	// end inline asm
	// begin inline asm
	bar.sync 0;
	// end inline asm
	// begin inline asm
	{	
.reg .f64 data;
	ld.global.ca.f64 data, [%rd32772];
	}
	// end inline asm
	// begin inline asm
	bar.sync 0;
	// end inline asm
	// begin inline asm
	{	
.reg .f64 data;
	ld.global.ca.f64 data, [%rd32772];
	}
	// end inline asm
	// begin inline asm
	bar.sync 0;
	// end inline asm
	// begin inline asm
	{	
.reg .f64 data;
	ld.global.ca.f64 data, [%rd32772];
	}
	// end inline asm
	// begin inline asm
	bar.sync 0;
	// end inline asm
	// begin inline asm
	{	
.reg .f64 data;
	ld.global.ca.f64 data, [%rd32772];
	}
	// end inline asm
	// begin inline asm
	bar.sync 0;
	// end inline asm
	// begin inline asm
	{	
.reg .f64 data;
	ld.global.ca.f64 data, [%rd32772];
	}
	// end inline asm
	// begin inline asm
	bar.sync 0;
	// end inline asm
	// begin inline asm
	{	
.reg .f64 data;
	ld.global.ca.f64 data, [%rd32772];
	}
	// end inline asm
	// begin inline asm
	bar.sync 0;
	// end inline asm
	// begin inline asm
	{	
.reg .f64 data;
	ld.global.ca.f64 data, [%rd32772];
	}
	// end inline asm
	// begin inline asm
	bar.sync 0;
	// end inline asm
	// begin inline asm
	{	
.reg .f64 data;
	ld.global.ca.f64 data, [%rd32772];
	}
	// end inline asm
	// begin inline asm
	bar.sync 0;
	// end inline asm
	// begin inline asm
	{	
.reg .f64 data;
	ld.global.ca.f64 data, [%rd32772];
	}
	// end inline asm
	// begin inline asm
	bar.sync 0;
	// end inline asm
	// begin inline asm
	{	
.reg .f64 data;
	ld.global.ca.f64 data, [%rd32772];
	}
	// end inline asm
	// begin inline asm
	bar.sync 0;
	// end inline asm
	// begin inline asm
	{	
.reg .f64 data;
	ld.global.ca.f64 data, [%rd32772];
	}
	// end inline asm
	// begin inline asm
	bar.sync 0;
	// end inline asm
	// begin inline asm
	{	
.reg .f64 data;
	ld.global.ca.f64 data, [%rd32772];
	}
	// end inline asm
	// begin inline asm
	bar.sync 0;
	// end inline asm
	// begin inline asm
	{	
.reg .f64 data;
	ld.global.ca.f64 data, [%rd32772];
	}
	// end inline asm
	// begin inline asm
	bar.sync 0;
	// end inline asm
	// begin inline asm
	{	
.reg .f64 data;
	ld.global.ca.f64 data, [%rd32772];
	}
	// end inline asm
	// begin inline asm
	bar.sync 0;
	// end inline asm
	// begin inline asm
	{	
.reg .f64 data;
	ld.global.ca.f64 data, [%rd32772];
	}
	// end inline asm
	// begin inline asm
	bar.sync 0;
	// end inline asm
	// begin inline asm
	{	
.reg .f64 data;
	ld.global.ca.f64 data, [%rd32772];
	}
	// end inline asm
	// begin inline asm
	bar.sync 0;
	// end inline asm
	// begin inline asm
	{	
.reg .f64 data;
	ld.global.ca.f64 data, [%rd32772];
	}
	// end inline asm
	// begin inline asm
	bar.sync 0;
	// end inline asm
	// begin inline asm
	{	
.reg .f64 data;
	ld.global.ca.f64 data, [%rd32772];
	}
	// end inline asm
	// begin inline asm
	bar.sync 0;
	// end inline asm
	// begin inline asm
	{	
.reg .f64 data;
	ld.global.ca.f64 data, [%rd32772];
	}
	// end inline asm
	// begin inline asm
	bar.sync 0;
	// end inline asm
	// begin inline asm
	{	
.reg .f64 data;
	ld.global.ca.f64 data, [%rd32772];
	}
	// end inline asm
	// begin inline asm
	bar.sync 0;
	// end inline asm
	// begin inline asm
	{	
.reg .f64 data;
	ld.global.ca.f64 data, [%rd32772];
	}
	// end inline asm
	// begin inline asm
	bar.sync 0;
	// end inline asm
	// begin inline asm
	{	
.reg .f64 data;
	ld.global.ca.f64 data, [%rd32772];
	}
	// end inline asm
	// begin inline asm
	bar.sync 0;
	// end inline asm
	// begin inline asm
	{	
.reg .f64 data;
	ld.global.ca.f64 data, [%rd32772];
	}
	// end inline asm
	// begin inline asm
	bar.sync 0;
	// end inline asm
	// begin inline asm
	{	
.reg .f64 data;
	ld.global.ca.f64 data, [%rd32772];
	}
	// end inline asm
	// begin inline asm
	bar.sync 0;
	// end inline asm
	// begin inline asm
	{	
.reg .f64 data;
	ld.global.ca.f64 data, [%rd32772];
	}
	// end inline asm
	// begin inline asm
	bar.sync 0;
	// end inline asm
	// begin inline asm
	{	
.reg .f64 data;
	ld.global.ca.f64 data, [%rd32772];
	}
	// end inline asm
	// begin inline asm
	bar.sync 0;
	// end inline asm
	// begin inline asm
	{	
.reg .f64 data;
	ld.global.ca.f64 data, [%rd32772];
	}
	// end inline asm
	// begin inline asm
	bar.sync 0;
	// end inline asm
	// begin inline asm
	{	
.reg .f64 data;
	ld.global.ca.f64 data, [%rd32772];
	}
	// end inline asm
	// begin inline asm
	bar.sync 0;
	// end inline asm
	// begin inline asm
	{	
.reg .f64 data;
	ld.global.ca.f64 data, [%rd32772];
	}
	// end inline asm
	// begin inline asm
	bar.sync 0;
	// end inline asm
	// begin inline asm
	{	
.reg .f64 data;
	ld.global.ca.f64 data, [%rd32772];
	}
	// end inline asm
	// begin inline asm
	bar.sync 0;
	// end inline asm
	// begin inline asm
	{	
.reg .f64 data;
	ld.global.ca.f64 data, [%rd32772];
	}
	// end inline asm
	// begin inline asm
	bar.sync 0;
	// end inline asm
	// begin inline asm
	{	
.reg .f64 data;
	ld.global.ca.f64 data, [%rd32772];
	}
	// end inline asm
	// begin inline asm
	bar.sync 0;
	// end inline asm
	// begin inline asm
	{	
.reg .f64 data;
	ld.global.ca.f64 data, [%rd32772];
	}
	// end inline asm
	// begin inline asm
	bar.sync 0;
	// end inline asm
	// begin inline asm
	{	
.reg .f64 data;
	ld.global.ca.f64 data, [%rd32772];
	}
	// end inline asm
	// begin inline asm
	bar.sync 0;
	// end inline asm
	// begin inline asm
	{	
.reg .f64 data;
	ld.global.ca.f64 data, [%rd32772];
	}
	// end inline asm
	// begin inline asm
	bar.sync 0;
	// end inline asm
	// begin inline asm
	{	
.reg .f64 data;
	ld.global.ca.f64 data, [%rd32772];
	}
	// end inline asm
	// begin inline asm
	bar.sync 0;
	// end inline asm
	// begin inline asm
	{	
.reg .f64 data;
	ld.global.ca.f64 data, [%rd32772];
	}
	// end inline asm
	// begin inline asm
	bar.sync 0;
	// end inline asm
	// begin inline asm
	{	
.reg .f64 data;
	ld.global.ca.f64 data, [%rd32772];
	}
	// end inline asm
	// begin inline asm
	bar.sync 0;
	// end inline asm
	// begin inline asm
	{	
.reg .f64 data;
	ld.global.ca.f64 data, [%rd32772];
	}
	// end inline asm
	// begin inline asm
	bar.sync 0;
	// end inline asm
	// begin inline asm
	{	
.reg .f64 data;
	ld.global.ca.f64 data, [%rd32772];
	}
	// end inline asm
	// begin inline asm
	bar.sync 0;
	// end inline asm
	// begin inline asm
	{	
.reg .f64 data;
	ld.global.ca.f64 data, [%rd32772];
	}
	// end inline asm
	// begin inline asm
	bar.sync 0;
	// end inline asm
	// begin inline asm
	{	
.reg .f64 data;
	ld.global.ca.f64 data, [%rd32772];
	}
	// end inline asm
	// begin inline asm
	bar.sync 0;
	// end inline asm
	// begin inline asm
	{	
.reg .f64 data;
	ld.global.ca.f64 data, [%rd32772];
	}
	// end inline asm
	// begin inline asm
	bar.sync 0;
	// end inline asm
	// begin inline asm
	{	
.reg .f64 data;
	ld.global.ca.f64 data, [%rd32772];
	}
	// end inline asm
	// begin inline asm
	bar.sync 0;
	// end inline asm
	// begin inline asm
	{	
.reg .f64 data;
	ld.global.ca.f64 data, [%rd32772];
	}
	// end inline asm
	// begin inline asm
	bar.sync 0;
	// end inline asm
	// begin inline asm
	{	
.reg .f64 data;
	ld.global.ca.f64 data, [%rd32772];
	}
	// end inline asm
	// begin inline asm
	bar.sync 0;
	// end inline asm
	// begin inline asm
	{	
.reg .f64 data;
	ld.global.ca.f64 data, [%rd32772];
	}
	// end inline asm
	// begin inline asm
	bar.sync 0;
	// end inline asm
	// begin inline asm
	{	
.reg .f64 data;
	ld.global.ca.f64 data, [%rd32772];
	}
	// end inline asm
	// begin inline asm
	bar.sync 0;
	// end inline asm
	// begin inline asm
	{	
.reg .f64 data;
	ld.global.ca.f64 data, [%rd32772];
	}
	// end inline asm
	// begin inline asm
	bar.sync 0;
	// end inline asm
	// begin inline asm
	{	
.reg .f64 data;
	ld.global.ca.f64 data, [%rd32772];
	}
	// end inline asm
	// begin inline asm
	bar.sync 0;
	// end inline asm
	// begin inline asm
	{	
.reg .f64 data;
	ld.global.ca.f64 data, [%rd32772];
	}
	// end inline asm
	// begin inline asm
	bar.sync 0;
	// end inline asm
	// begin inline asm
	{	
.reg .f64 data;
	ld.global.ca.f64 data, [%rd32772];
	}
	// end inline asm
	// begin inline asm
	bar.sync 0;
	// end inline asm
	// begin inline asm
	{	
.reg .f64 data;
	ld.global.ca.f64 data, [%rd32772];
	}
	// end inline asm
	// begin inline asm
	bar.sync 0;
	// end inline asm
	// begin inline asm
	{	
.reg .f64 data;
	ld.global.ca.f64 data, [%rd32772];
	}
	// end inline asm
	// begin inline asm
	bar.sync 0;
	// end inline asm
	// begin inline asm
	{	
.reg .f64 data;
	ld.global.ca.f64 data, [%rd32772];
	}
	// end inline asm
	// begin inline asm
	bar.sync 0;
	// end inline asm
	// begin inline asm
	{	
.reg .f64 data;
	ld.global.ca.f64 data, [%rd32772];
	}
	// end inline asm
	// begin inline asm
	bar.sync 0;
	// end inline asm
	// begin inline asm
	{	
.reg .f64 data;
	ld.global.ca.f64 data, [%rd32772];
	}
	// end inline asm
	// begin inline asm
	bar.sync 0;
	// end inline asm
	// begin inline asm
	{	
.reg .f64 data;
	ld.global.ca.f64 data, [%rd32772];
	}
	// end inline asm
	// begin inline asm
	bar.sync 0;
	// end inline asm
	// begin inline asm
	{	
.reg .f64 data;
	ld.global.ca.f64 data, [%rd32772];
	}
	// end inline asm
	// begin inline asm
	bar.sync 0;
	// end inline asm
	// begin inline asm
	{	
.reg .f64 data;
	ld.global.ca.f64 data, [%rd32772];
	}
	// end inline asm
	// begin inline asm
	bar.sync 0;
	// end inline asm
	// begin inline asm
	{	
.reg .f64 data;
	ld.global.ca.f64 data, [%rd32772];
	}
	// end inline asm
	// begin inline asm
	bar.sync 0;
	// end inline asm
	// begin inline asm
	{	
.reg .f64 data;
	ld.global.ca.f64 data, [%rd32772];
	}
	// end inline asm
	// begin inline asm
	bar.sync 0;
	// end inline asm
	// begin inline asm
	{	
.reg .f64 data;
	ld.global.ca.f64 data, [%rd32772];
	}
	// end inline asm
	// begin inline asm
	bar.sync 0;
	// end inline asm
	// begin inline asm
	{	
.reg .f64 data;
	ld.global.ca.f64 data, [%rd32772];
	}
	// end inline asm
	// begin inline asm
	bar.sync 0;
	// end inline asm
	// begin inline asm
	{	
.reg .f64 data;
	ld.global.ca.f64 data, [%rd32772];
	}
	// end inline asm
	// begin inline asm
	bar.sync 0;
	// end inline asm
	// begin inline asm
	{	
.reg .f64 data;
	ld.global.ca.f64 data, [%rd32772];
	}
	// end inline asm
	// begin inline asm
	bar.sync 0;
	// end inline asm
	// begin inline asm
	{	
.reg .f64 data;
	ld.global.ca.f64 data, [%rd32772];
	}
	// end inline asm
	// begin inline asm
	bar.sync 0;
	// end inline asm
	// begin inline asm
	{	
.reg .f64 data;
	ld.global.ca.f64 data, [%rd32772];
	}
	// end inline asm
	// begin inline asm
	bar.sync 0;
	// end inline asm
	// begin inline asm
	{	
.reg .f64 data;
	ld.global.ca.f64 data, [%rd32772];
	}
	// end inline asm
	// begin inline asm
	bar.sync 0;
	// end inline asm
	// begin inline asm
	{	
.reg .f64 data;
	ld.global.ca.f64 data, [%rd32772];
	}
	// end inline asm
	// begin inline asm
	bar.sync 0;
	// end inline asm
	// begin inline asm
	{	
.reg .f64 data;
	ld.global.ca.f64 data, [%rd32772];
	}
	// end inline asm
	// begin inline asm
	bar.sync 0;
	// end inline asm
	// begin inline asm
	{	
.reg .f64 data;
	ld.global.ca.f64 data, [%rd32772];
	}
	// end inline asm
	// begin inline asm
	bar.sync 0;
	// end inline asm
	// begin inline asm
	{	
.reg .f64 data;
	ld.global.ca.f64 data, [%rd32772];
	}
	// end inline asm
	// begin inline asm
	bar.sync 0;
	// end inline asm
	// begin inline asm
	{	
.reg .f64 data;
	ld.global.ca.f64 data, [%rd32772];
	}
	// end inline asm
	// begin inline asm
	bar.sync 0;
	// end inline asm
	// begin inline asm
	{	
.reg .f64 data;
	ld.global.ca.f64 data, [%rd32772];
	}
	// end inline asm
	// begin inline asm
	bar.sync 0;
	// end inline asm
	// begin inline asm
	{	
.reg .f64 data;
	ld.global.ca.f64 data, [%rd32772];
	}
	// end inline asm
	// begin inline asm
	bar.sync 0;
	// end inline asm
	// begin inline asm
	{	
.reg .f64 data;
	ld.global.ca.f64 data, [%rd32772];
	}
	// end inline asm
	// begin inline asm
	bar.sync 0;
	// end inline asm
	// begin inline asm
	{	
.reg .f64 data;
	ld.global.ca.f64 data, [%rd32772];
	}
	// end inline asm
	// begin inline asm
	bar.sync 0;
	// end inline asm
	// begin inline asm
	{	
.reg .f64 data;
	ld.global.ca.f64 data, [%rd32772];
	}
	// end inline asm
	// begin inline asm
	bar.sync 0;
	// end inline asm
	// begin inline asm
	{	
.reg .f64 data;
	ld.global.ca.f64 data, [%rd32772];
	}
	// end inline asm
	// begin inline asm
	bar.sync 0;
	// end inline asm
	// begin inline asm
	{	
.reg .f64 data;
	ld.global.ca.f64 data, [%rd32772];
	}
	// end inline asm
	// begin inline asm
	bar.sync 0;
	// end inline asm
	// begin inline asm
	{	
.reg .f64 data;
	ld.global.ca.f64 data, [%rd32772];
	}
	// end inline asm
	// begin inline asm
	bar.sync 0;
	// end inline asm
	// begin inline asm
	{	
.reg .f64 data;
	ld.global.ca.f64 data, [%rd32772];
	}
	// end inline asm
	// begin inline asm
	bar.sync 0;
	// end inline asm
	// begin inline asm
	{	
.reg .f64 data;
	ld.global.ca.f64 data, [%rd32772];
	}
	// end inline asm
	// begin inline asm
	bar.sync 0;
	// end inline asm
	// begin inline asm
	{	
.reg .f64 data;
	ld.global.ca.f64 data, [%rd32772];
	}
	// end inline asm
	// begin inline asm
	bar.sync 0;
	// end inline asm
	// begin inline asm
	{	
.reg .f64 data;
	ld.global.ca.f64 data, [%rd32772];
	}
	// end inline asm
	// begin inline asm
	bar.sync 0;
	// end inline asm
	// begin inline asm
	{	
.reg .f64 data;
	ld.global.ca.f64 data, [%rd32772];
	}
	// end inline asm
	// begin inline asm
	bar.sync 0;
	// end inline asm
	// begin inline asm
	{	
.reg .f64 data;
	ld.global.ca.f64 data, [%rd32772];
	}
	// end inline asm
	// begin inline asm
	bar.sync 0;
	// end inline asm
	// begin inline asm
	{	
.reg .f64 data;
	ld.global.ca.f64 data, [%rd32772];
	}
	// end inline asm
	// begin inline asm
	bar.sync 0;
	// end inline asm
	// begin inline asm
	{	
.reg .f64 data;
	ld.global.ca.f64 data, [%rd32772];
	}
	// end inline asm
	// begin inline asm
	bar.sync 0;
	// end inline asm
	// begin inline asm
	{	
.reg .f64 data;
	ld.global.ca.f64 data, [%rd32772];
	}
	// end inline asm
	// begin inline asm
	bar.sync 0;
	// end inline asm
	// begin inline asm
	{	
.reg .f64 data;
	ld.global.ca.f64 data, [%rd32772];
	}
	// end inline asm
	// begin inline asm
	bar.sync 0;
	// end inline asm
	// begin inline asm
	{	
.reg .f64 data;
	ld.global.ca.f64 data, [%rd32772];
	}
	// end inline asm
	// begin inline asm
	bar.sync 0;
	// end inline asm
	// begin inline asm
	{	
.reg .f64 data;
	ld.global.ca.f64 data, [%rd32772];
	}
	// end inline asm
	// begin inline asm
	bar.sync 0;
	// end inline asm
	// begin inline asm
	{	
.reg .f64 data;
	ld.global.ca.f64 data, [%rd32772];
	}
	// end inline asm
	// begin inline asm
	bar.sync 0;
	// end inline asm
	// begin inline asm
	{	
.reg .f64 data;
	ld.global.ca.f64 data, [%rd32772];
	}
	// end inline asm
	// begin inline asm
	bar.sync 0;
	// end inline asm
	// begin inline asm
	{	
.reg .f64 data;
	ld.global.ca.f64 data, [%rd32772];
	}
	// end inline asm
	// begin inline asm
	bar.sync 0;
	// end inline asm
	// begin inline asm
	{	
.reg .f64 data;
	ld.global.ca.f64 data, [%rd32772];
	}
	// end inline asm
	// begin inline asm
	bar.sync 0;
	// end inline asm
	// begin inline asm
	{	
.reg .f64 data;
	ld.global.ca.f64 data, [%rd32772];
	}
	// end inline asm
	// begin inline asm
	bar.sync 0;
	// end inline asm
	// begin inline asm
	{	
.reg .f64 data;
	ld.global.ca.f64 data, [%rd32772];
	}
	// end inline asm
	// begin inline asm
	bar.sync 0;
	// end inline asm
	// begin inline asm
	{	
.reg .f64 data;
	ld.global.ca.f64 data, [%rd32772];
	}
	// end inline asm
	// begin inline asm
	bar.sync 0;
	// end inline asm
	// begin inline asm
	{	
.reg .f64 data;
	ld.global.ca.f64 data, [%rd32772];
	}
	// end inline asm
	// begin inline asm
	bar.sync 0;
	// end inline asm
	// begin inline asm
	{	
.reg .f64 data;
	ld.global.ca.f64 data, [%rd32772];
	}
	// end inline asm
	// begin inline asm
	bar.sync 0;
	// end inline asm
	// begin inline asm
	{	
.reg .f64 data;
	ld.global.ca.f64 data, [%rd32772];
	}
	// end inline asm
	// begin inline asm
	bar.sync 0;
	// end inline asm
	// begin inline asm
	{	
.reg .f64 data;
	ld.global.ca.f64 data, [%rd32772];
	}
	// end inline asm
	// begin inline asm
	bar.sync 0;
	// end inline asm
	// begin inline asm
	{	
.reg .f64 data;
	ld.global.ca.f64 data, [%rd32772];
	}
	// end inline asm
	// begin inline asm
	bar.sync 0;
	// end inline asm
	// begin inline asm
	{	
.reg .f64 data;
	ld.global.ca.f64 data, [%rd32772];
	}
	// end inline asm
	// begin inline asm
	bar.sync 0;
	// end inline asm
	// begin inline asm
	{	
.reg .f64 data;
	ld.global.ca.f64 data, [%rd32772];
	}
	// end inline asm
	// begin inline asm
	bar.sync 0;
	// end inline asm
	// begin inline asm
	{	
.reg .f64 data;
	ld.global.ca.f64 data, [%rd32772];
	}
	// end inline asm
	// begin inline asm
	bar.sync 0;
	// end inline asm
	// begin inline asm
	{	
.reg .f64 data;
	ld.global.ca.f64 data, [%rd32772];
	}
	// end inline asm
	// begin inline asm
	bar.sync 0;
	// end inline asm
	// begin inline asm
	{	
.reg .f64 data;
	ld.global.ca.f64 data, [%rd32772];
	}
	// end inline asm
	// begin inline asm
	bar.sync 0;
	// end inline asm
	// begin inline asm
	{	
.reg .f64 data;
	ld.global.ca.f64 data, [%rd32772];
	}
	// end inline asm
	// begin inline asm
	bar.sync 0;
	// end inline asm
	// begin inline asm
	{	
.reg .f64 data;
	ld.global.ca.f64 data, [%rd32772];
	}
	// end inline asm
	// begin inline asm
	bar.sync 0;
	// end inline asm
	// begin inline asm
	{	
.reg .f64 data;
	ld.global.ca.f64 data, [%rd32772];
	}
	// end inline asm
	// begin inline asm
	bar.sync 0;
	// end inline asm
	// begin inline asm
	{	
.reg .f64 data;
	ld.global.ca.f64 data, [%rd32772];
	}
	// end inline asm
	// begin inline asm
	bar.sync 0;
	// end inline asm
	// begin inline asm
	{	
.reg .f64 data;
	ld.global.ca.f64 data, [%rd32772];
	}
	// end inline asm
	// begin inline asm
	bar.sync 0;
	// end inline asm
	// begin inline asm
	{	
.reg .f64 data;
	ld.global.ca.f64 data, [%rd32772];
	}
	// end inline asm
	// begin inline asm
	bar.sync 0;
	// end inline asm
	// begin inline asm
	{	
.reg .f64 data;
	ld.global.ca.f64 data, [%rd32772];
	}
	// end inline asm
	// begin inline asm
	bar.sync 0;
	// end inline asm
	// begin inline asm
	{	
.reg .f64 data;
	ld.global.ca.f64 data, [%rd32772];
	}
	// end inline asm
	// begin inline asm
	bar.sync 0;
	// end inline asm
	// begin inline asm
	{	
.reg .f64 data;
	ld.global.ca.f64 data, [%rd32772];
	}
	// end inline asm
	// begin inline asm
	bar.sync 0;
	// end inline asm
	// begin inline asm
	{	
.reg .f64 data;
	ld.global.ca.f64 data, [%rd32772];
	}
	// end inline asm
	// begin inline asm
	bar.sync 0;
	// end inline asm
	// begin inline asm
	{	
.reg .f64 data;
	ld.global.ca.f64 data, [%rd32772];
	}
	// end inline asm
	// begin inline asm
	bar.sync 0;
	// end inline asm
	// begin inline asm
	{	
.reg .f64 data;
	ld.global.ca.f64 data, [%rd32772];
	}
	// end inline asm
	// begin inline asm
	bar.sync 0;
	// end inline asm
	// begin inline asm
	{	
.reg .f64 data;
	ld.global.ca.f64 data, [%rd32772];
	}
	// end inline asm
	// begin inline asm
	bar.sync 0;
	// end inline asm
	// begin inline asm
	{	
.reg .f64 data;
	ld.global.ca.f64 data, [%rd32772];
	}
	// end inline asm
	// begin inline asm
	bar.sync 0;
	// end inline asm
	// begin inline asm
	{	
.reg .f64 data;
	ld.global.ca.f64 data, [%rd32772];
	}
	// end inline asm
	// begin inline asm
	bar.sync 0;
	// end inline asm
	// begin inline asm
	{	
.reg .f64 data;
	ld.global.ca.f64 data, [%rd32772];
	}
	// end inline asm
	// begin inline asm
	bar.sync 0;
	// end inline asm
	// begin inline asm
	{	
.reg .f64 data;
	ld.global.ca.f64 data, [%rd32772];
	}
	// end inline asm
	// begin inline asm
	bar.sync 0;
	// end inline asm
	// begin inline asm
	{	
.reg .f64 data;
	ld.global.ca.f64 data, [%rd32772];
	}
	// end inline asm
	// begin inline asm
	bar.sync 0;
	// end inline asm
	// begin inline asm
	{	
.reg .f64 data;
	ld.global.ca.f64 data, [%rd32772];
	}
	// end inline asm
	// begin inline asm
	bar.sync 0;
	// end inline asm
	// begin inline asm
	{	
.reg .f64 data;
	ld.global.ca.f64 data, [%rd32772];
	}
	// end inline asm
	// begin inline asm
	bar.sync 0;
	// end inline asm
	// begin inline asm
	{	
.reg .f64 data;
	ld.global.ca.f64 data, [%rd32772];
	}
	// end inline asm
	// begin inline asm
	bar.sync 0;
	// end inline asm
	// begin inline asm
	{	
.reg .f64 data;
	ld.global.ca.f64 data, [%rd32772];
	}
	// end inline asm
	// begin inline asm
	bar.sync 0;
	// end inline asm
	// begin inline asm
	{	
.reg .f64 data;
	ld.global.ca.f64 data, [%rd32772];
	}
	// end inline asm
	// begin inline asm
	bar.sync 0;
	// end inline asm
	// begin inline asm
	{	
.reg .f64 data;
	ld.global.ca.f64 data, [%rd32772];
	}
	// end inline asm
	// begin inline asm
	bar.sync 0;
	// end inline asm
	// begin inline asm
	{	
.reg .f64 data;
	ld.global.ca.f64 data, [%rd32772];
	}
	// end inline asm
	// begin inline asm
	bar.sync 0;
	// end inline asm
	// begin inline asm
	{	
.reg .f64 data;
	ld.global.ca.f64 data, [%rd32772];
	}
	// end inline asm
	// begin inline asm
	bar.sync 0;
	// end inline asm
	// begin inline asm
	{	
.reg .f64 data;
	ld.global.ca.f64 data, [%rd32772];
	}
	// end inline asm
	// begin inline asm
	bar.sync 0;
	// end inline asm
	// begin inline asm
	{	
.reg .f64 data;
	ld.global.ca.f64 data, [%rd32772];
	}
	// end inline asm
	// begin inline asm
	bar.sync 0;
	// end inline asm
	// begin inline asm
	{	
.reg .f64 data;
	ld.global.ca.f64 data, [%rd32772];
	}
	// end inline asm
	// begin inline asm
	bar.sync 0;
	// end inline asm
	// begin inline asm
	{	
.reg .f64 data;
	ld.global.ca.f64 data, [%rd32772];
	}
	// end inline asm
	// begin inline asm
	bar.sync 0;
	// end inline asm
	// begin inline asm
	{	
.reg .f64 data;
	ld.global.ca.f64 data, [%rd32772];
	}
	// end inline asm
	// begin inline asm
	bar.sync 0;
	// end inline asm
	// begin inline asm
	{	
.reg .f64 data;
	ld.global.ca.f64 data, [%rd32772];
	}
	// end inline asm
	// begin inline asm
	bar.sync 0;
	// end inline asm
	// begin inline asm
	{	
.reg .f64 data;
	ld.global.ca.f64 data, [%rd32772];
	}
	// end inline asm
	// begin inline asm
	bar.sync 0;
	// end inline asm
	// begin inline asm
	{	
.reg .f64 data;
	ld.global.ca.f64 data, [%rd32772];
	}
	// end inline asm
	// begin inline asm
	bar.sync 0;
	// end inline asm
	// begin inline asm
	{	
.reg .f64 data;
	ld.global.ca.f64 data, [%rd32772];
	}
	// end inline asm
	// begin inline asm
	bar.sync 0;
	// end inline asm
	// begin inline asm
	{	
.reg .f64 data;
	ld.global.ca.f64 data, [%rd32772];
	}
	// end inline asm
	// begin inline asm
	bar.sync 0;
	// end inline asm
	// begin inline asm
	{	
.reg .f64 data;
	ld.global.ca.f64 data, [%rd32772];
	}
	// end inline asm
	// begin inline asm
	bar.sync 0;
	// end inline asm
	// begin inline asm
	{	
.reg .f64 data;
	ld.global.ca.f64 data, [%rd32772];
	}
	// end inline asm
	// begin inline asm
	bar.sync 0;
	// end inline asm
	// begin inline asm
	{	
.reg .f64 data;
	ld.global.ca.f64 data, [%rd32772];
	}
	// end inline asm
	// begin inline asm
	bar.sync 0;
	// end inline asm
	// begin inline asm
	{	
.reg .f64 data;
	ld.global.ca.f64 data, [%rd32772];
	}
	// end inline asm
	// begin inline asm
	bar.sync 0;
	// end inline asm
	// begin inline asm
	{	
.reg .f64 data;
	ld.global.ca.f64 data, [%rd32772];
	}
	// end inline asm
	// begin inline asm
	bar.sync 0;
	// end inline asm
	// begin inline asm
	{	
.reg .f64 data;
	ld.global.ca.f64 data, [%rd32772];
	}
	// end inline asm
	// begin inline asm
	bar.sync 0;
	// end inline asm
	// begin inline asm
	{	
.reg .f64 data;
	ld.global.ca.f64 data, [%rd32772];
	}
	// end inline asm
	// begin inline asm
	bar.sync 0;
	// end inline asm
	// begin inline asm
	{	
.reg .f64 data;
	ld.global.ca.f64 data, [%rd32772];
	}
	// end inline asm
	// begin inline asm
	bar.sync 0;
	// end inline asm
	// begin inline asm
	{	
.reg .f64 data;
	ld.global.ca.f64 data, [%rd32772];
	}
	// end inline asm
	// begin inline asm
	bar.sync 0;
	// end inline asm
	// begin inline asm
	{	
.reg .f64 data;
	ld.global.ca.f64 data, [%rd32772];
	}
	// end inline asm
	// begin inline asm
	bar.sync 0;
	// end inline asm
	// begin inline asm
	{	
.reg .f64 data;
	ld.global.ca.f64 data, [%rd32772];
	}
	// end inline asm
	// begin inline asm
	bar.sync 0;
	// end inline asm
	// begin inline asm
	{	
.reg .f64 data;
	ld.global.ca.f64 data, [%rd32772];
	}
	// end inline asm
	// begin inline asm
	bar.sync 0;
	// end inline asm
	// begin inline asm
	{	
.reg .f64 data;
	ld.global.ca.f64 data, [%rd32772];
	}
	// end inline asm
	// begin inline asm
	bar.sync 0;
	// end inline asm
	// begin inline asm
	{	
.reg .f64 data;
	ld.global.ca.f64 data, [%rd32772];
	}
	// end inline asm
	// begin inline asm
	bar.sync 0;
	// end inline asm
	// begin inline asm
	{	
.reg .f64 data;
	ld.global.ca.f64 data, [%rd32772];
	}
	// end inline asm
	// begin inline asm
	bar.sync 0;
	// end inline asm
	// begin inline asm
	{	
.reg .f64 data;
	ld.global.ca.f64 data, [%rd32772];
	}
	// end inline asm
	// begin inline asm
	bar.sync 0;
	// end inline asm
	// begin inline asm
	{	
.reg .f64 data;
	ld.global.ca.f64 data, [%rd32772];
	}
	// end inline asm
	// begin inline asm
	bar.sync 0;
	// end inline asm
	// begin inline asm
	{	
.reg .f64 data;
	ld.global.ca.f64 data, [%rd32772];
	}
	// end inline asm
	// begin inline asm
	bar.sync 0;
	// end inline asm
	// begin inline asm
	{	
.reg .f64 data;
	ld.global.ca.f64 data, [%rd32772];
	}
	// end inline asm
	// begin inline asm
	bar.sync 0;
	// end inline asm
	// begin inline asm
	{	
.reg .f64 data;
	ld.global.ca.f64 data, [%rd32772];
	}
	// end inline asm
	// begin inline asm
	bar.sync 0;
	// end inline asm
	// begin inline asm
	{	
.reg .f64 data;
	ld.global.ca.f64 data, [%rd32772];
	}
	// end inline asm
	// begin inline asm
	bar.sync 0;
	// end inline asm
	// begin inline asm
	{	
.reg .f64 data;
	ld.global.ca.f64 data, [%rd32772];
	}
	// end inline asm
	// begin inline asm
	bar.sync 0;
	// end inline asm
	// begin inline asm
	{	
.reg .f64 data;
	ld.global.ca.f64 data, [%rd32772];
	}
	// end inline asm
	// begin inline asm
	bar.sync 0;
	// end inline asm
	// begin inline asm
	{	
.reg .f64 data;
	ld.global.ca.f64 data, [%rd32772];
	}
	// end inline asm
	// begin inline asm
	bar.sync 0;
	// end inline asm
	// begin inline asm
	{	
.reg .f64 data;
	ld.global.ca.f64 data, [%rd32772];
	}
	// end inline asm
	// begin inline asm
	bar.sync 0;
	// end inline asm
	// begin inline asm
	{	
.reg .f64 data;
	ld.global.ca.f64 data, [%rd32772];
	}
	// end inline asm
	// begin inline asm
	bar.sync 0;
	// end inline asm
	// begin inline asm
	{	
.reg .f64 data;
	ld.global.ca.f64 data, [%rd32772];
	}
	// end inline asm
	// begin inline asm
	bar.sync 0;
	// end inline asm
	// begin inline asm
	{	
.reg .f64 data;
	ld.global.ca.f64 data, [%rd32772];
	}
	// end inline asm
	// begin inline asm
	bar.sync 0;
	// end inline asm
	// begin inline asm
	{	
.reg .f64 data;
	ld.global.ca.f64 data, [%rd32772];
	}
	// end inline asm
	// begin inline asm
	bar.sync 0;
	// end inline asm
	// begin inline asm
	{	
.reg .f64 data;
	ld.global.ca.f64 data, [%rd32772];
	}
	// end inline asm
	// begin inline asm
	bar.sync 0;
	// end inline asm
	// begin inline asm
	{	
.reg .f64 data;
	ld.global.ca.f64 data, [%rd32772];
	}
	// end inline asm
	// begin inline asm
	bar.sync 0;
	// end inline asm
	// begin inline asm
	{	
.reg .f64 data;
	ld.global.ca.f64 data, [%rd32772];
	}
	// end inline asm
	// begin inline asm
	bar.sync 0;
	// end inline asm
	// begin inline asm
	{	
.reg .f64 data;
	ld.global.ca.f64 data, [%rd32772];
	}
	// end inline asm
	// begin inline asm
	bar.sync 0;
	// end inline asm
	// begin inline asm
	{	
.reg .f64 data;
	ld.global.ca.f64 data, [%rd32772];
	}
	// end inline asm
	// begin inline asm
	bar.sync 0;
	// end inline asm
	// begin inline asm
	{	
.reg .f64 data;
	ld.global.ca.f64 data, [%rd32772];
	}
	// end inline asm
	// begin inline asm
	bar.sync 0;
	// end inline asm
	// begin inline asm
	{	
.reg .f64 data;
	ld.global.ca.f64 data, [%rd32772];
	}
	// end inline asm
	// begin inline asm
	bar.sync 0;
	// end inline asm
	// begin inline asm
	{	
.reg .f64 data;
	ld.global.ca.f64 data, [%rd32772];
	}
	// end inline asm
	// begin inline asm
	bar.sync 0;
	// end inline asm
	// begin inline asm
	{	
.reg .f64 data;
	ld.global.ca.f64 data, [%rd32772];
	}
	// end inline asm
	// begin inline asm
	bar.sync 0;
	// end inline asm
	// begin inline asm
	{	
.reg .f64 data;
	ld.global.ca.f64 data, [%rd32772];
	}
	// end inline asm
	// begin inline asm
	bar.sync 0;
	// end inline asm
	// begin inline asm
	{	
.reg .f64 data;
	ld.global.ca.f64 data, [%rd32772];
	}
	// end inline asm
	// begin inline asm
	bar.sync 0;
	// end inline asm
	// begin inline asm
	{	
.reg .f64 data;
	ld.global.ca.f64 data, [%rd32772];
	}
	// end inline asm
	// begin inline asm
	bar.sync 0;
	// end inline asm
	// begin inline asm
	{	
.reg .f64 data;
	ld.global.ca.f64 data, [%rd32772];
	}
	// end inline asm
	// begin inline asm
	bar.sync 0;
	// end inline asm
	// begin inline asm
	{	
.reg .f64 data;
	ld.global.ca.f64 data, [%rd32772];
	}
	// end inline asm
	// begin inline asm
	bar.sync 0;
	// end inline asm
	// begin inline asm
	{	
.reg .f64 data;
	ld.global.ca.f64 data, [%rd32772];
	}
	// end inline asm
	// begin inline asm
	bar.sync 0;
	// end inline asm
	// begin inline asm
	{	
.reg .f64 data;
	ld.global.ca.f64 data, [%rd32772];
	}
	// end inline asm
	// begin inline asm
	bar.sync 0;
	// end inline asm
	// begin inline asm
	{	
.reg .f64 data;
	ld.global.ca.f64 data, [%rd32772];
	}
	// end inline asm
	// begin inline asm
	bar.sync 0;
	// end inline asm
	// begin inline asm
	{	
.reg .f64 data;
	ld.global.ca.f64 data, [%rd32772];
	}
	// end inline asm
	// begin inline asm
	bar.sync 0;
	// end inline asm
	// begin inline asm
	{	
.reg .f64 data;
	ld.global.ca.f64 data, [%rd32772];
	}
	// end inline asm
	// begin inline asm
	bar.sync 0;
	// end inline asm
	// begin inline asm
	{	
.reg .f64 data;
	ld.global.ca.f64 data, [%rd32772];
	}
	// end inline asm
	// begin inline asm
	bar.sync 0;
	// end inline asm
	// begin inline asm
	{	
.reg .f64 data;
	ld.global.ca.f64 data, [%rd32772];
	}
	// end inline asm
	// begin inline asm
	bar.sync 0;
	// end inline asm
	// begin inline asm
	{	
.reg .f64 data;
	ld.global.ca.f64 data, [%rd32772];
	}
	// end inline asm
	// begin inline asm
	bar.sync 0;
	// end inline asm
	// begin inline asm
	{	
.reg .f64 data;
	ld.global.ca.f64 data, [%rd32772];
	}
	// end inline asm
	// begin inline asm
	bar.sync 0;
	// end inline asm
	// begin inline asm
	{	
.reg .f64 data;
	ld.global.ca.f64 data, [%rd32772];
	}
	// end inline asm
	// begin inline asm
	bar.sync 0;
	// end inline asm
	// begin inline asm
	{	
.reg .f64 data;
	ld.global.ca.f64 data, [%rd32772];
	}
	// end inline asm
	// begin inline asm
	bar.sync 0;
	// end inline asm
	// begin inline asm
	{	
.reg .f64 data;
	ld.global.ca.f64 data, [%rd32772];
	}
	// end inline asm
	// begin inline asm
	bar.sync 0;
	// end inline asm
	// begin inline asm
	{	
.reg .f64 data;
	ld.global.ca.f64 data, [%rd32772];
	}
	// end inline asm
	// begin inline asm
	bar.sync 0;
	// end inline asm
	// begin inline asm
	{	
.reg .f64 data;
	ld.global.ca.f64 data, [%rd32772];
	}
	// end inline asm
	// begin inline asm
	bar.sync 0;
	// end inline asm
	// begin inline asm
	{	
.reg .f64 data;
	ld.global.ca.f64 data, [%rd32772];
	}
	// end inline asm
	// begin inline asm
	bar.sync 0;
	// end inline asm
	// begin inline asm
	{	
.reg .f64 data;
	ld.global.ca.f64 data, [%rd32772];
	}
	// end inline asm
	// begin inline asm
	bar.sync 0;
	// end inline asm
	// begin inline asm
	{	
.reg .f64 data;
	ld.global.ca.f64 data, [%rd32772];
	}
	// end inline asm
	// begin inline asm
	bar.sync 0;
	// end inline asm
	// begin inline asm
	{	
.reg .f64 data;
	ld.global.ca.f64 data, [%rd32772];
	}
	// end inline asm
	// begin inline asm
	bar.sync 0;
	// end inline asm
	// begin inline asm
	{	
.reg .f64 data;
	ld.global.ca.f64 data, [%rd32772];
	}
	// end inline asm
	// begin inline asm
	bar.sync 0;
	// end inline asm
	// begin inline asm
	{	
.reg .f64 data;
	ld.global.ca.f64 data, [%rd32772];
	}
	// end inline asm
	// begin inline asm
	bar.sync 0;
	// end inline asm
	// begin inline asm
	{	
.reg .f64 data;
	ld.global.ca.f64 data, [%rd32772];
	}
	// end inline asm
	// begin inline asm
	bar.sync 0;
	// end inline asm
	// begin inline asm
	{	
.reg .f64 data;
	ld.global.ca.f64 data, [%rd32772];
	}
	// end inline asm
	// begin inline asm
	bar.sync 0;
	// end inline asm
	// begin inline asm
	{	
.reg .f64 data;
	ld.global.ca.f64 data, [%rd32772];
	}
	// end inline asm
	// begin inline asm
	bar.sync 0;
	// end inline asm
	// begin inline asm
	{	
.reg .f64 data;
	ld.global.ca.f64 data, [%rd32772];
	}
	// end inline asm
	// begin inline asm
	bar.sync 0;
	// end inline asm
	// begin inline asm
	{	
.reg .f64 data;
	ld.global.ca.f64 data, [%rd32772];
	}
	// end inline asm
	// begin inline asm
	bar.sync 0;
	// end inline asm
	// begin inline asm
	{	
.reg .f64 data;
	ld.global.ca.f64 data, [%rd32772];
	}
	// end inline asm
	// begin inline asm
	bar.sync 0;
	// end inline asm
	// begin inline asm
	{	
.reg .f64 data;
	ld.global.ca.f64 data, [%rd32772];
	}
	// end inline asm
	// begin inline asm
	bar.sync 0;
	// end inline asm
	// begin inline asm
	{	
.reg .f64 data;
	ld.global.ca.f64 data, [%rd32772];
	}
	// end inline asm
	// begin inline asm
	bar.sync 0;
	// end inline asm
	// begin inline asm
	{	
.reg .f64 data;
	ld.global.ca.f64 data, [%rd32772];
	}
	// end inline asm
	// begin inline asm
	bar.sync 0;
	// end inline asm
	// begin inline asm
	{	
.reg .f64 data;
	ld.global.ca.f64 data, [%rd32772];
	}
	// end inline asm
	// begin inline asm
	bar.sync 0;
	// end inline asm
	// begin inline asm
	{	
.reg .f64 data;
	ld.global.ca.f64 data, [%rd32772];
	}
	// end inline asm
	// begin inline asm
	bar.sync 0;
	// end inline asm
	// begin inline asm
	{	
.reg .f64 data;
	ld.global.ca.f64 data, [%rd32772];
	}
	// end inline asm
	// begin inline asm
	bar.sync 0;
	// end inline asm
	// begin inline asm
	{	
.reg .f64 data;
	ld.global.ca.f64 data, [%rd32772];
	}
	// end inline asm
	// begin inline asm
	bar.sync 0;
	// end inline asm
	// begin inline asm
	{	
.reg .f64 data;
	ld.global.ca.f64 data, [%rd32772];
	}
	// end inline asm
	// begin inline asm
	bar.sync 0;
	// end inline asm
	// begin inline asm
	{	
.reg .f64 data;
	ld.global.ca.f64 data, [%rd32772];
	}
	// end inline asm
	// begin inline asm
	bar.sync 0;
	// end inline asm
	// begin inline asm
	{	
.reg .f64 data;
	ld.global.ca.f64 data, [%rd32772];
	}
	// end inline asm
	// begin inline asm
	bar.sync 0;
	// end inline asm
	// begin inline asm
	{	
.reg .f64 data;
	ld.global.ca.f64 data, [%rd32772];
	}
	// end inline asm
	// begin inline asm
	bar.sync 0;
	// end inline asm
	// begin inline asm
	{	
.reg .f64 data;
	ld.global.ca.f64 data, [%rd32772];
	}
	// end inline asm
	// begin inline asm
	bar.sync 0;
	// end inline asm
	// begin inline asm
	{	
.reg .f64 data;
	ld.global.ca.f64 data, [%rd32772];
	}
	// end inline asm
	// begin inline asm
	bar.sync 0;
	// end inline asm
	// begin inline asm
	{	
.reg .f64 data;
	ld.global.ca.f64 data, [%rd32772];
	}
	// end inline asm
	// begin inline asm
	bar.sync 0;
	// end inline asm
	// begin inline asm
	{	
.reg .f64 data;
	ld.global.ca.f64 data, [%rd32772];
	}
	// end inline asm
	// begin inline asm
	bar.sync 0;
	// end inline asm
	// begin inline asm
	{	
.reg .f64 data;
	ld.global.ca.f64 data, [%rd32772];
	}
	// end inline asm
	// begin inline asm
	bar.sync 0;
	// end inline asm
	// begin inline asm
	{	
.reg .f64 data;
	ld.global.ca.f64 data, [%rd32772];
	}
	// end inline asm
	// begin inline asm
	bar.sync 0;
	// end inline asm
	// begin inline asm
	{	
.reg .f64 data;
	ld.global.ca.f64 data, [%rd32772];
	}
	// end inline asm
	// begin inline asm
	bar.sync 0;
	// end inline asm
	// begin inline asm
	{	
.reg .f64 data;
	ld.global.ca.f64 data, [%rd32772];
	}
	// end inline asm
	// begin inline asm
	bar.sync 0;
	// end inline asm
	// begin inline asm
	{	
.reg .f64 data;
	ld.global.ca.f64 data, [%rd32772];
	}
	// end inline asm
	// begin inline asm
	bar.sync 0;
	// end inline asm
	// begin inline asm
	{	
.reg .f64 data;
	ld.global.ca.f64 data, [%rd32772];
	}
	// end inline asm
	// begin inline asm
	bar.sync 0;
	// end inline asm
	// begin inline asm
	{	
.reg .f64 data;
	ld.global.ca.f64 data, [%rd32772];
	}
	// end inline asm
	// begin inline asm
	bar.sync 0;
	// end inline asm
	// begin inline asm
	{	
.reg .f64 data;
	ld.global.ca.f64 data, [%rd32772];
	}
	// end inline asm
	// begin inline asm
	bar.sync 0;
	// end inline asm
	// begin inline asm
	{	
.reg .f64 data;
	ld.global.ca.f64 data, [%rd32772];
	}
	// end inline asm
	// begin inline asm
	bar.sync 0;
	// end inline asm
	// begin inline asm
	{	
.reg .f64 data;
	ld.global.ca.f64 data, [%rd32772];
	}
	// end inline asm
	// begin inline asm
	bar.sync 0;
	// end inline asm
	// begin inline asm
	{	
.reg .f64 data;
	ld.global.ca.f64 data, [%rd32772];
	}
	// end inline asm
	// begin inline asm
	bar.sync 0;
	// end inline asm
	// begin inline asm
	{	
.reg .f64 data;
	ld.global.ca.f64 data, [%rd32772];
	}
	// end inline asm
	// begin inline asm
	bar.sync 0;
	// end inline asm
	// begin inline asm
	{	
.reg .f64 data;
	ld.global.ca.f64 data, [%rd32772];
	}
	// end inline asm
	// begin inline asm
	bar.sync 0;
	// end inline asm
	// begin inline asm
	{	
.reg .f64 data;
	ld.global.ca.f64 data, [%rd32772];
	}
	// end inline asm
	// begin inline asm
	bar.sync 0;
	// end inline asm
	// begin inline asm
	{	
.reg .f64 data;
	ld.global.ca.f64 data, [%rd32772];
	}
	// end inline asm
	// begin inline asm
	bar.sync 0;
	// end inline asm
	// begin inline asm
	{	
.reg .f64 data;
	ld.global.ca.f64 data, [%rd32772];
	}
	// end inline asm
	// begin inline asm
	bar.sync 0;
	// end inline asm
	// begin inline asm
	{	
.reg .f64 data;
	ld.global.ca.f64 data, [%rd32772];
	}
	// end inline asm
	// begin inline asm
	bar.sync 0;
	// end inline asm
	// begin inline asm
	{	
.reg .f64 data;
	ld.global.ca.f64 data, [%rd32772];
	}
	// end inline asm
	// begin inline asm
	bar.sync 0;
	// end inline asm
	// begin inline asm
	{	
.reg .f64 data;
	ld.global.ca.f64 data, [%rd32772];
	}
	// end inline asm
	// begin inline asm
	bar.sync 0;
	// end inline asm
	// begin inline asm
	{	
.reg .f64 data;
	ld.global.ca.f64 data, [%rd32772];
	}
	// end inline asm
	// begin inline asm
	bar.sync 0;
	// end inline asm
	// begin inline asm
	{	
.reg .f64 data;
	ld.global.ca.f64 data, [%rd32772];
	}
	// end inline asm
	// begin inline asm
	bar.sync 0;
	// end inline asm
	// begin inline asm
	{	
.reg .f64 data;
	ld.global.ca.f64 data, [%rd32772];
	}
	// end inline asm
	// begin inline asm
	bar.sync 0;
	// end inline asm
	// begin inline asm
	{	
.reg .f64 data;
	ld.global.ca.f64 data, [%rd32772];
	}
	// end inline asm
	// begin inline asm
	bar.sync 0;
	// end inline asm
	// begin inline asm
	{	
.reg .f64 data;
	ld.global.ca.f64 data, [%rd32772];
	}
	// end inline asm
	// begin inline asm
	bar.sync 0;
	// end inline asm
	// begin inline asm
	{	
.reg .f64 data;
	ld.global.ca.f64 data, [%rd32772];
	}
	// end inline asm
	// begin inline asm
	bar.sync 0;
	// end inline asm
	// begin inline asm
	{	
.reg .f64 data;
	ld.global.ca.f64 data, [%rd32772];
	}
	// end inline asm
	// begin inline asm
	bar.sync 0;
	// end inline asm
	// begin inline asm
	{	
.reg .f64 data;
	ld.global.ca.f64 data, [%rd32772];
	}
	// end inline asm
	// begin inline asm
	bar.sync 0;
	// end inline asm
	// begin inline asm
	{	
.reg .f64 data;
	ld.global.ca.f64 data, [%rd32772];
	}
	// end inline asm
	// begin inline asm
	bar.sync 0;
	// end inline asm
	// begin inline asm
	{	
.reg .f64 data;
	ld.global.ca.f64 data, [%rd32772];
	}
	// end inline asm
	// begin inline asm
	bar.sync 0;
	// end inline asm
	// begin inline asm
	{	
.reg .f64 data;
	ld.global.ca.f64 data, [%rd32772];
	}
	// end inline asm
	// begin inline asm
	bar.sync 0;
	// end inline asm
	// begin inline asm
	{	
.reg .f64 data;
	ld.global.ca.f64 data, [%rd32772];
	}
	// end inline asm
	// begin inline asm
	bar.sync 0;
	// end inline asm
	// begin inline asm
	{	
.reg .f64 data;
	ld.global.ca.f64 data, [%rd32772];
	}
	// end inline asm
	// begin inline asm
	bar.sync 0;
	// end inline asm
	// begin inline asm
	{	
.reg .f64 data;
	ld.global.ca.f64 data, [%rd32772];
	}
	// end inline asm
	// begin inline asm
	bar.sync 0;
	// end inline asm
	// begin inline asm
	{	
.reg .f64 data;
	ld.global.ca.f64 data, [%rd32772];
	}
	// end inline asm
	// begin inline asm
	bar.sync 0;
	// end inline asm
	// begin inline asm
	{	
.reg .f64 data;
	ld.global.ca.f64 data, [%rd32772];
	}
	// end inline asm
	// begin inline asm
	bar.sync 0;
	// end inline asm
	// begin inline asm
	{	
.reg .f64 data;
	ld.global.ca.f64 data, [%rd32772];
	}
	// end inline asm
	// begin inline asm
	bar.sync 0;
	// end inline asm
	// begin inline asm
	{	
.reg .f64 data;
	ld.global.ca.f64 data, [%rd32772];
	}
	// end inline asm
	// begin inline asm
	bar.sync 0;
	// end inline asm
	// begin inline asm
	{	
.reg .f64 data;
	ld.global.ca.f64 data, [%rd32772];
	}
	// end inline asm
	// begin inline asm
	bar.sync 0;
	// end inline asm
	// begin inline asm
	{	
.reg .f64 data;
	ld.global.ca.f64 data, [%rd32772];
	}
	// end inline asm
	// begin inline asm
	bar.sync 0;
	// end inline asm
	// begin inline asm
	{	
.reg .f64 data;
	ld.global.ca.f64 data, [%rd32772];
	}
	// end inline asm
	// begin inline asm
	bar.sync 0;
	// end inline asm
	// begin inline asm
	{	
.reg .f64 data;
	ld.global.ca.f64 data, [%rd32772];
	}
	// end inline asm
	// begin inline asm
	bar.sync 0;
	// end inline asm
	// begin inline asm
	{	
.reg .f64 data;
	ld.global.ca.f64 data, [%rd32772];
	}
	// end inline asm
	// begin inline asm
	bar.sync 0;
	// end inline asm
	// begin inline asm
	{	
.reg .f64 data;
	ld.global.ca.f64 data, [%rd32772];
	}
	// end inline asm
	// begin inline asm
	bar.sync 0;
	// end inline asm
	// begin inline asm
	{	
.reg .f64 data;
	ld.global.ca.f64 data, [%rd32772];
	}
	// end inline asm
	// begin inline asm
	bar.sync 0;
	// end inline asm
	// begin inline asm
	{	
.reg .f64 data;
	ld.global.ca.f64 data, [%rd32772];
	}
	// end inline asm
	// begin inline asm
	bar.sync 0;
	// end inline asm
	// begin inline asm
	{	
.reg .f64 data;
	ld.global.ca.f64 data, [%rd32772];
	}
	// end inline asm
	// begin inline asm
	bar.sync 0;
	// end inline asm
	// begin inline asm
	{	
.reg .f64 data;
	ld.global.ca.f64 data, [%rd32772];
	}
	// end inline asm
	// begin inline asm
	bar.sync 0;
	// end inline asm
	// begin inline asm
	{	
.reg .f64 data;
	ld.global.ca.f64 data, [%rd32772];
	}
	// end inline asm
	// begin inline asm
	bar.sync 0;
	// end inline asm
	// begin inline asm
	{	
.reg .f64 data;
	ld.global.ca.f64 data, [%rd32772];
	}
	// end inline asm
	// begin inline asm
	bar.sync 0;
	// end inline asm
	// begin inline asm
	{	
.reg .f64 data;
	ld.global.ca.f64 data, [%rd32772];
	}
	// end inline asm
	// begin inline asm
	bar.sync 0;
	// end inline asm
	// begin inline asm
	{	
.reg .f64 data;
	ld.global.ca.f64 data, [%rd32772];
	}
	// end inline asm
	// begin inline asm
	bar.sync 0;
	// end inline asm
	// begin inline asm
	{	
.reg .f64 data;
	ld.global.ca.f64 data, [%rd32772];
	}
	// end inline asm
	// begin inline asm
	bar.sync 0;
	// end inline asm
	// begin inline asm
	{	
.reg .f64 data;
	ld.global.ca.f64 data, [%rd32772];
	}
	// end inline asm
	// begin inline asm
	bar.sync 0;
	// end inline asm
	// begin inline asm
	{	
.reg .f64 data;
	ld.global.ca.f64 data, [%rd32772];
	}
	// end inline asm
	// begin inline asm
	bar.sync 0;
	// end inline asm
	// begin inline asm
	{	
.reg .f64 data;
	ld.global.ca.f64 data, [%rd32772];
	}
	// end inline asm
	// begin inline asm
	bar.sync 0;
	// end inline asm
	// begin inline asm
	{	
.reg .f64 data;
	ld.global.ca.f64 data, [%rd32772];
	}
	// end inline asm
	// begin inline asm
	bar.sync 0;
	// end inline asm
	// begin inline asm
	{	
.reg .f64 data;
	ld.global.ca.f64 data, [%rd32772];
	}
	// end inline asm
	// begin inline asm
	bar.sync 0;
	// end inline asm
	// begin inline asm
	{	
.reg .f64 data;
	ld.global.ca.f64 data, [%rd32772];
	}
	// end inline asm
	// begin inline asm
	bar.sync 0;
	// end inline asm
	// begin inline asm
	{	
.reg .f64 data;
	ld.global.ca.f64 data, [%rd32772];
	}
	// end inline asm
	// begin inline asm
	bar.sync 0;
	// end inline asm
	// begin inline asm
	{	
.reg .f64 data;
	ld.global.ca.f64 data, [%rd32772];
	}
	// end inline asm
	// begin inline asm
	bar.sync 0;
	// end inline asm
	// begin inline asm
	{	
.reg .f64 data;
	ld.global.ca.f64 data, [%rd32772];
	}
	// end inline asm
	// begin inline asm
	bar.sync 0;
	// end inline asm
	// begin inline asm
	{	
.reg .f64 data;
	ld.global.ca.f64 data, [%rd32772];
	}
	// end inline asm
	// begin inline asm
	bar.sync 0;
	// end inline asm
	// begin inline asm
	{	
.reg .f64 data;
	ld.global.ca.f64 data, [%rd32772];
	}
	// end inline asm
	// begin inline asm
	bar.sync 0;
	// end inline asm
	// begin inline asm
	{	
.reg .f64 data;
	ld.global.ca.f64 data, [%rd32772];
	}
	// end inline asm
	// begin inline asm
	bar.sync 0;
	// end inline asm
	// begin inline asm
	{	
.reg .f64 data;
	ld.global.ca.f64 data, [%rd32772];
	}
	// end inline asm
	// begin inline asm
	bar.sync 0;
	// end inline asm
	// begin inline asm
	{	
.reg .f64 data;
	ld.global.ca.f64 data, [%rd32772];
	}
	// end inline asm
	// begin inline asm
	bar.sync 0;
	// end inline asm
	// begin inline asm
	{	
.reg .f64 data;
	ld.global.ca.f64 data, [%rd32772];
	}
	// end inline asm
	// begin inline asm
	bar.sync 0;
	// end inline asm
	// begin inline asm
	{	
.reg .f64 data;
	ld.global.ca.f64 data, [%rd32772];
	}
	// end inline asm
	// begin inline asm
	bar.sync 0;
	// end inline asm
	// begin inline asm
	{	
.reg .f64 data;
	ld.global.ca.f64 data, [%rd32772];
	}
	// end inline asm
	// begin inline asm
	bar.sync 0;
	// end inline asm
	// begin inline asm
	{	
.reg .f64 data;
	ld.global.ca.f64 data, [%rd32772];
	}
	// end inline asm
	// begin inline asm
	bar.sync 0;
	// end inline asm
	// begin inline asm
	{	
.reg .f64 data;
	ld.global.ca.f64 data, [%rd32772];
	}
	// end inline asm
	// begin inline asm
	bar.sync 0;
	// end inline asm
	// begin inline asm
	{	
.reg .f64 data;
	ld.global.ca.f64 data, [%rd32772];
	}
	// end inline asm
	// begin inline asm
	bar.sync 0;
	// end inline asm
	// begin inline asm
	{	
.reg .f64 data;
	ld.global.ca.f64 data, [%rd32772];
	}
	// end inline asm
	// begin inline asm
	bar.sync 0;
	// end inline asm
	// begin inline asm
	{	
.reg .f64 data;
	ld.global.ca.f64 data, [%rd32772];
	}
	// end inline asm
	// begin inline asm
	bar.sync 0;
	// end inline asm
	// begin inline asm
	{	
.reg .f64 data;
	ld.global.ca.f64 data, [%rd32772];
	}
	// end inline asm
	// begin inline asm
	bar.sync 0;
	// end inline asm
	// begin inline asm
	{	
.reg .f64 data;
	ld.global.ca.f64 data, [%rd32772];
	}
	// end inline asm
	// begin inline asm
	bar.sync 0;
	// end inline asm
	// begin inline asm
	{	
.reg .f64 data;
	ld.global.ca.f64 data, [%rd32772];
	}
	// end inline asm
	// begin inline asm
	bar.sync 0;
	// end inline asm
	// begin inline asm
	{	
.reg .f64 data;
	ld.global.ca.f64 data, [%rd32772];
	}
	// end inline asm
	// begin inline asm
	bar.sync 0;
	// end inline asm
	// begin inline asm
	{	
.reg .f64 data;
	ld.global.ca.f64 data, [%rd32772];
	}
	// end inline asm
	// begin inline asm
	bar.sync 0;
	// end inline asm
	// begin inline asm
	{	
.reg .f64 data;
	ld.global.ca.f64 data, [%rd32772];
	}
	// end inline asm
	// begin inline asm
	bar.sync 0;
	// end inline asm
	// begin inline asm
	{	
.reg .f64 data;
	ld.global.ca.f64 data, [%rd32772];
	}
	// end inline asm
	// begin inline asm
	bar.sync 0;
	// end inline asm
	// begin inline asm
	{	
.reg .f64 data;
	ld.global.ca.f64 data, [%rd32772];
	}
	// end inline asm
	// begin inline asm
	bar.sync 0;
	// end inline asm
	// begin inline asm
	{	
.reg .f64 data;
	ld.global.ca.f64 data, [%rd32772];
	}
	// end inline asm
	// begin inline asm
	bar.sync 0;
	// end inline asm
	// begin inline asm
	{	
.reg .f64 data;
	ld.global.ca.f64 data, [%rd32772];
	}
	// end inline asm
	// begin inline asm
	bar.sync 0;
	// end inline asm
	// begin inline asm
	{	
.reg .f64 data;
	ld.global.ca.f64 data, [%rd32772];
	}
	// end inline asm
	// begin inline asm
	bar.sync 0;
	// end inline asm
	// begin inline asm
	{	
.reg .f64 data;
	ld.global.ca.f64 data, [%rd32772];
	}
	// end inline asm
	// begin inline asm
	bar.sync 0;
	// end inline asm
	// begin inline asm
	{	
.reg .f64 data;
	ld.global.ca.f64 data, [%rd32772];
	}
	// end inline asm
	// begin inline asm
	bar.sync 0;
	// end inline asm
	// begin inline asm
	{	
.reg .f64 data;
	ld.global.ca.f64 data, [%rd32772];
	}
	// end inline asm
	// begin inline asm
	bar.sync 0;
	// end inline asm
	// begin inline asm
	{	
.reg .f64 data;
	ld.global.ca.f64 data, [%rd32772];
	}
	// end inline asm
	// begin inline asm
	bar.sync 0;
	// end inline asm
	// begin inline asm
	{	
.reg .f64 data;
	ld.global.ca.f64 data, [%rd32772];
	}
	// end inline asm
	// begin inline asm
	bar.sync 0;
	// end inline asm
	// begin inline asm
	{	
.reg .f64 data;
	ld.global.ca.f64 data, [%rd32772];
	}
	// end inline asm
	// begin inline asm
	bar.sync 0;
	// end inline asm
	// begin inline asm
	{	
.reg .f64 data;
	ld.global.ca.f64 data, [%rd32772];
	}
	// end inline asm
	// begin inline asm
	bar.sync 0;
	// end inline asm
	// begin inline asm
	{	
.reg .f64 data;
	ld.global.ca.f64 data, [%rd32772];
	}
	// end inline asm
	// begin inline asm
	bar.sync 0;
	// end inline asm
	// begin inline asm
	{	
.reg .f64 data;
	ld.global.ca.f64 data, [%rd32772];
	}
	// end inline asm
	// begin inline asm
	bar.sync 0;
	// end inline asm
	// begin inline asm
	{	
.reg .f64 data;
	ld.global.ca.f64 data, [%rd32772];
	}
	// end inline asm
	// begin inline asm
	bar.sync 0;
	// end inline asm
	// begin inline asm
	{	
.reg .f64 data;
	ld.global.ca.f64 data, [%rd32772];
	}
	// end inline asm
	// begin inline asm
	bar.sync 0;
	// end inline asm
	// begin inline asm
	{	
.reg .f64 data;
	ld.global.ca.f64 data, [%rd32772];
	}
	// end inline asm
	// begin inline asm
	bar.sync 0;
	// end inline asm
	// begin inline asm
	{	
.reg .f64 data;
	ld.global.ca.f64 data, [%rd32772];
	}
	// end inline asm
	// begin inline asm
	bar.sync 0;
	// end inline asm
	// begin inline asm
	{	
.reg .f64 data;
	ld.global.ca.f64 data, [%rd32772];
	}
	// end inline asm
	// begin inline asm
	bar.sync 0;
	// end inline asm
	// begin inline asm
	{	
.reg .f64 data;
	ld.global.ca.f64 data, [%rd32772];
	}
	// end inline asm
	// begin inline asm
	bar.sync 0;
	// end inline asm
	// begin inline asm
	{	
.reg .f64 data;
	ld.global.ca.f64 data, [%rd32772];
	}
	// end inline asm
	// begin inline asm
	bar.sync 0;
	// end inline asm
	// begin inline asm
	{	
.reg .f64 data;
	ld.global.ca.f64 data, [%rd32772];
	}
	// end inline asm
	// begin inline asm
	bar.sync 0;
	// end inline asm
	// begin inline asm
	{	
.reg .f64 data;
	ld.global.ca.f64 data, [%rd32772];
	}
	// end inline asm
	// begin inline asm
	bar.sync 0;
	// end inline asm
	// begin inline asm
	{	
.reg .f64 data;
	ld.global.ca.f64 data, [%rd32772];
	}
	// end inline asm
	// begin inline asm
	bar.sync 0;
	// end inline asm
	// begin inline asm
	{	
.reg .f64 data;
	ld.global.ca.f64 data, [%rd32772];
	}
	// end inline asm
	// begin inline asm
	bar.sync 0;
	// end inline asm
	// begin inline asm
	{	
.reg .f64 data;
	ld.global.ca.f64 data, [%rd32772];
	}
	// end inline asm
	// begin inline asm
	bar.sync 0;
	// end inline asm
	// begin inline asm
	{	
.reg .f64 data;
	ld.global.ca.f64 data, [%rd32772];
	}
	// end inline asm
	// begin inline asm
	bar.sync 0;
	// end inline asm
	// begin inline asm
	{	
.reg .f64 data;
	ld.global.ca.f64 data, [%rd32772];
	}
	// end inline asm
	// begin inline asm
	bar.sync 0;
	// end inline asm
	// begin inline asm
	{	
.reg .f64 data;
	ld.global.ca.f64 data, [%rd32772];
	}
	// end inline asm
	// begin inline asm
	bar.sync 0;
	// end inline asm
	// begin inline asm
	{	
.reg .f64 data;
	ld.global.ca.f64 data, [%rd32772];
	}
	// end inline asm
	// begin inline asm
	bar.sync 0;
	// end inline asm
	// begin inline asm
	{	
.reg .f64 data;
	ld.global.ca.f64 data, [%rd32772];
	}
	// end inline asm
	// begin inline asm
	bar.sync 0;
	// end inline asm
	// begin inline asm
	{	
.reg .f64 data;
	ld.global.ca.f64 data, [%rd32772];
	}
	// end inline asm
	// begin inline asm
	bar.sync 0;
	// end inline asm
	// begin inline asm
	{	
.reg .f64 data;
	ld.global.ca.f64 data, [%rd32772];
	}
	// end inline asm
	// begin inline asm
	bar.sync 0;
	// end inline asm
	// begin inline asm
	{	
.reg .f64 data;
	ld.global.ca.f64 data, [%rd32772];
	}
	// end inline asm
	// begin inline asm
	bar.sync 0;
	// end inline asm
	// begin inline asm
	{	
.reg .f64 data;
	ld.global.ca.f64 data, [%rd32772];
	}
	// end inline asm
	// begin inline asm
	bar.sync 0;
	// end inline asm
	// begin inline asm
	{	
.reg .f64 data;
	ld.global.ca.f64 data, [%rd32772];
	}
	// end inline asm
	// begin inline asm
	bar.sync 0;
	// end inline asm
	// begin inline asm
	{	
.reg .f64 data;
	ld.global.ca.f64 data, [%rd32772];
	}
	// end inline asm
	// begin inline asm
	bar.sync 0;
	// end inline asm
	// begin inline asm
	{	
.reg .f64 data;
	ld.global.ca.f64 data, [%rd32772];
	}
	// end inline asm
	// begin inline asm
	bar.sync 0;
	// end inline asm
	// begin inline asm
	{	
.reg .f64 data;
	ld.global.ca.f64 data, [%rd32772];
	}
	// end inline asm
	// begin inline asm
	bar.sync 0;
	// end inline asm
	// begin inline asm
	{	
.reg .f64 data;
	ld.global.ca.f64 data, [%rd32772];
	}
	// end inline asm
	// begin inline asm
	bar.sync 0;
	// end inline asm
	// begin inline asm
	{	
.reg .f64 data;
	ld.global.ca.f64 data, [%rd32772];
	}
	// end inline asm
	// begin inline asm
	bar.sync 0;
	// end inline asm
	// begin inline asm
	{	
.reg .f64 data;
	ld.global.ca.f64 data, [%rd32772];
	}
	// end inline asm
	// begin inline asm
	bar.sync 0;
	// end inline asm
	// begin inline asm
	{	
.reg .f64 data;
	ld.global.ca.f64 data, [%rd32772];
	}
	// end inline asm
	// begin inline asm
	bar.sync 0;
	// end inline asm
	// begin inline asm
	{	
.reg .f64 data;
	ld.global.ca.f64 data, [%rd32772];
	}
	// end inline asm
	// begin inline asm
	bar.sync 0;
	// end inline asm
	// begin inline asm
	{	
.reg .f64 data;
	ld.global.ca.f64 data, [%rd32772];
	}
	// end inline asm
	// begin inline asm
	bar.sync 0;
	// end inline asm
	// begin inline asm
	{	
.reg .f64 data;
	ld.global.ca.f64 data, [%rd32772];
	}
	// end inline asm
	// begin inline asm
	bar.sync 0;
	// end inline asm
	// begin inline asm
	{	
.reg .f64 data;
	ld.global.ca.f64 data, [%rd32772];
	}
	// end inline asm
	// begin inline asm
	bar.sync 0;
	// end inline asm
	// begin inline asm
	{	
.reg .f64 data;
	ld.global.ca.f64 data, [%rd32772];
	}
	// end inline asm
	// begin inline asm
	bar.sync 0;
	// end inline asm
	// begin inline asm
	{	
.reg .f64 data;
	ld.global.ca.f64 data, [%rd32772];
	}
	// end inline asm
	// begin inline asm
	bar.sync 0;
	// end inline asm
	// begin inline asm
	{	
.reg .f64 data;
	ld.global.ca.f64 data, [%rd32772];
	}
	// end inline asm
	// begin inline asm
	bar.sync 0;
	// end inline asm
	// begin inline asm
	{	
.reg .f64 data;
	ld.global.ca.f64 data, [%rd32772];
	}
	// end inline asm
	// begin inline asm
	bar.sync 0;
	// end inline asm
	// begin inline asm
	{	
.reg .f64 data;
	ld.global.ca.f64 data, [%rd32772];
	}
	// end inline asm
	// begin inline asm
	bar.sync 0;
	// end inline asm
	// begin inline asm
	{	
.reg .f64 data;
	ld.global.ca.f64 data, [%rd32772];
	}
	// end inline asm
	// begin inline asm
	bar.sync 0;
	// end inline asm
	// begin inline asm
	{	
.reg .f64 data;
	ld.global.ca.f64 data, [%rd32772];
	}
	// end inline asm
	// begin inline asm
	bar.sync 0;
	// end inline asm
	// begin inline asm
	{	
.reg .f64 data;
	ld.global.ca.f64 data, [%rd32772];
	}
	// end inline asm
	// begin inline asm
	bar.sync 0;
	// end inline asm
	// begin inline asm
	{	
.reg .f64 data;
	ld.global.ca.f64 data, [%rd32772];
	}
	// end inline asm
	// begin inline asm
	bar.sync 0;
	// end inline asm
	// begin inline asm
	{	
.reg .f64 data;
	ld.global.ca.f64 data, [%rd32772];
	}
	// end inline asm
	// begin inline asm
	bar.sync 0;
	// end inline asm
	// begin inline asm
	{	
.reg .f64 data;
	ld.global.ca.f64 data, [%rd32772];
	}
	// end inline asm
	// begin inline asm
	bar.sync 0;
	// end inline asm
	// begin inline asm
	{	
.reg .f64 data;
	ld.global.ca.f64 data, [%rd32772];
	}
	// end inline asm
	// begin inline asm
	bar.sync 0;
	// end inline asm
	// begin inline asm
	{	
.reg .f64 data;
	ld.global.ca.f64 data, [%rd32772];
	}
	// end inline asm
	// begin inline asm
	bar.sync 0;
	// end inline asm
	// begin inline asm
	{	
.reg .f64 data;
	ld.global.ca.f64 data, [%rd32772];
	}
	// end inline asm
	// begin inline asm
	bar.sync 0;
	// end inline asm
	// begin inline asm
	{	
.reg .f64 data;
	ld.global.ca.f64 data, [%rd32772];
	}
	// end inline asm
	// begin inline asm
	bar.sync 0;
	// end inline asm
	// begin inline asm
	{	
.reg .f64 data;
	ld.global.ca.f64 data, [%rd32772];
	}
	// end inline asm
	// begin inline asm
	bar.sync 0;
	// end inline asm
	// begin inline asm
	{	
.reg .f64 data;
	ld.global.ca.f64 data, [%rd32772];
	}
	// end inline asm
	// begin inline asm
	bar.sync 0;
	// end inline asm
	// begin inline asm
	{	
.reg .f64 data;
	ld.global.ca.f64 data, [%rd32772];
	}
	// end inline asm
	// begin inline asm
	bar.sync 0;
	// end inline asm
	// begin inline asm
	{	
.reg .f64 data;
	ld.global.ca.f64 data, [%rd32772];
	}
	// end inline asm
	// begin inline asm
	bar.sync 0;
	// end inline asm
	// begin inline asm
	{	
.reg .f64 data;
	ld.global.ca.f64 data, [%rd32772];
	}
	// end inline asm
	// begin inline asm
	bar.sync 0;
	// end inline asm
	// begin inline asm
	{	
.reg .f64 data;
	ld.global.ca.f64 data, [%rd32772];
	}
	// end inline asm
	// begin inline asm
	bar.sync 0;
	// end inline asm
	// begin inline asm
	{	
.reg .f64 data;
	ld.global.ca.f64 data, [%rd32772];
	}
	// end inline asm
	// begin inline asm
	bar.sync 0;
	// end inline asm
	// begin inline asm
	{	
.reg .f64 data;
	ld.global.ca.f64 data, [%rd32772];
	}
	// end inline asm
	// begin inline asm
	bar.sync 0;
	// end inline asm
	// begin inline asm
	{	
.reg .f64 data;
	ld.global.ca.f64 data, [%rd32772];
	}
	// end inline asm
	// begin inline asm
	bar.sync 0;
	// end inline asm
	// begin inline asm
	{	
.reg .f64 data;
	ld.global.ca.f64 data, [%rd32772];
	}
	// end inline asm
	// begin inline asm
	bar.sync 0;
	// end inline asm
	// begin inline asm
	{	
.reg .f64 data;
	ld.global.ca.f64 data, [%rd32772];
	}
	// end inline asm
	// begin inline asm
	bar.sync 0;
	// end inline asm
	// begin inline asm
	{	
.reg .f64 data;
	ld.global.ca.f64 data, [%rd32772];
	}
	// end inline asm
	// begin inline asm
	bar.sync 0;
	// end inline asm
	// begin inline asm
	{	
.reg .f64 data;
	ld.global.ca.f64 data, [%rd32772];
	}
	// end inline asm
	// begin inline asm
	bar.sync 0;
	// end inline asm
	// begin inline asm
	{	
.reg .f64 data;
	ld.global.ca.f64 data, [%rd32772];
	}
	// end inline asm
	// begin inline asm
	bar.sync 0;
	// end inline asm
	// begin inline asm
	{	
.reg .f64 data;
	ld.global.ca.f64 data, [%rd32772];
	}
	// end inline asm
	// begin inline asm
	bar.sync 0;
	// end inline asm
	// begin inline asm
	{	
.reg .f64 data;
	ld.global.ca.f64 data, [%rd32772];
	}
	// end inline asm
	// begin inline asm
	bar.sync 0;
	// end inline asm
	// begin inline asm
	{	
.reg .f64 data;
	ld.global.ca.f64 data, [%rd32772];
	}
	// end inline asm
	// begin inline asm
	bar.sync 0;
	// end inline asm
	// begin inline asm
	{	
.reg .f64 data;
	ld.global.ca.f64 data, [%rd32772];
	}
	// end inline asm
	// begin inline asm
	bar.sync 0;
	// end inline asm
	// begin inline asm
	{	
.reg .f64 data;
	ld.global.ca.f64 data, [%rd32772];
	}
	// end inline asm
	// begin inline asm
	bar.sync 0;
	// end inline asm
	// begin inline asm
	{	
.reg .f64 data;
	ld.global.ca.f64 data, [%rd32772];
	}
	// end inline asm
	// begin inline asm
	bar.sync 0;
	// end inline asm
	// begin inline asm
	{	
.reg .f64 data;
	ld.global.ca.f64 data, [%rd32772];
	}
	// end inline asm
	// begin inline asm
	bar.sync 0;
	// end inline asm
	// begin inline asm
	{	
.reg .f64 data;
	ld.global.ca.f64 data, [%rd32772];
	}
	// end inline asm
	// begin inline asm
	bar.sync 0;
	// end inline asm
	// begin inline asm
	{	
.reg .f64 data;
	ld.global.ca.f64 data, [%rd32772];
	}
	// end inline asm
	// begin inline asm
	bar.sync 0;
	// end inline asm
	// begin inline asm
	{	
.reg .f64 data;
	ld.global.ca.f64 data, [%rd32772];
	}
	// end inline asm
	// begin inline asm
	bar.sync 0;
	// end inline asm
	// begin inline asm
	{	
.reg .f64 data;
	ld.global.ca.f64 data, [%rd32772];
	}
	// end inline asm
	// begin inline asm
	bar.sync 0;
	// end inline asm
	// begin inline asm
	{	
.reg .f64 data;
	ld.global.ca.f64 data, [%rd32772];
	}
	// end inline asm
	// begin inline asm
	bar.sync 0;
	// end inline asm
	// begin inline asm
	{	
.reg .f64 data;
	ld.global.ca.f64 data, [%rd32772];
	}
	// end inline asm
	// begin inline asm
	bar.sync 0;
	// end inline asm
	// begin inline asm
	{	
.reg .f64 data;
	ld.global.ca.f64 data, [%rd32772];
	}
	// end inline asm
	// begin inline asm
	bar.sync 0;
	// end inline asm
	// begin inline asm
	{	
.reg .f64 data;
	ld.global.ca.f64 data, [%rd32772];
	}
	// end inline asm
	// begin inline asm
	bar.sync 0;
	// end inline asm
	// begin inline asm
	{	
.reg .f64 data;
	ld.global.ca.f64 data, [%rd32772];
	}
	// end inline asm
	// begin inline asm
	bar.sync 0;
	// end inline asm
	// begin inline asm
	{	
.reg .f64 data;
	ld.global.ca.f64 data, [%rd32772];
	}
	// end inline asm
	// begin inline asm
	bar.sync 0;
	// end inline asm
	// begin inline asm
	{	
.reg .f64 data;
	ld.global.ca.f64 data, [%rd32772];
	}
	// end inline asm
	// begin inline asm
	bar.sync 0;
	// end inline asm
	// begin inline asm
	{	
.reg .f64 data;
	ld.global.ca.f64 data, [%rd32772];
	}
	// end inline asm
	// begin inline asm
	bar.sync 0;
	// end inline asm
	// begin inline asm
	{	
.reg .f64 data;
	ld.global.ca.f64 data, [%rd32772];
	}
	// end inline asm
	// begin inline asm
	bar.sync 0;
	// end inline asm
	// begin inline asm
	{	
.reg .f64 data;
	ld.global.ca.f64 data, [%rd32772];
	}
	// end inline asm
	// begin inline asm
	bar.sync 0;
	// end inline asm
	// begin inline asm
	{	
.reg .f64 data;
	ld.global.ca.f64 data, [%rd32772];
	}
	// end inline asm
	// begin inline asm
	bar.sync 0;
	// end inline asm
	// begin inline asm
	{	
.reg .f64 data;
	ld.global.ca.f64 data, [%rd32772];
	}
	// end inline asm
	// begin inline asm
	bar.sync 0;
	// end inline asm
	// begin inline asm
	{	
.reg .f64 data;
	ld.global.ca.f64 data, [%rd32772];
	}
	// end inline asm
	// begin inline asm
	bar.sync 0;
	// end inline asm
	// begin inline asm
	{	
.reg .f64 data;
	ld.global.ca.f64 data, [%rd32772];
	}
	// end inline asm
	// begin inline asm
	bar.sync 0;
	// end inline asm
	// begin inline asm
	{	
.reg .f64 data;
	ld.global.ca.f64 data, [%rd32772];
	}
	// end inline asm
	// begin inline asm
	bar.sync 0;
	// end inline asm
	// begin inline asm
	{	
.reg .f64 data;
	ld.global.ca.f64 data, [%rd32772];
	}
	// end inline asm
	// begin inline asm
	bar.sync 0;
	// end inline asm
	// begin inline asm
	{	
.reg .f64 data;
	ld.global.ca.f64 data, [%rd32772];
	}
	// end inline asm
	// begin inline asm
	bar.sync 0;
	// end inline asm
	// begin inline asm
	{	
.reg .f64 data;
	ld.global.ca.f64 data, [%rd32772];
	}
	// end inline asm
	// begin inline asm
	bar.sync 0;
	// end inline asm
	// begin inline asm
	{	
.reg .f64 data;
	ld.global.ca.f64 data, [%rd32772];
	}
	// end inline asm
	// begin inline asm
	bar.sync 0;
	// end inline asm
	// begin inline asm
	{	
.reg .f64 data;
	ld.global.ca.f64 data, [%rd32772];
	}
	// end inline asm
	// begin inline asm
	bar.sync 0;
	// end inline asm
	// begin inline asm
	{	
.reg .f64 data;
	ld.global.ca.f64 data, [%rd32772];
	}
	// end inline asm
	// begin inline asm
	bar.sync 0;
	// end inline asm
	// begin inline asm
	{	
.reg .f64 data;
	ld.global.ca.f64 data, [%rd32772];
	}
	// end inline asm
	// begin inline asm
	bar.sync 0;
	// end inline asm
	// begin inline asm
	{	
.reg .f64 data;
	ld.global.ca.f64 data, [%rd32772];
	}
	// end inline asm
	// begin inline asm
	bar.sync 0;
	// end inline asm
	// begin inline asm
	{	
.reg .f64 data;
	ld.global.ca.f64 data, [%rd32772];
	}
	// end inline asm
	// begin inline asm
	bar.sync 0;
	// end inline asm
	// begin inline asm
	{	
.reg .f64 data;
	ld.global.ca.f64 data, [%rd32772];
	}
	// end inline asm
	// begin inline asm
	bar.sync 0;
	// end inline asm
	// begin inline asm
	{	
.reg .f64 data;
	ld.global.ca.f64 data, [%rd32772];
	}
	// end inline asm
	// begin inline asm
	bar.sync 0;
	// end inline asm
	// begin inline asm
	{	
.reg .f64 data;
	ld.global.ca.f64 data, [%rd32772];
	}
	// end inline asm
	// begin inline asm
	bar.sync 0;
	// end inline asm
	// begin inline asm
	{	
.reg .f64 data;
	ld.global.ca.f64 data, [%rd32772];
	}
	// end inline asm
	// begin inline asm
	bar.sync 0;
	// end inline asm
	// begin inline asm
	{	
.reg .f64 data;
	ld.global.ca.f64 data, [%rd32772];
	}
	// end inline asm
	// begin inline asm
	bar.sync 0;
	// end inline asm
	// begin inline asm
	{	
.reg .f64 data;
	ld.global.ca.f64 data, [%rd32772];
	}
	// end inline asm
	// begin inline asm
	bar.sync 0;
	// end inline asm
	// begin inline asm
	{	
.reg .f64 data;
	ld.global.ca.f64 data, [%rd32772];
	}
	// end inline asm
	// begin inline asm
	bar.sync 0;
	// end inline asm
	// begin inline asm
	{	
.reg .f64 data;
	ld.global.ca.f64 data, [%rd32772];
	}
	// end inline asm
	// begin inline asm
	bar.sync 0;
	// end inline asm
	// begin inline asm
	{	
.reg .f64 data;
	ld.global.ca.f64 data, [%rd32772];
	}
	// end inline asm
	// begin inline asm
	bar.sync 0;
	// end inline asm
	// begin inline asm
	{	
.reg .f64 data;
	ld.global.ca.f64 data, [%rd32772];
	}
	// end inline asm
	// begin inline asm
	bar.sync 0;
	// end inline asm
	// begin inline asm
	{	
.reg .f64 data;
	ld.global.ca.f64 data, [%rd32772];
	}
	// end inline asm
	// begin inline asm
	bar.sync 0;
	// end inline asm
	// begin inline asm
	{	
.reg .f64 data;
	ld.global.ca.f64 data, [%rd32772];
	}
	// end inline asm
	// begin inline asm
	bar.sync 0;
	// end inline asm
	// begin inline asm
	{	
.reg .f64 data;
	ld.global.ca.f64 data, [%rd32772];
	}
	// end inline asm
	// begin inline asm
	bar.sync 0;
	// end inline asm
	// begin inline asm
	{	
.reg .f64 data;
	ld.global.ca.f64 data, [%rd32772];
	}
	// end inline asm
	// begin inline asm
	bar.sync 0;
	// end inline asm
	// begin inline asm
	{	
.reg .f64 data;
	ld.global.ca.f64 data, [%rd32772];
	}
	// end inline asm
	// begin inline asm
	bar.sync 0;
	// end inline asm
	// begin inline asm
	{	
.reg .f64 data;
	ld.global.ca.f64 data, [%rd32772];
	}
	// end inline asm
	// begin inline asm
	bar.sync 0;
	// end inline asm
	// begin inline asm
	{	
.reg .f64 data;
	ld.global.ca.f64 data, [%rd32772];
	}
	// end inline asm
	// begin inline asm
	bar.sync 0;
	// end inline asm
	// begin inline asm
	{	
.reg .f64 data;
	ld.global.ca.f64 data, [%rd32772];
	}
	// end inline asm
	// begin inline asm
	bar.sync 0;
	// end inline asm
	// begin inline asm
	{	
.reg .f64 data;
	ld.global.ca.f64 data, [%rd32772];
	}
	// end inline asm
	// begin inline asm
	bar.sync 0;
	// end inline asm
	// begin inline asm
	{	
.reg .f64 data;
	ld.global.ca.f64 data, [%rd32772];
	}
	// end inline asm
	// begin inline asm
	bar.sync 0;
	// end inline asm
	// begin inline asm
	{	
.reg .f64 data;
	ld.global.ca.f64 data, [%rd32772];
	}
	// end inline asm
	// begin inline asm
	bar.sync 0;
	// end inline asm
	// begin inline asm
	{	
.reg .f64 data;
	ld.global.ca.f64 data, [%rd32772];
	}
	// end inline asm
	// begin inline asm
	bar.sync 0;
	// end inline asm
	// begin inline asm
	{	
.reg .f64 data;
	ld.global.ca.f64 data, [%rd32772];
	}
	// end inline asm
	// begin inline asm
	bar.sync 0;
	// end inline asm
	// begin inline asm
	{	
.reg .f64 data;
	ld.global.ca.f64 data, [%rd32772];
	}
	// end inline asm
	// begin inline asm
	bar.sync 0;
	// end inline asm
	// begin inline asm
	{	
.reg .f64 data;
	ld.global.ca.f64 data, [%rd32772];
	}
	// end inline asm
	// begin inline asm
	bar.sync 0;
	// end inline asm
	// begin inline asm
	{	
.reg .f64 data;
	ld.global.ca.f64 data, [%rd32772];
	}
	// end inline asm
	// begin inline asm
	bar.sync 0;
	// end inline asm
	// begin inline asm
	{	
.reg .f64 data;
	ld.global.ca.f64 data, [%rd32772];
	}
	// end inline asm
	// begin inline asm
	bar.sync 0;
	// end inline asm
	// begin inline asm
	{	
.reg .f64 data;
	ld.global.ca.f64 data, [%rd32772];
	}
	// end inline asm
	// begin inline asm
	bar.sync 0;
	// end inline asm
	// begin inline asm
	{	
.reg .f64 data;
	ld.global.ca.f64 data, [%rd32772];
	}
	// end inline asm
	// begin inline asm
	bar.sync 0;
	// end inline asm
	// begin inline asm
	{	
.reg .f64 data;
	ld.global.ca.f64 data, [%rd32772];
	}
	// end inline asm
	// begin inline asm
	bar.sync 0;
	// end inline asm
	// begin inline asm
	{	
.reg .f64 data;
	ld.global.ca.f64 data, [%rd32772];
	}
	// end inline asm
	// begin inline asm
	bar.sync 0;
	// end inline asm
	// begin inline asm
	{	
.reg .f64 data;
	ld.global.ca.f64 data, [%rd32772];
	}
	// end inline asm
	// begin inline asm
	bar.sync 0;
	// end inline asm
	// begin inline asm
	{	
.reg .f64 data;
	ld.global.ca.f64 data, [%rd32772];
	}
	// end inline asm
	// begin inline asm
	bar.sync 0;
	// end inline asm
	// begin inline asm
	{	
.reg .f64 data;
	ld.global.ca.f64 data, [%rd32772];
	}
	// end inline asm
	// begin inline asm
	bar.sync 0;
	// end inline asm
	// begin inline asm
	{	
.reg .f64 data;
	ld.global.ca.f64 data, [%rd32772];
	}
	// end inline asm
	// begin inline asm
	bar.sync 0;
	// end inline asm
	// begin inline asm
	{	
.reg .f64 data;
	ld.global.ca.f64 data, [%rd32772];
	}
	// end inline asm
	// begin inline asm
	bar.sync 0;
	// end inline asm
	// begin inline asm
	{	
.reg .f64 data;
	ld.global.ca.f64 data, [%rd32772];
	}
	// end inline asm
	// begin inline asm
	bar.sync 0;
	// end inline asm
	// begin inline asm
	{	
.reg .f64 data;
	ld.global.ca.f64 data, [%rd32772];
	}
	// end inline asm
	// begin inline asm
	bar.sync 0;
	// end inline asm
	// begin inline asm
	{	
.reg .f64 data;
	ld.global.ca.f64 data, [%rd32772];
	}
	// end inline asm
	// begin inline asm
	bar.sync 0;
	// end inline asm
	// begin inline asm
	{	
.reg .f64 data;
	ld.global.ca.f64 data, [%rd32772];
	}
	// end inline asm
	// begin inline asm
	bar.sync 0;
	// end inline asm
	// begin inline asm
	{	
.reg .f64 data;
	ld.global.ca.f64 data, [%rd32772];
	}
	// end inline asm
	// begin inline asm
	bar.sync 0;
	// end inline asm
	// begin inline asm
	{	
.reg .f64 data;
	ld.global.ca.f64 data, [%rd32772];
	}
	// end inline asm
	// begin inline asm
	bar.sync 0;
	// end inline asm
	// begin inline asm
	{	
.reg .f64 data;
	ld.global.ca.f64 data, [%rd32772];
	}
	// end inline asm
	// begin inline asm
	bar.sync 0;
	// end inline asm
	// begin inline asm
	{	
.reg .f64 data;
	ld.global.ca.f64 data, [%rd32772];
	}
	// end inline asm
	// begin inline asm
	bar.sync 0;
	// end inline asm
	// begin inline asm
	{	
.reg .f64 data;
	ld.global.ca.f64 data, [%rd32772];
	}
	// end inline asm
	// begin inline asm
	bar.sync 0;
	// end inline asm
	// begin inline asm
	{	
.reg .f64 data;
	ld.global.ca.f64 data, [%rd32772];
	}
	// end inline asm
	// begin inline asm
	bar.sync 0;
	// end inline asm
	// begin inline asm
	{	
.reg .f64 data;
	ld.global.ca.f64 data, [%rd32772];
	}
	// end inline asm
	// begin inline asm
	bar.sync 0;
	// end inline asm
	// begin inline asm
	{	
.reg .f64 data;
	ld.global.ca.f64 data, [%rd32772];
	}
	// end inline asm
	// begin inline asm
	bar.sync 0;
	// end inline asm
	// begin inline asm
	{	
.reg .f64 data;
	ld.global.ca.f64 data, [%rd32772];
	}
	// end inline asm
	// begin inline asm
	bar.sync 0;
	// end inline asm
	// begin inline asm
	{	
.reg .f64 data;
	ld.global.ca.f64 data, [%rd32772];
	}
	// end inline asm
	// begin inline asm
	bar.sync 0;
	// end inline asm
	// begin inline asm
	{	
.reg .f64 data;
	ld.global.ca.f64 data, [%rd32772];
	}
	// end inline asm
	// begin inline asm
	bar.sync 0;
	// end inline asm
	// begin inline asm
	{	
.reg .f64 data;
	ld.global.ca.f64 data, [%rd32772];
	}
	// end inline asm
	// begin inline asm
	bar.sync 0;
	// end inline asm
	// begin inline asm
	{	
.reg .f64 data;
	ld.global.ca.f64 data, [%rd32772];
	}
	// end inline asm
	// begin inline asm
	bar.sync 0;
	// end inline asm
	// begin inline asm
	{	
.reg .f64 data;
	ld.global.ca.f64 data, [%rd32772];
	}
	// end inline asm
	// begin inline asm
	bar.sync 0;
	// end inline asm
	// begin inline asm
	{	
.reg .f64 data;
	ld.global.ca.f64 data, [%rd32772];
	}
	// end inline asm
	// begin inline asm
	bar.sync 0;
	// end inline asm
	// begin inline asm
	{	
.reg .f64 data;
	ld.global.ca.f64 data, [%rd32772];
	}
	// end inline asm
	// begin inline asm
	bar.sync 0;
	// end inline asm
	// begin inline asm
	{	
.reg .f64 data;
	ld.global.ca.f64 data, [%rd32772];
	}
	// end inline asm
	// begin inline asm
	bar.sync 0;
	// end inline asm
	// begin inline asm
	{	
.reg .f64 data;
	ld.global.ca.f64 data, [%rd32772];
	}
	// end inline asm
	// begin inline asm
	bar.sync 0;
	// end inline asm
	// begin inline asm
	{	
.reg .f64 data;
	ld.global.ca.f64 data, [%rd32772];
	}
	// end inline asm
	// begin inline asm
	bar.sync 0;
	// end inline asm
	// begin inline asm
	{	
.reg .f64 data;
	ld.global.ca.f64 data, [%rd32772];
	}
	// end inline asm
	// begin inline asm
	bar.sync 0;
	// end inline asm
	// begin inline asm
	{	
.reg .f64 data;
	ld.global.ca.f64 data, [%rd32772];
	}
	// end inline asm
	// begin inline asm
	bar.sync 0;
	// end inline asm
	// begin inline asm
	{	
.reg .f64 data;
	ld.global.ca.f64 data, [%rd32772];
	}
	// end inline asm
	// begin inline asm
	bar.sync 0;
	// end inline asm
	// begin inline asm
	{	
.reg .f64 data;
	ld.global.ca.f64 data, [%rd32772];
	}
	// end inline asm
	// begin inline asm
	bar.sync 0;
	// end inline asm
	// begin inline asm
	{	
.reg .f64 data;
	ld.global.ca.f64 data, [%rd32772];
	}
	// end inline asm
	// begin inline asm
	bar.sync 0;
	// end inline asm
	// begin inline asm
	{	
.reg .f64 data;
	ld.global.ca.f64 data, [%rd32772];
	}
	// end inline asm
	// begin inline asm
	bar.sync 0;
	// end inline asm
	// begin inline asm
	{	
.reg .f64 data;
	ld.global.ca.f64 data, [%rd32772];
	}
	// end inline asm
	// begin inline asm
	bar.sync 0;
	// end inline asm
	// begin inline asm
	{	
.reg .f64 data;
	ld.global.ca.f64 data, [%rd32772];
	}
	// end inline asm
	// begin inline asm
	bar.sync 0;
	// end inline asm
	// begin inline asm
	{	
.reg .f64 data;
	ld.global.ca.f64 data, [%rd32772];
	}
	// end inline asm
	// begin inline asm
	bar.sync 0;
	// end inline asm
	// begin inline asm
	{	
.reg .f64 data;
	ld.global.ca.f64 data, [%rd32772];
	}
	// end inline asm
	// begin inline asm
	bar.sync 0;
	// end inline asm
	// begin inline asm
	{	
.reg .f64 data;
	ld.global.ca.f64 data, [%rd32772];
	}
	// end inline asm
	// begin inline asm
	bar.sync 0;
	// end inline asm
	// begin inline asm
	{	
.reg .f64 data;
	ld.global.ca.f64 data, [%rd32772];
	}
	// end inline asm
	// begin inline asm
	bar.sync 0;
	// end inline asm
	// begin inline asm
	{	
.reg .f64 data;
	ld.global.ca.f64 data, [%rd32772];
	}
	// end inline asm
	// begin inline asm
	bar.sync 0;
	// end inline asm
	// begin inline asm
	{	
.reg .f64 data;
	ld.global.ca.f64 data, [%rd32772];
	}
	// end inline asm
	// begin inline asm
	bar.sync 0;
	// end inline asm
	// begin inline asm
	{	
.reg .f64 data;
	ld.global.ca.f64 data, [%rd32772];
	}
	// end inline asm
	// begin inline asm
	bar.sync 0;
	// end inline asm
	// begin inline asm
	{	
.reg .f64 data;
	ld.global.ca.f64 data, [%rd32772];
	}
	// end inline asm
	// begin inline asm
	bar.sync 0;
	// end inline asm
	// begin inline asm
	{	
.reg .f64 data;
	ld.global.ca.f64 data, [%rd32772];
	}
	// end inline asm
	// begin inline asm
	bar.sync 0;
	// end inline asm
	// begin inline asm
	{	
.reg .f64 data;
	ld.global.ca.f64 data, [%rd32772];
	}
	// end inline asm
	// begin inline asm
	bar.sync 0;
	// end inline asm
	// begin inline asm
	{	
.reg .f64 data;
	ld.global.ca.f64 data, [%rd32772];
	}
	// end inline asm
	// begin inline asm
	bar.sync 0;
	// end inline asm
	// begin inline asm
	{	
.reg .f64 data;
	ld.global.ca.f64 data, [%rd32772];
	}
	// end inline asm
	// begin inline asm
	bar.sync 0;
	// end inline asm
	// begin inline asm
	{	
.reg .f64 data;
	ld.global.ca.f64 data, [%rd32772];
	}
	// end inline asm
	// begin inline asm
	bar.sync 0;
	// end inline asm
	// begin inline asm
	{	
.reg .f64 data;
	ld.global.ca.f64 data, [%rd32772];
	}
	// end inline asm
	// begin inline asm
	bar.sync 0;
	// end inline asm
	// begin inline asm
	{	
.reg .f64 data;
	ld.global.ca.f64 data, [%rd32772];
	}
	// end inline asm
	// begin inline asm
	bar.sync 0;
	// end inline asm
	// begin inline asm
	{	
.reg .f64 data;
	ld.global.ca.f64 data, [%rd32772];
	}
	// end inline asm
	// begin inline asm
	bar.sync 0;
	// end inline asm
	// begin inline asm
	{	
.reg .f64 data;
	ld.global.ca.f64 data, [%rd32772];
	}
	// end inline asm
	// begin inline asm
	bar.sync 0;
	// end inline asm
	// begin inline asm
	{	
.reg .f64 data;
	ld.global.ca.f64 data, [%rd32772];
	}
	// end inline asm
	// begin inline asm
	bar.sync 0;
	// end inline asm
	// begin inline asm
	{	
.reg .f64 data;
	ld.global.ca.f64 data, [%rd32772];
	}
	// end inline asm
	// begin inline asm
	bar.sync 0;
	// end inline asm
	// begin inline asm
	{	
.reg .f64 data;
	ld.global.ca.f64 data, [%rd32772];
	}
	// end inline asm
	// begin inline asm
	bar.sync 0;
	// end inline asm
	// begin inline asm
	{	
.reg .f64 data;
	ld.global.ca.f64 data, [%rd32772];
	}
	// end inline asm
	// begin inline asm
	bar.sync 0;
	// end inline asm
	// begin inline asm
	{	
.reg .f64 data;
	ld.global.ca.f64 data, [%rd32772];
	}
	// end inline asm
	// begin inline asm
	bar.sync 0;
	// end inline asm
	// begin inline asm
	{	
.reg .f64 data;
	ld.global.ca.f64 data, [%rd32772];
	}
	// end inline asm
	// begin inline asm
	bar.sync 0;
	// end inline asm
	// begin inline asm
	{	
.reg .f64 data;
	ld.global.ca.f64 data, [%rd32772];
	}
	// end inline asm
	// begin inline asm
	bar.sync 0;
	// end inline asm
	// begin inline asm
	{	
.reg .f64 data;
	ld.global.ca.f64 data, [%rd32772];
	}
	// end inline asm
	// begin inline asm
	bar.sync 0;
	// end inline asm
	// begin inline asm
	{	
.reg .f64 data;
	ld.global.ca.f64 data, [%rd32772];
	}
	// end inline asm
	// begin inline asm
	bar.sync 0;
	// end inline asm
	// begin inline asm
	{	
.reg .f64 data;
	ld.global.ca.f64 data, [%rd32772];
	}
	// end inline asm
	// begin inline asm
	bar.sync 0;
	// end inline asm
	// begin inline asm
	{	
.reg .f64 data;
	ld.global.ca.f64 data, [%rd32772];
	}
	// end inline asm
	// begin inline asm
	bar.sync 0;
	// end inline asm
	// begin inline asm
	{	
.reg .f64 data;
	ld.global.ca.f64 data, [%rd32772];
	}
	// end inline asm
	// begin inline asm
	bar.sync 0;
	// end inline asm
	// begin inline asm
	{	
.reg .f64 data;
	ld.global.ca.f64 data, [%rd32772];
	}
	// end inline asm
	// begin inline asm
	bar.sync 0;
	// end inline asm
	// begin inline asm
	{	
.reg .f64 data;
	ld.global.ca.f64 data, [%rd32772];
	}
	// end inline asm
	// begin inline asm
	bar.sync 0;
	// end inline asm
	// begin inline asm
	{	
.reg .f64 data;
	ld.global.ca.f64 data, [%rd32772];
	}
	// end inline asm
	// begin inline asm
	bar.sync 0;
	// end inline asm
	// begin inline asm
	{	
.reg .f64 data;
	ld.global.ca.f64 data, [%rd32772];
	}
	// end inline asm
	// begin inline asm
	bar.sync 0;
	// end inline asm
	// begin inline asm
	{	
.reg .f64 data;
	ld.global.ca.f64 data, [%rd32772];
	}
	// end inline asm
	// begin inline asm
	bar.sync 0;
	// end inline asm
	// begin inline asm
	{	
.reg .f64 data;
	ld.global.ca.f64 data, [%rd32772];
	}
	// end inline asm
	// begin inline asm
	bar.sync 0;
	// end inline asm
	// begin inline asm
	{	
.reg .f64 data;
	ld.global.ca.f64 data, [%rd32772];
	}
	// end inline asm
	// begin inline asm
	bar.sync 0;
	// end inline asm
	// begin inline asm
	{	
.reg .f64 data;
	ld.global.ca.f64 data, [%rd32772];
	}
	// end inline asm
	// begin inline asm
	bar.sync 0;
	// end inline asm
	// begin inline asm
	{	
.reg .f64 data;
	ld.global.ca.f64 data, [%rd32772];
	}
	// end inline asm
	// begin inline asm
	bar.sync 0;
	// end inline asm
	// begin inline asm
	{	
.reg .f64 data;
	ld.global.ca.f64 data, [%rd32772];
	}
	// end inline asm
	// begin inline asm
	bar.sync 0;
	// end inline asm
	// begin inline asm
	{	
.reg .f64 data;
	ld.global.ca.f64 data, [%rd32772];
	}
	// end inline asm
	// begin inline asm
	bar.sync 0;
	// end inline asm
	// begin inline asm
	{	
.reg .f64 data;
	ld.global.ca.f64 data, [%rd32772];
	}
	// end inline asm
	// begin inline asm
	bar.sync 0;
	// end inline asm
	// begin inline asm
	{	
.reg .f64 data;
	ld.global.ca.f64 data, [%rd32772];
	}
	// end inline asm
	// begin inline asm
	bar.sync 0;
	// end inline asm
	// begin inline asm
	{	
.reg .f64 data;
	ld.global.ca.f64 data, [%rd32772];
	}
	// end inline asm
	// begin inline asm
	bar.sync 0;
	// end inline asm
	// begin inline asm
	{	
.reg .f64 data;
	ld.global.ca.f64 data, [%rd32772];
	}
	// end inline asm
	// begin inline asm
	bar.sync 0;
	// end inline asm
	// begin inline asm
	{	
.reg .f64 data;
	ld.global.ca.f64 data, [%rd32772];
	}
	// end inline asm
	// begin inline asm
	bar.sync 0;
	// end inline asm
	// begin inline asm
	{	
.reg .f64 data;
	ld.global.ca.f64 data, [%rd32772];
	}
	// end inline asm
	// begin inline asm
	bar.sync 0;
	// end inline asm
	// begin inline asm
	{	
.reg .f64 data;
	ld.global.ca.f64 data, [%rd32772];
	}
	// end inline asm
	// begin inline asm
	bar.sync 0;
	// end inline asm
	// begin inline asm
	{	
.reg .f64 data;
	ld.global.ca.f64 data, [%rd32772];
	}
	// end inline asm
	// begin inline asm
	bar.sync 0;
	// end inline asm
	// begin inline asm
	{	
.reg .f64 data;
	ld.global.ca.f64 data, [%rd32772];
	}
	// end inline asm
	// begin inline asm
	bar.sync 0;
	// end inline asm
	// begin inline asm
	{	
.reg .f64 data;
	ld.global.ca.f64 data, [%rd32772];
	}
	// end inline asm
	// begin inline asm
	bar.sync 0;
	// end inline asm
	// begin inline asm
	{	
.reg .f64 data;
	ld.global.ca.f64 data, [%rd32772];
	}
	// end inline asm
	// begin inline asm
	bar.sync 0;
	// end inline asm
	// begin inline asm
	{	
.reg .f64 data;
	ld.global.ca.f64 data, [%rd32772];
	}
	// end inline asm
	// begin inline asm
	bar.sync 0;
	// end inline asm
	// begin inline asm
	{	
.reg .f64 data;
	ld.global.ca.f64 data, [%rd32772];
	}
	// end inline asm
	// begin inline asm
	bar.sync 0;
	// end inline asm
	// begin inline asm
	{	
.reg .f64 data;
	ld.global.ca.f64 data, [%rd32772];
	}
	// end inline asm
	// begin inline asm
	bar.sync 0;
	// end inline asm
	// begin inline asm
	{	
.reg .f64 data;
	ld.global.ca.f64 data, [%rd32772];
	}
	// end inline asm
	// begin inline asm
	bar.sync 0;
	// end inline asm
	// begin inline asm
	{	
.reg .f64 data;
	ld.global.ca.f64 data, [%rd32772];
	}
	// end inline asm
	// begin inline asm
	bar.sync 0;
	// end inline asm
	// begin inline asm
	{	
.reg .f64 data;
	ld.global.ca.f64 data, [%rd32772];
	}
	// end inline asm
	// begin inline asm
	bar.sync 0;
	// end inline asm
	// begin inline asm
	{	
.reg .f64 data;
	ld.global.ca.f64 data, [%rd32772];
	}
	// end inline asm
	// begin inline asm
	bar.sync 0;
	// end inline asm
	// begin inline asm
	{	
.reg .f64 data;
	ld.global.ca.f64 data, [%rd32772];
	}
	// end inline asm
	// begin inline asm
	bar.sync 0;
	// end inline asm
	// begin inline asm
	{	
.reg .f64 data;
	ld.global.ca.f64 data, [%rd32772];
	}
	// end inline asm
	// begin inline asm
	bar.sync 0;
	// end inline asm
	// begin inline asm
	{	
.reg .f64 data;
	ld.global.ca.f64 data, [%rd32772];
	}
	// end inline asm
	// begin inline asm
	bar.sync 0;
	// end inline asm
	// begin inline asm
	{	
.reg .f64 data;
	ld.global.ca.f64 data, [%rd32772];
	}
	// end inline asm
	// begin inline asm
	bar.sync 0;
	// end inline asm
	// begin inline asm
	{	
.reg .f64 data;
	ld.global.ca.f64 data, [%rd32772];
	}
	// end inline asm
	// begin inline asm
	bar.sync 0;
	// end inline asm
	// begin inline asm
	{	
.reg .f64 data;
	ld.global.ca.f64 data, [%rd32772];
	}
	// end inline asm
	// begin inline asm
	bar.sync 0;
	// end inline asm
	// begin inline asm
	{	
.reg .f64 data;
	ld.global.ca.f64 data, [%rd32772];
	}
	// end inline asm
	// begin inline asm
	bar.sync 0;
	// end inline asm
	// begin inline asm
	{	
.reg .f64 data;
	ld.global.ca.f64 data, [%rd32772];
	}
	// end inline asm
	// begin inline asm
	bar.sync 0;
	// end inline asm
	// begin inline asm
	{	
.reg .f64 data;
	ld.global.ca.f64 data, [%rd32772];
	}
	// end inline asm
	// begin inline asm
	bar.sync 0;
	// end inline asm
	// begin inline asm
	{	
.reg .f64 data;
	ld.global.ca.f64 data, [%rd32772];
	}
	// end inline asm
	// begin inline asm
	bar.sync 0;
	// end inline asm
	// begin inline asm
	{	
.reg .f64 data;
	ld.global.ca.f64 data, [%rd32772];
	}
	// end inline asm
	// begin inline asm
	bar.sync 0;
	// end inline asm
	// begin inline asm
	{	
.reg .f64 data;
	ld.global.ca.f64 data, [%rd32772];
	}
	// end inline asm
	// begin inline asm
	bar.sync 0;
	// end inline asm
	// begin inline asm
	{	
.reg .f64 data;
	ld.global.ca.f64 data, [%rd32772];
	}
	// end inline asm
	// begin inline asm
	bar.sync 0;
	// end inline asm
	// begin inline asm
	{	
.reg .f64 data;
	ld.global.ca.f64 data, [%rd32772];
	}
	// end inline asm
	// begin inline asm
	bar.sync 0;
	// end inline asm
	// begin inline asm
	{	
.reg .f64 data;
	ld.global.ca.f64 data, [%rd32772];
	}
	// end inline asm
	// begin inline asm
	bar.sync 0;
	// end inline asm
	// begin inline asm
	{	
.reg .f64 data;
	ld.global.ca.f64 data, [%rd32772];
	}
	// end inline asm
	// begin inline asm
	bar.sync 0;
	// end inline asm
	// begin inline asm
	{	
.reg .f64 data;
	ld.global.ca.f64 data, [%rd32772];
	}
	// end inline asm
	// begin inline asm
	bar.sync 0;
	// end inline asm
	// begin inline asm
	{	
.reg .f64 data;
	ld.global.ca.f64 data, [%rd32772];
	}
	// end inline asm
	// begin inline asm
	bar.sync 0;
	// end inline asm
	// begin inline asm
	{	
.reg .f64 data;
	ld.global.ca.f64 data, [%rd32772];
	}
	// end inline asm
	// begin inline asm
	bar.sync 0;
	// end inline asm
	// begin inline asm
	{	
.reg .f64 data;
	ld.global.ca.f64 data, [%rd32772];
	}
	// end inline asm
	// begin inline asm
	bar.sync 0;
	// end inline asm
	// begin inline asm
	{	
.reg .f64 data;
	ld.global.ca.f64 data, [%rd32772];
	}
	// end inline asm
	// begin inline asm
	bar.sync 0;
	// end inline asm
	// begin inline asm
	{	
.reg .f64 data;
	ld.global.ca.f64 data, [%rd32772];
	}
	// end inline asm
	// begin inline asm
	bar.sync 0;
	// end inline asm
	// begin inline asm
	{	
.reg .f64 data;
	ld.global.ca.f64 data, [%rd32772];
	}
	// end inline asm
	// begin inline asm
	bar.sync 0;
	// end inline asm
	// begin inline asm
	{	
.reg .f64 data;
	ld.global.ca.f64 data, [%rd32772];
	}
	// end inline asm
	// begin inline asm
	bar.sync 0;
	// end inline asm
	// begin inline asm
	{	
.reg .f64 data;
	ld.global.ca.f64 data, [%rd32772];
	}
	// end inline asm
	// begin inline asm
	bar.sync 0;
	// end inline asm
	// begin inline asm
	{	
.reg .f64 data;
	ld.global.ca.f64 data, [%rd32772];
	}
	// end inline asm
	// begin inline asm
	bar.sync 0;
	// end inline asm
	// begin inline asm
	{	
.reg .f64 data;
	ld.global.ca.f64 data, [%rd32772];
	}
	// end inline asm
	// begin inline asm
	bar.sync 0;
	// end inline asm
	// begin inline asm
	{	
.reg .f64 data;
	ld.global.ca.f64 data, [%rd32772];
	}
	// end inline asm
	// begin inline asm
	bar.sync 0;
	// end inline asm
	// begin inline asm
	{	
.reg .f64 data;
	ld.global.ca.f64 data, [%rd32772];
	}
	// end inline asm
	// begin inline asm
	bar.sync 0;
	// end inline asm
	// begin inline asm
	{	
.reg .f64 data;
	ld.global.ca.f64 data, [%rd32772];
	}
	// end inline asm
	// begin inline asm
	bar.sync 0;
	// end inline asm
	// begin inline asm
	{	
.reg .f64 data;
	ld.global.ca.f64 data, [%rd32772];
	}
	// end inline asm
	// begin inline asm
	bar.sync 0;
	// end inline asm
	// begin inline asm
	{	
.reg .f64 data;
	ld.global.ca.f64 data, [%rd32772];
	}
	// end inline asm
	// begin inline asm
	bar.sync 0;
	// end inline asm
	// begin inline asm
	{	
.reg .f64 data;
	ld.global.ca.f64 data, [%rd32772];
	}
	// end inline asm
	// begin inline asm
	bar.sync 0;
	// end inline asm
	// begin inline asm
	{	
.reg .f64 data;
	ld.global.ca.f64 data, [%rd32772];
	}
	// end inline asm
	// begin inline asm
	bar.sync 0;
	// end inline asm
	// begin inline asm
	{	
.reg .f64 data;
	ld.global.ca.f64 data, [%rd32772];
	}
	// end inline asm
	// begin inline asm
	bar.sync 0;
	// end inline asm
	// begin inline asm
	{	
.reg .f64 data;
	ld.global.ca.f64 data, [%rd32772];
	}
	// end inline asm
	// begin inline asm
	bar.sync 0;
	// end inline asm
	// begin inline asm
	{	
.reg .f64 data;
	ld.global.ca.f64 data, [%rd32772];
	}
	// end inline asm
	// begin inline asm
	bar.sync 0;
	// end inline asm
	// begin inline asm
	{	
.reg .f64 data;
	ld.global.ca.f64 data, [%rd32772];
	}
	// end inline asm
	// begin inline asm
	bar.sync 0;
	// end inline asm
	// begin inline asm
	{	
.reg .f64 data;
	ld.global.ca.f64 data, [%rd32772];
	}
	// end inline asm
	// begin inline asm
	bar.sync 0;
	// end inline asm
	// begin inline asm
	{	
.reg .f64 data;
	ld.global.ca.f64 data, [%rd32772];
	}
	// end inline asm
	// begin inline asm
	bar.sync 0;
	// end inline asm
	// begin inline asm
	{	
.reg .f64 data;
	ld.global.ca.f64 data, [%rd32772];
	}
	// end inline asm
	// begin inline asm
	bar.sync 0;
	// end inline asm
	// begin inline asm
	{	
.reg .f64 data;
	ld.global.ca.f64 data, [%rd32772];
	}
	// end inline asm
	// begin inline asm
	bar.sync 0;
	// end inline asm
	// begin inline asm
	{	
.reg .f64 data;
	ld.global.ca.f64 data, [%rd32772];
	}
	// end inline asm
	// begin inline asm
	bar.sync 0;
	// end inline asm
	// begin inline asm
	{	
.reg .f64 data;
	ld.global.ca.f64 data, [%rd32772];
	}
	// end inline asm
	// begin inline asm
	bar.sync 0;
	// end inline asm
	// begin inline asm
	{	
.reg .f64 data;
	ld.global.ca.f64 data, [%rd32772];
	}
	// end inline asm
	// begin inline asm
	bar.sync 0;
	// end inline asm
	// begin inline asm
	{	
.reg .f64 data;
	ld.global.ca.f64 data, [%rd32772];
	}
	// end inline asm
	// begin inline asm
	bar.sync 0;
	// end inline asm
	// begin inline asm
	{	
.reg .f64 data;
	ld.global.ca.f64 data, [%rd32772];
	}
	// end inline asm
	// begin inline asm
	bar.sync 0;
	// end inline asm
	// begin inline asm
	{	
.reg .f64 data;
	ld.global.ca.f64 data, [%rd32772];
	}
	// end inline asm
	// begin inline asm
	bar.sync 0;
	// end inline asm
	// begin inline asm
	{	
.reg .f64 data;
	ld.global.ca.f64 data, [%rd32772];
	}
	// end inline asm
	// begin inline asm
	bar.sync 0;
	// end inline asm
	// begin inline asm
	{	
.reg .f64 data;
	ld.global.ca.f64 data, [%rd32772];
	}
	// end inline asm
	// begin inline asm
	bar.sync 0;
	// end inline asm
	// begin inline asm
	{	
.reg .f64 data;
	ld.global.ca.f64 data, [%rd32772];
	}
	// end inline asm
	// begin inline asm
	bar.sync 0;
	// end inline asm
	// begin inline asm
	{	
.reg .f64 data;
	ld.global.ca.f64 data, [%rd32772];
	}
	// end inline asm
	// begin inline asm
	bar.sync 0;
	// end inline asm
	// begin inline asm
	{	
.reg .f64 data;
	ld.global.ca.f64 data, [%rd32772];
	}
	// end inline asm
	// begin inline asm
	bar.sync 0;
	// end inline asm
	// begin inline asm
	{	
.reg .f64 data;
	ld.global.ca.f64 data, [%rd32772];
	}
	// end inline asm
	// begin inline asm
	bar.sync 0;
	// end inline asm
	// begin inline asm
	{	
.reg .f64 data;
	ld.global.ca.f64 data, [%rd32772];
	}
	// end inline asm
	// begin inline asm
	bar.sync 0;
	// end inline asm
	// begin inline asm
	{	
.reg .f64 data;
	ld.global.ca.f64 data, [%rd32772];
	}
	// end inline asm
	// begin inline asm
	bar.sync 0;
	// end inline asm
	// begin inline asm
	{	
.reg .f64 data;
	ld.global.ca.f64 data, [%rd32772];
	}
	// end inline asm
	// begin inline asm
	bar.sync 0;
	// end inline asm
	// begin inline asm
	{	
.reg .f64 data;
	ld.global.ca.f64 data, [%rd32772];
	}
	// end inline asm
	// begin inline asm
	bar.sync 0;
	// end inline asm
	// begin inline asm
	{	
.reg .f64 data;
	ld.global.ca.f64 data, [%rd32772];
	}
	// end inline asm
	// begin inline asm
	bar.sync 0;
	// end inline asm
	// begin inline asm
	{	
.reg .f64 data;
	ld.global.ca.f64 data, [%rd32772];
	}
	// end inline asm
	// begin inline asm
	bar.sync 0;
	// end inline asm
	// begin inline asm
	{	
.reg .f64 data;
	ld.global.ca.f64 data, [%rd32772];
	}
	// end inline asm
	// begin inline asm
	bar.sync 0;
	// end inline asm
	// begin inline asm
	{	
.reg .f64 data;
	ld.global.ca.f64 data, [%rd32772];
	}
	// end inline asm
	// begin inline asm
	bar.sync 0;
	// end inline asm
	// begin inline asm
	{	
.reg .f64 data;
	ld.global.ca.f64 data, [%rd32772];
	}
	// end inline asm
	// begin inline asm
	bar.sync 0;
	// end inline asm
	// begin inline asm
	{	
.reg .f64 data;
	ld.global.ca.f64 data, [%rd32772];
	}
	// end inline asm
	// begin inline asm
	bar.sync 0;
	// end inline asm
	// begin inline asm
	{	
.reg .f64 data;
	ld.global.ca.f64 data, [%rd32772];
	}
	// end inline asm
	// begin inline asm
	bar.sync 0;
	// end inline asm
	// begin inline asm
	{	
.reg .f64 data;
	ld.global.ca.f64 data, [%rd32772];
	}
	// end inline asm
	// begin inline asm
	bar.sync 0;
	// end inline asm
	// begin inline asm
	{	
.reg .f64 data;
	ld.global.ca.f64 data, [%rd32772];
	}
	// end inline asm
	// begin inline asm
	bar.sync 0;
	// end inline asm
	// begin inline asm
	{	
.reg .f64 data;
	ld.global.ca.f64 data, [%rd32772];
	}
	// end inline asm
	// begin inline asm
	bar.sync 0;
	// end inline asm
	// begin inline asm
	{	
.reg .f64 data;
	ld.global.ca.f64 data, [%rd32772];
	}
	// end inline asm
	// begin inline asm
	bar.sync 0;
	// end inline asm
	// begin inline asm
	{	
.reg .f64 data;
	ld.global.ca.f64 data, [%rd32772];
	}
	// end inline asm
	// begin inline asm
	bar.sync 0;
	// end inline asm
	// begin inline asm
	{	
.reg .f64 data;
	ld.global.ca.f64 data, [%rd32772];
	}
	// end inline asm
	// begin inline asm
	bar.sync 0;
	// end inline asm
	// begin inline asm
	{	
.reg .f64 data;
	ld.global.ca.f64 data, [%rd32772];
	}
	// end inline asm
	// begin inline asm
	bar.sync 0;
	// end inline asm
	// begin inline asm
	{	
.reg .f64 data;
	ld.global.ca.f64 data, [%rd32772];
	}
	// end inline asm
	// begin inline asm
	bar.sync 0;
	// end inline asm
	// begin inline asm
	{	
.reg .f64 data;
	ld.global.ca.f64 data, [%rd32772];
	}
	// end inline asm
	// begin inline asm
	bar.sync 0;
	// end inline asm
	// begin inline asm
	{	
.reg .f64 data;
	ld.global.ca.f64 data, [%rd32772];
	}
	// end inline asm
	// begin inline asm
	bar.sync 0;
	// end inline asm
	// begin inline asm
	{	
.reg .f64 data;
	ld.global.ca.f64 data, [%rd32772];
	}
	// end inline asm
	// begin inline asm
	bar.sync 0;
	// end inline asm
	// begin inline asm
	{	
.reg .f64 data;
	ld.global.ca.f64 data, [%rd32772];
	}
	// end inline asm
	// begin inline asm
	bar.sync 0;
	// end inline asm
	// begin inline asm
	{	
.reg .f64 data;
	ld.global.ca.f64 data, [%rd32772];
	}
	// end inline asm
	// begin inline asm
	bar.sync 0;
	// end inline asm
	// begin inline asm
	{	
.reg .f64 data;
	ld.global.ca.f64 data, [%rd32772];
	}
	// end inline asm
	// begin inline asm
	bar.sync 0;
	// end inline asm
	// begin inline asm
	{	
.reg .f64 data;
	ld.global.ca.f64 data, [%rd32772];
	}
	// end inline asm
	// begin inline asm
	bar.sync 0;
	// end inline asm
	// begin inline asm
	{	
.reg .f64 data;
	ld.global.ca.f64 data, [%rd32772];
	}
	// end inline asm
	// begin inline asm
	bar.sync 0;
	// end inline asm
	// begin inline asm
	{	
.reg .f64 data;
	ld.global.ca.f64 data, [%rd32772];
	}
	// end inline asm
	// begin inline asm
	bar.sync 0;
	// end inline asm
	// begin inline asm
	{	
.reg .f64 data;
	ld.global.ca.f64 data, [%rd32772];
	}
	// end inline asm
	// begin inline asm
	bar.sync 0;
	// end inline asm
	// begin inline asm
	{	
.reg .f64 data;
	ld.global.ca.f64 data, [%rd32772];
	}
	// end inline asm
	// begin inline asm
	bar.sync 0;
	// end inline asm
	// begin inline asm
	{	
.reg .f64 data;
	ld.global.ca.f64 data, [%rd32772];
	}
	// end inline asm
	// begin inline asm
	bar.sync 0;
	// end inline asm
	// begin inline asm
	{	
.reg .f64 data;
	ld.global.ca.f64 data, [%rd32772];
	}
	// end inline asm
	// begin inline asm
	bar.sync 0;
	// end inline asm
	// begin inline asm
	{	
.reg .f64 data;
	ld.global.ca.f64 data, [%rd32772];
	}
	// end inline asm
	// begin inline asm
	bar.sync 0;
	// end inline asm
	// begin inline asm
	{	
.reg .f64 data;
	ld.global.ca.f64 data, [%rd32772];
	}
	// end inline asm
	// begin inline asm
	bar.sync 0;
	// end inline asm
	// begin inline asm
	{	
.reg .f64 data;
	ld.global.ca.f64 data, [%rd32772];
	}
	// end inline asm
	// begin inline asm
	bar.sync 0;
	// end inline asm
	// begin inline asm
	{	
.reg .f64 data;
	ld.global.ca.f64 data, [%rd32772];
	}
	// end inline asm
	// begin inline asm
	bar.sync 0;
	// end inline asm
	// begin inline asm
	{	
.reg .f64 data;
	ld.global.ca.f64 data, [%rd32772];
	}
	// end inline asm
	// begin inline asm
	bar.sync 0;
	// end inline asm
	// begin inline asm
	{	
.reg .f64 data;
	ld.global.ca.f64 data, [%rd32772];
	}
	// end inline asm
	// begin inline asm
	bar.sync 0;
	// end inline asm
	// begin inline asm
	{	
.reg .f64 data;
	ld.global.ca.f64 data, [%rd32772];
	}
	// end inline asm
	// begin inline asm
	bar.sync 0;
	// end inline asm
	// begin inline asm
	{	
.reg .f64 data;
	ld.global.ca.f64 data, [%rd32772];
	}
	// end inline asm
	// begin inline asm
	bar.sync 0;
	// end inline asm
	// begin inline asm
	{	
.reg .f64 data;
	ld.global.ca.f64 data, [%rd32772];
	}
	// end inline asm
	// begin inline asm
	bar.sync 0;
	// end inline asm
	// begin inline asm
	{	
.reg .f64 data;
	ld.global.ca.f64 data, [%rd32772];
	}
	// end inline asm
	// begin inline asm
	bar.sync 0;
	// end inline asm
	// begin inline asm
	{	
.reg .f64 data;
	ld.global.ca.f64 data, [%rd32772];
	}
	// end inline asm
	// begin inline asm
	bar.sync 0;
	// end inline asm
	// begin inline asm
	{	
.reg .f64 data;
	ld.global.ca.f64 data, [%rd32772];
	}
	// end inline asm
	// begin inline asm
	bar.sync 0;
	// end inline asm
	// begin inline asm
	{	
.reg .f64 data;
	ld.global.ca.f64 data, [%rd32772];
	}
	// end inline asm
	// begin inline asm
	bar.sync 0;
	// end inline asm
	// begin inline asm
	{	
.reg .f64 data;
	ld.global.ca.f64 data, [%rd32772];
	}
	// end inline asm
	// begin inline asm
	bar.sync 0;
	// end inline asm
	// begin inline asm
	{	
.reg .f64 data;
	ld.global.ca.f64 data, [%rd32772];
	}
	// end inline asm
	// begin inline asm
	bar.sync 0;
	// end inline asm
	// begin inline asm
	{	
.reg .f64 data;
	ld.global.ca.f64 data, [%rd32772];
	}
	// end inline asm
	// begin inline asm
	bar.sync 0;
	// end inline asm
	// begin inline asm
	{	
.reg .f64 data;
	ld.global.ca.f64 data, [%rd32772];
	}
	// end inline asm
	// begin inline asm
	bar.sync 0;
	// end inline asm
	// begin inline asm
	{	
.reg .f64 data;
	ld.global.ca.f64 data, [%rd32772];
	}
	// end inline asm
	// begin inline asm
	bar.sync 0;
	// end inline asm
	// begin inline asm
	{	
.reg .f64 data;
	ld.global.ca.f64 data, [%rd32772];
	}
	// end inline asm
	// begin inline asm
	bar.sync 0;
	// end inline asm
	// begin inline asm
	{	
.reg .f64 data;
	ld.global.ca.f64 data, [%rd32772];
	}
	// end inline asm
	// begin inline asm
	bar.sync 0;
	// end inline asm
	// begin inline asm
	{	
.reg .f64 data;
	ld.global.ca.f64 data, [%rd32772];
	}
	// end inline asm
	// begin inline asm
	bar.sync 0;
	// end inline asm
	// begin inline asm
	{	
.reg .f64 data;
	ld.global.ca.f64 data, [%rd32772];
	}
	// end inline asm
	// begin inline asm
	bar.sync 0;
	// end inline asm
	// begin inline asm
	{	
.reg .f64 data;
	ld.global.ca.f64 data, [%rd32772];
	}
	// end inline asm
	// begin inline asm
	bar.sync 0;
	// end inline asm
	// begin inline asm
	{	
.reg .f64 data;
	ld.global.ca.f64 data, [%rd32772];
	}
	// end inline asm
	// begin inline asm
	bar.sync 0;
	// end inline asm
	// begin inline asm
	{	
.reg .f64 data;
	ld.global.ca.f64 data, [%rd32772];
	}
	// end inline asm
	// begin inline asm
	bar.sync 0;
	// end inline asm
	// begin inline asm
	{	
.reg .f64 data;
	ld.global.ca.f64 data, [%rd32772];
	}
	// end inline asm
	// begin inline asm
	bar.sync 0;
	// end inline asm
	// begin inline asm
	{	
.reg .f64 data;
	ld.global.ca.f64 data, [%rd32772];
	}
	// end inline asm
	// begin inline asm
	bar.sync 0;
	// end inline asm
	// begin inline asm
	{	
.reg .f64 data;
	ld.global.ca.f64 data, [%rd32772];
	}
	// end inline asm
	// begin inline asm
	bar.sync 0;
	// end inline asm
	// begin inline asm
	{	
.reg .f64 data;
	ld.global.ca.f64 data, [%rd32772];
	}
	// end inline asm
	// begin inline asm
	bar.sync 0;
	// end inline asm
	// begin inline asm
	{	
.reg .f64 data;
	ld.global.ca.f64 data, [%rd32772];
	}
	// end inline asm
	// begin inline asm
	bar.sync 0;
	// end inline asm
	// begin inline asm
	{	
.reg .f64 data;
	ld.global.ca.f64 data, [%rd32772];
	}
	// end inline asm
	// begin inline asm
	bar.sync 0;
	// end inline asm
	// begin inline asm
	{	
.reg .f64 data;
	ld.global.ca.f64 data, [%rd32772];
	}
	// end inline asm
	// begin inline asm
	bar.sync 0;
	// end inline asm
	// begin inline asm
	{	
.reg .f64 data;
	ld.global.ca.f64 data, [%rd32772];
	}
	// end inline asm
	// begin inline asm
	bar.sync 0;
	// end inline asm
	// begin inline asm
	{	
.reg .f64 data;
	ld.global.ca.f64 data, [%rd32772];
	}
	// end inline asm
	// begin inline asm
	bar.sync 0;
	// end inline asm
	// begin inline asm
	{	
.reg .f64 data;
	ld.global.ca.f64 data, [%rd32772];
	}
	// end inline asm
	// begin inline asm
	bar.sync 0;
	// end inline asm
	// begin inline asm
	{	
.reg .f64 data;
	ld.global.ca.f64 data, [%rd32772];
	}
	// end inline asm
	// begin inline asm
	bar.sync 0;
	// end inline asm
	// begin inline asm
	{	
.reg .f64 data;
	ld.global.ca.f64 data, [%rd32772];
	}
	// end inline asm
	// begin inline asm
	bar.sync 0;
	// end inline asm
	// begin inline asm
	{	
.reg .f64 data;
	ld.global.ca.f64 data, [%rd32772];
	}
	// end inline asm
	// begin inline asm
	bar.sync 0;
	// end inline asm
	// begin inline asm
	{	
.reg .f64 data;
	ld.global.ca.f64 data, [%rd32772];
	}
	// end inline asm
	// begin inline asm
	bar.sync 0;
	// end inline asm
	// begin inline asm
	{	
.reg .f64 data;
	ld.global.ca.f64 data, [%rd32772];
	}
	// end inline asm
	// begin inline asm
	bar.sync 0;
	// end inline asm
	// begin inline asm
	{	
.reg .f64 data;
	ld.global.ca.f64 data, [%rd32772];
	}
	// end inline asm
	// begin inline asm
	bar.sync 0;
	// end inline asm
	// begin inline asm
	{	
.reg .f64 data;
	ld.global.ca.f64 data, [%rd32772];
	}
	// end inline asm
	// begin inline asm
	bar.sync 0;
	// end inline asm
	// begin inline asm
	{	
.reg .f64 data;
	ld.global.ca.f64 data, [%rd32772];
	}
	// end inline asm
	// begin inline asm
	bar.sync 0;
	// end inline asm
	// begin inline asm
	{	
.reg .f64 data;
	ld.global.ca.f64 data, [%rd32772];
	}
	// end inline asm
	// begin inline asm
	bar.sync 0;
	// end inline asm
	// begin inline asm
	{	
.reg .f64 data;
	ld.global.ca.f64 data, [%rd32772];
	}
	// end inline asm
	// begin inline asm
	bar.sync 0;
	// end inline asm
	// begin inline asm
	{	
.reg .f64 data;
	ld.global.ca.f64 data, [%rd32772];
	}
	// end inline asm
	// begin inline asm
	bar.sync 0;
	// end inline asm
	// begin inline asm
	{	
.reg .f64 data;
	ld.global.ca.f64 data, [%rd32772];
	}
	// end inline asm
	// begin inline asm
	bar.sync 0;
	// end inline asm
	// begin inline asm
	{	
.reg .f64 data;
	ld.global.ca.f64 data, [%rd32772];
	}
	// end inline asm
	// begin inline asm
	bar.sync 0;
	// end inline asm
	// begin inline asm
	{	
.reg .f64 data;
	ld.global.ca.f64 data, [%rd32772];
	}
	// end inline asm
	// begin inline asm
	bar.sync 0;
	// end inline asm
	// begin inline asm
	{	
.reg .f64 data;
	ld.global.ca.f64 data, [%rd32772];
	}
	// end inline asm
	// begin inline asm
	bar.sync 0;
	// end inline asm
	// begin inline asm
	{	
.reg .f64 data;
	ld.global.ca.f64 data, [%rd32772];
	}
	// end inline asm
	// begin inline asm
	bar.sync 0;
	// end inline asm
	// begin inline asm
	{	
.reg .f64 data;
	ld.global.ca.f64 data, [%rd32772];
	}
	// end inline asm
	// begin inline asm
	bar.sync 0;
	// end inline asm
	// begin inline asm
	{	
.reg .f64 data;
	ld.global.ca.f64 data, [%rd32772];
	}
	// end inline asm
	// begin inline asm
	bar.sync 0;
	// end inline asm
	// begin inline asm
	{	
.reg .f64 data;
	ld.global.ca.f64 data, [%rd32772];
	}
	// end inline asm
	// begin inline asm
	bar.sync 0;
	// end inline asm
	// begin inline asm
	{	
.reg .f64 data;
	ld.global.ca.f64 data, [%rd32772];
	}
	// end inline asm
	// begin inline asm
	bar.sync 0;
	// end inline asm
	// begin inline asm
	{	
.reg .f64 data;
	ld.global.ca.f64 data, [%rd32772];
	}
	// end inline asm
	// begin inline asm
	bar.sync 0;
	// end inline asm
	// begin inline asm
	{	
.reg .f64 data;
	ld.global.ca.f64 data, [%rd32772];
	}
	// end inline asm
	// begin inline asm
	bar.sync 0;
	// end inline asm
	// begin inline asm
	{	
.reg .f64 data;
	ld.global.ca.f64 data, [%rd32772];
	}
	// end inline asm
	// begin inline asm
	bar.sync 0;
	// end inline asm
	// begin inline asm
	{	
.reg .f64 data;
	ld.global.ca.f64 data, [%rd32772];
	}
	// end inline asm
	// begin inline asm
	bar.sync 0;
	// end inline asm
	// begin inline asm
	{	
.reg .f64 data;
	ld.global.ca.f64 data, [%rd32772];
	}
	// end inline asm
	// begin inline asm
	bar.sync 0;
	// end inline asm
	// begin inline asm
	{	
.reg .f64 data;
	ld.global.ca.f64 data, [%rd32772];
	}
	// end inline asm
	// begin inline asm
	bar.sync 0;
	// end inline asm
	// begin inline asm
	{	
.reg .f64 data;
	ld.global.ca.f64 data, [%rd32772];
	}
	// end inline asm
	// begin inline asm
	bar.sync 0;
	// end inline asm
	// begin inline asm
	{	
.reg .f64 data;
	ld.global.ca.f64 data, [%rd32772];
	}
	// end inline asm
	// begin inline asm
	bar.sync 0;
	// end inline asm
	// begin inline asm
	{	
.reg .f64 data;
	ld.global.ca.f64 data, [%rd32772];
	}
	// end inline asm
	// begin inline asm
	bar.sync 0;
	// end inline asm
	// begin inline asm
	{	
.reg .f64 data;
	ld.global.ca.f64 data, [%rd32772];
	}
	// end inline asm
	// begin inline asm
	bar.sync 0;
	// end inline asm
	// begin inline asm
	{	
.reg .f64 data;
	ld.global.ca.f64 data, [%rd32772];
	}
	// end inline asm
	// begin inline asm
	bar.sync 0;
	// end inline asm
	// begin inline asm
	{	
.reg .f64 data;
	ld.global.ca.f64 data, [%rd32772];
	}
	// end inline asm
	// begin inline asm
	bar.sync 0;
	// end inline asm
	// begin inline asm
	{	
.reg .f64 data;
	ld.global.ca.f64 data, [%rd32772];
	}
	// end inline asm
	// begin inline asm
	bar.sync 0;
	// end inline asm
	// begin inline asm
	{	
.reg .f64 data;
	ld.global.ca.f64 data, [%rd32772];
	}
	// end inline asm
	// begin inline asm
	bar.sync 0;
	// end inline asm
	// begin inline asm
	{	
.reg .f64 data;
	ld.global.ca.f64 data, [%rd32772];
	}
	// end inline asm
	// begin inline asm
	bar.sync 0;
	// end inline asm
	// begin inline asm
	{	
.reg .f64 data;
	ld.global.ca.f64 data, [%rd32772];
	}
	// end inline asm
	// begin inline asm
	bar.sync 0;
	// end inline asm
	// begin inline asm
	{	
.reg .f64 data;
	ld.global.ca.f64 data, [%rd32772];
	}
	// end inline asm
	// begin inline asm
	bar.sync 0;
	// end inline asm
	// begin inline asm
	{	
.reg .f64 data;
	ld.global.ca.f64 data, [%rd32772];
	}
	// end inline asm
	// begin inline asm
	bar.sync 0;
	// end inline asm
	// begin inline asm
	{	
.reg .f64 data;
	ld.global.ca.f64 data, [%rd32772];
	}
	// end inline asm
	// begin inline asm
	bar.sync 0;
	// end inline asm
	// begin inline asm
	{	
.reg .f64 data;
	ld.global.ca.f64 data, [%rd32772];
	}
	// end inline asm
	// begin inline asm
	bar.sync 0;
	// end inline asm
	// begin inline asm
	{	
.reg .f64 data;
	ld.global.ca.f64 data, [%rd32772];
	}
	// end inline asm
	// begin inline asm
	bar.sync 0;
	// end inline asm
	// begin inline asm
	{	
.reg .f64 data;
	ld.global.ca.f64 data, [%rd32772];
	}
	// end inline asm
	// begin inline asm
	bar.sync 0;
	// end inline asm
	// begin inline asm
	{	
.reg .f64 data;
	ld.global.ca.f64 data, [%rd32772];
	}
	// end inline asm
	// begin inline asm
	bar.sync 0;
	// end inline asm
	// begin inline asm
	{	
.reg .f64 data;
	ld.global.ca.f64 data, [%rd32772];
	}
	// end inline asm
	// begin inline asm
	bar.sync 0;
	// end inline asm
	// begin inline asm
	{	
.reg .f64 data;
	ld.global.ca.f64 data, [%rd32772];
	}
	// end inline asm
	// begin inline asm
	bar.sync 0;
	// end inline asm
	// begin inline asm
	{	
.reg .f64 data;
	ld.global.ca.f64 data, [%rd32772];
	}
	// end inline asm
	// begin inline asm
	bar.sync 0;
	// end inline asm
	// begin inline asm
	{	
.reg .f64 data;
	ld.global.ca.f64 data, [%rd32772];
	}
	// end inline asm
	// begin inline asm
	bar.sync 0;
	// end inline asm
	// begin inline asm
	{	
.reg .f64 data;
	ld.global.ca.f64 data, [%rd32772];
	}
	// end inline asm
	// begin inline asm
	bar.sync 0;
	// end inline asm
	// begin inline asm
	{	
.reg .f64 data;
	ld.global.ca.f64 data, [%rd32772];
	}
	// end inline asm
	// begin inline asm
	bar.sync 0;
	// end inline asm
	// begin inline asm
	{	
.reg .f64 data;
	ld.global.ca.f64 data, [%rd32772];
	}
	// end inline asm
	// begin inline asm
	bar.sync 0;
	// end inline asm
	// begin inline asm
	{	
.reg .f64 data;
	ld.global.ca.f64 data, [%rd32772];
	}
	// end inline asm
	// begin inline asm
	bar.sync 0;
	// end inline asm
	// begin inline asm
	{	
.reg .f64 data;
	ld.global.ca.f64 data, [%rd32772];
	}
	// end inline asm
	// begin inline asm
	bar.sync 0;
	// end inline asm
	// begin inline asm
	{	
.reg .f64 data;
	ld.global.ca.f64 data, [%rd32772];
	}
	// end inline asm
	// begin inline asm
	bar.sync 0;
	// end inline asm
	// begin inline asm
	{	
.reg .f64 data;
	ld.global.ca.f64 data, [%rd32772];
	}
	// end inline asm
	// begin inline asm
	bar.sync 0;
	// end inline asm
	// begin inline asm
	{	
.reg .f64 data;
	ld.global.ca.f64 data, [%rd32772];
	}
	// end inline asm
	// begin inline asm
	bar.sync 0;
	// end inline asm
	// begin inline asm
	{	
.reg .f64 data;
	ld.global.ca.f64 data, [%rd32772];
	}
	// end inline asm
	// begin inline asm
	bar.sync 0;
	// end inline asm
	// begin inline asm
	{	
.reg .f64 data;
	ld.global.ca.f64 data, [%rd32772];
	}
	// end inline asm
	// begin inline asm
	bar.sync 0;
	// end inline asm
	// begin inline asm
	{	
.reg .f64 data;
	ld.global.ca.f64 data, [%rd32772];
	}
	// end inline asm
	// begin inline asm
	bar.sync 0;
	// end inline asm
	// begin inline asm
	{	
.reg .f64 data;
	ld.global.ca.f64 data, [%rd32772];
	}
	// end inline asm
	// begin inline asm
	bar.sync 0;
	// end inline asm
	// begin inline asm
	{	
.reg .f64 data;
	ld.global.ca.f64 data, [%rd32772];
	}
	// end inline asm
	// begin inline asm
	bar.sync 0;
	// end inline asm
	// begin inline asm
	{	
.reg .f64 data;
	ld.global.ca.f64 data, [%rd32772];
	}
	// end inline asm
	// begin inline asm
	bar.sync 0;
	// end inline asm
	// begin inline asm
	{	
.reg .f64 data;
	ld.global.ca.f64 data, [%rd32772];
	}
	// end inline asm
	// begin inline asm
	bar.sync 0;
	// end inline asm
	// begin inline asm
	{	
.reg .f64 data;
	ld.global.ca.f64 data, [%rd32772];
	}
	// end inline asm
	// begin inline asm
	bar.sync 0;
	// end inline asm
	// begin inline asm
	{	
.reg .f64 data;
	ld.global.ca.f64 data, [%rd32772];
	}
	// end inline asm
	// begin inline asm
	bar.sync 0;
	// end inline asm
	// begin inline asm
	{	
.reg .f64 data;
	ld.global.ca.f64 data, [%rd32772];
	}
	// end inline asm
	// begin inline asm
	bar.sync 0;
	// end inline asm
	// begin inline asm
	{	
.reg .f64 data;
	ld.global.ca.f64 data, [%rd32772];
	}
	// end inline asm
	// begin inline asm
	bar.sync 0;
	// end inline asm
	// begin inline asm
	{	
.reg .f64 data;
	ld.global.ca.f64 data, [%rd32772];
	}
	// end inline asm
	// begin inline asm
	bar.sync 0;
	// end inline asm
	// begin inline asm
	{	
.reg .f64 data;
	ld.global.ca.f64 data, [%rd32772];
	}
	// end inline asm
	// begin inline asm
	bar.sync 0;
	// end inline asm
	// begin inline asm
	{	
.reg .f64 data;
	ld.global.ca.f64 data, [%rd32772];
	}
	// end inline asm
	// begin inline asm
	bar.sync 0;
	// end inline asm
	// begin inline asm
	{	
.reg .f64 data;
	ld.global.ca.f64 data, [%rd32772];
	}
	// end inline asm
	// begin inline asm
	bar.sync 0;
	// end inline asm
	// begin inline asm
	{	
.reg .f64 data;
	ld.global.ca.f64 data, [%rd32772];
	}
	// end inline asm
	// begin inline asm
	bar.sync 0;
	// end inline asm
	// begin inline asm
	{	
.reg .f64 data;
	ld.global.ca.f64 data, [%rd32772];
	}
	// end inline asm
	// begin inline asm
	bar.sync 0;
	// end inline asm
	// begin inline asm
	{	
.reg .f64 data;
	ld.global.ca.f64 data, [%rd32772];
	}
	// end inline asm
	// begin inline asm
	bar.sync 0;
	// end inline asm
	// begin inline asm
	{	
.reg .f64 data;
	ld.global.ca.f64 data, [%rd32772];
	}
	// end inline asm
	// begin inline asm
	bar.sync 0;
	// end inline asm
	// begin inline asm
	{	
.reg .f64 data;
	ld.global.ca.f64 data, [%rd32772];
	}
	// end inline asm
	// begin inline asm
	bar.sync 0;
	// end inline asm
	// begin inline asm
	{	
.reg .f64 data;
	ld.global.ca.f64 data, [%rd32772];
	}
	// end inline asm
	// begin inline asm
	bar.sync 0;
	// end inline asm
	// begin inline asm
	{	
.reg .f64 data;
	ld.global.ca.f64 data, [%rd32772];
	}
	// end inline asm
	// begin inline asm
	bar.sync 0;
	// end inline asm
	// begin inline asm
	{	
.reg .f64 data;
	ld.global.ca.f64 data, [%rd32772];
	}
	// end inline asm
	// begin inline asm
	bar.sync 0;
	// end inline asm
	// begin inline asm
	{	
.reg .f64 data;
	ld.global.ca.f64 data, [%rd32772];
	}
	// end inline asm
	// begin inline asm
	bar.sync 0;
	// end inline asm
	// begin inline asm
	{	
.reg .f64 data;
	ld.global.ca.f64 data, [%rd32772];
	}
	// end inline asm
	// begin inline asm
	bar.sync 0;
	// end inline asm
	// begin inline asm
	{	
.reg .f64 data;
	ld.global.ca.f64 data, [%rd32772];
	}
	// end inline asm
	// begin inline asm
	bar.sync 0;
	// end inline asm
	// begin inline asm
	{	
.reg .f64 data;
	ld.global.ca.f64 data, [%rd32772];
	}
	// end inline asm
	// begin inline asm
	bar.sync 0;
	// end inline asm
	// begin inline asm
	{	
.reg .f64 data;
	ld.global.ca.f64 data, [%rd32772];
	}
	// end inline asm
	// begin inline asm
	bar.sync 0;
	// end inline asm
	// begin inline asm
	{	
.reg .f64 data;
	ld.global.ca.f64 data, [%rd32772];
	}
	// end inline asm
	// begin inline asm
	bar.sync 0;
	// end inline asm
	// begin inline asm
	{	
.reg .f64 data;
	ld.global.ca.f64 data, [%rd32772];
	}
	// end inline asm
	// begin inline asm
	bar.sync 0;
	// end inline asm
	// begin inline asm
	{	
.reg .f64 data;
	ld.global.ca.f64 data, [%rd32772];
	}
	// end inline asm
	// begin inline asm
	bar.sync 0;
	// end inline asm
	// begin inline asm
	{	
.reg .f64 data;
	ld.global.ca.f64 data, [%rd32772];
	}
	// end inline asm
	// begin inline asm
	bar.sync 0;
	// end inline asm
	// begin inline asm
	{	
.reg .f64 data;
	ld.global.ca.f64 data, [%rd32772];
	}
	// end inline asm
	// begin inline asm
	bar.sync 0;
	// end inline asm
	// begin inline asm
	{	
.reg .f64 data;
	ld.global.ca.f64 data, [%rd32772];
	}
	// end inline asm
	// begin inline asm
	bar.sync 0;
	// end inline asm
	// begin inline asm
	{	
.reg .f64 data;
	ld.global.ca.f64 data, [%rd32772];
	}
	// end inline asm
	// begin inline asm
	bar.sync 0;
	// end inline asm
	// begin inline asm
	{	
.reg .f64 data;
	ld.global.ca.f64 data, [%rd32772];
	}
	// end inline asm
	// begin inline asm
	bar.sync 0;
	// end inline asm
	// begin inline asm
	{	
.reg .f64 data;
	ld.global.ca.f64 data, [%rd32772];
	}
	// end inline asm
	// begin inline asm
	bar.sync 0;
	// end inline asm
	// begin inline asm
	{	
.reg .f64 data;
	ld.global.ca.f64 data, [%rd32772];
	}
	// end inline asm
	// begin inline asm
	bar.sync 0;
	// end inline asm
	// begin inline asm
	{	
.reg .f64 data;
	ld.global.ca.f64 data, [%rd32772];
	}
	// end inline asm
	// begin inline asm
	bar.sync 0;
	// end inline asm
	// begin inline asm
	{	
.reg .f64 data;
	ld.global.ca.f64 data, [%rd32772];
	}
	// end inline asm
	// begin inline asm
	bar.sync 0;
	// end inline asm
	// begin inline asm
	{	
.reg .f64 data;
	ld.global.ca.f64 data, [%rd32772];
	}
	// end inline asm
	// begin inline asm
	bar.sync 0;
	// end inline asm
	// begin inline asm
	{	
.reg .f64 data;
	ld.global.ca.f64 data, [%rd32772];
	}
	// end inline asm
	// begin inline asm
	bar.sync 0;
	// end inline asm
	// begin inline asm
	{	
.reg .f64 data;
	ld.global.ca.f64 data, [%rd32772];
	}
	// end inline asm
	// begin inline asm
	bar.sync 0;
	// end inline asm
	// begin inline asm
	{	
.reg .f64 data;
	ld.global.ca.f64 data, [%rd32772];
	}
	// end inline asm
	// begin inline asm
	bar.sync 0;
	// end inline asm
	// begin inline asm
	{	
.reg .f64 data;
	ld.global.ca.f64 data, [%rd32772];
	}
	// end inline asm
	// begin inline asm
	bar.sync 0;
	// end inline asm
	// begin inline asm
	{	
.reg .f64 data;
	ld.global.ca.f64 data, [%rd32772];
	}
	// end inline asm
	// begin inline asm
	bar.sync 0;
	// end inline asm
	// begin inline asm
	{	
.reg .f64 data;
	ld.global.ca.f64 data, [%rd32772];
	}
	// end inline asm
	// begin inline asm
	bar.sync 0;
	// end inline asm
	// begin inline asm
	{	
.reg .f64 data;
	ld.global.ca.f64 data, [%rd32772];
	}
	// end inline asm
	// begin inline asm
	bar.sync 0;
	// end inline asm
	// begin inline asm
	{	
.reg .f64 data;
	ld.global.ca.f64 data, [%rd32772];
	}
	// end inline asm
	// begin inline asm
	bar.sync 0;
	// end inline asm
	// begin inline asm
	{	
.reg .f64 data;
	ld.global.ca.f64 data, [%rd32772];
	}
	// end inline asm
	// begin inline asm
	bar.sync 0;
	// end inline asm
	// begin inline asm
	{	
.reg .f64 data;
	ld.global.ca.f64 data, [%rd32772];
	}
	// end inline asm
	// begin inline asm
	bar.sync 0;
	// end inline asm
	// begin inline asm
	{	
.reg .f64 data;
	ld.global.ca.f64 data, [%rd32772];
	}
	// end inline asm
	// begin inline asm
	bar.sync 0;
	// end inline asm
	// begin inline asm
	{	
.reg .f64 data;
	ld.global.ca.f64 data, [%rd32772];
	}
	// end inline asm
	// begin inline asm
	bar.sync 0;
	// end inline asm
	// begin inline asm
	{	
.reg .f64 data;
	ld.global.ca.f64 data, [%rd32772];
	}
	// end inline asm
	// begin inline asm
	bar.sync 0;
	// end inline asm
	// begin inline asm
	{	
.reg .f64 data;
	ld.global.ca.f64 data, [%rd32772];
	}
	// end inline asm
	// begin inline asm
	bar.sync 0;
	// end inline asm
	// begin inline asm
	{	
.reg .f64 data;
	ld.global.ca.f64 data, [%rd32772];
	}
	// end inline asm
	// begin inline asm
	bar.sync 0;
	// end inline asm
	// begin inline asm
	{	
.reg .f64 data;
	ld.global.ca.f64 data, [%rd32772];
	}
	// end inline asm
	// begin inline asm
	bar.sync 0;
	// end inline asm
	// begin inline asm
	{	
.reg .f64 data;
	ld.global.ca.f64 data, [%rd32772];
	}
	// end inline asm
	// begin inline asm
	bar.sync 0;
	// end inline asm
	// begin inline asm
	{	
.reg .f64 data;
	ld.global.ca.f64 data, [%rd32772];
	}
	// end inline asm
	// begin inline asm
	bar.sync 0;
	// end inline asm
	// begin inline asm
	{	
.reg .f64 data;
	ld.global.ca.f64 data, [%rd32772];
	}
	// end inline asm
	// begin inline asm
	bar.sync 0;
	// end inline asm
	// begin inline asm
	{	
.reg .f64 data;
	ld.global.ca.f64 data, [%rd32772];
	}
	// end inline asm
	// begin inline asm
	bar.sync 0;
	// end inline asm
	// begin inline asm
	{	
.reg .f64 data;
	ld.global.ca.f64 data, [%rd32772];
	}
	// end inline asm
	// begin inline asm
	bar.sync 0;
	// end inline asm
	// begin inline asm
	{	
.reg .f64 data;
	ld.global.ca.f64 data, [%rd32772];
	}
	// end inline asm
	// begin inline asm
	bar.sync 0;
	// end inline asm
	// begin inline asm
	{	
.reg .f64 data;
	ld.global.ca.f64 data, [%rd32772];
	}
	// end inline asm
	// begin inline asm
	bar.sync 0;
	// end inline asm
	// begin inline asm
	{	
.reg .f64 data;
	ld.global.ca.f64 data, [%rd32772];
	}
	// end inline asm
	// begin inline asm
	bar.sync 0;
	// end inline asm
	// begin inline asm
	{	
.reg .f64 data;
	ld.global.ca.f64 data, [%rd32772];
	}
	// end inline asm
	// begin inline asm
	bar.sync 0;
	// end inline asm
	// begin inline asm
	{	
.reg .f64 data;
	ld.global.ca.f64 data, [%rd32772];
	}
	// end inline asm
	// begin inline asm
	bar.sync 0;
	// end inline asm
	// begin inline asm
	{	
.reg .f64 data;
	ld.global.ca.f64 data, [%rd32772];
	}
	// end inline asm
	// begin inline asm
	bar.sync 0;
	// end inline asm
	// begin inline asm
	{	
.reg .f64 data;
	ld.global.ca.f64 data, [%rd32772];
	}
	// end inline asm
	// begin inline asm
	bar.sync 0;
	// end inline asm
	// begin inline asm
	{	
.reg .f64 data;
	ld.global.ca.f64 data, [%rd32772];
	}
	// end inline asm
	// begin inline asm
	bar.sync 0;
	// end inline asm
	// begin inline asm
	{	
.reg .f64 data;
	ld.global.ca.f64 data, [%rd32772];
	}
	// end inline asm
	// begin inline asm
	bar.sync 0;
	// end inline asm
	// begin inline asm
	{	
.reg .f64 data;
	ld.global.ca.f64 data, [%rd32772];
	}
	// end inline asm
	// begin inline asm
	bar.sync 0;
	// end inline asm
	// begin inline asm
	{	
.reg .f64 data;
	ld.global.ca.f64 data, [%rd32772];
	}
	// end inline asm
	// begin inline asm
	bar.sync 0;
	// end inline asm
	// begin inline asm
	{	
.reg .f64 data;
	ld.global.ca.f64 data, [%rd32772];
	}
	// end inline asm
	// begin inline asm
	bar.sync 0;
	// end inline asm
	// begin inline asm
	{	
.reg .f64 data;
	ld.global.ca.f64 data, [%rd32772];
	}
	// end inline asm
	// begin inline asm
	bar.sync 0;
	// end inline asm
	// begin inline asm
	{	
.reg .f64 data;
	ld.global.ca.f64 data, [%rd32772];
	}
	// end inline asm
	// begin inline asm
	bar.sync 0;
	// end inline asm
	// begin inline asm
	{	
.reg .f64 data;
	ld.global.ca.f64 data, [%rd32772];
	}
	// end inline asm
	// begin inline asm
	bar.sync 0;
	// end inline asm
	// begin inline asm
	{	
.reg .f64 data;
	ld.global.ca.f64 data, [%rd32772];
	}
	// end inline asm
	// begin inline asm
	bar.sync 0;
	// end inline asm
	// begin inline asm
	{	
.reg .f64 data;
	ld.global.ca.f64 data, [%rd32772];
	}
	// end inline asm
	// begin inline asm
	bar.sync 0;
	// end inline asm
	// begin inline asm
	{	
.reg .f64 data;
	ld.global.ca.f64 data, [%rd32772];
	}
	// end inline asm
	// begin inline asm
	bar.sync 0;
	// end inline asm
	// begin inline asm
	{	
.reg .f64 data;
	ld.global.ca.f64 data, [%rd32772];
	}
	// end inline asm
	// begin inline asm
	bar.sync 0;
	// end inline asm
	// begin inline asm
	{	
.reg .f64 data;
	ld.global.ca.f64 data, [%rd32772];
	}
	// end inline asm
	// begin inline asm
	bar.sync 0;
	// end inline asm
	// begin inline asm
	{	
.reg .f64 data;
	ld.global.ca.f64 data, [%rd32772];
	}
	// end inline asm
	// begin inline asm
	bar.sync 0;
	// end inline asm
	// begin inline asm
	{	
.reg .f64 data;
	ld.global.ca.f64 data, [%rd32772];
	}
	// end inline asm
	// begin inline asm
	bar.sync 0;
	// end inline asm
	// begin inline asm
	{	
.reg .f64 data;
	ld.global.ca.f64 data, [%rd32772];
	}
	// end inline asm
	// begin inline asm
	bar.sync 0;
	// end inline asm
	// begin inline asm
	{	
.reg .f64 data;
	ld.global.ca.f64 data, [%rd32772];
	}
	// end inline asm
	// begin inline asm
	bar.sync 0;
	// end inline asm
	// begin inline asm
	{	
.reg .f64 data;
	ld.global.ca.f64 data, [%rd32772];
	}
	// end inline asm
	// begin inline asm
	bar.sync 0;
	// end inline asm
	// begin inline asm
	{	
.reg .f64 data;
	ld.global.ca.f64 data, [%rd32772];
	}
	// end inline asm
	// begin inline asm
	bar.sync 0;
	// end inline asm
	// begin inline asm
	{	
.reg .f64 data;
	ld.global.ca.f64 data, [%rd32772];
	}
	// end inline asm
	// begin inline asm
	bar.sync 0;
	// end inline asm
	// begin inline asm
	{	
.reg .f64 data;
	ld.global.ca.f64 data, [%rd32772];
	}
	// end inline asm
	// begin inline asm
	bar.sync 0;
	// end inline asm
	// begin inline asm
	{	
.reg .f64 data;
	ld.global.ca.f64 data, [%rd32772];
	}
	// end inline asm
	// begin inline asm
	bar.sync 0;
	// end inline asm
	// begin inline asm
	{	
.reg .f64 data;
	ld.global.ca.f64 data, [%rd32772];
	}
	// end inline asm
	// begin inline asm
	bar.sync 0;
	// end inline asm
	// begin inline asm
	{	
.reg .f64 data;
	ld.global.ca.f64 data, [%rd32772];
	}
	// end inline asm
	// begin inline asm
	bar.sync 0;
	// end inline asm
	// begin inline asm
	{	
.reg .f64 data;
	ld.global.ca.f64 data, [%rd32772];
	}
	// end inline asm
	// begin inline asm
	bar.sync 0;
	// end inline asm
	// begin inline asm
	{	
.reg .f64 data;
	ld.global.ca.f64 data, [%rd32772];
	}
	// end inline asm
	// begin inline asm
	bar.sync 0;
	// end inline asm
	// begin inline asm
	{	
.reg .f64 data;
	ld.global.ca.f64 data, [%rd32772];
	}
	// end inline asm
	// begin inline asm
	bar.sync 0;
	// end inline asm
	// begin inline asm
	{	
.reg .f64 data;
	ld.global.ca.f64 data, [%rd32772];
	}
	// end inline asm
	// begin inline asm
	bar.sync 0;
	// end inline asm
	// begin inline asm
	{	
.reg .f64 data;
	ld.global.ca.f64 data, [%rd32772];
	}
	// end inline asm
	// begin inline asm
	bar.sync 0;
	// end inline asm
	// begin inline asm
	{	
.reg .f64 data;
	ld.global.ca.f64 data, [%rd32772];
	}
	// end inline asm
	// begin inline asm
	bar.sync 0;
	// end inline asm
	// begin inline asm
	{	
.reg .f64 data;
	ld.global.ca.f64 data, [%rd32772];
	}
	// end inline asm
	// begin inline asm
	bar.sync 0;
	// end inline asm
	// begin inline asm
	{	
.reg .f64 data;
	ld.global.ca.f64 data, [%rd32772];
	}
	// end inline asm
	// begin inline asm
	bar.sync 0;
	// end inline asm
	// begin inline asm
	{	
.reg .f64 data;
	ld.global.ca.f64 data, [%rd32772];
	}
	// end inline asm
	// begin inline asm
	bar.sync 0;
	// end inline asm
	// begin inline asm
	{	
.reg .f64 data;
	ld.global.ca.f64 data, [%rd32772];
	}
	// end inline asm
	// begin inline asm
	bar.sync 0;
	// end inline asm
	// begin inline asm
	{	
.reg .f64 data;
	ld.global.ca.f64 data, [%rd32772];
	}
	// end inline asm
	// begin inline asm
	bar.sync 0;
	// end inline asm
	// begin inline asm
	{	
.reg .f64 data;
	ld.global.ca.f64 data, [%rd32772];
	}
	// end inline asm
	// begin inline asm
	bar.sync 0;
	// end inline asm
	// begin inline asm
	{	
.reg .f64 data;
	ld.global.ca.f64 data, [%rd32772];
	}
	// end inline asm
	// begin inline asm
	bar.sync 0;
	// end inline asm
	// begin inline asm
	{	
.reg .f64 data;
	ld.global.ca.f64 data, [%rd32772];
	}
	// end inline asm
	// begin inline asm
	bar.sync 0;
	// end inline asm
	// begin inline asm
	{	
.reg .f64 data;
	ld.global.ca.f64 data, [%rd32772];
	}
	// end inline asm
	// begin inline asm
	bar.sync 0;
	// end inline asm
	// begin inline asm
	{	
.reg .f64 data;
	ld.global.ca.f64 data, [%rd32772];
	}
	// end inline asm
	// begin inline asm
	bar.sync 0;
	// end inline asm
	// begin inline asm
	{	
.reg .f64 data;
	ld.global.ca.f64 data, [%rd32772];
	}
	// end inline asm
	// begin inline asm
	bar.sync 0;
	// end inline asm
	// begin inline asm
	{	
.reg .f64 data;
	ld.global.ca.f64 data, [%rd32772];
	}
	// end inline asm
	// begin inline asm
	bar.sync 0;
	// end inline asm
	// begin inline asm
	{	
.reg .f64 data;
	ld.global.ca.f64 data, [%rd32772];
	}
	// end inline asm
	// begin inline asm
	bar.sync 0;
	// end inline asm
	// begin inline asm
	{	
.reg .f64 data;
	ld.global.ca.f64 data, [%rd32772];
	}
	// end inline asm
	// begin inline asm
	bar.sync 0;
	// end inline asm
	// begin inline asm
	{	
.reg .f64 data;
	ld.global.ca.f64 data, [%rd32772];
	}
	// end inline asm
	// begin inline asm
	bar.sync 0;
	// end inline asm
	// begin inline asm
	{	
.reg .f64 data;
	ld.global.ca.f64 data, [%rd32772];
	}
	// end inline asm
	// begin inline asm
	bar.sync 0;
	// end inline asm
	// begin inline asm
	{	
.reg .f64 data;
	ld.global.ca.f64 data, [%rd32772];
	}
	// end inline asm
	// begin inline asm
	bar.sync 0;
	// end inline asm
	// begin inline asm
	{	
.reg .f64 data;
	ld.global.ca.f64 data, [%rd32772];
	}
	// end inline asm
	// begin inline asm
	bar.sync 0;
	// end inline asm
	// begin inline asm
	{	
.reg .f64 data;
	ld.global.ca.f64 data, [%rd32772];
	}
	// end inline asm
	// begin inline asm
	bar.sync 0;
	// end inline asm
	// begin inline asm
	{	
.reg .f64 data;
	ld.global.ca.f64 data, [%rd32772];
	}
	// end inline asm
	// begin inline asm
	bar.sync 0;
	// end inline asm
	// begin inline asm
	{	
.reg .f64 data;
	ld.global.ca.f64 data, [%rd32772];
	}
	// end inline asm
	// begin inline asm
	bar.sync 0;
	// end inline asm
	// begin inline asm
	{	
.reg .f64 data;
	ld.global.ca.f64 data, [%rd32772];
	}
	// end inline asm
	// begin inline asm
	bar.sync 0;
	// end inline asm
	// begin inline asm
	{	
.reg .f64 data;
	ld.global.ca.f64 data, [%rd32772];
	}
	// end inline asm
	// begin inline asm
	bar.sync 0;
	// end inline asm
	// begin inline asm
	{	
.reg .f64 data;
	ld.global.ca.f64 data, [%rd32772];
	}
	// end inline asm
	// begin inline asm
	bar.sync 0;
	// end inline asm
	// begin inline asm
	{	
.reg .f64 data;
	ld.global.ca.f64 data, [%rd32772];
	}
	// end inline asm
	// begin inline asm
	bar.sync 0;
	// end inline asm
	// begin inline asm
	{	
.reg .f64 data;
	ld.global.ca.f64 data, [%rd32772];
	}
	// end inline asm
	// begin inline asm
	bar.sync 0;
	// end inline asm
	// begin inline asm
	{	
.reg .f64 data;
	ld.global.ca.f64 data, [%rd32772];
	}
	// end inline asm
	// begin inline asm
	bar.sync 0;
	// end inline asm
	// begin inline asm
	{	
.reg .f64 data;
	ld.global.ca.f64 data, [%rd32772];
	}
	// end inline asm
	// begin inline asm
	bar.sync 0;
	// end inline asm
	// begin inline asm
	{	
.reg .f64 data;
	ld.global.ca.f64 data, [%rd32772];
	}
	// end inline asm
	// begin inline asm
	bar.sync 0;
	// end inline asm
	// begin inline asm
	{	
.reg .f64 data;
	ld.global.ca.f64 data, [%rd32772];
	}
	// end inline asm
	// begin inline asm
	bar.sync 0;
	// end inline asm
	// begin inline asm
	{	
.reg .f64 data;
	ld.global.ca.f64 data, [%rd32772];
	}
	// end inline asm
	// begin inline asm
	bar.sync 0;
	// end inline asm
	// begin inline asm
	{	
.reg .f64 data;
	ld.global.ca.f64 data, [%rd32772];
	}
	// end inline asm
	// begin inline asm
	bar.sync 0;
	// end inline asm
	// begin inline asm
	{	
.reg .f64 data;
	ld.global.ca.f64 data, [%rd32772];
	}
	// end inline asm
	// begin inline asm
	bar.sync 0;
	// end inline asm
	// begin inline asm
	{	
.reg .f64 data;
	ld.global.ca.f64 data, [%rd32772];
	}
	// end inline asm
	// begin inline asm
	bar.sync 0;
	// end inline asm
	// begin inline asm
	{	
.reg .f64 data;
	ld.global.ca.f64 data, [%rd32772];
	}
	// end inline asm
	// begin inline asm
	bar.sync 0;
	// end inline asm
	// begin inline asm
	{	
.reg .f64 data;
	ld.global.ca.f64 data, [%rd32772];
	}
	// end inline asm
	// begin inline asm
	bar.sync 0;
	// end inline asm
	// begin inline asm
	{	
.reg .f64 data;
	ld.global.ca.f64 data, [%rd32772];
	}
	// end inline asm
	// begin inline asm
	bar.sync 0;
	// end inline asm
	// begin inline asm
	{	
.reg .f64 data;
	ld.global.ca.f64 data, [%rd32772];
	}
	// end inline asm
	// begin inline asm
	bar.sync 0;
	// end inline asm
	// begin inline asm
	{	
.reg .f64 data;
	ld.global.ca.f64 data, [%rd32772];
	}
	// end inline asm
	// begin inline asm
	bar.sync 0;
	// end inline asm
	// begin inline asm
	{	
.reg .f64 data;
	ld.global.ca.f64 data, [%rd32772];
	}
	// end inline asm
	// begin inline asm
	bar.sync 0;
	// end inline asm
	// begin inline asm
	{	
.reg .f64 data;
	ld.global.ca.f64 data, [%rd32772];
	}
	// end inline asm
	// begin inline asm
	bar.sync 0;
	// end inline asm
	// begin inline asm
	{	
.reg .f64 data;
	ld.global.ca.f64 data, [%rd32772];
	}
	// end inline asm
	// begin inline asm
	bar.sync 0;
	// end inline asm
	// begin inline asm
	{	
.reg .f64 data;
	ld.global.ca.f64 data, [%rd32772];
	}
	// end inline asm
	// begin inline asm
	bar.sync 0;
	// end inline asm
	// begin inline asm
	{	
.reg .f64 data;
	ld.global.ca.f64 data, [%rd32772];
	}
	// end inline asm
	// begin inline asm
	bar.sync 0;
	// end inline asm
	// begin inline asm
	{	
.reg .f64 data;
	ld.global.ca.f64 data, [%rd32772];
	}
	// end inline asm
	// begin inline asm
	bar.sync 0;
	// end inline asm
	// begin inline asm
	{	
.reg .f64 data;
	ld.global.ca.f64 data, [%rd32772];
	}
	// end inline asm
	// begin inline asm
	bar.sync 0;
	// end inline asm
	// begin inline asm
	{	
.reg .f64 data;
	ld.global.ca.f64 data, [%rd32772];
	}
	// end inline asm
	// begin inline asm
	bar.sync 0;
	// end inline asm
	// begin inline asm
	{	
.reg .f64 data;
	ld.global.ca.f64 data, [%rd32772];
	}
	// end inline asm
	// begin inline asm
	bar.sync 0;
	// end inline asm
	// begin inline asm
	{	
.reg .f64 data;
	ld.global.ca.f64 data, [%rd32772];
	}
	// end inline asm
	// begin inline asm
	bar.sync 0;
	// end inline asm
	// begin inline asm
	{	
.reg .f64 data;
	ld.global.ca.f64 data, [%rd32772];
	}
	// end inline asm
	// begin inline asm
	bar.sync 0;
	// end inline asm
	// begin inline asm
	{	
.reg .f64 data;
	ld.global.ca.f64 data, [%rd32772];
	}
	// end inline asm
	// begin inline asm
	bar.sync 0;
	// end inline asm
	// begin inline asm
	{	
.reg .f64 data;
	ld.global.ca.f64 data, [%rd32772];
	}
	// end inline asm
	// begin inline asm
	bar.sync 0;
	// end inline asm
	// begin inline asm
	{	
.reg .f64 data;
	ld.global.ca.f64 data, [%rd32772];
	}
	// end inline asm
	// begin inline asm
	bar.sync 0;
	// end inline asm
	// begin inline asm
	{	
.reg .f64 data;
	ld.global.ca.f64 data, [%rd32772];
	}
	// end inline asm
	// begin inline asm
	bar.sync 0;
	// end inline asm
	// begin inline asm
	{	
.reg .f64 data;
	ld.global.ca.f64 data, [%rd32772];
	}
	// end inline asm
	// begin inline asm
	bar.sync 0;
	// end inline asm
	// begin inline asm
	{	
.reg .f64 data;
	ld.global.ca.f64 data, [%rd32772];
	}
	// end inline asm
	// begin inline asm
	bar.sync 0;
	// end inline asm
	// begin inline asm
	{	
.reg .f64 data;
	ld.global.ca.f64 data, [%rd32772];
	}
	// end inline asm
	// begin inline asm
	bar.sync 0;
	// end inline asm
	// begin inline asm
	{	
.reg .f64 data;
	ld.global.ca.f64 data, [%rd32772];
	}
	// end inline asm
	// begin inline asm
	bar.sync 0;
	// end inline asm
	// begin inline asm
	{	
.reg .f64 data;
	ld.global.ca.f64 data, [%rd32772];
	}
	// end inline asm
	// begin inline asm
	bar.sync 0;
	// end inline asm
	// begin inline asm
	{	
.reg .f64 data;
	ld.global.ca.f64 data, [%rd32772];
	}
	// end inline asm
	// begin inline asm
	bar.sync 0;
	// end inline asm
	// begin inline asm
	{	
.reg .f64 data;
	ld.global.ca.f64 data, [%rd32772];
	}
	// end inline asm
	// begin inline asm
	bar.sync 0;
	// end inline asm
	// begin inline asm
	{	
.reg .f64 data;
	ld.global.ca.f64 data, [%rd32772];
	}
	// end inline asm
	// begin inline asm
	bar.sync 0;
	// end inline asm
	// begin inline asm
	{	
.reg .f64 data;
	ld.global.ca.f64 data, [%rd32772];
	}
	// end inline asm
	// begin inline asm
	bar.sync 0;
	// end inline asm
	// begin inline asm
	{	
.reg .f64 data;
	ld.global.ca.f64 data, [%rd32772];
	}
	// end inline asm
	// begin inline asm
	bar.sync 0;
	// end inline asm
	// begin inline asm
	{	
.reg .f64 data;
	ld.global.ca.f64 data, [%rd32772];
	}
	// end inline asm
	// begin inline asm
	bar.sync 0;
	// end inline asm
	// begin inline asm
	{	
.reg .f64 data;
	ld.global.ca.f64 data, [%rd32772];
	}
	// end inline asm
	// begin inline asm
	bar.sync 0;
	// end inline asm
	// begin inline asm
	{	
.reg .f64 data;
	ld.global.ca.f64 data, [%rd32772];
	}
	// end inline asm
	// begin inline asm
	bar.sync 0;
	// end inline asm
	// begin inline asm
	{	
.reg .f64 data;
	ld.global.ca.f64 data, [%rd32772];
	}
	// end inline asm
	// begin inline asm
	bar.sync 0;
	// end inline asm
	// begin inline asm
	{	
.reg .f64 data;
	ld.global.ca.f64 data, [%rd32772];
	}
	// end inline asm
	// begin inline asm
	bar.sync 0;
	// end inline asm
	// begin inline asm
	{	
.reg .f64 data;
	ld.global.ca.f64 data, [%rd32772];
	}
	// end inline asm
	// begin inline asm
	bar.sync 0;
	// end inline asm
	// begin inline asm
	{	
.reg .f64 data;
	ld.global.ca.f64 data, [%rd32772];
	}
	// end inline asm
	// begin inline asm
	bar.sync 0;
	// end inline asm
	// begin inline asm
	{	
.reg .f64 data;
	ld.global.ca.f64 data, [%rd32772];
	}
	// end inline asm
	// begin inline asm
	bar.sync 0;
	// end inline asm
	// begin inline asm
	{	
.reg .f64 data;
	ld.global.ca.f64 data, [%rd32772];
	}
	// end inline asm
	// begin inline asm
	bar.sync 0;
	// end inline asm
	// begin inline asm
	{	
.reg .f64 data;
	ld.global.ca.f64 data, [%rd32772];
	}
	// end inline asm
	// begin inline asm
	bar.sync 0;
	// end inline asm
	// begin inline asm
	{	
.reg .f64 data;
	ld.global.ca.f64 data, [%rd32772];
	}
	// end inline asm
	// begin inline asm
	bar.sync 0;
	// end inline asm
	// begin inline asm
	{	
.reg .f64 data;
	ld.global.ca.f64 data, [%rd32772];
	}
	// end inline asm
	// begin inline asm
	bar.sync 0;
	// end inline asm
	// begin inline asm
	{	
.reg .f64 data;
	ld.global.ca.f64 data, [%rd32772];
	}
	// end inline asm
	// begin inline asm
	bar.sync 0;
	// end inline asm
	// begin inline asm
	{	
.reg .f64 data;
	ld.global.ca.f64 data, [%rd32772];
	}
	// end inline asm
	// begin inline asm
	bar.sync 0;
	// end inline asm
	// begin inline asm
	{	
.reg .f64 data;
	ld.global.ca.f64 data, [%rd32772];
	}
	// end inline asm
	// begin inline asm
	bar.sync 0;
	// end inline asm
	// begin inline asm
	{	
.reg .f64 data;
	ld.global.ca.f64 data, [%rd32772];
	}
	// end inline asm
	// begin inline asm
	bar.sync 0;
	// end inline asm
	// begin inline asm
	{	
.reg .f64 data;
	ld.global.ca.f64 data, [%rd32772];
	}
	// end inline asm
	// begin inline asm
	bar.sync 0;
	// end inline asm
	// begin inline asm
	{	
.reg .f64 data;
	ld.global.ca.f64 data, [%rd32772];
	}
	// end inline asm
	// begin inline asm
	bar.sync 0;
	// end inline asm
	// begin inline asm
	{	
.reg .f64 data;
	ld.global.ca.f64 data, [%rd32772];
	}
	// end inline asm
	// begin inline asm
	bar.sync 0;
	// end inline asm
	// begin inline asm
	{	
.reg .f64 data;
	ld.global.ca.f64 data, [%rd32772];
	}
	// end inline asm
	// begin inline asm
	bar.sync 0;
	// end inline asm
	// begin inline asm
	{	
.reg .f64 data;
	ld.global.ca.f64 data, [%rd32772];
	}
	// end inline asm
	// begin inline asm
	bar.sync 0;
	// end inline asm
	// begin inline asm
	{	
.reg .f64 data;
	ld.global.ca.f64 data, [%rd32772];
	}
	// end inline asm
	// begin inline asm
	bar.sync 0;
	// end inline asm
	// begin inline asm
	{	
.reg .f64 data;
	ld.global.ca.f64 data, [%rd32772];
	}
	// end inline asm
	// begin inline asm
	bar.sync 0;
	// end inline asm
	// begin inline asm
	{	
.reg .f64 data;
	ld.global.ca.f64 data, [%rd32772];
	}
	// end inline asm
	// begin inline asm
	bar.sync 0;
	// end inline asm
	// begin inline asm
	{	
.reg .f64 data;
	ld.global.ca.f64 data, [%rd32772];
	}
	// end inline asm
	// begin inline asm
	bar.sync 0;
	// end inline asm
	// begin inline asm
	{	
.reg .f64 data;
	ld.global.ca.f64 data, [%rd32772];
	}
	// end inline asm
	// begin inline asm
	bar.sync 0;
	// end inline asm
	// begin inline asm
	{	
.reg .f64 data;
	ld.global.ca.f64 data, [%rd32772];
	}
	// end inline asm
	// begin inline asm
	bar.sync 0;
	// end inline asm
	// begin inline asm
	{	
.reg .f64 data;
	ld.global.ca.f64 data, [%rd32772];
	}
	// end inline asm
	// begin inline asm
	bar.sync 0;
	// end inline asm
	// begin inline asm
	{	
.reg .f64 data;
	ld.global.ca.f64 data, [%rd32772];
	}
	// end inline asm
	// begin inline asm
	bar.sync 0;
	// end inline asm
	// begin inline asm
	{	
.reg .f64 data;
	ld.global.ca.f64 data, [%rd32772];
	}
	// end inline asm
	// begin inline asm
	bar.sync 0;
	// end inline asm
	// begin inline asm
	{	
.reg .f64 data;
	ld.global.ca.f64 data, [%rd32772];
	}
	// end inline asm
	// begin inline asm
	bar.sync 0;
	// end inline asm
	// begin inline asm
	{	
.reg .f64 data;
	ld.global.ca.f64 data, [%rd32772];
	}
	// end inline asm
	// begin inline asm
	bar.sync 0;
	// end inline asm
	// begin inline asm
	{	
.reg .f64 data;
	ld.global.ca.f64 data, [%rd32772];
	}
	// end inline asm
	// begin inline asm
	bar.sync 0;
	// end inline asm
	// begin inline asm
	{	
.reg .f64 data;
	ld.global.ca.f64 data, [%rd32772];
	}
	// end inline asm
	// begin inline asm
	bar.sync 0;
	// end inline asm
	// begin inline asm
	{	
.reg .f64 data;
	ld.global.ca.f64 data, [%rd32772];
	}
	// end inline asm
	// begin inline asm
	bar.sync 0;
	// end inline asm
	// begin inline asm
	{	
.reg .f64 data;
	ld.global.ca.f64 data, [%rd32772];
	}
	// end inline asm
	// begin inline asm
	bar.sync 0;
	// end inline asm
	// begin inline asm
	{	
.reg .f64 data;
	ld.global.ca.f64 data, [%rd32772];
	}
	// end inline asm
	// begin inline asm
	bar.sync 0;
	// end inline asm
	// begin inline asm
	{	
.reg .f64 data;
	ld.global.ca.f64 data, [%rd32772];
	}
	// end inline asm
	// begin inline asm
	bar.sync 0;
	// end inline asm
	// begin inline asm
	{	
.reg .f64 data;
	ld.global.ca.f64 data, [%rd32772];
	}
	// end inline asm
	// begin inline asm
	bar.sync 0;
	// end inline asm
	// begin inline asm
	{	
.reg .f64 data;
	ld.global.ca.f64 data, [%rd32772];
	}
	// end inline asm
	// begin inline asm
	bar.sync 0;
	// end inline asm
	// begin inline asm
	{	
.reg .f64 data;
	ld.global.ca.f64 data, [%rd32772];
	}
	// end inline asm
	// begin inline asm
	bar.sync 0;
	// end inline asm
	// begin inline asm
	{	
.reg .f64 data;
	ld.global.ca.f64 data, [%rd32772];
	}
	// end inline asm
	// begin inline asm
	bar.sync 0;
	// end inline asm
	// begin inline asm
	{	
.reg .f64 data;
	ld.global.ca.f64 data, [%rd32772];
	}
	// end inline asm
	// begin inline asm
	bar.sync 0;
	// end inline asm
	// begin inline asm
	{	
.reg .f64 data;
	ld.global.ca.f64 data, [%rd32772];
	}
	// end inline asm
	// begin inline asm
	bar.sync 0;
	// end inline asm
	// begin inline asm
	{	
.reg .f64 data;
	ld.global.ca.f64 data, [%rd32772];
	}
	// end inline asm
	// begin inline asm
	bar.sync 0;
	// end inline asm
	// begin inline asm
	{	
.reg .f64 data;
	ld.global.ca.f64 data, [%rd32772];
	}
	// end inline asm
	// begin inline asm
	bar.sync 0;
	// end inline asm
	// begin inline asm
	{	
.reg .f64 data;
	ld.global.ca.f64 data, [%rd32772];
	}
	// end inline asm
	// begin inline asm
	bar.sync 0;
	// end inline asm
	// begin inline asm
	{	
.reg .f64 data;
	ld.global.ca.f64 data, [%rd32772];
	}
	// end inline asm
	// begin inline asm
	bar.sync 0;
	// end inline asm
	// begin inline asm
	{	
.reg .f64 data;
	ld.global.ca.f64 data, [%rd32772];
	}
	// end inline asm
	// begin inline asm
	bar.sync 0;
	// end inline asm
	// begin inline asm
	{	
.reg .f64 data;
	ld.global.ca.f64 data, [%rd32772];
	}
	// end inline asm
	// begin inline asm
	bar.sync 0;
	// end inline asm
	// begin inline asm
	{	
.reg .f64 data;
	ld.global.ca.f64 data, [%rd32772];
	}
	// end inline asm
	// begin inline asm
	bar.sync 0;
	// end inline asm
	// begin inline asm
	{	
.reg .f64 data;
	ld.global.ca.f64 data, [%rd32772];
	}
	// end inline asm
	// begin inline asm
	bar.sync 0;
	// end inline asm
	// begin inline asm
	{	
.reg .f64 data;
	ld.global.ca.f64 data, [%rd32772];
	}
	// end inline asm
	// begin inline asm
	bar.sync 0;
	// end inline asm
	// begin inline asm
	{	
.reg .f64 data;
	ld.global.ca.f64 data, [%rd32772];
	}
	// end inline asm
	// begin inline asm
	bar.sync 0;
	// end inline asm
	// begin inline asm
	{	
.reg .f64 data;
	ld.global.ca.f64 data, [%rd32772];
	}
	// end inline asm
	// begin inline asm
	bar.sync 0;
	// end inline asm
	// begin inline asm
	{	
.reg .f64 data;
	ld.global.ca.f64 data, [%rd32772];
	}
	// end inline asm
	// begin inline asm
	bar.sync 0;
	// end inline asm
	// begin inline asm
	{	
.reg .f64 data;
	ld.global.ca.f64 data, [%rd32772];
	}
	// end inline asm
	// begin inline asm
	bar.sync 0;
	// end inline asm
	// begin inline asm
	{	
.reg .f64 data;
	ld.global.ca.f64 data, [%rd32772];
	}
	// end inline asm
	// begin inline asm
	bar.sync 0;
	// end inline asm
	// begin inline asm
	{	
.reg .f64 data;
	ld.global.ca.f64 data, [%rd32772];
	}
	// end inline asm
	// begin inline asm
	bar.sync 0;
	// end inline asm
	// begin inline asm
	{	
.reg .f64 data;
	ld.global.ca.f64 data, [%rd32772];
	}
	// end inline asm
	// begin inline asm
	bar.sync 0;
	// end inline asm
	// begin inline asm
	{	
.reg .f64 data;
	ld.global.ca.f64 data, [%rd32772];
	}
	// end inline asm
	// begin inline asm
	bar.sync 0;
	// end inline asm
	// begin inline asm
	{	
.reg .f64 data;
	ld.global.ca.f64 data, [%rd32772];
	}
	// end inline asm
	// begin inline asm
	bar.sync 0;
	// end inline asm
	// begin inline asm
	{	
.reg .f64 data;
	ld.global.ca.f64 data, [%rd32772];
	}
	// end inline asm
	// begin inline asm
	bar.sync 0;
	// end inline asm
	// begin inline asm
	{	
.reg .f64 data;
	ld.global.ca.f64 data, [%rd32772];
	}
	// end inline asm
	// begin inline asm
	bar.sync 0;
	// end inline asm
	// begin inline asm
	{	
.reg .f64 data;
	ld.global.ca.f64 data, [%rd32772];
	}
	// end inline asm
	// begin inline asm
	bar.sync 0;
	// end inline asm
	// begin inline asm
	{	
.reg .f64 data;
	ld.global.ca.f64 data, [%rd32772];
	}
	// end inline asm
	// begin inline asm
	bar.sync 0;
	// end inline asm
	// begin inline asm
	{	
.reg .f64 data;
	ld.global.ca.f64 data, [%rd32772];
	}
	// end inline asm
	// begin inline asm
	bar.sync 0;
	// end inline asm
	// begin inline asm
	{	
.reg .f64 data;
	ld.global.ca.f64 data, [%rd32772];
	}
	// end inline asm
	// begin inline asm
	bar.sync 0;
	// end inline asm
	// begin inline asm
	{	
.reg .f64 data;
	ld.global.ca.f64 data, [%rd32772];
	}
	// end inline asm
	// begin inline asm
	bar.sync 0;
	// end inline asm
	// begin inline asm
	{	
.reg .f64 data;
	ld.global.ca.f64 data, [%rd32772];
	}
	// end inline asm
	// begin inline asm
	bar.sync 0;
	// end inline asm
	// begin inline asm
	{	
.reg .f64 data;
	ld.global.ca.f64 data, [%rd32772];
	}
	// end inline asm
	// begin inline asm
	bar.sync 0;
	// end inline asm
	// begin inline asm
	{	
.reg .f64 data;
	ld.global.ca.f64 data, [%rd32772];
	}
	// end inline asm
	// begin inline asm
	bar.sync 0;
	// end inline asm
	// begin inline asm
	{	
.reg .f64 data;
	ld.global.ca.f64 data, [%rd32772];
	}
	// end inline asm
	// begin inline asm
	bar.sync 0;
	// end inline asm
	// begin inline asm
	{	
.reg .f64 data;
	ld.global.ca.f64 data, [%rd32772];
	}
	// end inline asm
	// begin inline asm
	bar.sync 0;
	// end inline asm
	// begin inline asm
	{	
.reg .f64 data;
	ld.global.ca.f64 data, [%rd32772];
	}
	// end inline asm
	// begin inline asm
	bar.sync 0;
	// end inline asm
	// begin inline asm
	{	
.reg .f64 data;
	ld.global.ca.f64 data, [%rd32772];
	}
	// end inline asm
	// begin inline asm
	bar.sync 0;
	// end inline asm
	// begin inline asm
	{	
.reg .f64 data;
	ld.global.ca.f64 data, [%rd32772];
	}
	// end inline asm
	// begin inline asm
	bar.sync 0;
	// end inline asm
	// begin inline asm
	{	
.reg .f64 data;
	ld.global.ca.f64 data, [%rd32772];
	}
	// end inline asm
	// begin inline asm
	bar.sync 0;
	// end inline asm
	// begin inline asm
	{	
.reg .f64 data;
	ld.global.ca.f64 data, [%rd32772];
	}
	// end inline asm
	// begin inline asm
	bar.sync 0;
	// end inline asm
	// begin inline asm
	{	
.reg .f64 data;
	ld.global.ca.f64 data, [%rd32772];
	}
	// end inline asm
	// begin inline asm
	bar.sync 0;
	// end inline asm
	// begin inline asm
	{	
.reg .f64 data;
	ld.global.ca.f64 data, [%rd32772];
	}
	// end inline asm
	// begin inline asm
	bar.sync 0;
	// end inline asm
	// begin inline asm
	{	
.reg .f64 data;
	ld.global.ca.f64 data, [%rd32772];
	}
	// end inline asm
	// begin inline asm
	bar.sync 0;
	// end inline asm
	// begin inline asm
	{	
.reg .f64 data;
	ld.global.ca.f64 data, [%rd32772];
	}
	// end inline asm
	// begin inline asm
	bar.sync 0;
	// end inline asm
	// begin inline asm
	{	
.reg .f64 data;
	ld.global.ca.f64 data, [%rd32772];
	}
	// end inline asm
	// begin inline asm
	bar.sync 0;
	// end inline asm
	// begin inline asm
	{	
.reg .f64 data;
	ld.global.ca.f64 data, [%rd32772];
	}
	// end inline asm
	// begin inline asm
	bar.sync 0;
	// end inline asm
	// begin inline asm
	{	
.reg .f64 data;
	ld.global.ca.f64 data, [%rd32772];
	}
	// end inline asm
	// begin inline asm
	bar.sync 0;
	// end inline asm
	// begin inline asm
	{	
.reg .f64 data;
	ld.global.ca.f64 data, [%rd32772];
	}
	// end inline asm
	// begin inline asm
	bar.sync 0;
	// end inline asm
	// begin inline asm
	{	
.reg .f64 data;
	ld.global.ca.f64 data, [%rd32772];
	}
	// end inline asm
	// begin inline asm
	bar.sync 0;
	// end inline asm
	// begin inline asm
	{	
.reg .f64 data;
	ld.global.ca.f64 data, [%rd32772];
	}
	// end inline asm
	// begin inline asm
	bar.sync 0;
	// end inline asm
	// begin inline asm
	{	
.reg .f64 data;
	ld.global.ca.f64 data, [%rd32772];
	}
	// end inline asm
	// begin inline asm
	bar.sync 0;
	// end inline asm
	// begin inline asm
	{	
.reg .f64 data;
	ld.global.ca.f64 data, [%rd32772];
	}
	// end inline asm
	// begin inline asm
	bar.sync 0;
	// end inline asm
	// begin inline asm
	{	
.reg .f64 data;
	ld.global.ca.f64 data, [%rd32772];
	}
	// end inline asm
	// begin inline asm
	bar.sync 0;
	// end inline asm
	// begin inline asm
	{	
.reg .f64 data;
	ld.global.ca.f64 data, [%rd32772];
	}
	// end inline asm
	// begin inline asm
	bar.sync 0;
	// end inline asm
	// begin inline asm
	{	
.reg .f64 data;
	ld.global.ca.f64 data, [%rd32772];
	}
	// end inline asm
	// begin inline asm
	bar.sync 0;
	// end inline asm
	// begin inline asm
	{	
.reg .f64 data;
	ld.global.ca.f64 data, [%rd32772];
	}
	// end inline asm
	// begin inline asm
	bar.sync 0;
	// end inline asm
	// begin inline asm
	{	
.reg .f64 data;
	ld.global.ca.f64 data, [%rd32772];
	}
	// end inline asm
	// begin inline asm
	bar.sync 0;
	// end inline asm
	// begin inline asm
	{	
.reg .f64 data;
	ld.global.ca.f64 data, [%rd32772];
	}
	// end inline asm
	// begin inline asm
	bar.sync 0;
	// end inline asm
	// begin inline asm
	{	
.reg .f64 data;
	ld.global.ca.f64 data, [%rd32772];
	}
	// end inline asm
	// begin inline asm
	bar.sync 0;
	// end inline asm
	// begin inline asm
	{	
.reg .f64 data;
	ld.global.ca.f64 data, [%rd32772];
	}
	// end inline asm
	// begin inline asm
	bar.sync 0;
	// end inline asm
	// begin inline asm
	{	
.reg .f64 data;
	ld.global.ca.f64 data, [%rd32772];
	}
	// end inline asm
	// begin inline asm
	bar.sync 0;
	// end inline asm
	// begin inline asm
	{	
.reg .f64 data;
	ld.global.ca.f64 data, [%rd32772];
	}
	// end inline asm
	// begin inline asm
	bar.sync 0;
	// end inline asm
	// begin inline asm
	{	
.reg .f64 data;
	ld.global.ca.f64 data, [%rd32772];
	}
	// end inline asm
	// begin inline asm
	bar.sync 0;
	// end inline asm
	// begin inline asm
	{	
.reg .f64 data;
	ld.global.ca.f64 data, [%rd32772];
	}
	// end inline asm
	// begin inline asm
	bar.sync 0;
	// end inline asm
	// begin inline asm
	{	
.reg .f64 data;
	ld.global.ca.f64 data, [%rd32772];
	}
	// end inline asm
	// begin inline asm
	bar.sync 0;
	// end inline asm
	// begin inline asm
	{	
.reg .f64 data;
	ld.global.ca.f64 data, [%rd32772];
	}
	// end inline asm
	// begin inline asm
	bar.sync 0;
	// end inline asm
	// begin inline asm
	{	
.reg .f64 data;
	ld.global.ca.f64 data, [%rd32772];
	}
	// end inline asm
	// begin inline asm
	bar.sync 0;
	// end inline asm
	// begin inline asm
	{	
.reg .f64 data;
	ld.global.ca.f64 data, [%rd32772];
	}
	// end inline asm
	// begin inline asm
	bar.sync 0;
	// end inline asm
	// begin inline asm
	{	
.reg .f64 data;
	ld.global.ca.f64 data, [%rd32772];
	}
	// end inline asm
	// begin inline asm
	bar.sync 0;
	// end inline asm
	// begin inline asm
	{	
.reg .f64 data;
	ld.global.ca.f64 data, [%rd32772];
	}
	// end inline asm
	// begin inline asm
	bar.sync 0;
	// end inline asm
	// begin inline asm
	{	
.reg .f64 data;
	ld.global.ca.f64 data, [%rd32772];
	}
	// end inline asm
	// begin inline asm
	bar.sync 0;
	// end inline asm
	// begin inline asm
	{	
.reg .f64 data;
	ld.global.ca.f64 data, [%rd32772];
	}
	// end inline asm
	// begin inline asm
	bar.sync 0;
	// end inline asm
	// begin inline asm
	{	
.reg .f64 data;
	ld.global.ca.f64 data, [%rd32772];
	}
	// end inline asm
	// begin inline asm
	bar.sync 0;
	// end inline asm
	// begin inline asm
	{	
.reg .f64 data;
	ld.global.ca.f64 data, [%rd32772];
	}
	// end inline asm
	// begin inline asm
	bar.sync 0;
	// end inline asm
	// begin inline asm
	{	
.reg .f64 data;
	ld.global.ca.f64 data, [%rd32772];
	}
	// end inline asm
	// begin inline asm
	bar.sync 0;
	// end inline asm
	// begin inline asm
	{	
.reg .f64 data;
	ld.global.ca.f64 data, [%rd32772];
	}
	// end inline asm
	// begin inline asm
	bar.sync 0;
	// end inline asm
	// begin inline asm
	{	
.reg .f64 data;
	ld.global.ca.f64 data, [%rd32772];
	}
	// end inline asm
	// begin inline asm
	bar.sync 0;
	// end inline asm
	// begin inline asm
	{	
.reg .f64 data;
	ld.global.ca.f64 data, [%rd32772];
	}
	// end inline asm
	// begin inline asm
	bar.sync 0;
	// end inline asm
	// begin inline asm
	{	
.reg .f64 data;
	ld.global.ca.f64 data, [%rd32772];
	}
	// end inline asm
	// begin inline asm
	bar.sync 0;
	// end inline asm
	// begin inline asm
	{	
.reg .f64 data;
	ld.global.ca.f64 data, [%rd32772];
	}
	// end inline asm
	// begin inline asm
	bar.sync 0;
	// end inline asm
	// begin inline asm
	{	
.reg .f64 data;
	ld.global.ca.f64 data, [%rd32772];
	}
	// end inline asm
	// begin inline asm
	bar.sync 0;
	// end inline asm
	// begin inline asm
	{	
.reg .f64 data;
	ld.global.ca.f64 data, [%rd32772];
	}
	// end inline asm
	// begin inline asm
	bar.sync 0;
	// end inline asm
	// begin inline asm
	{	
.reg .f64 data;
	ld.global.ca.f64 data, [%rd32772];
	}
	// end inline asm
	// begin inline asm
	bar.sync 0;
	// end inline asm
	// begin inline asm
	{	
.reg .f64 data;
	ld.global.ca.f64 data, [%rd32772];
	}
	// end inline asm
	// begin inline asm
	bar.sync 0;
	// end inline asm
	// begin inline asm
	{	
.reg .f64 data;
	ld.global.ca.f64 data, [%rd32772];
	}
	// end inline asm
	// begin inline asm
	bar.sync 0;
	// end inline asm
	// begin inline asm
	{	
.reg .f64 data;
	ld.global.ca.f64 data, [%rd32772];
	}
	// end inline asm
	// begin inline asm
	bar.sync 0;
	// end inline asm
	// begin inline asm
	{	
.reg .f64 data;
	ld.global.ca.f64 data, [%rd32772];
	}
	// end inline asm
	// begin inline asm
	bar.sync 0;
	// end inline asm
	// begin inline asm
	{	
.reg .f64 data;
	ld.global.ca.f64 data, [%rd32772];
	}
	// end inline asm
	// begin inline asm
	bar.sync 0;
	// end inline asm
	// begin inline asm
	{	
.reg .f64 data;
	ld.global.ca.f64 data, [%rd32772];
	}
	// end inline asm
	// begin inline asm
	bar.sync 0;
	// end inline asm
	// begin inline asm
	{	
.reg .f64 data;
	ld.global.ca.f64 data, [%rd32772];
	}
	// end inline asm
	// begin inline asm
	bar.sync 0;
	// end inline asm
	// begin inline asm
	{	
.reg .f64 data;
	ld.global.ca.f64 data, [%rd32772];
	}
	// end inline asm
	// begin inline asm
	bar.sync 0;
	// end inline asm
	// begin inline asm
	{	
.reg .f64 data;
	ld.global.ca.f64 data, [%rd32772];
	}
	// end inline asm
	// begin inline asm
	bar.sync 0;
	// end inline asm
	// begin inline asm
	{	
.reg .f64 data;
	ld.global.ca.f64 data, [%rd32772];
	}
	// end inline asm
	// begin inline asm
	bar.sync 0;
	// end inline asm
	// begin inline asm
	{	
.reg .f64 data;
	ld.global.ca.f64 data, [%rd32772];
	}
	// end inline asm
	// begin inline asm
	bar.sync 0;
	// end inline asm
	// begin inline asm
	{	
.reg .f64 data;
	ld.global.ca.f64 data, [%rd32772];
	}
	// end inline asm
	// begin inline asm
	bar.sync 0;
	// end inline asm
	// begin inline asm
	{	
.reg .f64 data;
	ld.global.ca.f64 data, [%rd32772];
	}
	// end inline asm
	// begin inline asm
	bar.sync 0;
	// end inline asm
	// begin inline asm
	{	
.reg .f64 data;
	ld.global.ca.f64 data, [%rd32772];
	}
	// end inline asm
	// begin inline asm
	bar.sync 0;
	// end inline asm
	// begin inline asm
	{	
.reg .f64 data;
	ld.global.ca.f64 data, [%rd32772];
	}
	// end inline asm
	// begin inline asm
	bar.sync 0;
	// end inline asm
	// begin inline asm
	{	
.reg .f64 data;
	ld.global.ca.f64 data, [%rd32772];
	}
	// end inline asm
	// begin inline asm
	bar.sync 0;
	// end inline asm
	// begin inline asm
	{	
.reg .f64 data;
	ld.global.ca.f64 data, [%rd32772];
	}
	// end inline asm
	// begin inline asm
	bar.sync 0;
	// end inline asm
	// begin inline asm
	{	
.reg .f64 data;
	ld.global.ca.f64 data, [%rd32772];
	}
	// end inline asm
	// begin inline asm
	bar.sync 0;
	// end inline asm
	// begin inline asm
	{	
.reg .f64 data;
	ld.global.ca.f64 data, [%rd32772];
	}
	// end inline asm
	// begin inline asm
	bar.sync 0;
	// end inline asm
	// begin inline asm
	{	
.reg .f64 data;
	ld.global.ca.f64 data, [%rd32772];
	}
	// end inline asm
	// begin inline asm
	bar.sync 0;
	// end inline asm
	// begin inline asm
	{	
.reg .f64 data;
	ld.global.ca.f64 data, [%rd32772];
	}
	// end inline asm
	// begin inline asm
	bar.sync 0;
	// end inline asm
	// begin inline asm
	{	
.reg .f64 data;
	ld.global.ca.f64 data, [%rd32772];
	}
	// end inline asm
	// begin inline asm
	bar.sync 0;
	// end inline asm
	// begin inline asm
	{	
.reg .f64 data;
	ld.global.ca.f64 data, [%rd32772];
	}
	// end inline asm
	// begin inline asm
	bar.sync 0;
	// end inline asm
	// begin inline asm
	{	
.reg .f64 data;
	ld.global.ca.f64 data, [%rd32772];
	}
	// end inline asm
	// begin inline asm
	bar.sync 0;
	// end inline asm
	// begin inline asm
	{	
.reg .f64 data;
	ld.global.ca.f64 data, [%rd32772];
	}
	// end inline asm
	// begin inline asm
	bar.sync 0;
	// end inline asm
	// begin inline asm
	{	
.reg .f64 data;
	ld.global.ca.f64 data, [%rd32772];
	}
	// end inline asm
	// begin inline asm
	bar.sync 0;
	// end inline asm
	// begin inline asm
	{	
.reg .f64 data;
	ld.global.ca.f64 data, [%rd32772];
	}
	// end inline asm
	// begin inline asm
	bar.sync 0;
	// end inline asm
	// begin inline asm
	{	
.reg .f64 data;
	ld.global.ca.f64 data, [%rd32772];
	}
	// end inline asm
	// begin inline asm
	bar.sync 0;
	// end inline asm
	// begin inline asm
	{	
.reg .f64 data;
	ld.global.ca.f64 data, [%rd32772];
	}
	// end inline asm
	// begin inline asm
	bar.sync 0;
	// end inline asm
	// begin inline asm
	{	
.reg .f64 data;
	ld.global.ca.f64 data, [%rd32772];
	}
	// end inline asm
	// begin inline asm
	bar.sync 0;
	// end inline asm
	// begin inline asm
	{	
.reg .f64 data;
	ld.global.ca.f64 data, [%rd32772];
	}
	// end inline asm
	// begin inline asm
	bar.sync 0;
	// end inline asm
	// begin inline asm
	{	
.reg .f64 data;
	ld.global.ca.f64 data, [%rd32772];
	}
	// end inline asm
	// begin inline asm
	bar.sync 0;
	// end inline asm
	// begin inline asm
	{	
.reg .f64 data;
	ld.global.ca.f64 data, [%rd32772];
	}
	// end inline asm
	// begin inline asm
	bar.sync 0;
	// end inline asm
	// begin inline asm
	{	
.reg .f64 data;
	ld.global.ca.f64 data, [%rd32772];
	}
	// end inline asm
	// begin inline asm
	bar.sync 0;
	// end inline asm
	// begin inline asm
	{	
.reg .f64 data;
	ld.global.ca.f64 data, [%rd32772];
	}
	// end inline asm
	// begin inline asm
	bar.sync 0;
	// end inline asm
	// begin inline asm
	{	
.reg .f64 data;
	ld.global.ca.f64 data, [%rd32772];
	}
	// end inline asm
	// begin inline asm
	bar.sync 0;
	// end inline asm
	// begin inline asm
	{	
.reg .f64 data;
	ld.global.ca.f64 data, [%rd32772];
	}
	// end inline asm
	// begin inline asm
	bar.sync 0;
	// end inline asm
	// begin inline asm
	{	
.reg .f64 data;
	ld.global.ca.f64 data, [%rd32772];
	}
	// end inline asm
	// begin inline asm
	bar.sync 0;
	// end inline asm
	// begin inline asm
	{	
.reg .f64 data;
	ld.global.ca.f64 data, [%rd32772];
	}
	// end inline asm
	// begin inline asm
	bar.sync 0;
	// end inline asm
	// begin inline asm
	{	
.reg .f64 data;
	ld.global.ca.f64 data, [%rd32772];
	}
	// end inline asm
	// begin inline asm
	bar.sync 0;
	// end inline asm
	// begin inline asm
	{	
.reg .f64 data;
	ld.global.ca.f64 data, [%rd32772];
	}
	// end inline asm
	// begin inline asm
	bar.sync 0;
	// end inline asm
	// begin inline asm
	{	
.reg .f64 data;
	ld.global.ca.f64 data, [%rd32772];
	}
	// end inline asm
	// begin inline asm
	bar.sync 0;
	// end inline asm
	// begin inline asm
	{	
.reg .f64 data;
	ld.global.ca.f64 data, [%rd32772];
	}
	// end inline asm
	// begin inline asm
	bar.sync 0;
	// end inline asm
	// begin inline asm
	{	
.reg .f64 data;
	ld.global.ca.f64 data, [%rd32772];
	}
	// end inline asm
	// begin inline asm
	bar.sync 0;
	// end inline asm
	// begin inline asm
	{	
.reg .f64 data;
	ld.global.ca.f64 data, [%rd32772];
	}
	// end inline asm
	// begin inline asm
	bar.sync 0;
	// end inline asm
	// begin inline asm
	{	
.reg .f64 data;
	ld.global.ca.f64 data, [%rd32772];
	}
	// end inline asm
	// begin inline asm
	bar.sync 0;
	// end inline asm
	// begin inline asm
	{	
.reg .f64 data;
	ld.global.ca.f64 data, [%rd32772];
	}
	// end inline asm
	// begin inline asm
	bar.sync 0;
	// end inline asm
	// begin inline asm
	{	
.reg .f64 data;
	ld.global.ca.f64 data, [%rd32772];
	}
	// end inline asm
	// begin inline asm
	bar.sync 0;
	// end inline asm
	// begin inline asm
	{	
.reg .f64 data;
	ld.global.ca.f64 data, [%rd32772];
	}
	// end inline asm
	// begin inline asm
	bar.sync 0;
	// end inline asm
	// begin inline asm
	{	
.reg .f64 data;
	ld.global.ca.f64 data, [%rd32772];
	}
	// end inline asm
	// begin inline asm
	bar.sync 0;
	// end inline asm
	// begin inline asm
	{	
.reg .f64 data;
	ld.global.ca.f64 data, [%rd32772];
	}
	// end inline asm
	// begin inline asm
	bar.sync 0;
	// end inline asm
	// begin inline asm
	{	
.reg .f64 data;
	ld.global.ca.f64 data, [%rd32772];
	}
	// end inline asm
	// begin inline asm
	bar.sync 0;
	// end inline asm
	// begin inline asm
	{	
.reg .f64 data;
	ld.global.ca.f64 data, [%rd32772];
	}
	// end inline asm
	// begin inline asm
	bar.sync 0;
	// end inline asm
	// begin inline asm
	{	
.reg .f64 data;
	ld.global.ca.f64 data, [%rd32772];
	}
	// end inline asm
	// begin inline asm
	bar.sync 0;
	// end inline asm
	// begin inline asm
	{	
.reg .f64 data;
	ld.global.ca.f64 data, [%rd32772];
	}
	// end inline asm
	// begin inline asm
	bar.sync 0;
	// end inline asm
	// begin inline asm
	{	
.reg .f64 data;
	ld.global.ca.f64 data, [%rd32772];
	}
	// end inline asm
	// begin inline asm
	bar.sync 0;
	// end inline asm
	// begin inline asm
	{	
.reg .f64 data;
	ld.global.ca.f64 data, [%rd32772];
	}
	// end inline asm
	// begin inline asm
	bar.sync 0;
	// end inline asm
	// begin inline asm
	{	
.reg .f64 data;
	ld.global.ca.f64 data, [%rd32772];
	}
	// end inline asm
	// begin inline asm
	bar.sync 0;
	// end inline asm
	// begin inline asm
	{	
.reg .f64 data;
	ld.global.ca.f64 data, [%rd32772];
	}
	// end inline asm
	// begin inline asm
	bar.sync 0;
	// end inline asm
	// begin inline asm
	{	
.reg .f64 data;
	ld.global.ca.f64 data, [%rd32772];
	}
	// end inline asm
	// begin inline asm
	bar.sync 0;
	// end inline asm
	// begin inline asm
	{	
.reg .f64 data;
	ld.global.ca.f64 data, [%rd32772];
	}
	// end inline asm
	// begin inline asm
	bar.sync 0;
	// end inline asm
	// begin inline asm
	{	
.reg .f64 data;
	ld.global.ca.f64 data, [%rd32772];
	}
	// end inline asm
	// begin inline asm
	bar.sync 0;
	// end inline asm
	// begin inline asm
	{	
.reg .f64 data;
	ld.global.ca.f64 data, [%rd32772];
	}
	// end inline asm
	// begin inline asm
	bar.sync 0;
	// end inline asm
	// begin inline asm
	{	
.reg .f64 data;
	ld.global.ca.f64 data, [%rd32772];
	}
	// end inline asm
	// begin inline asm
	bar.sync 0;
	// end inline asm
	// begin inline asm
	{	
.reg .f64 data;
	ld.global.ca.f64 data, [%rd32772];
	}
	// end inline asm
	// begin inline asm
	bar.sync 0;
	// end inline asm
	// begin inline asm
	{	
.reg .f64 data;
	ld.global.ca.f64 data, [%rd32772];
	}
	// end inline asm
	// begin inline asm
	bar.sync 0;
	// end inline asm
	// begin inline asm
	{	
.reg .f64 data;
	ld.global.ca.f64 data, [%rd32772];
	}
	// end inline asm
	// begin inline asm
	bar.sync 0;
	// end inline asm
	// begin inline asm
	{	
.reg .f64 data;
	ld.global.ca.f64 data, [%rd32772];
	}
	// end inline asm
	// begin inline asm
	bar.sync 0;
	// end inline asm
	// begin inline asm
	{	
.reg .f64 data;
	ld.global.ca.f64 data, [%rd32772];
	}
	// end inline asm
	// begin inline asm
	bar.sync 0;
	// end inline asm
	// begin inline asm
	{	
.reg .f64 data;
	ld.global.ca.f64 data, [%rd32772];
	}
	// end inline asm
	// begin inline asm
	bar.sync 0;
	// end inline asm
	// begin inline asm
	{	
.reg .f64 data;
	ld.global.ca.f64 data, [%rd32772];
	}
	// end inline asm
	// begin inline asm
	bar.sync 0;
	// end inline asm
	// begin inline asm
	{	
.reg .f64 data;
	ld.global.ca.f64 data, [%rd32772];
	}
	// end inline asm
	// begin inline asm
	bar.sync 0;
	// end inline asm
	// begin inline asm
	{	
.reg .f64 data;
	ld.global.ca.f64 data, [%rd32772];
	}
	// end inline asm
	// begin inline asm
	bar.sync 0;
	// end inline asm
	// begin inline asm
	{	
.reg .f64 data;
	ld.global.ca.f64 data, [%rd32772];
	}
	// end inline asm
	// begin inline asm
	bar.sync 0;
	// end inline asm
	// begin inline asm
	{	
.reg .f64 data;
	ld.global.ca.f64 data, [%rd32772];
	}
	// end inline asm
	// begin inline asm
	bar.sync 0;
	// end inline asm
	// begin inline asm
	{	
.reg .f64 data;
	ld.global.ca.f64 data, [%rd32772];
	}
	// end inline asm
	// begin inline asm
	bar.sync 0;
	// end inline asm
	// begin inline asm
	{	
.reg .f64 data;
	ld.global.ca.f64 data, [%rd32772];
	}
	// end inline asm
	// begin inline asm
	bar.sync 0;
	// end inline asm
	// begin inline asm
	{	
.reg .f64 data;
	ld.global.ca.f64 data, [%rd32772];
	}
	// end inline asm
	// begin inline asm
	bar.sync 0;
	// end inline asm
	// begin inline asm
	{	
.reg .f64 data;
	ld.global.ca.f64 data, [%rd32772];
	}
	// end inline asm
	// begin inline asm
	bar.sync 0;
	// end inline asm
	// begin inline asm
	{	
.reg .f64 data;
	ld.global.ca.f64 data, [%rd32772];
	}
	// end inline asm
	// begin inline asm
	bar.sync 0;
	// end inline asm
	// begin inline asm
	{	
.reg .f64 data;
	ld.global.ca.f64 data, [%rd32772];
	}
	// end inline asm
	// begin inline asm
	bar.sync 0;
	// end inline asm
	// begin inline asm
	{	
.reg .f64 data;
	ld.global.ca.f64 data, [%rd32772];
	}
	// end inline asm
	// begin inline asm
	bar.sync 0;
	// end inline asm
	// begin inline asm
	{	
.reg .f64 data;
	ld.global.ca.f64 data, [%rd32772];
	}
	// end inline asm
	// begin inline asm
	bar.sync 0;
	// end inline asm
	// begin inline asm
	{	
.reg .f64 data;
	ld.global.ca.f64 data, [%rd32772];
	}
	// end inline asm
	// begin inline asm
	bar.sync 0;
	// end inline asm
	// begin inline asm
	{	
.reg .f64 data;
	ld.global.ca.f64 data, [%rd32772];
	}
	// end inline asm
	// begin inline asm
	bar.sync 0;
	// end inline asm
	// begin inline asm
	{	
.reg .f64 data;
	ld.global.ca.f64 data, [%rd32772];
	}
	// end inline asm
	// begin inline asm
	bar.sync 0;
	// end inline asm
	// begin inline asm
	{	
.reg .f64 data;
	ld.global.ca.f64 data, [%rd32772];
	}
	// end inline asm
	// begin inline asm
	bar.sync 0;
	// end inline asm
	// begin inline asm
	{	
.reg .f64 data;
	ld.global.ca.f64 data, [%rd32772];
	}
	// end inline asm
	// begin inline asm
	bar.sync 0;
	// end inline asm
	// begin inline asm
	{	
.reg .f64 data;
	ld.global.ca.f64 data, [%rd32772];
	}
	// end inline asm
	// begin inline asm
	bar.sync 0;
	// end inline asm
	// begin inline asm
	{	
.reg .f64 data;
	ld.global.ca.f64 data, [%rd32772];
	}
	// end inline asm
	// begin inline asm
	bar.sync 0;
	// end inline asm
	// begin inline asm
	{	
.reg .f64 data;
	ld.global.ca.f64 data, [%rd32772];
	}
	// end inline asm
	// begin inline asm
	bar.sync 0;
	// end inline asm
	// begin inline asm
	{	
.reg .f64 data;
	ld.global.ca.f64 data, [%rd32772];
	}
	// end inline asm
	// begin inline asm
	bar.sync 0;
	// end inline asm
	// begin inline asm
	{	
.reg .f64 data;
	ld.global.ca.f64 data, [%rd32772];
	}
	// end inline asm
	// begin inline asm
	bar.sync 0;
	// end inline asm
	// begin inline asm
	{	
.reg .f64 data;
	ld.global.ca.f64 data, [%rd32772];
	}
	// end inline asm
	// begin inline asm
	bar.sync 0;
	// end inline asm
	// begin inline asm
	{	
.reg .f64 data;
	ld.global.ca.f64 data, [%rd32772];
	}
	// end inline asm
	// begin inline asm
	bar.sync 0;
	// end inline asm
	// begin inline asm
	{	
.reg .f64 data;
	ld.global.ca.f64 data, [%rd32772];
	}
	// end inline asm
	// begin inline asm
	bar.sync 0;
	// end inline asm
	// begin inline asm
	{	
.reg .f64 data;
	ld.global.ca.f64 data, [%rd32772];
	}
	// end inline asm
	// begin inline asm
	bar.sync 0;
	// end inline asm
	// begin inline asm
	{	
.reg .f64 data;
	ld.global.ca.f64 data, [%rd32772];
	}
	// end inline asm
	// begin inline asm
	bar.sync 0;
	// end inline asm
	// begin inline asm
	{	
.reg .f64 data;
	ld.global.ca.f64 data, [%rd32772];
	}
	// end inline asm
	// begin inline asm
	bar.sync 0;
	// end inline asm
	// begin inline asm
	{	
.reg .f64 data;
	ld.global.ca.f64 data, [%rd32772];
	}
	// end inline asm
	// begin inline asm
	bar.sync 0;
	// end inline asm
	// begin inline asm
	{	
.reg .f64 data;
	ld.global.ca.f64 data, [%rd32772];
	}
	// end inline asm
	// begin inline asm
	bar.sync 0;
	// end inline asm
	// begin inline asm
	{	
.reg .f64 data;
	ld.global.ca.f64 data, [%rd32772];
	}
	// end inline asm
	// begin inline asm
	bar.sync 0;
	// end inline asm
	// begin inline asm
	{	
.reg .f64 data;
	ld.global.ca.f64 data, [%rd32772];
	}
	// end inline asm
	// begin inline asm
	bar.sync 0;
	// end inline asm
	// begin inline asm
	{	
.reg .f64 data;
	ld.global.ca.f64 data, [%rd32772];
	}
	// end inline asm
	// begin inline asm
	bar.sync 0;
	// end inline asm
	// begin inline asm
	{	
.reg .f64 data;
	ld.global.ca.f64 data, [%rd32772];
	}
	// end inline asm
	// begin inline asm
	bar.sync 0;
	// end inline asm
	// begin inline asm
	{	
.reg .f64 data;
	ld.global.ca.f64 data, [%rd32772];
	}
	// end inline asm
	// begin inline asm
	bar.sync 0;
	// end inline asm
	// begin inline asm
	{	
.reg .f64 data;
	ld.global.ca.f64 data, [%rd32772];
	}
	// end inline asm
	// begin inline asm
	bar.sync 0;
	// end inline asm
	// begin inline asm
	{	
.reg .f64 data;
	ld.global.ca.f64 data, [%rd32772];
	}
	// end inline asm
	// begin inline asm
	bar.sync 0;
	// end inline asm
	// begin inline asm
	{	
.reg .f64 data;
	ld.global.ca.f64 data, [%rd32772];
	}
	// end inline asm
	// begin inline asm
	bar.sync 0;
	// end inline asm
	// begin inline asm
	{	
.reg .f64 data;
	ld.global.ca.f64 data, [%rd32772];
	}
	// end inline asm
	// begin inline asm
	bar.sync 0;
	// end inline asm
	// begin inline asm
	{	
.reg .f64 data;
	ld.global.ca.f64 data, [%rd32772];
	}
	// end inline asm
	// begin inline asm
	bar.sync 0;
	// end inline asm
	// begin inline asm
	{	
.reg .f64 data;
	ld.global.ca.f64 data, [%rd32772];
	}
	// end inline asm
	// begin inline asm
	bar.sync 0;
	// end inline asm
	// begin inline asm
	{	
.reg .f64 data;
	ld.global.ca.f64 data, [%rd32772];
	}
	// end inline asm
	// begin inline asm
	bar.sync 0;
	// end inline asm
	// begin inline asm
	{	
.reg .f64 data;
	ld.global.ca.f64 data, [%rd32772];
	}
	// end inline asm
	// begin inline asm
	bar.sync 0;
	// end inline asm
	// begin inline asm
	{	
.reg .f64 data;
	ld.global.ca.f64 data, [%rd32772];
	}
	// end inline asm
	// begin inline asm
	bar.sync 0;
	// end inline asm
	// begin inline asm
	{	
.reg .f64 data;
	ld.global.ca.f64 data, [%rd32772];
	}
	// end inline asm
	// begin inline asm
	bar.sync 0;
	// end inline asm
	// begin inline asm
	{	
.reg .f64 data;
	ld.global.ca.f64 data, [%rd32772];
	}
	// end inline asm
	// begin inline asm
	bar.sync 0;
	// end inline asm
	// begin inline asm
	{	
.reg .f64 data;
	ld.global.ca.f64 data, [%rd32772];
	}
	// end inline asm
	// begin inline asm
	bar.sync 0;
	// end inline asm
	// begin inline asm
	{	
.reg .f64 data;
	ld.global.ca.f64 data, [%rd32772];
	}
	// end inline asm
	// begin inline asm
	bar.sync 0;
	// end inline asm
	// begin inline asm
	{	
.reg .f64 data;
	ld.global.ca.f64 data, [%rd32772];
	}
	// end inline asm
	// begin inline asm
	bar.sync 0;
	// end inline asm
	// begin inline asm
	{	
.reg .f64 data;
	ld.global.ca.f64 data, [%rd32772];
	}
	// end inline asm
	// begin inline asm
	bar.sync 0;
	// end inline asm
	// begin inline asm
	{	
.reg .f64 data;
	ld.global.ca.f64 data, [%rd32772];
	}
	// end inline asm
	// begin inline asm
	bar.sync 0;
	// end inline asm
	// begin inline asm
	{	
.reg .f64 data;
	ld.global.ca.f64 data, [%rd32772];
	}
	// end inline asm
	// begin inline asm
	bar.sync 0;
	// end inline asm
	// begin inline asm
	{	
.reg .f64 data;
	ld.global.ca.f64 data, [%rd32772];
	}
	// end inline asm
	// begin inline asm
	bar.sync 0;
	// end inline asm
	// begin inline asm
	{	
.reg .f64 data;
	ld.global.ca.f64 data, [%rd32772];
	}
	// end inline asm
	// begin inline asm
	bar.sync 0;
	// end inline asm
	// begin inline asm
	{	
.reg .f64 data;
	ld.global.ca.f64 data, [%rd32772];
	}
	// end inline asm
	// begin inline asm
	bar.sync 0;
	// end inline asm
	// begin inline asm
	{	
.reg .f64 data;
	ld.global.ca.f64 data, [%rd32772];
	}
	// end inline asm
	// begin inline asm
	bar.sync 0;
	// end inline asm
	// begin inline asm
	{	
.reg .f64 data;
	ld.global.ca.f64 data, [%rd32772];
	}
	// end inline asm
	// begin inline asm
	bar.sync 0;
	// end inline asm
	// begin inline asm
	{	
.reg .f64 data;
	ld.global.ca.f64 data, [%rd32772];
	}
	// end inline asm
	// begin inline asm
	bar.sync 0;
	// end inline asm
	// begin inline asm
	{	
.reg .f64 data;
	ld.global.ca.f64 data, [%rd32772];
	}
	// end inline asm
	// begin inline asm
	bar.sync 0;
	// end inline asm
	// begin inline asm
	{	
.reg .f64 data;
	ld.global.ca.f64 data, [%rd32772];
	}
	// end inline asm
	// begin inline asm
	bar.sync 0;
	// end inline asm
	// begin inline asm
	{	
.reg .f64 data;
	ld.global.ca.f64 data, [%rd32772];
	}
	// end inline asm
	// begin inline asm
	bar.sync 0;
	// end inline asm
	// begin inline asm
	{	
.reg .f64 data;
	ld.global.ca.f64 data, [%rd32772];
	}
	// end inline asm
	// begin inline asm
	bar.sync 0;
	// end inline asm
	// begin inline asm
	{	
.reg .f64 data;
	ld.global.ca.f64 data, [%rd32772];
	}
	// end inline asm
	// begin inline asm
	bar.sync 0;
	// end inline asm
	// begin inline asm
	{	
.reg .f64 data;
	ld.global.ca.f64 data, [%rd32772];
	}
	// end inline asm
	// begin inline asm
	bar.sync 0;
	// end inline asm
	// begin inline asm
	{	
.reg .f64 data;
	ld.global.ca.f64 data, [%rd32772];
	}
	// end inline asm
	// begin inline asm
	bar.sync 0;
	// end inline asm
	// begin inline asm
	{	
.reg .f64 data;
	ld.global.ca.f64 data, [%rd32772];
	}
	// end inline asm
	// begin inline asm
	bar.sync 0;
	// end inline asm
	// begin inline asm
	{	
.reg .f64 data;
	ld.global.ca.f64 data, [%rd32772];
	}
	// end inline asm
	// begin inline asm
	bar.sync 0;
	// end inline asm
	// begin inline asm
	{	
.reg .f64 data;
	ld.global.ca.f64 data, [%rd32772];
	}
	// end inline asm
	// begin inline asm
	bar.sync 0;
	// end inline asm
	// begin inline asm
	{	
.reg .f64 data;
	ld.global.ca.f64 data, [%rd32772];
	}
	// end inline asm
	// begin inline asm
	bar.sync 0;
	// end inline asm
	// begin inline asm
	{	
.reg .f64 data;
	ld.global.ca.f64 data, [%rd32772];
	}
	// end inline asm
	// begin inline asm
	bar.sync 0;
	// end inline asm
	// begin inline asm
	{	
.reg .f64 data;
	ld.global.ca.f64 data, [%rd32772];
	}
	// end inline asm
	// begin inline asm
	bar.sync 0;
	// end inline asm
	// begin inline asm
	{	
.reg .f64 data;
	ld.global.ca.f64 data, [%rd32772];
	}
	// end inline asm
	// begin inline asm
	bar.sync 0;
	// end inline asm
	// begin inline asm
	{	
.reg .f64 data;
	ld.global.ca.f64 data, [%rd32772];
	}
	// end inline asm
	// begin inline asm
	bar.sync 0;
	// end inline asm
	// begin inline asm
	{	
.reg .f64 data;
	ld.global.ca.f64 data, [%rd32772];
	}
	// end inline asm
	// begin inline asm
	bar.sync 0;
	// end inline asm
	// begin inline asm
	{	
.reg .f64 data;
	ld.global.ca.f64 data, [%rd32772];
	}
	// end inline asm
	// begin inline asm
	bar.sync 0;
	// end inline asm
	// begin inline asm
	{	
.reg .f64 data;
	ld.global.ca.f64 data, [%rd32772];
	}
	// end inline asm
	// begin inline asm
	bar.sync 0;
	// end inline asm
	// begin inline asm
	{	
.reg .f64 data;
	ld.global.ca.f64 data, [%rd32772];
	}
	// end inline asm
	// begin inline asm
	bar.sync 0;
	// end inline asm
	// begin inline asm
	{	
.reg .f64 data;
	ld.global.ca.f64 data, [%rd32772];
	}
	// end inline asm
	// begin inline asm
	bar.sync 0;
	// end inline asm
	// begin inline asm
	{	
.reg .f64 data;
	ld.global.ca.f64 data, [%rd32772];
	}
	// end inline asm
	// begin inline asm
	bar.sync 0;
	// end inline asm
	// begin inline asm
	{	
.reg .f64 data;
	ld.global.ca.f64 data, [%rd32772];
	}
	// end inline asm
	// begin inline asm
	bar.sync 0;
	// end inline asm
	// begin inline asm
	{	
.reg .f64 data;
	ld.global.ca.f64 data, [%rd32772];
	}
	// end inline asm
	// begin inline asm
	bar.sync 0;
	// end inline asm
	// begin inline asm
	{	
.reg .f64 data;
	ld.global.ca.f64 data, [%rd32772];
	}
	// end inline asm
	// begin inline asm
	bar.sync 0;
	// end inline asm
	// begin inline asm
	{	
.reg .f64 data;
	ld.global.ca.f64 data, [%rd32772];
	}
	// end inline asm
	// begin inline asm
	bar.sync 0;
	// end inline asm
	// begin inline asm
	{	
.reg .f64 data;
	ld.global.ca.f64 data, [%rd32772];
	}
	// end inline asm
	// begin inline asm
	bar.sync 0;
	// end inline asm
	// begin inline asm
	{	
.reg .f64 data;
	ld.global.ca.f64 data, [%rd32772];
	}
	// end inline asm
	// begin inline asm
	bar.sync 0;
	// end inline asm
	// begin inline asm
	{	
.reg .f64 data;
	ld.global.ca.f64 data, [%rd32772];
	}
	// end inline asm
	// begin inline asm
	bar.sync 0;
	// end inline asm
	// begin inline asm
	{	
.reg .f64 data;
	ld.global.ca.f64 data, [%rd32772];
	}
	// end inline asm
	// begin inline asm
	bar.sync 0;
	// end inline asm
	// begin inline asm
	{	
.reg .f64 data;
	ld.global.ca.f64 data, [%rd32772];
	}
	// end inline asm
	// begin inline asm
	bar.sync 0;
	// end inline asm
	// begin inline asm
	{	
.reg .f64 data;
	ld.global.ca.f64 data, [%rd32772];
	}
	// end inline asm
	// begin inline asm
	bar.sync 0;
	// end inline asm
	// begin inline asm
	{	
.reg .f64 data;
	ld.global.ca.f64 data, [%rd32772];
	}
	// end inline asm
	// begin inline asm
	bar.sync 0;
	// end inline asm
	// begin inline asm
	{	
.reg .f64 data;
	ld.global.ca.f64 data, [%rd32772];
	}
	// end inline asm
	// begin inline asm
	bar.sync 0;
	// end inline asm
	// begin inline asm
	{	
.reg .f64 data;
	ld.global.ca.f64 data, [%rd32772];
	}
	// end inline asm
	// begin inline asm
	bar.sync 0;
	// end inline asm
	// begin inline asm
	{	
.reg .f64 data;
	ld.global.ca.f64 data, [%rd32772];
	}
	// end inline asm
	// begin inline asm
	bar.sync 0;
	// end inline asm
	// begin inline asm
	{	
.reg .f64 data;
	ld.global.ca.f64 data, [%rd32772];
	}
	// end inline asm
	// begin inline asm
	bar.sync 0;
	// end inline asm
	// begin inline asm
	{	
.reg .f64 data;
	ld.global.ca.f64 data, [%rd32772];
	}
	// end inline asm
	// begin inline asm
	bar.sync 0;
	// end inline asm
	// begin inline asm
	{	
.reg .f64 data;
	ld.global.ca.f64 data, [%rd32772];
	}
	// end inline asm
	// begin inline asm
	bar.sync 0;
	// end inline asm
	// begin inline asm
	{	
.reg .f64 data;
	ld.global.ca.f64 data, [%rd32772];
	}
	// end inline asm
	// begin inline asm
	bar.sync 0;
	// end inline asm
	// begin inline asm
	{	
.reg .f64 data;
	ld.global.ca.f64 data, [%rd32772];
	}
	// end inline asm
	// begin inline asm
	bar.sync 0;
	// end inline asm
	// begin inline asm
	{	
.reg .f64 data;
	ld.global.ca.f64 data, [%rd32772];
	}
	// end inline asm
	// begin inline asm
	bar.sync 0;
	// end inline asm
	// begin inline asm
	{	
.reg .f64 data;
	ld.global.ca.f64 data, [%rd32772];
	}
	// end inline asm
	// begin inline asm
	bar.sync 0;
	// end inline asm
	// begin inline asm
	{	
.reg .f64 data;
	ld.global.ca.f64 data, [%rd32772];
	}
	// end inline asm
	// begin inline asm
	bar.sync 0;
	// end inline asm
	// begin inline asm
	{	
.reg .f64 data;
	ld.global.ca.f64 data, [%rd32772];
	}
	// end inline asm
	// begin inline asm
	bar.sync 0;
	// end inline asm
	// begin inline asm
	{	
.reg .f64 data;
	ld.global.ca.f64 data, [%rd32772];
	}
	// end inline asm
	// begin inline asm
	bar.sync 0;
	// end inline asm
	// begin inline asm
	{	
.reg .f64 data;
	ld.global.ca.f64 data, [%rd32772];
	}
	// end inline asm
	// begin inline asm
	bar.sync 0;
	// end inline asm
	// begin inline asm
	{	
.reg .f64 data;
	ld.global.ca.f64 data, [%rd32772];
	}
	// end inline asm
	// begin inline asm
	bar.sync 0;
	// end inline asm
	// begin inline asm
	{	
.reg .f64 data;
	ld.global.ca.f64 data, [%rd32772];
	}
	// end inline asm
	// begin inline asm
	bar.sync 0;
	// end inline asm
	// begin inline asm
	{	
.reg .f64 data;
	ld.global.ca.f64 data, [%rd32772];
	}
	// end inline asm
	// begin inline asm
	bar.sync 0;
	// end inline asm
	// begin inline asm
	{	
.reg .f64 data;
	ld.global.ca.f64 data, [%rd32772];
	}
	// end inline asm
	// begin inline asm
	bar.sync 0;
	// end inline asm
	// begin inline asm
	{	
.reg .f64 data;
	ld.global.ca.f64 data, [%rd32772];
	}
	// end inline asm
	// begin inline asm
	bar.sync 0;
	// end inline asm
	// begin inline asm
	{	
.reg .f64 data;
	ld.global.ca.f64 data, [%rd32772];
	}
	// end inline asm
	// begin inline asm
	bar.sync 0;
	// end inline asm
	// begin inline asm
	{	
.reg .f64 data;
	ld.global.ca.f64 data, [%rd32772];
	}
	// end inline asm
	// begin inline asm
	bar.sync 0;
	// end inline asm
	// begin inline asm
	{	
.reg .f64 data;
	ld.global.ca.f64 data, [%rd32772];
	}
	// end inline asm
	// begin inline asm
	bar.sync 0;
	// end inline asm
	// begin inline asm
	{	
.reg .f64 data;
	ld.global.ca.f64 data, [%rd32772];
	}
	// end inline asm
	// begin inline asm
	bar.sync 0;
	// end inline asm
	// begin inline asm
	{	
.reg .f64 data;
	ld.global.ca.f64 data, [%rd32772];
	}
	// end inline asm
	// begin inline asm
	bar.sync 0;
	// end inline asm
	// begin inline asm
	{	
.reg .f64 data;
	ld.global.ca.f64 data, [%rd32772];
	}
	// end inline asm
	// begin inline asm
	bar.sync 0;
	// end inline asm
	// begin inline asm
	{	
.reg .f64 data;
	ld.global.ca.f64 data, [%rd32772];
	}
	// end inline asm
	// begin inline asm
	bar.sync 0;
	// end inline asm
	// begin inline asm
	{	
.reg .f64 data;
	ld.global.ca.f64 data, [%rd32772];
	}
	// end inline asm
	// begin inline asm
	bar.sync 0;
	// end inline asm
	// begin inline asm
	{	
.reg .f64 data;
	ld.global.ca.f64 data, [%rd32772];
	}
	// end inline asm
	// begin inline asm
	bar.sync 0;
	// end inline asm
	// begin inline asm
	{	
.reg .f64 data;
	ld.global.ca.f64 data, [%rd32772];
	}
	// end inline asm
	// begin inline asm
	bar.sync 0;
	// end inline asm
	// begin inline asm
	{	
.reg .f64 data;
	ld.global.ca.f64 data, [%rd32772];
	}
	// end inline asm
	// begin inline asm
	bar.sync 0;
	// end inline asm
	// begin inline asm
	{	
.reg .f64 data;
	ld.global.ca.f64 data, [%rd32772];
	}
	// end inline asm
	// begin inline asm
	bar.sync 0;
	// end inline asm
	// begin inline asm
	{	
.reg .f64 data;
	ld.global.ca.f64 data, [%rd32772];
	}
	// end inline asm
	// begin inline asm
	bar.sync 0;
	// end inline asm
	// begin inline asm
	{	
.reg .f64 data;
	ld.global.ca.f64 data, [%rd32772];
	}
	// end inline asm
	// begin inline asm
	bar.sync 0;
	// end inline asm
	// begin inline asm
	{	
.reg .f64 data;
	ld.global.ca.f64 data, [%rd32772];
	}
	// end inline asm
	// begin inline asm
	bar.sync 0;
	// end inline asm
	// begin inline asm
	{	
.reg .f64 data;
	ld.global.ca.f64 data, [%rd32772];
	}
	// end inline asm
	// begin inline asm
	bar.sync 0;
	// end inline asm
	// begin inline asm
	{	
.reg .f64 data;
	ld.global.ca.f64 data, [%rd32772];
	}
	// end inline asm
	// begin inline asm
	bar.sync 0;
	// end inline asm
	// begin inline asm
	{	
.reg .f64 data;
	ld.global.ca.f64 data, [%rd32772];
	}
	// end inline asm
	// begin inline asm
	bar.sync 0;
	// end inline asm
	// begin inline asm
	{	
.reg .f64 data;
	ld.global.ca.f64 data, [%rd32772];
	}
	// end inline asm
	// begin inline asm
	bar.sync 0;
	// end inline asm
	// begin inline asm
	{	
.reg .f64 data;
	ld.global.ca.f64 data, [%rd32772];
	}
	// end inline asm
	// begin inline asm
	bar.sync 0;
	// end inline asm
	// begin inline asm
	{	
.reg .f64 data;
	ld.global.ca.f64 data, [%rd32772];
	}
	// end inline asm
	// begin inline asm
	bar.sync 0;
	// end inline asm
	// begin inline asm
	{	
.reg .f64 data;
	ld.global.ca.f64 data, [%rd32772];
	}
	// end inline asm
	// begin inline asm
	bar.sync 0;
	// end inline asm
	// begin inline asm
	{	
.reg .f64 data;
	ld.global.ca.f64 data, [%rd32772];
	}
	// end inline asm
	// begin inline asm
	bar.sync 0;
	// end inline asm
	// begin inline asm
	{	
.reg .f64 data;
	ld.global.ca.f64 data, [%rd32772];
	}
	// end inline asm
	// begin inline asm
	bar.sync 0;
	// end inline asm
	// begin inline asm
	{	
.reg .f64 data;
	ld.global.ca.f64 data, [%rd32772];
	}
	// end inline asm
	// begin inline asm
	bar.sync 0;
	// end inline asm
	// begin inline asm
	{	
.reg .f64 data;
	ld.global.ca.f64 data, [%rd32772];
	}
	// end inline asm
	// begin inline asm
	bar.sync 0;
	// end inline asm
	// begin inline asm
	{	
.reg .f64 data;
	ld.global.ca.f64 data, [%rd32772];
	}
	// end inline asm
	// begin inline asm
	bar.sync 0;
	// end inline asm
	// begin inline asm
	{	
.reg .f64 data;
	ld.global.ca.f64 data, [%rd32772];
	}
	// end inline asm
	// begin inline asm
	bar.sync 0;
	// end inline asm
	// begin inline asm
	{	
.reg .f64 data;
	ld.global.ca.f64 data, [%rd32772];
	}
	// end inline asm
	// begin inline asm
	bar.sync 0;
	// end inline asm
	// begin inline asm
	{	
.reg .f64 data;
	ld.global.ca.f64 data, [%rd32772];
	}
	// end inline asm
	// begin inline asm
	bar.sync 0;
	// end inline asm
	// begin inline asm
	{	
.reg .f64 data;
	ld.global.ca.f64 data, [%rd32772];
	}
	// end inline asm
	// begin inline asm
	bar.sync 0;
	// end inline asm
	// begin inline asm
	{	
.reg .f64 data;
	ld.global.ca.f64 data, [%rd32772];
	}
	// end inline asm
	// begin inline asm
	bar.sync 0;
	// end inline asm
	// begin inline asm
	{	
.reg .f64 data;
	ld.global.ca.f64 data, [%rd32772];
	}
	// end inline asm
	// begin inline asm
	bar.sync 0;
	// end inline asm
	// begin inline asm
	{	
.reg .f64 data;
	ld.global.ca.f64 data, [%rd32772];
	}
	// end inline asm
	// begin inline asm
	bar.sync 0;
	// end inline asm
	// begin inline asm
	{	
.reg .f64 data;
	ld.global.ca.f64 data, [%rd32772];
	}
	// end inline asm
	// begin inline asm
	bar.sync 0;
	// end inline asm
	// begin inline asm
	{	
.reg .f64 data;
	ld.global.ca.f64 data, [%rd32772];
	}
	// end inline asm
	// begin inline asm
	bar.sync 0;
	// end inline asm
	// begin inline asm
	{	
.reg .f64 data;
	ld.global.ca.f64 data, [%rd32772];
	}
	// end inline asm
	// begin inline asm
	bar.sync 0;
	// end inline asm
	// begin inline asm
	{	
.reg .f64 data;
	ld.global.ca.f64 data, [%rd32772];
	}
	// end inline asm
	// begin inline asm
	bar.sync 0;
	// end inline asm
	// begin inline asm
	{	
.reg .f64 data;
	ld.global.ca.f64 data, [%rd32772];
	}
	// end inline asm
	// begin inline asm
	bar.sync 0;
	// end inline asm
	// begin inline asm
	{	
.reg .f64 data;
	ld.global.ca.f64 data, [%rd32772];
	}
	// end inline asm
	// begin inline asm
	bar.sync 0;
	// end inline asm
	// begin inline asm
	{	
.reg .f64 data;
	ld.global.ca.f64 data, [%rd32772];
	}
	// end inline asm
	// begin inline asm
	bar.sync 0;
	// end inline asm
	// begin inline asm
	{	
.reg .f64 data;
	ld.global.ca.f64 data, [%rd32772];
	}
	// end inline asm
	// begin inline asm
	bar.sync 0;
	// end inline asm
	// begin inline asm
	{	
.reg .f64 data;
	ld.global.ca.f64 data, [%rd32772];
	}
	// end inline asm
	// begin inline asm
	bar.sync 0;
	// end inline asm
	// begin inline asm
	{	
.reg .f64 data;
	ld.global.ca.f64 data, [%rd32772];
	}
	// end inline asm
	// begin inline asm
	bar.sync 0;
	// end inline asm
	// begin inline asm
	{	
.reg .f64 data;
	ld.global.ca.f64 data, [%rd32772];
	}
	// end inline asm
	// begin inline asm
	bar.sync 0;
	// end inline asm
	// begin inline asm
	{	
.reg .f64 data;
	ld.global.ca.f64 data, [%rd32772];
	}
	// end inline asm
	// begin inline asm
	bar.sync 0;
	// end inline asm
	// begin inline asm
	{	
.reg .f64 data;
	ld.global.ca.f64 data, [%rd32772];
	}
	// end inline asm
	// begin inline asm
	bar.sync 0;
	// end inline asm
	// begin inline asm
	{	
.reg .f64 data;
	ld.global.ca.f64 data, [%rd32772];
	}
	// end inline asm
	// begin inline asm
	bar.sync 0;
	// end inline asm
	// begin inline asm
	{	
.reg .f64 data;
	ld.global.ca.f64 data, [%rd32772];
	}
	// end inline asm
	// begin inline asm
	bar.sync 0;
	// end inline asm
	// begin inline asm
	{	
.reg .f64 data;
	ld.global.ca.f64 data, [%rd32772];
	}
	// end inline asm
	// begin inline asm
	bar.sync 0;
	// end inline asm
	// begin inline asm
	{	
.reg .f64 data;
	ld.global.ca.f64 data, [%rd32772];
	}
	// end inline asm
	// begin inline asm
	bar.sync 0;
	// end inline asm
	// begin inline asm
	{	
.reg .f64 data;
	ld.global.ca.f64 data, [%rd32772];
	}
	// end inline asm
	// begin inline asm
	bar.sync 0;
	// end inline asm
	// begin inline asm
	{	
.reg .f64 data;
	ld.global.ca.f64 data, [%rd32772];
	}
	// end inline asm
	// begin inline asm
	bar.sync 0;
	// end inline asm
	// begin inline asm
	{	
.reg .f64 data;
	ld.global.ca.f64 data, [%rd32772];
	}
	// end inline asm
	// begin inline asm
	bar.sync 0;
	// end inline asm
	// begin inline asm
	{	
.reg .f64 data;
	ld.global.ca.f64 data, [%rd32772];
	}
	// end inline asm
	// begin inline asm
	bar.sync 0;
	// end inline asm
	// begin inline asm
	{	
.reg .f64 data;
	ld.global.ca.f64 data, [%rd32772];
	}
	// end inline asm
	// begin inline asm
	bar.sync 0;
	// end inline asm
	// begin inline asm
	{	
.reg .f64 data;
	ld.global.ca.f64 data, [%rd32772];
	}
	// end inline asm
	// begin inline asm
	bar.sync 0;
	// end inline asm
	// begin inline asm
	{	
.reg .f64 data;
	ld.global.ca.f64 data, [%rd32772];
	}
	// end inline asm
	// begin inline asm
	bar.sync 0;
	// end inline asm
	// begin inline asm
	{	
.reg .f64 data;
	ld.global.ca.f64 data, [%rd32772];
	}
	// end inline asm
	// begin inline asm
	bar.sync 0;
	// end inline asm
	// begin inline asm
	{	
.reg .f64 data;
	ld.global.ca.f64 data, [%rd32772];
	}
	// end inline asm
	// begin inline asm
	bar.sync 0;
	// end inline asm
	// begin inline asm
	{	
.reg .f64 data;
	ld.global.ca.f64 data, [%rd32772];
	}
	// end inline asm
	// begin inline asm
	bar.sync 0;
	// end inline asm
	// begin inline asm
	{	
.reg .f64 data;
	ld.global.ca.f64 data, [%rd32772];
	}
	// end inline asm
	// begin inline asm
	bar.sync 0;
	// end inline asm
	// begin inline asm
	{	
.reg .f64 data;
	ld.global.ca.f64 data, [%rd32772];
	}
	// end inline asm
	// begin inline asm
	bar.sync 0;
	// end inline asm
	// begin inline asm
	{	
.reg .f64 data;
	ld.global.ca.f64 data, [%rd32772];
	}
	// end inline asm
	// begin inline asm
	bar.sync 0;
	// end inline asm
	// begin inline asm
	{	
.reg .f64 data;
	ld.global.ca.f64 data, [%rd32772];
	}
	// end inline asm
	// begin inline asm
	bar.sync 0;
	// end inline asm
	// begin inline asm
	{	
.reg .f64 data;
	ld.global.ca.f64 data, [%rd32772];
	}
	// end inline asm
	// begin inline asm
	bar.sync 0;
	// end inline asm
	// begin inline asm
	{	
.reg .f64 data;
	ld.global.ca.f64 data, [%rd32772];
	}
	// end inline asm
	// begin inline asm
	bar.sync 0;
	// end inline asm
	// begin inline asm
	{	
.reg .f64 data;
	ld.global.ca.f64 data, [%rd32772];
	}
	// end inline asm
	// begin inline asm
	bar.sync 0;
	// end inline asm
	// begin inline asm
	{	
.reg .f64 data;
	ld.global.ca.f64 data, [%rd32772];
	}
	// end inline asm
	// begin inline asm
	bar.sync 0;
	// end inline asm
	// begin inline asm
	{	
.reg .f64 data;
	ld.global.ca.f64 data, [%rd32772];
	}
	// end inline asm
	// begin inline asm
	bar.sync 0;
	// end inline asm
	// begin inline asm
	{	
.reg .f64 data;
	ld.global.ca.f64 data, [%rd32772];
	}
	// end inline asm
	// begin inline asm
	bar.sync 0;
	// end inline asm
	// begin inline asm
	{	
.reg .f64 data;
	ld.global.ca.f64 data, [%rd32772];
	}
	// end inline asm
	// begin inline asm
	bar.sync 0;
	// end inline asm
	// begin inline asm
	{	
.reg .f64 data;
	ld.global.ca.f64 data, [%rd32772];
	}
	// end inline asm
	// begin inline asm
	bar.sync 0;
	// end inline asm
	// begin inline asm
	{	
.reg .f64 data;
	ld.global.ca.f64 data, [%rd32772];
	}
	// end inline asm
	// begin inline asm
	bar.sync 0;
	// end inline asm
	// begin inline asm
	{	
.reg .f64 data;
	ld.global.ca.f64 data, [%rd32772];
	}
	// end inline asm
	// begin inline asm
	bar.sync 0;
	// end inline asm
	// begin inline asm
	{	
.reg .f64 data;
	ld.global.ca.f64 data, [%rd32772];
	}
	// end inline asm
	// begin inline asm
	bar.sync 0;
	// end inline asm
	// begin inline asm
	{	
.reg .f64 data;
	ld.global.ca.f64 data, [%rd32772];
	}
	// end inline asm
	// begin inline asm
	bar.sync 0;
	// end inline asm
	// begin inline asm
	{	
.reg .f64 data;
	ld.global.ca.f64 data, [%rd32772];
	}
	// end inline asm
	// begin inline asm
	bar.sync 0;
	// end inline asm
	// begin inline asm
	{	
.reg .f64 data;
	ld.global.ca.f64 data, [%rd32772];
	}
	// end inline asm
	// begin inline asm
	bar.sync 0;
	// end inline asm
	// begin inline asm
	{	
.reg .f64 data;
	ld.global.ca.f64 data, [%rd32772];
	}
	// end inline asm
	// begin inline asm
	bar.sync 0;
	// end inline asm
	// begin inline asm
	{	
.reg .f64 data;
	ld.global.ca.f64 data, [%rd32772];
	}
	// end inline asm
	// begin inline asm
	bar.sync 0;
	// end inline asm
	// begin inline asm
	{	
.reg .f64 data;
	ld.global.ca.f64 data, [%rd32772];
	}
	// end inline asm
	// begin inline asm
	bar.sync 0;
	// end inline asm
	// begin inline asm
	{	
.reg .f64 data;
	ld.global.ca.f64 data, [%rd32772];
	}
	// end inline asm
	// begin inline asm
	bar.sync 0;
	// end inline asm
	// begin inline asm
	{	
.reg .f64 data;
	ld.global.ca.f64 data, [%rd32772];
	}
	// end inline asm
	// begin inline asm
	bar.sync 0;
	// end inline asm
	// begin inline asm
	{	
.reg .f64 data;
	ld.global.ca.f64 data, [%rd32772];
	}
	// end inline asm
	// begin inline asm
	bar.sync 0;
	// end inline asm
	// begin inline asm
	{	
.reg .f64 data;
	ld.global.ca.f64 data, [%rd32772];
	}
	// end inline asm
	// begin inline asm
	bar.sync 0;
	// end inline asm
	// begin inline asm
	{	
.reg .f64 data;
	ld.global.ca.f64 data, [%rd32772];
	}
	// end inline asm
	// begin inline asm
	bar.sync 0;
	// end inline asm
	// begin inline asm
	{	
.reg .f64 data;
	ld.global.ca.f64 data, [%rd32772];
	}
	// end inline asm
	// begin inline asm
	bar.sync 0;
	// end inline asm
	// begin inline asm
	{	
.reg .f64 data;
	ld.global.ca.f64 data, [%rd32772];
	}
	// end inline asm
	// begin inline asm
	bar.sync 0;
	// end inline asm
	// begin inline asm
	{	
.reg .f64 data;
	ld.global.ca.f64 data, [%rd32772];
	}
	// end inline asm
	// begin inline asm
	bar.sync 0;
	// end inline asm
	// begin inline asm
	{	
.reg .f64 data;
	ld.global.ca.f64 data, [%rd32772];
	}
	// end inline asm
	// begin inline asm
	bar.sync 0;
	// end inline asm
	// begin inline asm
	{	
.reg .f64 data;
	ld.global.ca.f64 data, [%rd32772];
	}
	// end inline asm
	// begin inline asm
	bar.sync 0;
	// end inline asm
	// begin inline asm
	{	
.reg .f64 data;
	ld.global.ca.f64 data, [%rd32772];
	}
	// end inline asm
	// begin inline asm
	bar.sync 0;
	// end inline asm
	// begin inline asm
	{	
.reg .f64 data;
	ld.global.ca.f64 data, [%rd32772];
	}
	// end inline asm
	// begin inline asm
	bar.sync 0;
	// end inline asm
	// begin inline asm
	{	
.reg .f64 data;
	ld.global.ca.f64 data, [%rd32772];
	}
	// end inline asm
	// begin inline asm
	bar.sync 0;
	// end inline asm
	// begin inline asm
	{	
.reg .f64 data;
	ld.global.ca.f64 data, [%rd32772];
	}
	// end inline asm
	// begin inline asm
	bar.sync 0;
	// end inline asm
	// begin inline asm
	{	
.reg .f64 data;
	ld.global.ca.f64 data, [%rd32772];
	}
	// end inline asm
	// begin inline asm
	bar.sync 0;
	// end inline asm
	// begin inline asm
	{	
.reg .f64 data;
	ld.global.ca.f64 data, [%rd32772];
	}
	// end inline asm
	// begin inline asm
	bar.sync 0;
	// end inline asm
	// begin inline asm
	{	
.reg .f64 data;
	ld.global.ca.f64 data, [%rd32772];
	}
	// end inline asm
	// begin inline asm
	bar.sync 0;
	// end inline asm
	// begin inline asm
	{	
.reg .f64 data;
	ld.global.ca.f64 data, [%rd32772];
	}
	// end inline asm
	// begin inline asm
	bar.sync 0;
	// end inline asm
	// begin inline asm
	{	
.reg .f64 data;
	ld.global.ca.f64 data, [%rd32772];
	}
	// end inline asm
	// begin inline asm
	bar.sync 0;
	// end inline asm
	// begin inline asm
	{	
.reg .f64 data;
	ld.global.ca.f64 data, [%rd32772];
	}
	// end inline asm
	// begin inline asm
	bar.sync 0;
	// end inline asm
	// begin inline asm
	{	
.reg .f64 data;
	ld.global.ca.f64 data, [%rd32772];
	}
	// end inline asm
	// begin inline asm
	bar.sync 0;
	// end inline asm
	// begin inline asm
	{	
.reg .f64 data;
	ld.global.ca.f64 data, [%rd32772];
	}
	// end inline asm
	// begin inline asm
	bar.sync 0;
	// end inline asm
	// begin inline asm
	{	
.reg .f64 data;
	ld.global.ca.f64 data, [%rd32772];
	}
	// end inline asm
	// begin inline asm
	bar.sync 0;
	// end inline asm
	// begin inline asm
	{	
.reg .f64 data;
	ld.global.ca.f64 data, [%rd32772];
	}
	// end inline asm
	// begin inline asm
	bar.sync 0;
	// end inline asm
	// begin inline asm
	{	
.reg .f64 data;
	ld.global.ca.f64 data, [%rd32772];
	}
	// end inline asm
	// begin inline asm
	bar.sync 0;
	// end inline asm
	// begin inline asm
	{	
.reg .f64 data;
	ld.global.ca.f64 data, [%rd32772];
	}
	// end inline asm
	// begin inline asm
	bar.sync 0;
	// end inline asm
	// begin inline asm
	{	
.reg .f64 data;
	ld.global.ca.f64 data, [%rd32772];
	}
	// end inline asm
	// begin inline asm
	bar.sync 0;
	// end inline asm
	// begin inline asm
	{	
.reg .f64 data;
	ld.global.ca.f64 data, [%rd32772];
	}
	// end inline asm
	// begin inline asm
	bar.sync 0;
	// end inline asm
	// begin inline asm
	{	
.reg .f64 data;
	ld.global.ca.f64 data, [%rd32772];
	}
	// end inline asm
	// begin inline asm
	bar.sync 0;
	// end inline asm
	// begin inline asm
	{	
.reg .f64 data;
	ld.global.ca.f64 data, [%rd32772];
	}
	// end inline asm
	// begin inline asm
	bar.sync 0;
	// end inline asm
	// begin inline asm
	{	
.reg .f64 data;
	ld.global.ca.f64 data, [%rd32772];
	}
	// end inline asm
	// begin inline asm
	bar.sync 0;
	// end inline asm
	// begin inline asm
	{	
.reg .f64 data;
	ld.global.ca.f64 data, [%rd32772];
	}
	// end inline asm
	// begin inline asm
	bar.sync 0;
	// end inline asm
	// begin inline asm
	{	
.reg .f64 data;
	ld.global.ca.f64 data, [%rd32772];
	}
	// end inline asm
	// begin inline asm
	bar.sync 0;
	// end inline asm
	// begin inline asm
	{	
.reg .f64 data;
	ld.global.ca.f64 data, [%rd32772];
	}
	// end inline asm
	// begin inline asm
	bar.sync 0;
	// end inline asm
	// begin inline asm
	{	
.reg .f64 data;
	ld.global.ca.f64 data, [%rd32772];
	}
	// end inline asm
	// begin inline asm
	bar.sync 0;
	// end inline asm
	// begin inline asm
	{	
.reg .f64 data;
	ld.global.ca.f64 data, [%rd32772];
	}
	// end inline asm
	// begin inline asm
	bar.sync 0;
	// end inline asm
	// begin inline asm
	{	
.reg .f64 data;
	ld.global.ca.f64 data, [%rd32772];
	}
	// end inline asm
	// begin inline asm
	bar.sync 0;
	// end inline asm
	// begin inline asm
	{	
.reg .f64 data;
	ld.global.ca.f64 data, [%rd32772];
	}
	// end inline asm
	// begin inline asm
	bar.sync 0;
	// end inline asm
	// begin inline asm
	{	
.reg .f64 data;
	ld.global.ca.f64 data, [%rd32772];
	}
	// end inline asm
	// begin inline asm
	bar.sync 0;
	// end inline asm
	// begin inline asm
	{	
.reg .f64 data;
	ld.global.ca.f64 data, [%rd32772];
	}
	// end inline asm
	// begin inline asm
	bar.sync 0;
	// end inline asm
	// begin inline asm
	{	
.reg .f64 data;
	ld.global.ca.f64 data, [%rd32772];
	}
	// end inline asm
	// begin inline asm
	bar.sync 0;
	// end inline asm
	// begin inline asm
	{	
.reg .f64 data;
	ld.global.ca.f64 data, [%rd32772];
	}
	// end inline asm
	// begin inline asm
	bar.sync 0;
	// end inline asm
	// begin inline asm
	{	
.reg .f64 data;
	ld.global.ca.f64 data, [%rd32772];
	}
	// end inline asm
	// begin inline asm
	bar.sync 0;
	// end inline asm
	// begin inline asm
	{	
.reg .f64 data;
	ld.global.ca.f64 data, [%rd32772];
	}
	// end inline asm
	// begin inline asm
	bar.sync 0;
	// end inline asm
	// begin inline asm
	{	
.reg .f64 data;
	ld.global.ca.f64 data, [%rd32772];
	}
	// end inline asm
	// begin inline asm
	bar.sync 0;
	// end inline asm
	// begin inline asm
	{	
.reg .f64 data;
	ld.global.ca.f64 data, [%rd32772];
	}
	// end inline asm
	// begin inline asm
	bar.sync 0;
	// end inline asm
	// begin inline asm
	{	
.reg .f64 data;
	ld.global.ca.f64 data, [%rd32772];
	}
	// end inline asm
	// begin inline asm
	bar.sync 0;
	// end inline asm
	// begin inline asm
	{	
.reg .f64 data;
	ld.global.ca.f64 data, [%rd32772];
	}
	// end inline asm
	// begin inline asm
	bar.sync 0;
	// end inline asm
	// begin inline asm
	{	
.reg .f64 data;
	ld.global.ca.f64 data, [%rd32772];
	}
	// end inline asm
	// begin inline asm
	bar.sync 0;
	// end inline asm
	// begin inline asm
	{	
.reg .f64 data;
	ld.global.ca.f64 data, [%rd32772];
	}
	// end inline asm
	// begin inline asm
	bar.sync 0;
	// end inline asm
	// begin inline asm
	{	
.reg .f64 data;
	ld.global.ca.f64 data, [%rd32772];
	}
	// end inline asm
	// begin inline asm
	bar.sync 0;
	// end inline asm
	// begin inline asm
	{	
.reg .f64 data;
	ld.global.ca.f64 data, [%rd32772];
	}
	// end inline asm
	// begin inline asm
	bar.sync 0;
	// end inline asm
	// begin inline asm
	{	
.reg .f64 data;
	ld.global.ca.f64 data, [%rd32772];
	}
	// end inline asm
	// begin inline asm
	bar.sync 0;
	// end inline asm
	// begin inline asm
	{	
.reg .f64 data;
	ld.global.ca.f64 data, [%rd32772];
	}
	// end inline asm
	// begin inline asm
	bar.sync 0;
	// end inline asm
	// begin inline asm
	{	
.reg .f64 data;
	ld.global.ca.f64 data, [%rd32772];
	}
	// end inline asm
	// begin inline asm
	bar.sync 0;
	// end inline asm
	// begin inline asm
	{	
.reg .f64 data;
	ld.global.ca.f64 data, [%rd32772];
	}
	// end inline asm
	// begin inline asm
	bar.sync 0;
	// end inline asm
	// begin inline asm
	{	
.reg .f64 data;
	ld.global.ca.f64 data, [%rd32772];
	}
	// end inline asm
	// begin inline asm
	bar.sync 0;
	// end inline asm
	// begin inline asm
	{	
.reg .f64 data;
	ld.global.ca.f64 data, [%rd32772];
	}
	// end inline asm
	// begin inline asm
	bar.sync 0;
	// end inline asm
	// begin inline asm
	{	
.reg .f64 data;
	ld.global.ca.f64 data, [%rd32772];
	}
	// end inline asm
	// begin inline asm
	bar.sync 0;
	// end inline asm
	// begin inline asm
	{	
.reg .f64 data;
	ld.global.ca.f64 data, [%rd32772];
	}
	// end inline asm
	// begin inline asm
	bar.sync 0;
	// end inline asm
	// begin inline asm
	{	
.reg .f64 data;
	ld.global.ca.f64 data, [%rd32772];
	}
	// end inline asm
	// begin inline asm
	bar.sync 0;
	// end inline asm
	// begin inline asm
	{	
.reg .f64 data;
	ld.global.ca.f64 data, [%rd32772];
	}
	// end inline asm
	// begin inline asm
	bar.sync 0;
	// end inline asm
	// begin inline asm
	{	
.reg .f64 data;
	ld.global.ca.f64 data, [%rd32772];
	}
	// end inline asm
	// begin inline asm
	bar.sync 0;
	// end inline asm
	// begin inline asm
	{	
.reg .f64 data;
	ld.global.ca.f64 data, [%rd32772];
	}
	// end inline asm
	// begin inline asm
	bar.sync 0;
	// end inline asm
	// begin inline asm
	{	
.reg .f64 data;
	ld.global.ca.f64 data, [%rd32772];
	}
	// end inline asm
	// begin inline asm
	bar.sync 0;
	// end inline asm
	// begin inline asm
	{	
.reg .f64 data;
	ld.global.ca.f64 data, [%rd32772];
	}
	// end inline asm
	// begin inline asm
	bar.sync 0;
	// end inline asm
	// begin inline asm
	{	
.reg .f64 data;
	ld.global.ca.f64 data, [%rd32772];
	}
	// end inline asm
	// begin inline asm
	bar.sync 0;
	// end inline asm
	// begin inline asm
	{	
.reg .f64 data;
	ld.global.ca.f64 data, [%rd32772];
	}
	// end inline asm
	// begin inline asm
	bar.sync 0;
	// end inline asm
	// begin inline asm
	{	
.reg .f64 data;
	ld.global.ca.f64 data, [%rd32772];
	}
	// end inline asm
	// begin inline asm
	bar.sync 0;
	// end inline asm
	// begin inline asm
	{	
.reg .f64 data;
	ld.global.ca.f64 data, [%rd32772];
	}
	// end inline asm
	// begin inline asm
	bar.sync 0;
	// end inline asm
	// begin inline asm
	{	
.reg .f64 data;
	ld.global.ca.f64 data, [%rd32772];
	}
	// end inline asm
	// begin inline asm
	bar.sync 0;
	// end inline asm
	// begin inline asm
	{	
.reg .f64 data;
	ld.global.ca.f64 data, [%rd32772];
	}
	// end inline asm
	// begin inline asm
	bar.sync 0;
	// end inline asm
	// begin inline asm
	{	
.reg .f64 data;
	ld.global.ca.f64 data, [%rd32772];
	}
	// end inline asm
	// begin inline asm
	bar.sync 0;
	// end inline asm
	// begin inline asm
	{	
.reg .f64 data;
	ld.global.ca.f64 data, [%rd32772];
	}
	// end inline asm
	// begin inline asm
	bar.sync 0;
	// end inline asm
	// begin inline asm
	{	
.reg .f64 data;
	ld.global.ca.f64 data, [%rd32772];
	}
	// end inline asm
	// begin inline asm
	bar.sync 0;
	// end inline asm
	// begin inline asm
	{	
.reg .f64 data;
	ld.global.ca.f64 data, [%rd32772];
	}
	// end inline asm
	// begin inline asm
	bar.sync 0;
	// end inline asm
	// begin inline asm
	{	
.reg .f64 data;
	ld.global.ca.f64 data, [%rd32772];
	}
	// end inline asm
	// begin inline asm
	bar.sync 0;
	// end inline asm
	// begin inline asm
	{	
.reg .f64 data;
	ld.global.ca.f64 data, [%rd32772];
	}
	// end inline asm
	// begin inline asm
	bar.sync 0;
	// end inline asm
	// begin inline asm
	{	
.reg .f64 data;
	ld.global.ca.f64 data, [%rd32772];
	}
	// end inline asm
	// begin inline asm
	bar.sync 0;
	// end inline asm
	// begin inline asm
	{	
.reg .f64 data;
	ld.global.ca.f64 data, [%rd32772];
	}
	// end inline asm
	// begin inline asm
	bar.sync 0;
	// end inline asm
	// begin inline asm
	{	
.reg .f64 data;
	ld.global.ca.f64 data, [%rd32772];
	}
	// end inline asm
	// begin inline asm
	bar.sync 0;
	// end inline asm
	// begin inline asm
	{	
.reg .f64 data;
	ld.global.ca.f64 data, [%rd32772];
	}
	// end inline asm
	// begin inline asm
	bar.sync 0;
	// end inline asm
	// begin inline asm
	{	
.reg .f64 data;
	ld.global.ca.f64 data, [%rd32772];
	}
	// end inline asm
	// begin inline asm
	bar.sync 0;
	// end inline asm
	// begin inline asm
	{	
.reg .f64 data;
	ld.global.ca.f64 data, [%rd32772];
	}
	// end inline asm
	// begin inline asm
	bar.sync 0;
	// end inline asm
	// begin inline asm
	{	
.reg .f64 data;
	ld.global.ca.f64 data, [%rd32772];
	}
	// end inline asm
	// begin inline asm
	bar.sync 0;
	// end inline asm
	// begin inline asm
	{	
.reg .f64 data;
	ld.global.ca.f64 data, [%rd32772];
	}
	// end inline asm
	// begin inline asm
	bar.sync 0;
	// end inline asm
	// begin inline asm
	{	
.reg .f64 data;
	ld.global.ca.f64 data, [%rd32772];
	}
	// end inline asm
	// begin inline asm
	bar.sync 0;
	// end inline asm
	// begin inline asm
	{	
.reg .f64 data;
	ld.global.ca.f64 data, [%rd32772];
	}
	// end inline asm
	// begin inline asm
	bar.sync 0;
	// end inline asm
	// begin inline asm
	{	
.reg .f64 data;
	ld.global.ca.f64 data, [%rd32772];
	}
	// end inline asm
	// begin inline asm
	bar.sync 0;
	// end inline asm
	// begin inline asm
	{	
.reg .f64 data;
	ld.global.ca.f64 data, [%rd32772];
	}
	// end inline asm
	// begin inline asm
	bar.sync 0;
	// end inline asm
	// begin inline asm
	{	
.reg .f64 data;
	ld.global.ca.f64 data, [%rd32772];
	}
	// end inline asm
	// begin inline asm
	bar.sync 0;
	// end inline asm
	// begin inline asm
	{	
.reg .f64 data;
	ld.global.ca.f64 data, [%rd32772];
	}
	// end inline asm
	// begin inline asm
	bar.sync 0;
	// end inline asm
	// begin inline asm
	{	
.reg .f64 data;
	ld.global.ca.f64 data, [%rd32772];
	}
	// end inline asm
	// begin inline asm
	bar.sync 0;
	// end inline asm
	// begin inline asm
	{	
.reg .f64 data;
	ld.global.ca.f64 data, [%rd32772];
	}
	// end inline asm
	// begin inline asm
	bar.sync 0;
	// end inline asm
	// begin inline asm
	{	
.reg .f64 data;
	ld.global.ca.f64 data, [%rd32772];
	}
	// end inline asm
	// begin inline asm
	bar.sync 0;
	// end inline asm
	// begin inline asm
	{	
.reg .f64 data;
	ld.global.ca.f64 data, [%rd32772];
	}
	// end inline asm
	// begin inline asm
	bar.sync 0;
	// end inline asm
	// begin inline asm
	{	
.reg .f64 data;
	ld.global.ca.f64 data, [%rd32772];
	}
	// end inline asm
	// begin inline asm
	bar.sync 0;
	// end inline asm
	// begin inline asm
	{	
.reg .f64 data;
	ld.global.ca.f64 data, [%rd32772];
	}
	// end inline asm
	// begin inline asm
	bar.sync 0;
	// end inline asm
	// begin inline asm
	{	
.reg .f64 data;
	ld.global.ca.f64 data, [%rd32772];
	}
	// end inline asm
	// begin inline asm
	bar.sync 0;
	// end inline asm
	// begin inline asm
	{	
.reg .f64 data;
	ld.global.ca.f64 data, [%rd32772];
	}
	// end inline asm
	// begin inline asm
	bar.sync 0;
	// end inline asm
	// begin inline asm
	{	
.reg .f64 data;
	ld.global.ca.f64 data, [%rd32772];
	}
	// end inline asm
	// begin inline asm
	bar.sync 0;
	// end inline asm
	// begin inline asm
	{	
.reg .f64 data;
	ld.global.ca.f64 data, [%rd32772];
	}
	// end inline asm
	// begin inline asm
	bar.sync 0;
	// end inline asm
	// begin inline asm
	{	
.reg .f64 data;
	ld.global.ca.f64 data, [%rd32772];
	}
	// end inline asm
	// begin inline asm
	bar.sync 0;
	// end inline asm
	// begin inline asm
	{	
.reg .f64 data;
	ld.global.ca.f64 data, [%rd32772];
	}
	// end inline asm
	// begin inline asm
	bar.sync 0;
	// end inline asm
	// begin inline asm
	{	
.reg .f64 data;
	ld.global.ca.f64 data, [%rd32772];
	}
	// end inline asm
	// begin inline asm
	bar.sync 0;
	// end inline asm
	// begin inline asm
	{	
.reg .f64 data;
	ld.global.ca.f64 data, [%rd32772];
	}
	// end inline asm
	// begin inline asm
	bar.sync 0;
	// end inline asm
	// begin inline asm
	{	
.reg .f64 data;
	ld.global.ca.f64 data, [%rd32772];
	}
	// end inline asm
	// begin inline asm
	bar.sync 0;
	// end inline asm
	// begin inline asm
	{	
.reg .f64 data;
	ld.global.ca.f64 data, [%rd32772];
	}
	// end inline asm
	// begin inline asm
	bar.sync 0;
	// end inline asm
	// begin inline asm
	{	
.reg .f64 data;
	ld.global.ca.f64 data, [%rd32772];
	}
	// end inline asm
	// begin inline asm
	bar.sync 0;
	// end inline asm
	// begin inline asm
	{	
.reg .f64 data;
	ld.global.ca.f64 data, [%rd32772];
	}
	// end inline asm
	// begin inline asm
	bar.sync 0;
	// end inline asm
	// begin inline asm
	{	
.reg .f64 data;
	ld.global.ca.f64 data, [%rd32772];
	}
	// end inline asm
	// begin inline asm
	bar.sync 0;
	// end inline asm
	// begin inline asm
	{	
.reg .f64 data;
	ld.global.ca.f64 data, [%rd32772];
	}
	// end inline asm
	// begin inline asm
	bar.sync 0;
	// end inline asm
	// begin inline asm
	{	
.reg .f64 data;
	ld.global.ca.f64 data, [%rd32772];
	}
	// end inline asm
	// begin inline asm
	bar.sync 0;
	// end inline asm
	// begin inline asm
	{	
.reg .f64 data;
	ld.global.ca.f64 data, [%rd32772];
	}
	// end inline asm
	// begin inline asm
	bar.sync 0;
	// end inline asm
	// begin inline asm
	{	
.reg .f64 data;
	ld.global.ca.f64 data, [%rd32772];
	}
	// end inline asm
	// begin inline asm
	bar.sync 0;
	// end inline asm
	// begin inline asm
	{	
.reg .f64 data;
	ld.global.ca.f64 data, [%rd32772];
	}
	// end inline asm
	// begin inline asm
	bar.sync 0;
	// end inline asm
	// begin inline asm
	{	
.reg .f64 data;
	ld.global.ca.f64 data, [%rd32772];
	}
	// end inline asm
	// begin inline asm
	bar.sync 0;
	// end inline asm
	// begin inline asm
	{	
.reg .f64 data;
	ld.global.ca.f64 data, [%rd32772];
	}
	// end inline asm
	// begin inline asm
	bar.sync 0;
	// end inline asm
	// begin inline asm
	{	
.reg .f64 data;
	ld.global.ca.f64 data, [%rd32772];
	}
	// end inline asm
	// begin inline asm
	bar.sync 0;
	// end inline asm
	// begin inline asm
	{	
.reg .f64 data;
	ld.global.ca.f64 data, [%rd32772];
	}
	// end inline asm
	// begin inline asm
	bar.sync 0;
	// end inline asm
	// begin inline asm
	{	
.reg .f64 data;
	ld.global.ca.f64 data, [%rd32772];
	}
	// end inline asm
	// begin inline asm
	bar.sync 0;
	// end inline asm
	// begin inline asm
	{	
.reg .f64 data;
	ld.global.ca.f64 data, [%rd32772];
	}
	// end inline asm
	// begin inline asm
	bar.sync 0;
	// end inline asm
	// begin inline asm
	{	
.reg .f64 data;
	ld.global.ca.f64 data, [%rd32772];
	}
	// end inline asm
	// begin inline asm
	bar.sync 0;
	// end inline asm
	// begin inline asm
	{	
.reg .f64 data;
	ld.global.ca.f64 data, [%rd32772];
	}
	// end inline asm
	// begin inline asm
	bar.sync 0;
	// end inline asm
	// begin inline asm
	{	
.reg .f64 data;
	ld.global.ca.f64 data, [%rd32772];
	}
	// end inline asm
	// begin inline asm
	bar.sync 0;
	// end inline asm
	// begin inline asm
	{	
.reg .f64 data;
	ld.global.ca.f64 data, [%rd32772];
	}
	// end inline asm
	// begin inline asm
	bar.sync 0;
	// end inline asm
	// begin inline asm
	{	
.reg .f64 data;
	ld.global.ca.f64 data, [%rd32772];
	}
	// end inline asm
	// begin inline asm
	bar.sync 0;
	// end inline asm
	// begin inline asm
	{	
.reg .f64 data;
	ld.global.ca.f64 data, [%rd32772];
	}
	// end inline asm
	// begin inline asm
	bar.sync 0;
	// end inline asm
	// begin inline asm
	{	
.reg .f64 data;
	ld.global.ca.f64 data, [%rd32772];
	}
	// end inline asm
	// begin inline asm
	bar.sync 0;
	// end inline asm
	// begin inline asm
	{	
.reg .f64 data;
	ld.global.ca.f64 data, [%rd32772];
	}
	// end inline asm
	// begin inline asm
	bar.sync 0;
	// end inline asm
	// begin inline asm
	{	
.reg .f64 data;
	ld.global.ca.f64 data, [%rd32772];
	}
	// end inline asm
	// begin inline asm
	bar.sync 0;
	// end inline asm
	// begin inline asm
	{	
.reg .f64 data;
	ld.global.ca.f64 data, [%rd32772];
	}
	// end inline asm
	// begin inline asm
	bar.sync 0;
	// end inline asm
	// begin inline asm
	{	
.reg .f64 data;
	ld.global.ca.f64 data, [%rd32772];
	}
	// end inline asm
	// begin inline asm
	bar.sync 0;
	// end inline asm
	// begin inline asm
	{	
.reg .f64 data;
	ld.global.ca.f64 data, [%rd32772];
	}
	// end inline asm
	// begin inline asm
	bar.sync 0;
	// end inline asm
	// begin inline asm
	{	
.reg .f64 data;
	ld.global.ca.f64 data, [%rd32772];
	}
	// end inline asm
	// begin inline asm
	bar.sync 0;
	// end inline asm
	// begin inline asm
	{	
.reg .f64 data;
	ld.global.ca.f64 data, [%rd32772];
	}
	// end inline asm
	// begin inline asm
	bar.sync 0;
	// end inline asm
	// begin inline asm
	{	
.reg .f64 data;
	ld.global.ca.f64 data, [%rd32772];
	}
	// end inline asm
	// begin inline asm
	bar.sync 0;
	// end inline asm
	// begin inline asm
	{	
.reg .f64 data;
	ld.global.ca.f64 data, [%rd32772];
	}
	// end inline asm
	// begin inline asm
	bar.sync 0;
	// end inline asm
	// begin inline asm
	{	
.reg .f64 data;
	ld.global.ca.f64 data, [%rd32772];
	}
	// end inline asm
	// begin inline asm
	bar.sync 0;
	// end inline asm
	// begin inline asm
	{	
.reg .f64 data;
	ld.global.ca.f64 data, [%rd32772];
	}
	// end inline asm
	// begin inline asm
	bar.sync 0;
	// end inline asm
	// begin inline asm
	{	
.reg .f64 data;
	ld.global.ca.f64 data, [%rd32772];
	}
	// end inline asm
	// begin inline asm
	bar.sync 0;
	// end inline asm
	// begin inline asm
	{	
.reg .f64 data;
	ld.global.ca.f64 data, [%rd32772];
	}
	// end inline asm
	// begin inline asm
	bar.sync 0;
	// end inline asm
	// begin inline asm
	{	
.reg .f64 data;
	ld.global.ca.f64 data, [%rd32772];
	}
	// end inline asm
	// begin inline asm
	bar.sync 0;
	// end inline asm
	// begin inline asm
	{	
.reg .f64 data;
	ld.global.ca.f64 data, [%rd32772];
	}
	// end inline asm
	// begin inline asm
	bar.sync 0;
	// end inline asm
	// begin inline asm
	{	
.reg .f64 data;
	ld.global.ca.f64 data, [%rd32772];
	}
	// end inline asm
	// begin inline asm
	bar.sync 0;
	// end inline asm
	// begin inline asm
	{	
.reg .f64 data;
	ld.global.ca.f64 data, [%rd32772];
	}
	// end inline asm
	// begin inline asm
	bar.sync 0;
	// end inline asm
	// begin inline asm
	{	
.reg .f64 data;
	ld.global.ca.f64 data, [%rd32772];
	}
	// end inline asm
	// begin inline asm
	bar.sync 0;
	// end inline asm
	// begin inline asm
	{	
.reg .f64 data;
	ld.global.ca.f64 data, [%rd32772];
	}
	// end inline asm
	// begin inline asm
	bar.sync 0;
	// end inline asm
	// begin inline asm
	{	
.reg .f64 data;
	ld.global.ca.f64 data, [%rd32772];
	}
	// end inline asm
	// begin inline asm
	bar.sync 0;
	// end inline asm
	// begin inline asm
	{	
.reg .f64 data;
	ld.global.ca.f64 data, [%rd32772];
	}
	// end inline asm
	// begin inline asm
	bar.sync 0;
	// end inline asm
	// begin inline asm
	{	
.reg .f64 data;
	ld.global.ca.f64 data, [%rd32772];
	}
	// end inline asm
	// begin inline asm
	bar.sync 0;
	// end inline asm
	// begin inline asm
	{	
.reg .f64 data;
	ld.global.ca.f64 data, [%rd32772];
	}
	// end inline asm
	// begin inline asm
	bar.sync 0;
	// end inline asm
	// begin inline asm
	{	
.reg .f64 data;
	ld.global.ca.f64 data, [%rd32772];
	}
	// end inline asm
	// begin inline asm
	bar.sync 0;
	// end inline asm
	// begin inline asm
	{	
.reg .f64 data;
	ld.global.ca.f64 data, [%rd32772];
	}
	// end inline asm
	// begin inline asm
	bar.sync 0;
	// end inline asm
	// begin inline asm
	{	
.reg .f64 data;
	ld.global.ca.f64 data, [%rd32772];
	}
	// end inline asm
	// begin inline asm
	bar.sync 0;
	// end inline asm
	// begin inline asm
	{	
.reg .f64 data;
	ld.global.ca.f64 data, [%rd32772];
	}
	// end inline asm
	// begin inline asm
	bar.sync 0;
	// end inline asm
	// begin inline asm
	{	
.reg .f64 data;
	ld.global.ca.f64 data, [%rd32772];
	}
	// end inline asm
	// begin inline asm
	bar.sync 0;
	// end inline asm
	// begin inline asm
	{	
.reg .f64 data;
	ld.global.ca.f64 data, [%rd32772];
	}
	// end inline asm
	// begin inline asm
	bar.sync 0;
	// end inline asm
	// begin inline asm
	{	
.reg .f64 data;
	ld.global.ca.f64 data, [%rd32772];
	}
	// end inline asm
	// begin inline asm
	bar.sync 0;
	// end inline asm
	// begin inline asm
	{	
.reg .f64 data;
	ld.global.ca.f64 data, [%rd32772];
	}
	// end inline asm
	// begin inline asm
	bar.sync 0;
	// end inline asm
	// begin inline asm
	{	
.reg .f64 data;
	ld.global.ca.f64 data, [%rd32772];
	}
	// end inline asm
	// begin inline asm
	bar.sync 0;
	// end inline asm
	// begin inline asm
	{	
.reg .f64 data;
	ld.global.ca.f64 data, [%rd32772];
	}
	// end inline asm
	// begin inline asm
	bar.sync 0;
	// end inline asm
	// begin inline asm
	{	
.reg .f64 data;
	ld.global.ca.f64 data, [%rd32772];
	}
	// end inline asm
	// begin inline asm
	bar.sync 0;
	// end inline asm
	// begin inline asm
	{	
.reg .f64 data;
	ld.global.ca.f64 data, [%rd32772];
	}
	// end inline asm
	// begin inline asm
	bar.sync 0;
	// end inline asm
	// begin inline asm
	{	
.reg .f64 data;
	ld.global.ca.f64 data, [%rd32772];
	}
	// end inline asm
	// begin inline asm
	bar.sync 0;
	// end inline asm
	// begin inline asm
	{	
.reg .f64 data;
	ld.global.ca.f64 data, [%rd32772];
	}
	// end inline asm
	// begin inline asm
	bar.sync 0;
	// end inline asm
	// begin inline asm
	{	
.reg .f64 data;
	ld.global.ca.f64 data, [%rd32772];
	}
	// end inline asm
	// begin inline asm
	bar.sync 0;
	// end inline asm
	// begin inline asm
	{	
.reg .f64 data;
	ld.global.ca.f64 data, [%rd32772];
	}
	// end inline asm
	// begin inline asm
	bar.sync 0;
	// end inline asm
	// begin inline asm
	{	
.reg .f64 data;
	ld.global.ca.f64 data, [%rd32772];
	}
	// end inline asm
	// begin inline asm
	bar.sync 0;
	// end inline asm
	// begin inline asm
	{	
.reg .f64 data;
	ld.global.ca.f64 data, [%rd32772];
	}
	// end inline asm
	// begin inline asm
	bar.sync 0;
	// end inline asm
	// begin inline asm
	{	
.reg .f64 data;
	ld.global.ca.f64 data, [%rd32772];
	}
	// end inline asm
	// begin inline asm
	bar.sync 0;
	// end inline asm
	// begin inline asm
	{	
.reg .f64 data;
	ld.global.ca.f64 data, [%rd32772];
	}
	// end inline asm
	// begin inline asm
	bar.sync 0;
	// end inline asm
	// begin inline asm
	{	
.reg .f64 data;
	ld.global.ca.f64 data, [%rd32772];
	}
	// end inline asm
	// begin inline asm
	bar.sync 0;
	// end inline asm
	// begin inline asm
	{	
.reg .f64 data;
	ld.global.ca.f64 data, [%rd32772];
	}
	// end inline asm
	// begin inline asm
	bar.sync 0;
	// end inline asm
	// begin inline asm
	{	
.reg .f64 data;
	ld.global.ca.f64 data, [%rd32772];
	}
	// end inline asm
	// begin inline asm
	bar.sync 0;
	// end inline asm
	// begin inline asm
	{	
.reg .f64 data;
	ld.global.ca.f64 data, [%rd32772];
	}
	// end inline asm
	// begin inline asm
	bar.sync 0;
	// end inline asm
	// begin inline asm
	{	
.reg .f64 data;
	ld.global.ca.f64 data, [%rd32772];
	}
	// end inline asm
	// begin inline asm
	bar.sync 0;
	// end inline asm
	// begin inline asm
	{	
.reg .f64 data;
	ld.global.ca.f64 data, [%rd32772];
	}
	// end inline asm
	// begin inline asm
	bar.sync 0;
	// end inline asm
	// begin inline asm
	{	
.reg .f64 data;
	ld.global.ca.f64 data, [%rd32772];
	}
	// end inline asm
	// begin inline asm
	bar.sync 0;
	// end inline asm
	// begin inline asm
	{	
.reg .f64 data;
	ld.global.ca.f64 data, [%rd32772];
	}
	// end inline asm
	// begin inline asm
	bar.sync 0;
	// end inline asm
	// begin inline asm
	{	
.reg .f64 data;
	ld.global.ca.f64 data, [%rd32772];
	}
	// end inline asm
	// begin inline asm
	bar.sync 0;
	// end inline asm
	// begin inline asm
	{	
.reg .f64 data;
	ld.global.ca.f64 data, [%rd32772];
	}
	// end inline asm
	// begin inline asm
	bar.sync 0;
	// end inline asm
	// begin inline asm
	{	
.reg .f64 data;
	ld.global.ca.f64 data, [%rd32772];
	}
	// end inline asm
	// begin inline asm
	bar.sync 0;
	// end inline asm
	// begin inline asm
	{	
.reg .f64 data;
	ld.global.ca.f64 data, [%rd32772];
	}
	// end inline asm
	// begin inline asm
	bar.sync 0;
	// end inline asm
	// begin inline asm
	{	
.reg .f64 data;
	ld.global.ca.f64 data, [%rd32772];
	}
	// end inline asm
	// begin inline asm
	bar.sync 0;
	// end inline asm
	// begin inline asm
	{	
.reg .f64 data;
	ld.global.ca.f64 data, [%rd32772];
	}
	// end inline asm
	// begin inline asm
	bar.sync 0;
	// end inline asm
	// begin inline asm
	{	
.reg .f64 data;
	ld.global.ca.f64 data, [%rd32772];
	}
	// end inline asm
	// begin inline asm
	bar.sync 0;
	// end inline asm
	// begin inline asm
	{	
.reg .f64 data;
	ld.global.ca.f64 data, [%rd32772];
	}
	// end inline asm
	// begin inline asm
	bar.sync 0;
	// end inline asm
	// begin inline asm
	{	
.reg .f64 data;
	ld.global.ca.f64 data, [%rd32772];
	}
	// end inline asm
	// begin inline asm
	bar.sync 0;
	// end inline asm
	// begin inline asm
	{	
.reg .f64 data;
	ld.global.ca.f64 data, [%rd32772];
	}
	// end inline asm
	// begin inline asm
	bar.sync 0;
	// end inline asm
	// begin inline asm
	{	
.reg .f64 data;
	ld.global.ca.f64 data, [%rd32772];
	}
	// end inline asm
	// begin inline asm
	bar.sync 0;
	// end inline asm
	// begin inline asm
	{	
.reg .f64 data;
	ld.global.ca.f64 data, [%rd32772];
	}
	// end inline asm
	// begin inline asm
	bar.sync 0;
	// end inline asm
	// begin inline asm
	{	
.reg .f64 data;
	ld.global.ca.f64 data, [%rd32772];
	}
	// end inline asm
	// begin inline asm
	bar.sync 0;
	// end inline asm
	// begin inline asm
	{	
.reg .f64 data;
	ld.global.ca.f64 data, [%rd32772];
	}
	// end inline asm
	// begin inline asm
	bar.sync 0;
	// end inline asm
	// begin inline asm
	{	
.reg .f64 data;
	ld.global.ca.f64 data, [%rd32772];
	}
	// end inline asm
	// begin inline asm
	bar.sync 0;
	// end inline asm
	// begin inline asm
	{	
.reg .f64 data;
	ld.global.ca.f64 data, [%rd32772];
	}
	// end inline asm
	// begin inline asm
	bar.sync 0;
	// end inline asm
	// begin inline asm
	{	
.reg .f64 data;
	ld.global.ca.f64 data, [%rd32772];
	}
	// end inline asm
	// begin inline asm
	bar.sync 0;
	// end inline asm
	// begin inline asm
	{	
.reg .f64 data;
	ld.global.ca.f64 data, [%rd32772];
	}
	// end inline asm
	// begin inline asm
	bar.sync 0;
	// end inline asm
	// begin inline asm
	{	
.reg .f64 data;
	ld.global.ca.f64 data, [%rd32772];
	}
	// end inline asm
	// begin inline asm
	bar.sync 0;
	// end inline asm
	// begin inline asm
	{	
.reg .f64 data;
	ld.global.ca.f64 data, [%rd32772];
	}
	// end inline asm
	// begin inline asm
	bar.sync 0;
	// end inline asm
	// begin inline asm
	{	
.reg .f64 data;
	ld.global.ca.f64 data, [%rd32772];
	}
	// end inline asm
	// begin inline asm
	bar.sync 0;
	// end inline asm
	// begin inline asm
	{	
.reg .f64 data;
	ld.global.ca.f64 data, [%rd32772];
	}
	// end inline asm
	// begin inline asm
	bar.sync 0;
	// end inline asm
	// begin inline asm
	{	
.reg .f64 data;
	ld.global.ca.f64 data, [%rd32772];
	}
	// end inline asm
	// begin inline asm
	bar.sync 0;
	// end inline asm
	// begin inline asm
	{	
.reg .f64 data;
	ld.global.ca.f64 data, [%rd32772];
	}
	// end inline asm
	// begin inline asm
	bar.sync 0;
	// end inline asm
	// begin inline asm
	{	
.reg .f64 data;
	ld.global.ca.f64 data, [%rd32772];
	}
	// end inline asm
	// begin inline asm
	bar.sync 0;
	// end inline asm
	// begin inline asm
	{	
.reg .f64 data;
	ld.global.ca.f64 data, [%rd32772];
	}
	// end inline asm
	// begin inline asm
	bar.sync 0;
	// end inline asm
	// begin inline asm
	{	
.reg .f64 data;
	ld.global.ca.f64 data, [%rd32772];
	}
	// end inline asm
	// begin inline asm
	bar.sync 0;
	// end inline asm
	// begin inline asm
	{	
.reg .f64 data;
	ld.global.ca.f64 data, [%rd32772];
	}
	// end inline asm
	// begin inline asm
	bar.sync 0;
	// end inline asm
	// begin inline asm
	{	
.reg .f64 data;
	ld.global.ca.f64 data, [%rd32772];
	}
	// end inline asm
	// begin inline asm
	bar.sync 0;
	// end inline asm
	// begin inline asm
	{	
.reg .f64 data;
	ld.global.ca.f64 data, [%rd32772];
	}
	// end inline asm
	// begin inline asm
	bar.sync 0;
	// end inline asm
	// begin inline asm
	{	
.reg .f64 data;
	ld.global.ca.f64 data, [%rd32772];
	}
	// end inline asm
	// begin inline asm
	bar.sync 0;
	// end inline asm
	// begin inline asm
	{	
.reg .f64 data;
	ld.global.ca.f64 data, [%rd32772];
	}
	// end inline asm
	// begin inline asm
	bar.sync 0;
	// end inline asm
	// begin inline asm
	{	
.reg .f64 data;
	ld.global.ca.f64 data, [%rd32772];
	}
	// end inline asm
	// begin inline asm
	bar.sync 0;
	// end inline asm
	// begin inline asm
	{	
.reg .f64 data;
	ld.global.ca.f64 data, [%rd32772];
	}
	// end inline asm
	// begin inline asm
	bar.sync 0;
	// end inline asm
	// begin inline asm
	{	
.reg .f64 data;
	ld.global.ca.f64 data, [%rd32772];
	}
	// end inline asm
	// begin inline asm
	bar.sync 0;
	// end inline asm
	// begin inline asm
	{	
.reg .f64 data;
	ld.global.ca.f64 data, [%rd32772];
	}
	// end inline asm
	// begin inline asm
	bar.sync 0;
	// end inline asm
	// begin inline asm
	{	
.reg .f64 data;
	ld.global.ca.f64 data, [%rd32772];
	}
	// end inline asm
	// begin inline asm
	bar.sync 0;
	// end inline asm
	// begin inline asm
	{	
.reg .f64 data;
	ld.global.ca.f64 data, [%rd32772];
	}
	// end inline asm
	// begin inline asm
	bar.sync 0;
	// end inline asm
	// begin inline asm
	{	
.reg .f64 data;
	ld.global.ca.f64 data, [%rd32772];
	}
	// end inline asm
	// begin inline asm
	bar.sync 0;
	// end inline asm
	// begin inline asm
	{	
.reg .f64 data;
	ld.global.ca.f64 data, [%rd32772];
	}
	// end inline asm
	// begin inline asm
	bar.sync 0;
	// end inline asm
	// begin inline asm
	{	
.reg .f64 data;
	ld.global.ca.f64 data, [%rd32772];
	}
	// end inline asm
	// begin inline asm
	bar.sync 0;
	// end inline asm
	// begin inline asm
	{	
.reg .f64 data;
	ld.global.ca.f64 data, [%rd32772];
	}
	// end inline asm
	// begin inline asm
	bar.sync 0;
	// end inline asm
	// begin inline asm
	{	
.reg .f64 data;
	ld.global.ca.f64 data, [%rd32772];
	}
	// end inline asm
	// begin inline asm
	bar.sync 0;
	// end inline asm
	// begin inline asm
	{	
.reg .f64 data;
	ld.global.ca.f64 data, [%rd32772];
	}
	// end inline asm
	// begin inline asm
	bar.sync 0;
	// end inline asm
	// begin inline asm
	{	
.reg .f64 data;
	ld.global.ca.f64 data, [%rd32772];
	}
	// end inline asm
	// begin inline asm
	bar.sync 0;
	// end inline asm
	// begin inline asm
	{	
.reg .f64 data;
	ld.global.ca.f64 data, [%rd32772];
	}
	// end inline asm
	// begin inline asm
	bar.sync 0;
	// end inline asm
	// begin inline asm
	{	
.reg .f64 data;
	ld.global.ca.f64 data, [%rd32772];
	}
	// end inline asm
	// begin inline asm
	bar.sync 0;
	// end inline asm
	// begin inline asm
	{	
.reg .f64 data;
	ld.global.ca.f64 data, [%rd32772];
	}
	// end inline asm
	// begin inline asm
	bar.sync 0;
	// end inline asm
	// begin inline asm
	{	
.reg .f64 data;
	ld.global.ca.f64 data, [%rd32772];
	}
	// end inline asm
	// begin inline asm
	bar.sync 0;
	// end inline asm
	// begin inline asm
	{	
.reg .f64 data;
	ld.global.ca.f64 data, [%rd32772];
	}
	// end inline asm
	// begin inline asm
	bar.sync 0;
	// end inline asm
	// begin inline asm
	{	
.reg .f64 data;
	ld.global.ca.f64 data, [%rd32772];
	}
	// end inline asm
	// begin inline asm
	bar.sync 0;
	// end inline asm
	// begin inline asm
	{	
.reg .f64 data;
	ld.global.ca.f64 data, [%rd32772];
	}
	// end inline asm
	// begin inline asm
	bar.sync 0;
	// end inline asm
	// begin inline asm
	{	
.reg .f64 data;
	ld.global.ca.f64 data, [%rd32772];
	}
	// end inline asm
	// begin inline asm
	bar.sync 0;
	// end inline asm
	// begin inline asm
	{	
.reg .f64 data;
	ld.global.ca.f64 data, [%rd32772];
	}
	// end inline asm
	// begin inline asm
	bar.sync 0;
	// end inline asm
	// begin inline asm
	{	
.reg .f64 data;
	ld.global.ca.f64 data, [%rd32772];
	}
	// end inline asm
	// begin inline asm
	bar.sync 0;
	// end inline asm
	// begin inline asm
	{	
.reg .f64 data;
	ld.global.ca.f64 data, [%rd32772];
	}
	// end inline asm
	// begin inline asm
	bar.sync 0;
	// end inline asm
	// begin inline asm
	{	
.reg .f64 data;
	ld.global.ca.f64 data, [%rd32772];
	}
	// end inline asm
	// begin inline asm
	bar.sync 0;
	// end inline asm
	// begin inline asm
	{	
.reg .f64 data;
	ld.global.ca.f64 data, [%rd32772];
	}
	// end inline asm
	// begin inline asm
	bar.sync 0;
	// end inline asm
	// begin inline asm
	{	
.reg .f64 data;
	ld.global.ca.f64 data, [%rd32772];
	}
	// end inline asm
	// begin inline asm
	bar.sync 0;
	// end inline asm
	// begin inline asm
	{	
.reg .f64 data;
	ld.global.ca.f64 data, [%rd32772];
	}
	// end inline asm
	// begin inline asm
	bar.sync 0;
	// end inline asm
	// begin inline asm
	{	
.reg .f64 data;
	ld.global.ca.f64 data, [%rd32772];
	}
	// end inline asm
	// begin inline asm
	bar.sync 0;
	// end inline asm
	// begin inline asm
	{	
.reg .f64 data;
	ld.global.ca.f64 data, [%rd32772];
	}
	// end inline asm
	// begin inline asm
	bar.sync 0;
	// end inline asm
	// begin inline asm
	{	
.reg .f64 data;
	ld.global.ca.f64 data, [%rd32772];
	}
	// end inline asm
	// begin inline asm
	bar.sync 0;
	// end inline asm
	// begin inline asm
	{	
.reg .f64 data;
	ld.global.ca.f64 data, [%rd32772];
	}
	// end inline asm
	// begin inline asm
	bar.sync 0;
	// end inline asm
	// begin inline asm
	{	
.reg .f64 data;
	ld.global.ca.f64 data, [%rd32772];
	}
	// end inline asm
	// begin inline asm
	bar.sync 0;
	// end inline asm
	// begin inline asm
	{	
.reg .f64 data;
	ld.global.ca.f64 data, [%rd32772];
	}
	// end inline asm
	// begin inline asm
	bar.sync 0;
	// end inline asm
	// begin inline asm
	{	
.reg .f64 data;
	ld.global.ca.f64 data, [%rd32772];
	}
	// end inline asm
	// begin inline asm
	bar.sync 0;
	// end inline asm
	// begin inline asm
	{	
.reg .f64 data;
	ld.global.ca.f64 data, [%rd32772];
	}
	// end inline asm
	// begin inline asm
	bar.sync 0;
	// end inline asm
	// begin inline asm
	{	
.reg .f64 data;
	ld.global.ca.f64 data, [%rd32772];
	}
	// end inline asm
	// begin inline asm
	bar.sync 0;
	// end inline asm
	// begin inline asm
	{	
.reg .f64 data;
	ld.global.ca.f64 data, [%rd32772];
	}
	// end inline asm
	// begin inline asm
	bar.sync 0;
	// end inline asm
	// begin inline asm
	{	
.reg .f64 data;
	ld.global.ca.f64 data, [%rd32772];
	}
	// end inline asm
	// begin inline asm
	bar.sync 0;
	// end inline asm
	// begin inline asm
	{	
.reg .f64 data;
	ld.global.ca.f64 data, [%rd32772];
	}
	// end inline asm
	// begin inline asm
	bar.sync 0;
	// end inline asm
	// begin inline asm
	{	
.reg .f64 data;
	ld.global.ca.f64 data, [%rd32772];
	}
	// end inline asm
	// begin inline asm
	bar.sync 0;
	// end inline asm
	// begin inline asm
	{	
.reg .f64 data;
	ld.global.ca.f64 data, [%rd32772];
	}
	// end inline asm
	// begin inline asm
	bar.sync 0;
	// end inline asm
	// begin inline asm
	{	
.reg .f64 data;
	ld.global.ca.f64 data, [%rd32772];
	}
	// end inline asm
	// begin inline asm
	bar.sync 0;
	// end inline asm
	// begin inline asm
	{	
.reg .f64 data;
	ld.global.ca.f64 data, [%rd32772];
	}
	// end inline asm
	// begin inline asm
	bar.sync 0;
	// end inline asm
	// begin inline asm
	{	
.reg .f64 data;
	ld.global.ca.f64 data, [%rd32772];
	}
	// end inline asm
	// begin inline asm
	bar.sync 0;
	// end inline asm
	// begin inline asm
	{	
.reg .f64 data;
	ld.global.ca.f64 data, [%rd32772];
	}
	// end inline asm
	// begin inline asm
	bar.sync 0;
	// end inline asm
	// begin inline asm
	{	
.reg .f64 data;
	ld.global.ca.f64 data, [%rd32772];
	}
	// end inline asm
	// begin inline asm
	bar.sync 0;
	// end inline asm
	// begin inline asm
	{	
.reg .f64 data;
	ld.global.ca.f64 data, [%rd32772];
	}
	// end inline asm
	// begin inline asm
	bar.sync 0;
	// end inline asm
	// begin inline asm
	{	
.reg .f64 data;
	ld.global.ca.f64 data, [%rd32772];
	}
	// end inline asm
	// begin inline asm
	bar.sync 0;
	// end inline asm
	// begin inline asm
	{	
.reg .f64 data;
	ld.global.ca.f64 data, [%rd32772];
	}
	// end inline asm
	// begin inline asm
	bar.sync 0;
	// end inline asm
	// begin inline asm
	{	
.reg .f64 data;
	ld.global.ca.f64 data, [%rd32772];
	}
	// end inline asm
	// begin inline asm
	bar.sync 0;
	// end inline asm
	// begin inline asm
	{	
.reg .f64 data;
	ld.global.ca.f64 data, [%rd32772];
	}
	// end inline asm
	// begin inline asm
	bar.sync 0;
	// end inline asm
	// begin inline asm
	{	
.reg .f64 data;
	ld.global.ca.f64 data, [%rd32772];
	}
	// end inline asm
	// begin inline asm
	bar.sync 0;
	// end inline asm
	// begin inline asm
	{	
.reg .f64 data;
	ld.global.ca.f64 data, [%rd32772];
	}
	// end inline asm
	// begin inline asm
	bar.sync 0;
	// end inline asm
	// begin inline asm
	{	
.reg .f64 data;
	ld.global.ca.f64 data, [%rd32772];
	}
	// end inline asm
	// begin inline asm
	bar.sync 0;
	// end inline asm
	// begin inline asm
	{	
.reg .f64 data;
	ld.global.ca.f64 data, [%rd32772];
	}
	// end inline asm
	// begin inline asm
	bar.sync 0;
	// end inline asm
	// begin inline asm
	{	
.reg .f64 data;
	ld.global.ca.f64 data, [%rd32772];
	}
	// end inline asm
	// begin inline asm
	bar.sync 0;
	// end inline asm
	// begin inline asm
	{	
.reg .f64 data;
	ld.global.ca.f64 data, [%rd32772];
	}
	// end inline asm
	// begin inline asm
	bar.sync 0;
	// end inline asm
	// begin inline asm
	{	
.reg .f64 data;
	ld.global.ca.f64 data, [%rd32772];
	}
	// end inline asm
	// begin inline asm
	bar.sync 0;
	// end inline asm
	// begin inline asm
	{	
.reg .f64 data;
	ld.global.ca.f64 data, [%rd32772];
	}
	// end inline asm
	// begin inline asm
	bar.sync 0;
	// end inline asm
	// begin inline asm
	{	
.reg .f64 data;
	ld.global.ca.f64 data, [%rd32772];
	}
	// end inline asm
	// begin inline asm
	bar.sync 0;
	// end inline asm
	// begin inline asm
	{	
.reg .f64 data;
	ld.global.ca.f64 data, [%rd32772];
	}
	// end inline asm
	// begin inline asm
	bar.sync 0;
	// end inline asm
	// begin inline asm
	{	
.reg .f64 data;
	ld.global.ca.f64 data, [%rd32772];
	}
	// end inline asm
	// begin inline asm
	bar.sync 0;
	// end inline asm
	// begin inline asm
	{	
.reg .f64 data;
	ld.global.ca.f64 data, [%rd32772];
	}
	// end inline asm
	// begin inline asm
	bar.sync 0;
	// end inline asm
	// begin inline asm
	{	
.reg .f64 data;
	ld.global.ca.f64 data, [%rd32772];
	}
	// end inline asm
	// begin inline asm
	bar.sync 0;
	// end inline asm
	// begin inline asm
	{	
.reg .f64 data;
	ld.global.ca.f64 data, [%rd32772];
	}
	// end inline asm
	// begin inline asm
	bar.sync 0;
	// end inline asm
	// begin inline asm
	{	
.reg .f64 data;
	ld.global.ca.f64 data, [%rd32772];
	}
	// end inline asm
	// begin inline asm
	bar.sync 0;
	// end inline asm
	// begin inline asm
	{	
.reg .f64 data;
	ld.global.ca.f64 data, [%rd32772];
	}
	// end inline asm
	// begin inline asm
	bar.sync 0;
	// end inline asm
	// begin inline asm
	{	
.reg .f64 data;
	ld.global.ca.f64 data, [%rd32772];
	}
	// end inline asm
	// begin inline asm
	bar.sync 0;
	// end inline asm
	// begin inline asm
	{	
.reg .f64 data;
	ld.global.ca.f64 data, [%rd32772];
	}
	// end inline asm
	// begin inline asm
	bar.sync 0;
	// end inline asm
	// begin inline asm
	{	
.reg .f64 data;
	ld.global.ca.f64 data, [%rd32772];
	}
	// end inline asm
	// begin inline asm
	bar.sync 0;
	// end inline asm
	// begin inline asm
	{	
.reg .f64 data;
	ld.global.ca.f64 data, [%rd32772];
	}
	// end inline asm
	// begin inline asm
	bar.sync 0;
	// end inline asm
	// begin inline asm
	{	
.reg .f64 data;
	ld.global.ca.f64 data, [%rd32772];
	}
	// end inline asm
	// begin inline asm
	bar.sync 0;
	// end inline asm
	// begin inline asm
	{	
.reg .f64 data;
	ld.global.ca.f64 data, [%rd32772];
	}
	// end inline asm
	// begin inline asm
	bar.sync 0;
	// end inline asm
	// begin inline asm
	{	
.reg .f64 data;
	ld.global.ca.f64 data, [%rd32772];
	}
	// end inline asm
	// begin inline asm
	bar.sync 0;
	// end inline asm
	// begin inline asm
	{	
.reg .f64 data;
	ld.global.ca.f64 data, [%rd32772];
	}
	// end inline asm
	// begin inline asm
	bar.sync 0;
	// end inline asm
	// begin inline asm
	{	
.reg .f64 data;
	ld.global.ca.f64 data, [%rd32772];
	}
	// end inline asm
	// begin inline asm
	bar.sync 0;
	// end inline asm
	// begin inline asm
	{	
.reg .f64 data;
	ld.global.ca.f64 data, [%rd32772];
	}
	// end inline asm
	// begin inline asm
	bar.sync 0;
	// end inline asm
	// begin inline asm
	{	
.reg .f64 data;
	ld.global.ca.f64 data, [%rd32772];
	}
	// end inline asm
	// begin inline asm
	bar.sync 0;
	// end inline asm
	// begin inline asm
	{	
.reg .f64 data;
	ld.global.ca.f64 data, [%rd32772];
	}
	// end inline asm
	// begin inline asm
	bar.sync 0;
	// end inline asm
	// begin inline asm
	{	
.reg .f64 data;
	ld.global.ca.f64 data, [%rd32772];
	}
	// end inline asm
	// begin inline asm
	bar.sync 0;
	// end inline asm
	// begin inline asm
	{	
.reg .f64 data;
	ld.global.ca.f64 data, [%rd32772];
	}
	// end inline asm
	// begin inline asm
	bar.sync 0;
	// end inline asm
	// begin inline asm
	{	
.reg .f64 data;
	ld.global.ca.f64 data, [%rd32772];
	}
	// end inline asm
	// begin inline asm
	bar.sync 0;
	// end inline asm
	// begin inline asm
	{	
.reg .f64 data;
	ld.global.ca.f64 data, [%rd32772];
	}
	// end inline asm
	// begin inline asm
	bar.sync 0;
	// end inline asm
	// begin inline asm
	{	
.reg .f64 data;
	ld.global.ca.f64 data, [%rd32772];
	}
	// end inline asm
	// begin inline asm
	bar.sync 0;
	// end inline asm
	// begin inline asm
	{	
.reg .f64 data;
	ld.global.ca.f64 data, [%rd32772];
	}
	// end inline asm
	// begin inline asm
	bar.sync 0;
	// end inline asm
	// begin inline asm
	{	
.reg .f64 data;
	ld.global.ca.f64 data, [%rd32772];
	}
	// end inline asm
	// begin inline asm
	bar.sync 0;
	// end inline asm
	// begin inline asm
	{	
.reg .f64 data;
	ld.global.ca.f64 data, [%rd32772];
	}
	// end inline asm
	// begin inline asm
	bar.sync 0;
	// end inline asm
	// begin inline asm
	{	
.reg .f64 data;
	ld.global.ca.f64 data, [%rd32772];
	}
	// end inline asm
	// begin inline asm
	bar.sync 0;
	// end inline asm
	// begin inline asm
	{	
.reg .f64 data;
	ld.global.ca.f64 data, [%rd32772];
	}
	// end inline asm
	// begin inline asm
	bar.sync 0;
	// end inline asm
	// begin inline asm
	{	
.reg .f64 data;
	ld.global.ca.f64 data, [%rd32772];
	}
	// end inline asm
	// begin inline asm
	bar.sync 0;
	// end inline asm
	// begin inline asm
	{	
.reg .f64 data;
	ld.global.ca.f64 data, [%rd32772];
	}
	// end inline asm
	// begin inline asm
	bar.sync 0;
	// end inline asm
	// begin inline asm
	{	
.reg .f64 data;
	ld.global.ca.f64 data, [%rd32772];
	}
	// end inline asm
	// begin inline asm
	bar.sync 0;
	// end inline asm
	// begin inline asm
	{	
.reg .f64 data;
	ld.global.ca.f64 data, [%rd32772];
	}
	// end inline asm
	// begin inline asm
	bar.sync 0;
	// end inline asm
	// begin inline asm
	{	
.reg .f64 data;
	ld.global.ca.f64 data, [%rd32772];
	}
	// end inline asm
	// begin inline asm
	bar.sync 0;
	// end inline asm
	// begin inline asm
	{	
.reg .f64 data;
	ld.global.ca.f64 data, [%rd32772];
	}
	// end inline asm
	// begin inline asm
	bar.sync 0;
	// end inline asm
	// begin inline asm
	{	
.reg .f64 data;
	ld.global.ca.f64 data, [%rd32772];
	}
	// end inline asm
	// begin inline asm
	bar.sync 0;
	// end inline asm
	// begin inline asm
	{	
.reg .f64 data;
	ld.global.ca.f64 data, [%rd32772];
	}
	// end inline asm
	// begin inline asm
	bar.sync 0;
	// end inline asm
	// begin inline asm
	{	
.reg .f64 data;
	ld.global.ca.f64 data, [%rd32772];
	}
	// end inline asm
	// begin inline asm
	bar.sync 0;
	// end inline asm
	// begin inline asm
	{	
.reg .f64 data;
	ld.global.ca.f64 data, [%rd32772];
	}
	// end inline asm
	// begin inline asm
	bar.sync 0;
	// end inline asm
	// begin inline asm
	{	
.reg .f64 data;
	ld.global.ca.f64 data, [%rd32772];
	}
	// end inline asm
	// begin inline asm
	bar.sync 0;
	// end inline asm
	// begin inline asm
	{	
.reg .f64 data;
	ld.global.ca.f64 data, [%rd32772];
	}
	// end inline asm
	// begin inline asm
	bar.sync 0;
	// end inline asm
	// begin inline asm
	{	
.reg .f64 data;
	ld.global.ca.f64 data, [%rd32772];
	}
	// end inline asm
	// begin inline asm
	bar.sync 0;
	// end inline asm
	// begin inline asm
	{	
.reg .f64 data;
	ld.global.ca.f64 data, [%rd32772];
	}
	// end inline asm
	// begin inline asm
	bar.sync 0;
	// end inline asm
	// begin inline asm
	{	
.reg .f64 data;
	ld.global.ca.f64 data, [%rd32772];
	}
	// end inline asm
	// begin inline asm
	bar.sync 0;
	// end inline asm
	// begin inline asm
	{	
.reg .f64 data;
	ld.global.ca.f64 data, [%rd32772];
	}
	// end inline asm
	// begin inline asm
	bar.sync 0;
	// end inline asm
	// begin inline asm
	{	
.reg .f64 data;
	ld.global.ca.f64 data, [%rd32772];
	}
	// end inline asm
	// begin inline asm
	bar.sync 0;
	// end inline asm
	// begin inline asm
	{	
.reg .f64 data;
	ld.global.ca.f64 data, [%rd32772];
	}
	// end inline asm
	// begin inline asm
	bar.sync 0;
	// end inline asm
	// begin inline asm
	{	
.reg .f64 data;
	ld.global.ca.f64 data, [%rd32772];
	}
	// end inline asm
	// begin inline asm
	bar.sync 0;
	// end inline asm
	// begin inline asm
	{	
.reg .f64 data;
	ld.global.ca.f64 data, [%rd32772];
	}
	// end inline asm
	// begin inline asm
	bar.sync 0;
	// end inline asm
	// begin inline asm
	{	
.reg .f64 data;
	ld.global.ca.f64 data, [%rd32772];
	}
	// end inline asm
	// begin inline asm
	bar.sync 0;
	// end inline asm
	// begin inline asm
	{	
.reg .f64 data;
	ld.global.ca.f64 data, [%rd32772];
	}
	// end inline asm
	// begin inline asm
	bar.sync 0;
	// end inline asm
	// begin inline asm
	{	
.reg .f64 data;
	ld.global.ca.f64 data, [%rd32772];
	}
	// end inline asm
	// begin inline asm
	bar.sync 0;
	// end inline asm
	// begin inline asm
	{	
.reg .f64 data;
	ld.global.ca.f64 data, [%rd32772];
	}
	// end inline asm
	// begin inline asm
	bar.sync 0;
	// end inline asm
	// begin inline asm
	{	
.reg .f64 data;
	ld.global.ca.f64 data, [%rd32772];
	}
	// end inline asm
	// begin inline asm
	bar.sync 0;
	// end inline asm
	// begin inline asm
	{	
.reg .f64 data;
	ld.global.ca.f64 data, [%rd32772];
	}
	// end inline asm
	// begin inline asm
	bar.sync 0;
	// end inline asm
	// begin inline asm
	{	
.reg .f64 data;
	ld.global.ca.f64 data, [%rd32772];
	}
	// end inline asm
	// begin inline asm
	bar.sync 0;
	// end inline asm
	// begin inline asm
	{	
.reg .f64 data;
	ld.global.ca.f64 data, [%rd32772];
	}
	// end inline asm
	// begin inline asm
	bar.sync 0;
	// end inline asm
	// begin inline asm
	{	
.reg .f64 data;
	ld.global.ca.f64 data, [%rd32772];
	}
	// end inline asm
	// begin inline asm
	bar.sync 0;
	// end inline asm
	// begin inline asm
	{	
.reg .f64 data;
	ld.global.ca.f64 data, [%rd32772];
	}
	// end inline asm
	// begin inline asm
	bar.sync 0;
	// end inline asm
	// begin inline asm
	{	
.reg .f64 data;
	ld.global.ca.f64 data, [%rd32772];
	}
	// end inline asm
	// begin inline asm
	bar.sync 0;
	// end inline asm
	// begin inline asm
	{	
.reg .f64 data;
	ld.global.ca.f64 data, [%rd32772];
	}
	// end inline asm
	// begin inline asm
	bar.sync 0;
	// end inline asm
	// begin inline asm
	{	
.reg .f64 data;
	ld.global.ca.f64 data, [%rd32772];
	}
	// end inline asm
	// begin inline asm
	bar.sync 0;
	// end inline asm
	// begin inline asm
	{	
.reg .f64 data;
	ld.global.ca.f64 data, [%rd32772];
	}
	// end inline asm
	// begin inline asm
	bar.sync 0;
	// end inline asm
	// begin inline asm
	{	
.reg .f64 data;
	ld.global.ca.f64 data, [%rd32772];
	}
	// end inline asm
	// begin inline asm
	bar.sync 0;
	// end inline asm
	// begin inline asm
	{	
.reg .f64 data;
	ld.global.ca.f64 data, [%rd32772];
	}
	// end inline asm
	// begin inline asm
	bar.sync 0;
	// end inline asm
	// begin inline asm
	{	
.reg .f64 data;
	ld.global.ca.f64 data, [%rd32772];
	}
	// end inline asm
	// begin inline asm
	bar.sync 0;
	// end inline asm
	// begin inline asm
	{	
.reg .f64 data;
	ld.global.ca.f64 data, [%rd32772];
	}
	// end inline asm
	// begin inline asm
	bar.sync 0;
	// end inline asm
	// begin inline asm
	{	
.reg .f64 data;
	ld.global.ca.f64 data, [%rd32772];
	}
	// end inline asm
	// begin inline asm
	bar.sync 0;
	// end inline asm
	// begin inline asm
	{	
.reg .f64 data;
	ld.global.ca.f64 data, [%rd32772];
	}
	// end inline asm
	// begin inline asm
	bar.sync 0;
	// end inline asm
	// begin inline asm
	{	
.reg .f64 data;
	ld.global.ca.f64 data, [%rd32772];
	}
	// end inline asm
	// begin inline asm
	bar.sync 0;
	// end inline asm
	// begin inline asm
	{	
.reg .f64 data;
	ld.global.ca.f64 data, [%rd32772];
	}
	// end inline asm
	// begin inline asm
	bar.sync 0;
	// end inline asm
	// begin inline asm
	{	
.reg .f64 data;
	ld.global.ca.f64 data, [%rd32772];
	}
	// end inline asm
	// begin inline asm
	bar.sync 0;
	// end inline asm
	// begin inline asm
	{	
.reg .f64 data;
	ld.global.ca.f64 data, [%rd32772];
	}
	// end inline asm
	// begin inline asm
	bar.sync 0;
	// end inline asm
	// begin inline asm
	{	
.reg .f64 data;
	ld.global.ca.f64 data, [%rd32772];
	}
	// end inline asm
	// begin inline asm
	bar.sync 0;
	// end inline asm
	// begin inline asm
	{	
.reg .f64 data;
	ld.global.ca.f64 data, [%rd32772];
	}
	// end inline asm
	// begin inline asm
	bar.sync 0;
	// end inline asm
	// begin inline asm
	{	
.reg .f64 data;
	ld.global.ca.f64 data, [%rd32772];
	}
	// end inline asm
	// begin inline asm
	bar.sync 0;
	// end inline asm
	// begin inline asm
	{	
.reg .f64 data;
	ld.global.ca.f64 data, [%rd32772];
	}
	// end inline asm
	// begin inline asm
	bar.sync 0;
	// end inline asm
	// begin inline asm
	{	
.reg .f64 data;
	ld.global.ca.f64 data, [%rd32772];
	}
	// end inline asm
	// begin inline asm
	bar.sync 0;
	// end inline asm
	// begin inline asm
	{	
.reg .f64 data;
	ld.global.ca.f64 data, [%rd32772];
	}
	// end inline asm
	// begin inline asm
	bar.sync 0;
	// end inline asm
	// begin inline asm
	{	
.reg .f64 data;
	ld.global.ca.f64 data, [%rd32772];
	}
	// end inline asm
	// begin inline asm
	bar.sync 0;
	// end inline asm
	// begin inline asm
	{	
.reg .f64 data;
	ld.global.ca.f64 data, [%rd32772];
	}
	// end inline asm
	// begin inline asm
	bar.sync 0;
	// end inline asm
	// begin inline asm
	{	
.reg .f64 data;
	ld.global.ca.f64 data, [%rd32772];
	}
	// end inline asm
	// begin inline asm
	bar.sync 0;
	// end inline asm
	// begin inline asm
	{	
.reg .f64 data;
	ld.global.ca.f64 data, [%rd32772];
	}
	// end inline asm
	// begin inline asm
	bar.sync 0;
	// end inline asm
	// begin inline asm
	{	
.reg .f64 data;
	ld.global.ca.f64 data, [%rd32772];
	}
	// end inline asm
	// begin inline asm
	bar.sync 0;
	// end inline asm
	// begin inline asm
	{	
.reg .f64 data;
	ld.global.ca.f64 data, [%rd32772];
	}
	// end inline asm
	// begin inline asm
	bar.sync 0;
	// end inline asm
	// begin inline asm
	{	
.reg .f64 data;
	ld.global.ca.f64 data, [%rd32772];
	}
	// end inline asm
	// begin inline asm
	bar.sync 0;
	// end inline asm
	// begin inline asm
	{	
.reg .f64 data;
	ld.global.ca.f64 data, [%rd32772];
	}
	// end inline asm
	// begin inline asm
	bar.sync 0;
	// end inline asm
	// begin inline asm
	{	
.reg .f64 data;
	ld.global.ca.f64 data, [%rd32772];
	}
	// end inline asm
	// begin inline asm
	bar.sync 0;
	// end inline asm
	// begin inline asm
	{	
.reg .f64 data;
	ld.global.ca.f64 data, [%rd32772];
	}
	// end inline asm
	// begin inline asm
	bar.sync 0;
	// end inline asm
	// begin inline asm
	{	
.reg .f64 data;
	ld.global.ca.f64 data, [%rd32772];
	}
	// end inline asm
	// begin inline asm
	bar.sync 0;
	// end inline asm
	// begin inline asm
	{	
.reg .f64 data;
	ld.global.ca.f64 data, [%rd32772];
	}
	// end inline asm
	// begin inline asm
	bar.sync 0;
	// end inline asm
	// begin inline asm
	{	
.reg .f64 data;
	ld.global.ca.f64 data, [%rd32772];
	}
	// end inline asm
	// begin inline asm
	bar.sync 0;
	// end inline asm
	// begin inline asm
	{	
.reg .f64 data;
	ld.global.ca.f64 data, [%rd32772];
	}
	// end inline asm
	// begin inline asm
	bar.sync 0;
	// end inline asm
	// begin inline asm
	{	
.reg .f64 data;
	ld.global.ca.f64 data, [%rd32772];
	}
	// end inline asm
	// begin inline asm
	bar.sync 0;
	// end inline asm
	// begin inline asm
	{	
.reg .f64 data;
	ld.global.ca.f64 data, [%rd32772];
	}
	// end inline asm
	// begin inline asm
	bar.sync 0;
	// end inline asm
	// begin inline asm
	{	
.reg .f64 data;
	ld.global.ca.f64 data, [%rd32772];
	}
	// end inline asm
	// begin inline asm
	bar.sync 0;
	// end inline asm
	// begin inline asm
	{	
.reg .f64 data;
	ld.global.ca.f64 data, [%rd32772];
	}
	// end inline asm
	// begin inline asm
	bar.sync 0;
	// end inline asm
	// begin inline asm
	{	
.reg .f64 data;
	ld.global.ca.f64 data, [%rd32772];
	}
	// end inline asm
	// begin inline asm
	bar.sync 0;
	// end inline asm
	// begin inline asm
	{	
.reg .f64 data;
	ld.global.ca.f64 data, [%rd32772];
	}
	// end inline asm
	// begin inline asm
	bar.sync 0;
	// end inline asm
	// begin inline asm
	{	
.reg .f64 data;
	ld.global.ca.f64 data, [%rd32772];
	}
	// end inline asm
	// begin inline asm
	bar.sync 0;
	// end inline asm
	// begin inline asm
	{	
.reg .f64 data;
	ld.global.ca.f64 data, [%rd32772];
	}
	// end inline asm
	// begin inline asm
	bar.sync 0;
	// end inline asm
	// begin inline asm
	{	
.reg .f64 data;
	ld.global.ca.f64 data, [%rd32772];
	}
	// end inline asm
	// begin inline asm
	bar.sync 0;
	// end inline asm
	// begin inline asm
	{	
.reg .f64 data;
	ld.global.ca.f64 data, [%rd32772];
	}
	// end inline asm
	// begin inline asm
	bar.sync 0;
	// end inline asm
	// begin inline asm
	{	
.reg .f64 data;
	ld.global.ca.f64 data, [%rd32772];
	}
	// end inline asm
	// begin inline asm
	bar.sync 0;
	// end inline asm
	// begin inline asm
	{	
.reg .f64 data;
	ld.global.ca.f64 data, [%rd32772];
	}
	// end inline asm
	// begin inline asm
	bar.sync 0;
	// end inline asm
	// begin inline asm
	{	
.reg .f64 data;
	ld.global.ca.f64 data, [%rd32772];
	}
	// end inline asm
	// begin inline asm
	bar.sync 0;
	// end inline asm
	// begin inline asm
	{	
.reg .f64 data;
	ld.global.ca.f64 data, [%rd32772];
	}
	// end inline asm
	// begin inline asm
	bar.sync 0;
	// end inline asm
	// begin inline asm
	{	
.reg .f64 data;
	ld.global.ca.f64 data, [%rd32772];
	}
	// end inline asm
	// begin inline asm
	bar.sync 0;
	// end inline asm
	// begin inline asm
	{	
.reg .f64 data;
	ld.global.ca.f64 data, [%rd32772];
	}
	// end inline asm
	// begin inline asm
	bar.sync 0;
	// end inline asm
	// begin inline asm
	{	
.reg .f64 data;
	ld.global.ca.f64 data, [%rd32772];
	}
	// end inline asm
	// begin inline asm
	bar.sync 0;
	// end inline asm
	// begin inline asm
	{	
.reg .f64 data;
	ld.global.ca.f64 data, [%rd32772];
	}
	// end inline asm
	// begin inline asm
	bar.sync 0;
	// end inline asm
	// begin inline asm
	{	
.reg .f64 data;
	ld.global.ca.f64 data, [%rd32772];
	}
	// end inline asm
	// begin inline asm
	bar.sync 0;
	// end inline asm
	// begin inline asm
	{	
.reg .f64 data;
	ld.global.ca.f64 data, [%rd32772];
	}
	// end inline asm
	// begin inline asm
	bar.sync 0;
	// end inline asm
	// begin inline asm
	{	
.reg .f64 data;
	ld.global.ca.f64 data, [%rd32772];
	}
	// end inline asm
	// begin inline asm
	bar.sync 0;
	// end inline asm
	// begin inline asm
	{	
.reg .f64 data;
	ld.global.ca.f64 data, [%rd32772];
	}
	// end inline asm
	// begin inline asm
	bar.sync 0;
	// end inline asm
	// begin inline asm
	{	
.reg .f64 data;
	ld.global.ca.f64 data, [%rd32772];
	}
	// end inline asm
	// begin inline asm
	bar.sync 0;
	// end inline asm
	// begin inline asm
	{	
.reg .f64 data;
	ld.global.ca.f64 data, [%rd32772];
	}
	// end inline asm
	// begin inline asm
	bar.sync 0;
	// end inline asm
	// begin inline asm
	{	
.reg .f64 data;
	ld.global.ca.f64 data, [%rd32772];
	}
	// end inline asm
	// begin inline asm
	bar.sync 0;
	// end inline asm
	// begin inline asm
	{	
.reg .f64 data;
	ld.global.ca.f64 data, [%rd32772];
	}
	// end inline asm
	// begin inline asm
	bar.sync 0;
	// end inline asm
	// begin inline asm
	{	
.reg .f64 data;
	ld.global.ca.f64 data, [%rd32772];
	}
	// end inline asm
	// begin inline asm
	bar.sync 0;
	// end inline asm
	// begin inline asm
	{	
.reg .f64 data;
	ld.global.ca.f64 data, [%rd32772];
	}
	// end inline asm
	// begin inline asm
	bar.sync 0;
	// end inline asm
	// begin inline asm
	{	
.reg .f64 data;
	ld.global.ca.f64 data, [%rd32772];
	}
	// end inline asm
	// begin inline asm
	bar.sync 0;
	// end inline asm
	// begin inline asm
	{	
.reg .f64 data;
	ld.global.ca.f64 data, [%rd32772];
	}
	// end inline asm
	// begin inline asm
	bar.sync 0;
	// end inline asm
	// begin inline asm
	{	
.reg .f64 data;
	ld.global.ca.f64 data, [%rd32772];
	}
	// end inline asm
	// begin inline asm
	bar.sync 0;
	// end inline asm
	// begin inline asm
	{	
.reg .f64 data;
	ld.global.ca.f64 data, [%rd32772];
	}
	// end inline asm
	// begin inline asm
	bar.sync 0;
	// end inline asm
	// begin inline asm
	{	
.reg .f64 data;
	ld.global.ca.f64 data, [%rd32772];
	}
	// end inline asm
	// begin inline asm
	bar.sync 0;
	// end inline asm
	// begin inline asm
	{	
.reg .f64 data;
	ld.global.ca.f64 data, [%rd32772];
	}
	// end inline asm
	// begin inline asm
	bar.sync 0;
	// end inline asm
	// begin inline asm
	{	
.reg .f64 data;
	ld.global.ca.f64 data, [%rd32772];
	}
	// end inline asm
	// begin inline asm
	bar.sync 0;
	// end inline asm
	// begin inline asm
	{	
.reg .f64 data;
	ld.global.ca.f64 data, [%rd32772];
	}
	// end inline asm
	// begin inline asm
	bar.sync 0;
	// end inline asm
	// begin inline asm
	{	
.reg .f64 data;
	ld.global.ca.f64 data, [%rd32772];
	}
	// end inline asm
	// begin inline asm
	bar.sync 0;
	// end inline asm
	// begin inline asm
	{	
.reg .f64 data;
	ld.global.ca.f64 data, [%rd32772];
	}
	// end inline asm
	// begin inline asm
	bar.sync 0;
	// end inline asm
	// begin inline asm
	{	
.reg .f64 data;
	ld.global.ca.f64 data, [%rd32772];
	}
	// end inline asm
	// begin inline asm
	bar.sync 0;
	// end inline asm
	// begin inline asm
	{	
.reg .f64 data;
	ld.global.ca.f64 data, [%rd32772];
	}
	// end inline asm
	// begin inline asm
	bar.sync 0;
	// end inline asm
	// begin inline asm
	{	
.reg .f64 data;
	ld.global.ca.f64 data, [%rd32772];
	}
	// end inline asm
	// begin inline asm
	bar.sync 0;
	// end inline asm
	// begin inline asm
	{	
.reg .f64 data;
	ld.global.ca.f64 data, [%rd32772];
	}
	// end inline asm
	// begin inline asm
	bar.sync 0;
	// end inline asm
	// begin inline asm
	{	
.reg .f64 data;
	ld.global.ca.f64 data, [%rd32772];
	}
	// end inline asm
	// begin inline asm
	bar.sync 0;
	// end inline asm
	// begin inline asm
	{	
.reg .f64 data;
	ld.global.ca.f64 data, [%rd32772];
	}
	// end inline asm
	// begin inline asm
	bar.sync 0;
	// end inline asm
	// begin inline asm
	{	
.reg .f64 data;
	ld.global.ca.f64 data, [%rd32772];
	}
	// end inline asm
	// begin inline asm
	bar.sync 0;
	// end inline asm
	// begin inline asm
	{	
.reg .f64 data;
	ld.global.ca.f64 data, [%rd32772];
	}
	// end inline asm
	// begin inline asm
	bar.sync 0;
	// end inline asm
	// begin inline asm
	{	
.reg .f64 data;
	ld.global.ca.f64 data, [%rd32772];
	}
	// end inline asm
	// begin inline asm
	bar.sync 0;
	// end inline asm
	// begin inline asm
	{	
.reg .f64 data;
	ld.global.ca.f64 data, [%rd32772];
	}
	// end inline asm
	// begin inline asm
	bar.sync 0;
	// end inline asm
	// begin inline asm
	{	
.reg .f64 data;
	ld.global.ca.f64 data, [%rd32772];
	}
	// end inline asm
	// begin inline asm
	bar.sync 0;
	// end inline asm
	// begin inline asm
	{	
.reg .f64 data;
	ld.global.ca.f64 data, [%rd32772];
	}
	// end inline asm
	// begin inline asm
	bar.sync 0;
	// end inline asm
	// begin inline asm
	{	
.reg .f64 data;
	ld.global.ca.f64 data, [%rd32772];
	}
	// end inline asm
	// begin inline asm
	bar.sync 0;
	// end inline asm
	// begin inline asm
	{	
.reg .f64 data;
	ld.global.ca.f64 data, [%rd32772];
	}
	// end inline asm
	// begin inline asm
	bar.sync 0;
	// end inline asm
	// begin inline asm
	{	
.reg .f64 data;
	ld.global.ca.f64 data, [%rd32772];
	}
	// end inline asm
	// begin inline asm
	bar.sync 0;
	// end inline asm
	// begin inline asm
	{	
.reg .f64 data;
	ld.global.ca.f64 data, [%rd32772];
	}
	// end inline asm
	// begin inline asm
	bar.sync 0;
	// end inline asm
	// begin inline asm
	{	
.reg .f64 data;
	ld.global.ca.f64 data, [%rd32772];
	}
	// end inline asm
	// begin inline asm
	bar.sync 0;
	// end inline asm
	// begin inline asm
	{	
.reg .f64 data;
	ld.global.ca.f64 data, [%rd32772];
	}
	// end inline asm
	// begin inline asm
	bar.sync 0;
	// end inline asm
	// begin inline asm
	{	
.reg .f64 data;
	ld.global.ca.f64 data, [%rd32772];
	}
	// end inline asm
	// begin inline asm
	bar.sync 0;
	// end inline asm
	// begin inline asm
	{	
.reg .f64 data;
	ld.global.ca.f64 data, [%rd32772];
	}
	// end inline asm
	// begin inline asm
	bar.sync 0;
	// end inline asm
	// begin inline asm
	{	
.reg .f64 data;
	ld.global.ca.f64 data, [%rd32772];
	}
	// end inline asm
	// begin inline asm
	bar.sync 0;
	// end inline asm
	// begin inline asm
	{	
.reg .f64 data;
	ld.global.ca.f64 data, [%rd32772];
	}
	// end inline asm
	// begin inline asm
	bar.sync 0;
	// end inline asm
	// begin inline asm
	{	
.reg .f64 data;
	ld.global.ca.f64 data, [%rd32772];
	}
	// end inline asm
	// begin inline asm
	bar.sync 0;
	// end inline asm
	// begin inline asm
	{	
.reg .f64 data;
	ld.global.ca.f64 data, [%rd32772];
	}
	// end inline asm
	// begin inline asm
	bar.sync 0;
	// end inline asm
	// begin inline asm
	{	
.reg .f64 data;
	ld.global.ca.f64 data, [%rd32772];
	}
	// end inline asm
	// begin inline asm
	bar.sync 0;
	// end inline asm
	// begin inline asm
	{	
.reg .f64 data;
	ld.global.ca.f64 data, [%rd32772];
	}
	// end inline asm
	// begin inline asm
	bar.sync 0;
	// end inline asm
	// begin inline asm
	{	
.reg .f64 data;
	ld.global.ca.f64 data, [%rd32772];
	}
	// end inline asm
	// begin inline asm
	bar.sync 0;
	// end inline asm
	// begin inline asm
	{	
.reg .f64 data;
	ld.global.ca.f64 data, [%rd32772];
	}
	// end inline asm
	// begin inline asm
	bar.sync 0;
	// end inline asm
	// begin inline asm
	{	
.reg .f64 data;
	ld.global.ca.f64 data, [%rd32772];
	}
	// end inline asm
	// begin inline asm
	bar.sync 0;
	// end inline asm
	// begin inline asm
	{	
.reg .f64 data;
	ld.global.ca.f64 data, [%rd32772];
	}
	// end inline asm
	// begin inline asm
	bar.sync 0;
	// end inline asm
	// begin inline asm
	{	
.reg .f64 data;
	ld.global.ca.f64 data, [%rd32772];
	}
	// end inline asm
	// begin inline asm
	bar.sync 0;
	// end inline asm
	// begin inline asm
	{	
.reg .f64 data;
	ld.global.ca.f64 data, [%rd32772];
	}
	// end inline asm
	// begin inline asm
	bar.sync 0;
	// end inline asm
	// begin inline asm
	{	
.reg .f64 data;
	ld.global.ca.f64 data, [%rd32772];
	}
	// end inline asm
	// begin inline asm
	bar.sync 0;
	// end inline asm
	// begin inline asm
	{	
.reg .f64 data;
	ld.global.ca.f64 data, [%rd32772];
	}
	// end inline asm
	// begin inline asm
	bar.sync 0;
	// end inline asm
	// begin inline asm
	{	
.reg .f64 data;
	ld.global.ca.f64 data, [%rd32772];
	}
	// end inline asm
	// begin inline asm
	bar.sync 0;
	// end inline asm
	// begin inline asm
	{	
.reg .f64 data;
	ld.global.ca.f64 data, [%rd32772];
	}
	// end inline asm
	// begin inline asm
	bar.sync 0;
	// end inline asm
	// begin inline asm
	{	
.reg .f64 data;
	ld.global.ca.f64 data, [%rd32772];
	}
	// end inline asm
	// begin inline asm
	bar.sync 0;
	// end inline asm
	// begin inline asm
	{	
.reg .f64 data;
	ld.global.ca.f64 data, [%rd32772];
	}
	// end inline asm
	// begin inline asm
	bar.sync 0;
	// end inline asm
	// begin inline asm
	{	
.reg .f64 data;
	ld.global.ca.f64 data, [%rd32772];
	}
	// end inline asm
	// begin inline asm
	bar.sync 0;
	// end inline asm
	// begin inline asm
	{	
.reg .f64 data;
	ld.global.ca.f64 data, [%rd32772];
	}
	// end inline asm
	// begin inline asm
	bar.sync 0;
	// end inline asm
	// begin inline asm
	{	
.reg .f64 data;
	ld.global.ca.f64 data, [%rd32772];
	}
	// end inline asm
	// begin inline asm
	bar.sync 0;
	// end inline asm
	// begin inline asm
	{	
.reg .f64 data;
	ld.global.ca.f64 data, [%rd32772];
	}
	// end inline asm
	// begin inline asm
	bar.sync 0;
	// end inline asm
	// begin inline asm
	{	
.reg .f64 data;
	ld.global.ca.f64 data, [%rd32772];
	}
	// end inline asm
	// begin inline asm
	bar.sync 0;
	// end inline asm
	// begin inline asm
	{	
.reg .f64 data;
	ld.global.ca.f64 data, [%rd32772];
	}
	// end inline asm
	// begin inline asm
	bar.sync 0;
	// end inline asm
	// begin inline asm
	{	
.reg .f64 data;
	ld.global.ca.f64 data, [%rd32772];
	}
	// end inline asm
	// begin inline asm
	bar.sync 0;
	// end inline asm
	// begin inline asm
	{	
.reg .f64 data;
	ld.global.ca.f64 data, [%rd32772];
	}
	// end inline asm
	// begin inline asm
	bar.sync 0;
	// end inline asm
	// begin inline asm
	{	
.reg .f64 data;
	ld.global.ca.f64 data, [%rd32772];
	}
	// end inline asm
	// begin inline asm
	bar.sync 0;
	// end inline asm
	// begin inline asm
	{	
.reg .f64 data;
	ld.global.ca.f64 data, [%rd32772];
	}
	// end inline asm
	// begin inline asm
	bar.sync 0;
	// end inline asm
	// begin inline asm
	{	
.reg .f64 data;
	ld.global.ca.f64 data, [%rd32772];
	}
	// end inline asm
	// begin inline asm
	bar.sync 0;
	// end inline asm
	// begin inline asm
	{	
.reg .f64 data;
	ld.global.ca.f64 data, [%rd32772];
	}
	// end inline asm
	// begin inline asm
	bar.sync 0;
	// end inline asm
	// begin inline asm
	{	
.reg .f64 data;
	ld.global.ca.f64 data, [%rd32772];
	}
	// end inline asm
	// begin inline asm
	bar.sync 0;
	// end inline asm
	// begin inline asm
	{	
.reg .f64 data;
	ld.global.ca.f64 data, [%rd32772];
	}
	// end inline asm
	// begin inline asm
	bar.sync 0;
	// end inline asm
	// begin inline asm
	{	
.reg .f64 data;
	ld.global.ca.f64 data, [%rd32772];
	}
	// end inline asm
	// begin inline asm
	bar.sync 0;
	// end inline asm
	// begin inline asm
	{	
.reg .f64 data;
	ld.global.ca.f64 data, [%rd32772];
	}
	// end inline asm
	// begin inline asm
	bar.sync 0;
	// end inline asm
	// begin inline asm
	{	
.reg .f64 data;
	ld.global.ca.f64 data, [%rd32772];
	}
	// end inline asm
	// begin inline asm
	bar.sync 0;
	// end inline asm
	// begin inline asm
	{	
.reg .f64 data;
	ld.global.ca.f64 data, [%rd32772];
	}
	// end inline asm
	// begin inline asm
	bar.sync 0;
	// end inline asm
	// begin inline asm
	{	
.reg .f64 data;
	ld.global.ca.f64 data, [%rd32772];
	}
	// end inline asm
	// begin inline asm
	bar.sync 0;
	// end inline asm
	// begin inline asm
	{	
.reg .f64 data;
	ld.global.ca.f64 data, [%rd32772];
	}
	// end inline asm
	// begin inline asm
	bar.sync 0;
	// end inline asm
	// begin inline asm
	{	
.reg .f64 data;
	ld.global.ca.f64 data, [%rd32772];
	}
	// end inline asm
	// begin inline asm
	bar.sync 0;
	// end inline asm
	// begin inline asm
	{	
.reg .f64 data;
	ld.global.ca.f64 data, [%rd32772];
	}
	// end inline asm
	// begin inline asm
	bar.sync 0;
	// end inline asm
	// begin inline asm
	{	
.reg .f64 data;
	ld.global.ca.f64 data, [%rd32772];
	}
	// end inline asm
	// begin inline asm
	bar.sync 0;
	// end inline asm
	// begin inline asm
	{	
.reg .f64 data;
	ld.global.ca.f64 data, [%rd32772];
	}
	// end inline asm
	// begin inline asm
	bar.sync 0;
	// end inline asm
	// begin inline asm
	{	
.reg .f64 data;
	ld.global.ca.f64 data, [%rd32772];
	}
	// end inline asm
	// begin inline asm
	bar.sync 0;
	// end inline asm
	// begin inline asm
	{	
.reg .f64 data;
	ld.global.ca.f64 data, [%rd32772];
	}
	// end inline asm
	// begin inline asm
	bar.sync 0;
	// end inline asm
	// begin inline asm
	{	
.reg .f64 data;
	ld.global.ca.f64 data, [%rd32772];
	}
	// end inline asm
	// begin inline asm
	bar.sync 0;
	// end inline asm
	// begin inline asm
	{	
.reg .f64 data;
	ld.global.ca.f64 data, [%rd32772];
	}
	// end inline asm
	// begin inline asm
	bar.sync 0;
	// end inline asm
	// begin inline asm
	{	
.reg .f64 data;
	ld.global.ca.f64 data, [%rd32772];
	}
	// end inline asm
	// begin inline asm
	bar.sync 0;
	// end inline asm
	// begin inline asm
	{	
.reg .f64 data;
	ld.global.ca.f64 data, [%rd32772];
	}
	// end inline asm
	// begin inline asm
	bar.sync 0;
	// end inline asm
	// begin inline asm
	{	
.reg .f64 data;
	ld.global.ca.f64 data, [%rd32772];
	}
	// end inline asm
	// begin inline asm
	bar.sync 0;
	// end inline asm
	// begin inline asm
	{	
.reg .f64 data;
	ld.global.ca.f64 data, [%rd32772];
	}
	// end inline asm
	// begin inline asm
	bar.sync 0;
	// end inline asm
	// begin inline asm
	{	
.reg .f64 data;
	ld.global.ca.f64 data, [%rd32772];
	}
	// end inline asm
	// begin inline asm
	bar.sync 0;
	// end inline asm
	// begin inline asm
	{	
.reg .f64 data;
	ld.global.ca.f64 data, [%rd32772];
	}
	// end inline asm
	// begin inline asm
	bar.sync 0;
	// end inline asm
	// begin inline asm
	{	
.reg .f64 data;
	ld.global.ca.f64 data, [%rd32772];
	}
	// end inline asm
	// begin inline asm
	bar.sync 0;
	// end inline asm
	// begin inline asm
	{	
.reg .f64 data;
	ld.global.ca.f64 data, [%rd32772];
	}
	// end inline asm
	// begin inline asm
	bar.sync 0;
	// end inline asm
	// begin inline asm
	{	
.reg .f64 data;
	ld.global.ca.f64 data, [%rd32772];
	}
	// end inline asm
	// begin inline asm
	bar.sync 0;
	// end inline asm
	// begin inline asm
	{	
.reg .f64 data;
	ld.global.ca.f64 data, [%rd32772];
	}
	// end inline asm
	// begin inline asm
	bar.sync 0;
	// end inline asm
	// begin inline asm
	{	
.reg .f64 data;
	ld.global.ca.f64 data, [%rd32772];
	}
	// end inline asm
	// begin inline asm
	bar.sync 0;
	// end inline asm
	// begin inline asm
	{	
.reg .f64 data;
	ld.global.ca.f64 data, [%rd32772];
	}
	// end inline asm
	// begin inline asm
	bar.sync 0;
	// end inline asm
	// begin inline asm
	{	
.reg .f64 data;
	ld.global.ca.f64 data, [%rd32772];
	}
	// end inline asm
	// begin inline asm
	bar.sync 0;
	// end inline asm
	// begin inline asm
	{	
.reg .f64 data;
	ld.global.ca.f64 data, [%rd32772];
	}
	// end inline asm
	// begin inline asm
	bar.sync 0;
	// end inline asm
	// begin inline asm
	{	
.reg .f64 data;
	ld.global.ca.f64 data, [%rd32772];
	}
	// end inline asm
	// begin inline asm
	bar.sync 0;
	// end inline asm
	// begin inline asm
	{	
.reg .f64 data;
	ld.global.ca.f64 data, [%rd32772];
	}
	// end inline asm
	// begin inline asm
	bar.sync 0;
	// end inline asm
	// begin inline asm
	{	
.reg .f64 data;
	ld.global.ca.f64 data, [%rd32772];
	}
	// end inline asm
	// begin inline asm
	bar.sync 0;
	// end inline asm
	// begin inline asm
	{	
.reg .f64 data;
	ld.global.ca.f64 data, [%rd32772];
	}
	// end inline asm
	// begin inline asm
	bar.sync 0;
	// end inline asm
	// begin inline asm
	{	
.reg .f64 data;
	ld.global.ca.f64 data, [%rd32772];
	}
	// end inline asm
	// begin inline asm
	bar.sync 0;
	// end inline asm
	// begin inline asm
	{	
.reg .f64 data;
	ld.global.ca.f64 data, [%rd32772];
	}
	// end inline asm
	// begin inline asm
	bar.sync 0;
	// end inline asm
	// begin inline asm
	{	
.reg .f64 data;
	ld.global.ca.f64 data, [%rd32772];
	}
	// end inline asm
	// begin inline asm
	bar.sync 0;
	// end inline asm
	// begin inline asm
	{	
.reg .f64 data;
	ld.global.ca.f64 data, [%rd32772];
	}
	// end inline asm
	// begin inline asm
	bar.sync 0;
	// end inline asm
	// begin inline asm
	{	
.reg .f64 data;
	ld.global.ca.f64 data, [%rd32772];
	}
	// end inline asm
	// begin inline asm
	bar.sync 0;
	// end inline asm
	// begin inline asm
	{	
.reg .f64 data;
	ld.global.ca.f64 data, [%rd32772];
	}
	// end inline asm
	// begin inline asm
	bar.sync 0;
	// end inline asm
	// begin inline asm
	{	
.reg .f64 data;
	ld.global.ca.f64 data, [%rd32772];
	}
	// end inline asm
	// begin inline asm
	bar.sync 0;
	// end inline asm
	// begin inline asm
	{	
.reg .f64 data;
	ld.global.ca.f64 data, [%rd32772];
	}
	// end inline asm
	// begin inline asm
	bar.sync 0;
	// end inline asm
	// begin inline asm
	{	
.reg .f64 data;
	ld.global.ca.f64 data, [%rd32772];
	}
	// end inline asm
	// begin inline asm
	bar.sync 0;
	// end inline asm
	// begin inline asm
	{	
.reg .f64 data;
	ld.global.ca.f64 data, [%rd32772];
	}
	// end inline asm
	// begin inline asm
	bar.sync 0;
	// end inline asm
	// begin inline asm
	{	
.reg .f64 data;
	ld.global.ca.f64 data, [%rd32772];
	}
	// end inline asm
	// begin inline asm
	bar.sync 0;
	// end inline asm
	// begin inline asm
	{	
.reg .f64 data;
	ld.global.ca.f64 data, [%rd32772];
	}
	// end inline asm
	// begin inline asm
	bar.sync 0;
	// end inline asm
	// begin inline asm
	{	
.reg .f64 data;
	ld.global.ca.f64 data, [%rd32772];
	}
	// end inline asm
	// begin inline asm
	bar.sync 0;
	// end inline asm
	// begin inline asm
	{	
.reg .f64 data;
	ld.global.ca.f64 data, [%rd32772];
	}
	// end inline asm
	// begin inline asm
	bar.sync 0;
	// end inline asm
	// begin inline asm
	{	
.reg .f64 data;
	ld.global.ca.f64 data, [%rd32772];
	}
	// end inline asm
	// begin inline asm
	bar.sync 0;
	// end inline asm
	// begin inline asm
	{	
.reg .f64 data;
	ld.global.ca.f64 data, [%rd32772];
	}
	// end inline asm
	// begin inline asm
	bar.sync 0;
	// end inline asm
	// begin inline asm
	{	
.reg .f64 data;
	ld.global.ca.f64 data, [%rd32772];
	}
	// end inline asm
	// begin inline asm
	bar.sync 0;
	// end inline asm
	// begin inline asm
	{	
.reg .f64 data;
	ld.global.ca.f64 data, [%rd32772];
	}
	// end inline asm
	// begin inline asm
	bar.sync 0;
	// end inline asm
	// begin inline asm
	{	
.reg .f64 data;
	ld.global.ca.f64 data, [%rd32772];
	}
	// end inline asm
	// begin inline asm
	bar.sync 0;
	// end inline asm
	// begin inline asm
	{	
.reg .f64 data;
	ld.global.ca.f64 data, [%rd32772];
	}
	// end inline asm
	// begin inline asm
	bar.sync 0;
	// end inline asm
	// begin inline asm
	{	
.reg .f64 data;
	ld.global.ca.f64 data, [%rd32772];
	}
	// end inline asm
	// begin inline asm
	bar.sync 0;
	// end inline asm
	// begin inline asm
	{	
.reg .f64 data;
	ld.global.ca.f64 data, [%rd32772];
	}
	// end inline asm
	// begin inline asm
	bar.sync 0;
	// end inline asm
	// begin inline asm
	{	
.reg .f64 data;
	ld.global.ca.f64 data, [%rd32772];
	}
	// end inline asm
	// begin inline asm
	bar.sync 0;
	// end inline asm
	// begin inline asm
	{	
.reg .f64 data;
	ld.global.ca.f64 data, [%rd32772];
	}
	// end inline asm
	// begin inline asm
	bar.sync 0;
	// end inline asm
	// begin inline asm
	{	
.reg .f64 data;
	ld.global.ca.f64 data, [%rd32772];
	}
	// end inline asm
	// begin inline asm
	bar.sync 0;
	// end inline asm
	// begin inline asm
	{	
.reg .f64 data;
	ld.global.ca.f64 data, [%rd32772];
	}
	// end inline asm
	// begin inline asm
	bar.sync 0;
	// end inline asm
	// begin inline asm
	{	
.reg .f64 data;
	ld.global.ca.f64 data, [%rd32772];
	}
	// end inline asm
	// begin inline asm
	bar.sync 0;
	// end inline asm
	// begin inline asm
	{	
.reg .f64 data;
	ld.global.ca.f64 data, [%rd32772];
	}
	// end inline asm
	// begin inline asm
	bar.sync 0;
	// end inline asm
	// begin inline asm
	{	
.reg .f64 data;
	ld.global.ca.f64 data, [%rd32772];
	}
	// end inline asm
	// begin inline asm
	bar.sync 0;
	// end inline asm
	// begin inline asm
	{	
.reg .f64 data;
	ld.global.ca.f64 data, [%rd32772];
	}
	// end inline asm
	// begin inline asm
	bar.sync 0;
	// end inline asm
	// begin inline asm
	{	
.reg .f64 data;
	ld.global.ca.f64 data, [%rd32772];
	}
	// end inline asm
	// begin inline asm
	bar.sync 0;
	// end inline asm
	// begin inline asm
	{	
.reg .f64 data;
	ld.global.ca.f64 data, [%rd32772];
	}
	// end inline asm
	// begin inline asm
	bar.sync 0;
	// end inline asm
	// begin inline asm
	{	
.reg .f64 data;
	ld.global.ca.f64 data, [%rd32772];
	}
	// end inline asm
	// begin inline asm
	bar.sync 0;
	// end inline asm
	// begin inline asm
	{	
.reg .f64 data;
	ld.global.ca.f64 data, [%rd32772];
	}
	// end inline asm
	// begin inline asm
	bar.sync 0;
	// end inline asm
	// begin inline asm
	{	
.reg .f64 data;
	ld.global.ca.f64 data, [%rd32772];
	}
	// end inline asm
	// begin inline asm
	bar.sync 0;
	// end inline asm
	// begin inline asm
	{	
.reg .f64 data;
	ld.global.ca.f64 data, [%rd32772];
	}
	// end inline asm
	// begin inline asm
	bar.sync 0;
	// end inline asm
	// begin inline asm
	{	
.reg .f64 data;
	ld.global.ca.f64 data, [%rd32772];
	}
	// end inline asm
	// begin inline asm
	bar.sync 0;
	// end inline asm
	// begin inline asm
	{	
.reg .f64 data;
	ld.global.ca.f64 data, [%rd32772];
	}
	// end inline asm
	// begin inline asm
	bar.sync 0;
	// end inline asm
	// begin inline asm
	{	
.reg .f64 data;
	ld.global.ca.f64 data, [%rd32772];
	}
	// end inline asm
	// begin inline asm
	bar.sync 0;
	// end inline asm
	// begin inline asm
	{	
.reg .f64 data;
	ld.global.ca.f64 data, [%rd32772];
	}
	// end inline asm
	// begin inline asm
	bar.sync 0;
	// end inline asm
	// begin inline asm
	{	
.reg .f64 data;
	ld.global.ca.f64 data, [%rd32772];
	}
	// end inline asm
	// begin inline asm
	bar.sync 0;
	// end inline asm
	// begin inline asm
	{	
.reg .f64 data;
	ld.global.ca.f64 data, [%rd32772];
	}
	// end inline asm
	// begin inline asm
	bar.sync 0;
	// end inline asm
	// begin inline asm
	{	
.reg .f64 data;
	ld.global.ca.f64 data, [%rd32772];
	}
	// end inline asm
	// begin inline asm
	bar.sync 0;
	// end inline asm
	// begin inline asm
	{	
.reg .f64 data;
	ld.global.ca.f64 data, [%rd32772];
	}
	// end inline asm
	// begin inline asm
	bar.sync 0;
	// end inline asm
	// begin inline asm
	{	
.reg .f64 data;
	ld.global.ca.f64 data, [%rd32772];
	}
	// end inline asm
	// begin inline asm
	bar.sync 0;
	// end inline asm
	// begin inline asm
	{	
.reg .f64 data;
	ld.global.ca.f64 data, [%rd32772];
	}
	// end inline asm
	// begin inline asm
	bar.sync 0;
	// end inline asm
	// begin inline asm
	{	
.reg .f64 data;
	ld.global.ca.f64 data, [%rd32772];
	}
	// end inline asm
	// begin inline asm
	bar.sync 0;
	// end inline asm
	// begin inline asm
	{	
.reg .f64 data;
	ld.global.ca.f64 data, [%rd32772];
	}
	// end inline asm
	// begin inline asm
	bar.sync 0;
	// end inline asm
	// begin inline asm
	{	
.reg .f64 data;
	ld.global.ca.f64 data, [%rd32772];
	}
	// end inline asm
	// begin inline asm
	bar.sync 0;
	// end inline asm
	// begin inline asm
	{	
.reg .f64 data;
	ld.global.ca.f64 data, [%rd32772];
	}
	// end inline asm
	// begin inline asm
	bar.sync 0;
	// end inline asm
	// begin inline asm
	{	
.reg .f64 data;
	ld.global.ca.f64 data, [%rd32772];
	}
	// end inline asm
	// begin inline asm
	bar.sync 0;
	// end inline asm
	// begin inline asm
	{	
.reg .f64 data;
	ld.global.ca.f64 data, [%rd32772];
	}
	// end inline asm
	// begin inline asm
	bar.sync 0;
	// end inline asm
	// begin inline asm
	{	
.reg .f64 data;
	ld.global.ca.f64 data, [%rd32772];
	}
	// end inline asm
	// begin inline asm
	bar.sync 0;
	// end inline asm
	// begin inline asm
	{	
.reg .f64 data;
	ld.global.ca.f64 data, [%rd32772];
	}
	// end inline asm
	// begin inline asm
	bar.sync 0;
	// end inline asm
	// begin inline asm
	{	
.reg .f64 data;
	ld.global.ca.f64 data, [%rd32772];
	}
	// end inline asm
	// begin inline asm
	bar.sync 0;
	// end inline asm
	// begin inline asm
	{	
.reg .f64 data;
	ld.global.ca.f64 data, [%rd32772];
	}
	// end inline asm
	// begin inline asm
	bar.sync 0;
	// end inline asm
	// begin inline asm
	{	
.reg .f64 data;
	ld.global.ca.f64 data, [%rd32772];
	}
	// end inline asm
	// begin inline asm
	bar.sync 0;
	// end inline asm
	// begin inline asm
	{	
.reg .f64 data;
	ld.global.ca.f64 data, [%rd32772];
	}
	// end inline asm
	// begin inline asm
	bar.sync 0;
	// end inline asm
	// begin inline asm
	{	
.reg .f64 data;
	ld.global.ca.f64 data, [%rd32772];
	}
	// end inline asm
	// begin inline asm
	bar.sync 0;
	// end inline asm
	// begin inline asm
	{	
.reg .f64 data;
	ld.global.ca.f64 data, [%rd32772];
	}
	// end inline asm
	// begin inline asm
	bar.sync 0;
	// end inline asm
	// begin inline asm
	{	
.reg .f64 data;
	ld.global.ca.f64 data, [%rd32772];
	}
	// end inline asm
	// begin inline asm
	bar.sync 0;
	// end inline asm
	// begin inline asm
	{	
.reg .f64 data;
	ld.global.ca.f64 data, [%rd32772];
	}
	// end inline asm
	// begin inline asm
	bar.sync 0;
	// end inline asm
	// begin inline asm
	{	
.reg .f64 data;
	ld.global.ca.f64 data, [%rd32772];
	}
	// end inline asm
	// begin inline asm
	bar.sync 0;
	// end inline asm
	// begin inline asm
	{	
.reg .f64 data;
	ld.global.ca.f64 data, [%rd32772];
	}
	// end inline asm
	// begin inline asm
	bar.sync 0;
	// end inline asm
	// begin inline asm
	{	
.reg .f64 data;
	ld.global.ca.f64 data, [%rd32772];
	}
	// end inline asm
	// begin inline asm
	bar.sync 0;
	// end inline asm
	// begin inline asm
	{	
.reg .f64 data;
	ld.global.ca.f64 data, [%rd32772];
	}
	// end inline asm
	// begin inline asm
	bar.sync 0;
	// end inline asm
	// begin inline asm
	{	
.reg .f64 data;
	ld.global.ca.f64 data, [%rd32772];
	}
	// end inline asm
	// begin inline asm
	bar.sync 0;
	// end inline asm
	// begin inline asm
	{	
.reg .f64 data;
	ld.global.ca.f64 data, [%rd32772];
	}
	// end inline asm
	// begin inline asm
	bar.sync 0;
	// end inline asm
	// begin inline asm
	{	
.reg .f64 data;
	ld.global.ca.f64 data, [%rd32772];
	}
	// end inline asm
	// begin inline asm
	bar.sync 0;
	// end inline asm
	// begin inline asm
	{	
.reg .f64 data;
	ld.global.ca.f64 data, [%rd32772];
	}
	// end inline asm
	// begin inline asm
	bar.sync 0;
	// end inline asm
	// begin inline asm
	{	
.reg .f64 data;
	ld.global.ca.f64 data, [%rd32772];
	}
	// end inline asm
	// begin inline asm
	bar.sync 0;
	// end inline asm
	// begin inline asm
	{	
.reg .f64 data;
	ld.global.ca.f64 data, [%rd32772];
	}
	// end inline asm
	// begin inline asm
	bar.sync 0;
	// end inline asm
	// begin inline asm
	{	
.reg .f64 data;
	ld.global.ca.f64 data, [%rd32772];
	}
	// end inline asm
	// begin inline asm
	bar.sync 0;
	// end inline asm
	// begin inline asm
	{	
.reg .f64 data;
	ld.global.ca.f64 data, [%rd32772];
	}
	// end inline asm
	// begin inline asm
	bar.sync 0;
	// end inline asm
	// begin inline asm
	{	
.reg .f64 data;
	ld.global.ca.f64 data, [%rd32772];
	}
	// end inline asm
	// begin inline asm
	bar.sync 0;
	// end inline asm
	// begin inline asm
	{	
.reg .f64 data;
	ld.global.ca.f64 data, [%rd32772];
	}
	// end inline asm
	// begin inline asm
	bar.sync 0;
	// end inline asm
	// begin inline asm
	{	
.reg .f64 data;
	ld.global.ca.f64 data, [%rd32772];
	}
	// end inline asm
	// begin inline asm
	bar.sync 0;
	// end inline asm
	// begin inline asm
	{	
.reg .f64 data;
	ld.global.ca.f64 data, [%rd32772];
	}
	// end inline asm
	// begin inline asm
	bar.sync 0;
	// end inline asm
	// begin inline asm
	{	
.reg .f64 data;
	ld.global.ca.f64 data, [%rd32772];
	}
	// end inline asm
	// begin inline asm
	bar.sync 0;
	// end inline asm
	// begin inline asm
	{	
.reg .f64 data;
	ld.global.ca.f64 data, [%rd32772];
	}
	// end inline asm
	// begin inline asm
	bar.sync 0;
	// end inline asm
	// begin inline asm
	{	
.reg .f64 data;
	ld.global.ca.f64 data, [%rd32772];
	}
	// end inline asm
	// begin inline asm
	bar.sync 0;
	// end inline asm
	// begin inline asm
	{	
.reg .f64 data;
	ld.global.ca.f64 data, [%rd32772];
	}
	// end inline asm
	// begin inline asm
	bar.sync 0;
	// end inline asm
	// begin inline asm
	{	
.reg .f64 data;
	ld.global.ca.f64 data, [%rd32772];
	}
	// end inline asm
	// begin inline asm
	bar.sync 0;
	// end inline asm
	// begin inline asm
	{	
.reg .f64 data;
	ld.global.ca.f64 data, [%rd32772];
	}
	// end inline asm
	// begin inline asm
	bar.sync 0;
	// end inline asm
	// begin inline asm
	{	
.reg .f64 data;
	ld.global.ca.f64 data, [%rd32772];
	}
	// end inline asm
	// begin inline asm
	bar.sync 0;
	// end inline asm
	// begin inline asm
	{	
.reg .f64 data;
	ld.global.ca.f64 data, [%rd32772];
	}
	// end inline asm
	// begin inline asm
	bar.sync 0;
	// end inline asm
	// begin inline asm
	{	
.reg .f64 data;
	ld.global.ca.f64 data, [%rd32772];
	}
	// end inline asm
	// begin inline asm
	bar.sync 0;
	// end inline asm
	// begin inline asm
	{	
.reg .f64 data;
	ld.global.ca.f64 data, [%rd32772];
	}
	// end inline asm
	// begin inline asm
	bar.sync 0;
	// end inline asm
	// begin inline asm
	{	
.reg .f64 data;
	ld.global.ca.f64 data, [%rd32772];
	}
	// end inline asm
	// begin inline asm
	bar.sync 0;
	// end inline asm
	// begin inline asm
	{	
.reg .f64 data;
	ld.global.ca.f64 data, [%rd32772];
	}
	// end inline asm
	// begin inline asm
	bar.sync 0;
	// end inline asm
	// begin inline asm
	{	
.reg .f64 data;
	ld.global.ca.f64 data, [%rd32772];
	}
	// end inline asm
	// begin inline asm
	bar.sync 0;
	// end inline asm
	// begin inline asm
	{	
.reg .f64 data;
	ld.global.ca.f64 data, [%rd32772];
	}
	// end inline asm
	// begin inline asm
	bar.sync 0;
	// end inline asm
	// begin inline asm
	{	
.reg .f64 data;
	ld.global.ca.f64 data, [%rd32772];
	}
	// end inline asm
	// begin inline asm
	bar.sync 0;
	// end inline asm
	// begin inline asm
	{	
.reg .f64 data;
	ld.global.ca.f64 data, [%rd32772];
	}
	// end inline asm
	// begin inline asm
	bar.sync 0;
	// end inline asm
	// begin inline asm
	{	
.reg .f64 data;
	ld.global.ca.f64 data, [%rd32772];
	}
	// end inline asm
	// begin inline asm
	bar.sync 0;
	// end inline asm
	// begin inline asm
	{	
.reg .f64 data;
	ld.global.ca.f64 data, [%rd32772];
	}
	// end inline asm
	// begin inline asm
	bar.sync 0;
	// end inline asm
	// begin inline asm
	{	
.reg .f64 data;
	ld.global.ca.f64 data, [%rd32772];
	}
	// end inline asm
	// begin inline asm
	bar.sync 0;
	// end inline asm
	// begin inline asm
	{	
.reg .f64 data;
	ld.global.ca.f64 data, [%rd32772];
	}
	// end inline asm
	// begin inline asm
	bar.sync 0;
	// end inline asm
	// begin inline asm
	{	
.reg .f64 data;
	ld.global.ca.f64 data, [%rd32772];
	}
	// end inline asm
	// begin inline asm
	bar.sync 0;
	// end inline asm
	// begin inline asm
	{	
.reg .f64 data;
	ld.global.ca.f64 data, [%rd32772];
	}
	// end inline asm
	// begin inline asm
	bar.sync 0;
	// end inline asm
	// begin inline asm
	{	
.reg .f64 data;
	ld.global.ca.f64 data, [%rd32772];
	}
	// end inline asm
	// begin inline asm
	bar.sync 0;
	// end inline asm
	// begin inline asm
	{	
.reg .f64 data;
	ld.global.ca.f64 data, [%rd32772];
	}
	// end inline asm
	// begin inline asm
	bar.sync 0;
	// end inline asm
	// begin inline asm
	{	
.reg .f64 data;
	ld.global.ca.f64 data, [%rd32772];
	}
	// end inline asm
	// begin inline asm
	bar.sync 0;
	// end inline asm
	// begin inline asm
	{	
.reg .f64 data;
	ld.global.ca.f64 data, [%rd32772];
	}
	// end inline asm
	// begin inline asm
	bar.sync 0;
	// end inline asm
	// begin inline asm
	{	
.reg .f64 data;
	ld.global.ca.f64 data, [%rd32772];
	}
	// end inline asm
	// begin inline asm
	bar.sync 0;
	// end inline asm
	// begin inline asm
	{	
.reg .f64 data;
	ld.global.ca.f64 data, [%rd32772];
	}
	// end inline asm
	// begin inline asm
	bar.sync 0;
	// end inline asm
	// begin inline asm
	{	
.reg .f64 data;
	ld.global.ca.f64 data, [%rd32772];
	}
	// end inline asm
	// begin inline asm
	bar.sync 0;
	// end inline asm
	// begin inline asm
	{	
.reg .f64 data;
	ld.global.ca.f64 data, [%rd32772];
	}
	// end inline asm
	// begin inline asm
	bar.sync 0;
	// end inline asm
	// begin inline asm
	{	
.reg .f64 data;
	ld.global.ca.f64 data, [%rd32772];
	}
	// end inline asm
	// begin inline asm
	bar.sync 0;
	// end inline asm
	// begin inline asm
	{	
.reg .f64 data;
	ld.global.ca.f64 data, [%rd32772];
	}
	// end inline asm
	// begin inline asm
	bar.sync 0;
	// end inline asm
	// begin inline asm
	{	
.reg .f64 data;
	ld.global.ca.f64 data, [%rd32772];
	}
	// end inline asm
	// begin inline asm
	bar.sync 0;
	// end inline asm
	// begin inline asm
	{	
.reg .f64 data;
	ld.global.ca.f64 data, [%rd32772];
	}
	// end inline asm
	// begin inline asm
	bar.sync 0;
	// end inline asm
	// begin inline asm
	{	
.reg .f64 data;
	ld.global.ca.f64 data, [%rd32772];
	}
	// end inline asm
	// begin inline asm
	bar.sync 0;
	// end inline asm
	// begin inline asm
	{	
.reg .f64 data;
	ld.global.ca.f64 data, [%rd32772];
	}
	// end inline asm
	// begin inline asm
	bar.sync 0;
	// end inline asm
	// begin inline asm
	{	
.reg .f64 data;
	ld.global.ca.f64 data, [%rd32772];
	}
	// end inline asm
	// begin inline asm
	bar.sync 0;
	// end inline asm
	// begin inline asm
	{	
.reg .f64 data;
	ld.global.ca.f64 data, [%rd32772];
	}
	// end inline asm
	// begin inline asm
	bar.sync 0;
	// end inline asm
	// begin inline asm
	{	
.reg .f64 data;
	ld.global.ca.f64 data, [%rd32772];
	}
	// end inline asm
	// begin inline asm
	bar.sync 0;
	// end inline asm
	// begin inline asm
	{	
.reg .f64 data;
	ld.global.ca.f64 data, [%rd32772];
	}
	// end inline asm
	// begin inline asm
	bar.sync 0;
	// end inline asm
	// begin inline asm
	{	
.reg .f64 data;
	ld.global.ca.f64 data, [%rd32772];
	}
	// end inline asm
	// begin inline asm
	bar.sync 0;
	// end inline asm
	// begin inline asm
	{	
.reg .f64 data;
	ld.global.ca.f64 data, [%rd32772];
	}
	// end inline asm
	// begin inline asm
	bar.sync 0;
	// end inline asm
	// begin inline asm
	{	
.reg .f64 data;
	ld.global.ca.f64 data, [%rd32772];
	}
	// end inline asm
	// begin inline asm
	bar.sync 0;
	// end inline asm
	// begin inline asm
	{	
.reg .f64 data;
	ld.global.ca.f64 data, [%rd32772];
	}
	// end inline asm
	// begin inline asm
	bar.sync 0;
	// end inline asm
	// begin inline asm
	{	
.reg .f64 data;
	ld.global.ca.f64 data, [%rd32772];
	}
	// end inline asm
	// begin inline asm
	bar.sync 0;
	// end inline asm
	// begin inline asm
	{	
.reg .f64 data;
	ld.global.ca.f64 data, [%rd32772];
	}
	// end inline asm
	// begin inline asm
	bar.sync 0;
	// end inline asm
	// begin inline asm
	{	
.reg .f64 data;
	ld.global.ca.f64 data, [%rd32772];
	}
	// end inline asm
	// begin inline asm
	bar.sync 0;
	// end inline asm
	// begin inline asm
	{	
.reg .f64 data;
	ld.global.ca.f64 data, [%rd32772];
	}
	// end inline asm
	// begin inline asm
	bar.sync 0;
	// end inline asm
	// begin inline asm
	{	
.reg .f64 data;
	ld.global.ca.f64 data, [%rd32772];
	}
	// end inline asm
	// begin inline asm
	bar.sync 0;
	// end inline asm
	// begin inline asm
	{	
.reg .f64 data;
	ld.global.ca.f64 data, [%rd32772];
	}
	// end inline asm
	// begin inline asm
	bar.sync 0;
	// end inline asm
	// begin inline asm
	{	
.reg .f64 data;
	ld.global.ca.f64 data, [%rd32772];
	}
	// end inline asm
	// begin inline asm
	bar.sync 0;
	// end inline asm
	// begin inline asm
	{	
.reg .f64 data;
	ld.global.ca.f64 data, [%rd32772];
	}
	// end inline asm
	// begin inline asm
	bar.sync 0;
	// end inline asm
	// begin inline asm
	{	
.reg .f64 data;
	ld.global.ca.f64 data, [%rd32772];
	}
	// end inline asm
	// begin inline asm
	bar.sync 0;
	// end inline asm
	// begin inline asm
	{	
.reg .f64 data;
	ld.global.ca.f64 data, [%rd32772];
	}
	// end inline asm
	// begin inline asm
	bar.sync 0;
	// end inline asm
	// begin inline asm
	{	
.reg .f64 data;
	ld.global.ca.f64 data, [%rd32772];
	}
	// end inline asm
	// begin inline asm
	bar.sync 0;
	// end inline asm
	// begin inline asm
	{	
.reg .f64 data;
	ld.global.ca.f64 data, [%rd32772];
	}
	// end inline asm
	// begin inline asm
	bar.sync 0;
	// end inline asm
	// begin inline asm
	{	
.reg .f64 data;
	ld.global.ca.f64 data, [%rd32772];
	}
	// end inline asm
	// begin inline asm
	bar.sync 0;
	// end inline asm
	// begin inline asm
	{	
.reg .f64 data;
	ld.global.ca.f64 data, [%rd32772];
	}
	// end inline asm
	// begin inline asm
	bar.sync 0;
	// end inline asm
	// begin inline asm
	{	
.reg .f64 data;
	ld.global.ca.f64 data, [%rd32772];
	}
	// end inline asm
	// begin inline asm
	bar.sync 0;
	// end inline asm
	// begin inline asm
	{	
.reg .f64 data;
	ld.global.ca.f64 data, [%rd32772];
	}
	// end inline asm
	// begin inline asm
	bar.sync 0;
	// end inline asm
	// begin inline asm
	{	
.reg .f64 data;
	ld.global.ca.f64 data, [%rd32772];
	}
	// end inline asm
	// begin inline asm
	bar.sync 0;
	// end inline asm
	// begin inline asm
	{	
.reg .f64 data;
	ld.global.ca.f64 data, [%rd32772];
	}
	// end inline asm
	// begin inline asm
	bar.sync 0;
	// end inline asm
	// begin inline asm
	{	
.reg .f64 data;
	ld.global.ca.f64 data, [%rd32772];
	}
	// end inline asm
	// begin inline asm
	bar.sync 0;
	// end inline asm
	// begin inline asm
	{	
.reg .f64 data;
	ld.global.ca.f64 data, [%rd32772];
	}
	// end inline asm
	// begin inline asm
	bar.sync 0;
	// end inline asm
	// begin inline asm
	{	
.reg .f64 data;
	ld.global.ca.f64 data, [%rd32772];
	}
	// end inline asm
	// begin inline asm
	bar.sync 0;
	// end inline asm
	// begin inline asm
	{	
.reg .f64 data;
	ld.global.ca.f64 data, [%rd32772];
	}
	// end inline asm
	// begin inline asm
	bar.sync 0;
	// end inline asm
	// begin inline asm
	{	
.reg .f64 data;
	ld.global.ca.f64 data, [%rd32772];
	}
	// end inline asm
	// begin inline asm
	bar.sync 0;
	// end inline asm
	// begin inline asm
	{	
.reg .f64 data;
	ld.global.ca.f64 data, [%rd32772];
	}
	// end inline asm
	// begin inline asm
	bar.sync 0;
	// end inline asm
	// begin inline asm
	{	
.reg .f64 data;
	ld.global.ca.f64 data, [%rd32772];
	}
	// end inline asm
	// begin inline asm
	bar.sync 0;
	// end inline asm
	// begin inline asm
	{	
.reg .f64 data;
	ld.global.ca.f64 data, [%rd32772];
	}
	// end inline asm
	// begin inline asm
	bar.sync 0;
	// end inline asm
	// begin inline asm
	{	
.reg .f64 data;
	ld.global.ca.f64 data, [%rd32772];
	}
	// end inline asm
	// begin inline asm
	bar.sync 0;
	// end inline asm
	// begin inline asm
	{	
.reg .f64 data;
	ld.global.ca.f64 data, [%rd32772];
	}
	// end inline asm
	// begin inline asm
	bar.sync 0;
	// end inline asm
	// begin inline asm
	{	
.reg .f64 data;
	ld.global.ca.f64 data, [%rd32772];
	}
	// end inline asm
	// begin inline asm
	bar.sync 0;
	// end inline asm
	// begin inline asm
	{	
.reg .f64 data;
	ld.global.ca.f64 data, [%rd32772];
	}
	// end inline asm
	// begin inline asm
	bar.sync 0;
	// end inline asm
	// begin inline asm
	{	
.reg .f64 data;
	ld.global.ca.f64 data, [%rd32772];
	}
	// end inline asm
	// begin inline asm
	bar.sync 0;
	// end inline asm
	// begin inline asm
	{	
.reg .f64 data;
	ld.global.ca.f64 data, [%rd32772];
	}
	// end inline asm
	// begin inline asm
	bar.sync 0;
	// end inline asm
	// begin inline asm
	{	
.reg .f64 data;
	ld.global.ca.f64 data, [%rd32772];
	}
	// end inline asm
	// begin inline asm
	bar.sync 0;
	// end inline asm
	// begin inline asm
	{	
.reg .f64 data;
	ld.global.ca.f64 data, [%rd32772];
	}
	// end inline asm
	// begin inline asm
	bar.sync 0;
	// end inline asm
	// begin inline asm
	{	
.reg .f64 data;
	ld.global.ca.f64 data, [%rd32772];
	}
	// end inline asm
	// begin inline asm
	bar.sync 0;
	// end inline asm
	// begin inline asm
	{	
.reg .f64 data;
	ld.global.ca.f64 data, [%rd32772];
	}
	// end inline asm
	// begin inline asm
	bar.sync 0;
	// end inline asm
	// begin inline asm
	{	
.reg .f64 data;
	ld.global.ca.f64 data, [%rd32772];
	}
	// end inline asm
	// begin inline asm
	bar.sync 0;
	// end inline asm
	// begin inline asm
	{	
.reg .f64 data;
	ld.global.ca.f64 data, [%rd32772];
	}
	// end inline asm
	// begin inline asm
	bar.sync 0;
	// end inline asm
	// begin inline asm
	{	
.reg .f64 data;
	ld.global.ca.f64 data, [%rd32772];
	}
	// end inline asm
	// begin inline asm
	bar.sync 0;
	// end inline asm
	// begin inline asm
	{	
.reg .f64 data;
	ld.global.ca.f64 data, [%rd32772];
	}
	// end inline asm
	// begin inline asm
	bar.sync 0;
	// end inline asm
	// begin inline asm
	{	
.reg .f64 data;
	ld.global.ca.f64 data, [%rd32772];
	}
	// end inline asm
	// begin inline asm
	bar.sync 0;
	// end inline asm
	// begin inline asm
	{	
.reg .f64 data;
	ld.global.ca.f64 data, [%rd32772];
	}
	// end inline asm
	// begin inline asm
	bar.sync 0;
	// end inline asm
	// begin inline asm
	{	
.reg .f64 data;
	ld.global.ca.f64 data, [%rd32772];
	}
	// end inline asm
	// begin inline asm
	bar.sync 0;
	// end inline asm
	// begin inline asm
	{	
.reg .f64 data;
	ld.global.ca.f64 data, [%rd32772];
	}
	// end inline asm
	// begin inline asm
	bar.sync 0;
	// end inline asm
	// begin inline asm
	{	
.reg .f64 data;
	ld.global.ca.f64 data, [%rd32772];
	}
	// end inline asm
	// begin inline asm
	bar.sync 0;
	// end inline asm
	// begin inline asm
	{	
.reg .f64 data;
	ld.global.ca.f64 data, [%rd32772];
	}
	// end inline asm
	// begin inline asm
	bar.sync 0;
	// end inline asm
	// begin inline asm
	{	
.reg .f64 data;
	ld.global.ca.f64 data, [%rd32772];
	}
	// end inline asm
	// begin inline asm
	bar.sync 0;
	// end inline asm
	// begin inline asm
	{	
.reg .f64 data;
	ld.global.ca.f64 data, [%rd32772];
	}
	// end inline asm
	// begin inline asm
	bar.sync 0;
	// end inline asm
	// begin inline asm
	{	
.reg .f64 data;
	ld.global.ca.f64 data, [%rd32772];
	}
	// end inline asm
	// begin inline asm
	bar.sync 0;
	// end inline asm
	// begin inline asm
	{	
.reg .f64 data;
	ld.global.ca.f64 data, [%rd32772];
	}
	// end inline asm
	// begin inline asm
	bar.sync 0;
	// end inline asm
	// begin inline asm
	{	
.reg .f64 data;
	ld.global.ca.f64 data, [%rd32772];
	}
	// end inline asm
	// begin inline asm
	bar.sync 0;
	// end inline asm
	// begin inline asm
	{	
.reg .f64 data;
	ld.global.ca.f64 data, [%rd32772];
	}
	// end inline asm
	// begin inline asm
	bar.sync 0;
	// end inline asm
	// begin inline asm
	{	
.reg .f64 data;
	ld.global.ca.f64 data, [%rd32772];
	}
	// end inline asm
	// begin inline asm
	bar.sync 0;
	// end inline asm
	// begin inline asm
	{	
.reg .f64 data;
	ld.global.ca.f64 data, [%rd32772];
	}
	// end inline asm
	// begin inline asm
	bar.sync 0;
	// end inline asm
	// begin inline asm
	{	
.reg .f64 data;
	ld.global.ca.f64 data, [%rd32772];
	}
	// end inline asm
	// begin inline asm
	bar.sync 0;
	// end inline asm
	// begin inline asm
	{	
.reg .f64 data;
	ld.global.ca.f64 data, [%rd32772];
	}
	// end inline asm
	// begin inline asm
	bar.sync 0;
	// end inline asm
	// begin inline asm
	{	
.reg .f64 data;
	ld.global.ca.f64 data, [%rd32772];
	}
	// end inline asm
	// begin inline asm
	bar.sync 0;
	// end inline asm
	// begin inline asm
	{	
.reg .f64 data;
	ld.global.ca.f64 data, [%rd32772];
	}
	// end inline asm
	// begin inline asm
	bar.sync 0;
	// end inline asm
	// begin inline asm
	{	
.reg .f64 data;
	ld.global.ca.f64 data, [%rd32772];
	}
	// end inline asm
	// begin inline asm
	bar.sync 0;
	// end inline asm
	// begin inline asm
	{	
.reg .f64 data;
	ld.global.ca.f64 data, [%rd32772];
	}
	// end inline asm
	// begin inline asm
	bar.sync 0;
	// end inline asm
	// begin inline asm
	{	
.reg .f64 data;
	ld.global.ca.f64 data, [%rd32772];
	}
	// end inline asm
	// begin inline asm
	bar.sync 0;
	// end inline asm
	// begin inline asm
	{	
.reg .f64 data;
	ld.global.ca.f64 data, [%rd32772];
	}
	// end inline asm
	// begin inline asm
	bar.sync 0;
	// end inline asm
	// begin inline asm
	{	
.reg .f64 data;
	ld.global.ca.f64 data, [%rd32772];
	}
	// end inline asm
	// begin inline asm
	bar.sync 0;
	// end inline asm
	// begin inline asm
	{	
.reg .f64 data;
	ld.global.ca.f64 data, [%rd32772];
	}
	// end inline asm
	// begin inline asm
	bar.sync 0;
	// end inline asm
	// begin inline asm
	{	
.reg .f64 data;
	ld.global.ca.f64 data, [%rd32772];
	}
	// end inline asm
	// begin inline asm
	bar.sync 0;
	// end inline asm
	// begin inline asm
	{	
.reg .f64 data;
	ld.global.ca.f64 data, [%rd32772];
	}
	// end inline asm
	// begin inline asm
	bar.sync 0;
	// end inline asm
	// begin inline asm
	{	
.reg .f64 data;
	ld.global.ca.f64 data, [%rd32772];
	}
	// end inline asm
	// begin inline asm
	bar.sync 0;
	// end inline asm
	// begin inline asm
	{	
.reg .f64 data;
	ld.global.ca.f64 data, [%rd32772];
	}
	// end inline asm
	// begin inline asm
	bar.sync 0;
	// end inline asm
	// begin inline asm
	{	
.reg .f64 data;
	ld.global.ca.f64 data, [%rd32772];
	}
	// end inline asm
	// begin inline asm
	bar.sync 0;
	// end inline asm
	// begin inline asm
	{	
.reg .f64 data;
	ld.global.ca.f64 data, [%rd32772];
	}
	// end inline asm
	// begin inline asm
	bar.sync 0;
	// end inline asm
	// begin inline asm
	{	
.reg .f64 data;
	ld.global.ca.f64 data, [%rd32772];
	}
	// end inline asm
	// begin inline asm
	bar.sync 0;
	// end inline asm
	// begin inline asm
	{	
.reg .f64 data;
	ld.global.ca.f64 data, [%rd32772];
	}
	// end inline asm
	// begin inline asm
	bar.sync 0;
	// end inline asm
	// begin inline asm
	{	
.reg .f64 data;
	ld.global.ca.f64 data, [%rd32772];
	}
	// end inline asm
	// begin inline asm
	bar.sync 0;
	// end inline asm
	// begin inline asm
	{	
.reg .f64 data;
	ld.global.ca.f64 data, [%rd32772];
	}
	// end inline asm
	// begin inline asm
	bar.sync 0;
	// end inline asm
	// begin inline asm
	{	
.reg .f64 data;
	ld.global.ca.f64 data, [%rd32772];
	}
	// end inline asm
	// begin inline asm
	bar.sync 0;
	// end inline asm
	// begin inline asm
	{	
.reg .f64 data;
	ld.global.ca.f64 data, [%rd32772];
	}
	// end inline asm
	// begin inline asm
	bar.sync 0;
	// end inline asm
	// begin inline asm
	{	
.reg .f64 data;
	ld.global.ca.f64 data, [%rd32772];
	}
	// end inline asm
	// begin inline asm
	bar.sync 0;
	// end inline asm
	// begin inline asm
	{	
.reg .f64 data;
	ld.global.ca.f64 data, [%rd32772];
	}
	// end inline asm
	// begin inline asm
	bar.sync 0;
	// end inline asm
	// begin inline asm
	{	
.reg .f64 data;
	ld.global.ca.f64 data, [%rd32772];
	}
	// end inline asm
	// begin inline asm
	bar.sync 0;
	// end inline asm
	// begin inline asm
	{	
.reg .f64 data;
	ld.global.ca.f64 data, [%rd32772];
	}
	// end inline asm
	// begin inline asm
	bar.sync 0;
	// end inline asm
	// begin inline asm
	{	
.reg .f64 data;
	ld.global.ca.f64 data, [%rd32772];
	}
	// end inline asm
	// begin inline asm
	bar.sync 0;
	// end inline asm
	// begin inline asm
	{	
.reg .f64 data;
	ld.global.ca.f64 data, [%rd32772];
	}
	// end inline asm
	// begin inline asm
	bar.sync 0;
	// end inline asm
	// begin inline asm
	{	
.reg .f64 data;
	ld.global.ca.f64 data, [%rd32772];
	}
	// end inline asm
	// begin inline asm
	bar.sync 0;
	// end inline asm
	// begin inline asm
	{	
.reg .f64 data;
	ld.global.ca.f64 data, [%rd32772];
	}
	// end inline asm
	// begin inline asm
	bar.sync 0;
	// end inline asm
	// begin inline asm
	{	
.reg .f64 data;
	ld.global.ca.f64 data, [%rd32772];
	}
	// end inline asm
	// begin inline asm
	bar.sync 0;
	// end inline asm
	// begin inline asm
	{	
.reg .f64 data;
	ld.global.ca.f64 data, [%rd32772];
	}
	// end inline asm
	// begin inline asm
	bar.sync 0;
	// end inline asm
	// begin inline asm
	{	
.reg .f64 data;
	ld.global.ca.f64 data, [%rd32772];
	}
	// end inline asm
	// begin inline asm
	bar.sync 0;
	// end inline asm
	// begin inline asm
	{	
.reg .f64 data;
	ld.global.ca.f64 data, [%rd32772];
	}
	// end inline asm
	// begin inline asm
	bar.sync 0;
	// end inline asm
	// begin inline asm
	{	
.reg .f64 data;
	ld.global.ca.f64 data, [%rd32772];
	}
	// end inline asm
	// begin inline asm
	bar.sync 0;
	// end inline asm
	// begin inline asm
	{	
.reg .f64 data;
	ld.global.ca.f64 data, [%rd32772];
	}
	// end inline asm
	// begin inline asm
	bar.sync 0;
	// end inline asm
	// begin inline asm
	{	
.reg .f64 data;
	ld.global.ca.f64 data, [%rd32772];
	}
	// end inline asm
	// begin inline asm
	bar.sync 0;
	// end inline asm
	// begin inline asm
	{	
.reg .f64 data;
	ld.global.ca.f64 data, [%rd32772];
	}
	// end inline asm
	// begin inline asm
	bar.sync 0;
	// end inline asm
	// begin inline asm
	{	
.reg .f64 data;
	ld.global.ca.f64 data, [%rd32772];
	}
	// end inline asm
	// begin inline asm
	bar.sync 0;
	// end inline asm
	// begin inline asm
	{	
.reg .f64 data;
	ld.global.ca.f64 data, [%rd32772];
	}
	// end inline asm
	// begin inline asm
	bar.sync 0;
	// end inline asm
	// begin inline asm
	{	
.reg .f64 data;
	ld.global.ca.f64 data, [%rd32772];
	}
	// end inline asm
	// begin inline asm
	bar.sync 0;
	// end inline asm
	// begin inline asm
	{	
.reg .f64 data;
	ld.global.ca.f64 data, [%rd32772];
	}
	// end inline asm
	// begin inline asm
	bar.sync 0;
	// end inline asm
	// begin inline asm
	{	
.reg .f64 data;
	ld.global.ca.f64 data, [%rd32772];
	}
	// end inline asm
	// begin inline asm
	bar.sync 0;
	// end inline asm
	// begin inline asm
	{	
.reg .f64 data;
	ld.global.ca.f64 data, [%rd32772];
	}
	// end inline asm
	// begin inline asm
	bar.sync 0;
	// end inline asm
	// begin inline asm
	{	
.reg .f64 data;
	ld.global.ca.f64 data, [%rd32772];
	}
	// end inline asm
	// begin inline asm
	bar.sync 0;
	// end inline asm
	// begin inline asm
	{	
.reg .f64 data;
	ld.global.ca.f64 data, [%rd32772];
	}
	// end inline asm
	// begin inline asm
	bar.sync 0;
	// end inline asm
	// begin inline asm
	{	
.reg .f64 data;
	ld.global.ca.f64 data, [%rd32772];
	}
	// end inline asm
	// begin inline asm
	bar.sync 0;
	// end inline asm
	// begin inline asm
	{	
.reg .f64 data;
	ld.global.ca.f64 data, [%rd32772];
	}
	// end inline asm
	// begin inline asm
	bar.sync 0;
	// end inline asm
	// begin inline asm
	{	
.reg .f64 data;
	ld.global.ca.f64 data, [%rd32772];
	}
	// end inline asm
	// begin inline asm
	bar.sync 0;
	// end inline asm
	// begin inline asm
	{	
.reg .f64 data;
	ld.global.ca.f64 data, [%rd32772];
	}
	// end inline asm
	// begin inline asm
	bar.sync 0;
	// end inline asm
	// begin inline asm
	{	
.reg .f64 data;
	ld.global.ca.f64 data, [%rd32772];
	}
	// end inline asm
	// begin inline asm
	bar.sync 0;
	// end inline asm
	// begin inline asm
	{	
.reg .f64 data;
	ld.global.ca.f64 data, [%rd32772];
	}
	// end inline asm
	// begin inline asm
	bar.sync 0;
	// end inline asm
	// begin inline asm
	{	
.reg .f64 data;
	ld.global.ca.f64 data, [%rd32772];
	}
	// end inline asm
	// begin inline asm
	bar.sync 0;
	// end inline asm
	// begin inline asm
	{	
.reg .f64 data;
	ld.global.ca.f64 data, [%rd32772];
	}
	// end inline asm
	// begin inline asm
	bar.sync 0;
	// end inline asm
	// begin inline asm
	{	
.reg .f64 data;
	ld.global.ca.f64 data, [%rd32772];
	}
	// end inline asm
	// begin inline asm
	bar.sync 0;
	// end inline asm
	// begin inline asm
	{	
.reg .f64 data;
	ld.global.ca.f64 data, [%rd32772];
	}
	// end inline asm
	// begin inline asm
	bar.sync 0;
	// end inline asm
	// begin inline asm
	{	
.reg .f64 data;
	ld.global.ca.f64 data, [%rd32772];
	}
	// end inline asm
	// begin inline asm
	bar.sync 0;
	// end inline asm
	// begin inline asm
	{	
.reg .f64 data;
	ld.global.ca.f64 data, [%rd32772];
	}
	// end inline asm
	// begin inline asm
	bar.sync 0;
	// end inline asm
	// begin inline asm
	{	
.reg .f64 data;
	ld.global.ca.f64 data, [%rd32772];
	}
	// end inline asm
	// begin inline asm
	bar.sync 0;
	// end inline asm
	// begin inline asm
	{	
.reg .f64 data;
	ld.global.ca.f64 data, [%rd32772];
	}
	// end inline asm
	// begin inline asm
	bar.sync 0;
	// end inline asm
	// begin inline asm
	{	
.reg .f64 data;
	ld.global.ca.f64 data, [%rd32772];
	}
	// end inline asm
	// begin inline asm
	bar.sync 0;
	// end inline asm
	// begin inline asm
	{	
.reg .f64 data;
	ld.global.ca.f64 data, [%rd32772];
	}
	// end inline asm
	// begin inline asm
	bar.sync 0;
	// end inline asm
	// begin inline asm
	{	
.reg .f64 data;
	ld.global.ca.f64 data, [%rd32772];
	}
	// end inline asm
	// begin inline asm
	bar.sync 0;
	// end inline asm
	// begin inline asm
	{	
.reg .f64 data;
	ld.global.ca.f64 data, [%rd32772];
	}
	// end inline asm
	// begin inline asm
	bar.sync 0;
	// end inline asm
	// begin inline asm
	{	
.reg .f64 data;
	ld.global.ca.f64 data, [%rd32772];
	}
	// end inline asm
	// begin inline asm
	bar.sync 0;
	// end inline asm
	// begin inline asm
	{	
.reg .f64 data;
	ld.global.ca.f64 data, [%rd32772];
	}
	// end inline asm
	// begin inline asm
	bar.sync 0;
	// end inline asm
	// begin inline asm
	{	
.reg .f64 data;
	ld.global.ca.f64 data, [%rd32772];
	}
	// end inline asm
	// begin inline asm
	bar.sync 0;
	// end inline asm
	// begin inline asm
	{	
.reg .f64 data;
	ld.global.ca.f64 data, [%rd32772];
	}
	// end inline asm
	// begin inline asm
	bar.sync 0;
	// end inline asm
	// begin inline asm
	{	
.reg .f64 data;
	ld.global.ca.f64 data, [%rd32772];
	}
	// end inline asm
	// begin inline asm
	bar.sync 0;
	// end inline asm
	// begin inline asm
	{	
.reg .f64 data;
	ld.global.ca.f64 data, [%rd32772];
	}
	// end inline asm
	// begin inline asm
	bar.sync 0;
	// end inline asm
	// begin inline asm
	{	
.reg .f64 data;
	ld.global.ca.f64 data, [%rd32772];
	}
	// end inline asm
	// begin inline asm
	bar.sync 0;
	// end inline asm
	// begin inline asm
	{	
.reg .f64 data;
	ld.global.ca.f64 data, [%rd32772];
	}
	// end inline asm
	// begin inline asm
	bar.sync 0;
	// end inline asm
	// begin inline asm
	{	
.reg .f64 data;
	ld.global.ca.f64 data, [%rd32772];
	}
	// end inline asm
	// begin inline asm
	bar.sync 0;
	// end inline asm
	// begin inline asm
	{	
.reg .f64 data;
	ld.global.ca.f64 data, [%rd32772];
	}
	// end inline asm
	// begin inline asm
	bar.sync 0;
	// end inline asm
	// begin inline asm
	{	
.reg .f64 data;
	ld.global.ca.f64 data, [%rd32772];
	}
	// end inline asm
	// begin inline asm
	bar.sync 0;
	// end inline asm
	// begin inline asm
	{	
.reg .f64 data;
	ld.global.ca.f64 data, [%rd32772];
	}
	// end inline asm
	// begin inline asm
	bar.sync 0;
	// end inline asm
	// begin inline asm
	{	
.reg .f64 data;
	ld.global.ca.f64 data, [%rd32772];
	}
	// end inline asm
	// begin inline asm
	bar.sync 0;
	// end inline asm
	// begin inline asm
	{	
.reg .f64 data;
	ld.global.ca.f64 data, [%rd32772];
	}
	// end inline asm
	// begin inline asm
	bar.sync 0;
	// end inline asm
	// begin inline asm
	{	
.reg .f64 data;
	ld.global.ca.f64 data, [%rd32772];
	}
	// end inline asm
	// begin inline asm
	bar.sync 0;
	// end inline asm
	// begin inline asm
	{	
.reg .f64 data;
	ld.global.ca.f64 data, [%rd32772];
	}
	// end inline asm
	// begin inline asm
	bar.sync 0;
	// end inline asm
	// begin inline asm
	{	
.reg .f64 data;
	ld.global.ca.f64 data, [%rd32772];
	}
	// end inline asm
	// begin inline asm
	bar.sync 0;
	// end inline asm
	// begin inline asm
	{	
.reg .f64 data;
	ld.global.ca.f64 data, [%rd32772];
	}
	// end inline asm
	// begin inline asm
	bar.sync 0;
	// end inline asm
	// begin inline asm
	{	
.reg .f64 data;
	ld.global.ca.f64 data, [%rd32772];
	}
	// end inline asm
	// begin inline asm
	bar.sync 0;
	// end inline asm
	// begin inline asm
	{	
.reg .f64 data;
	ld.global.ca.f64 data, [%rd32772];
	}
	// end inline asm
	// begin inline asm
	bar.sync 0;
	// end inline asm
	// begin inline asm
	{	
.reg .f64 data;
	ld.global.ca.f64 data, [%rd32772];
	}
	// end inline asm
	// begin inline asm
	bar.sync 0;
	// end inline asm
	// begin inline asm
	{	
.reg .f64 data;
	ld.global.ca.f64 data, [%rd32772];
	}
	// end inline asm
	// begin inline asm
	bar.sync 0;
	// end inline asm
	// begin inline asm
	{	
.reg .f64 data;
	ld.global.ca.f64 data, [%rd32772];
	}
	// end inline asm
	// begin inline asm
	bar.sync 0;
	// end inline asm
	// begin inline asm
	{	
.reg .f64 data;
	ld.global.ca.f64 data, [%rd32772];
	}
	// end inline asm
	// begin inline asm
	bar.sync 0;
	// end inline asm
	// begin inline asm
	{	
.reg .f64 data;
	ld.global.ca.f64 data, [%rd32772];
	}
	// end inline asm
	// begin inline asm
	bar.sync 0;
	// end inline asm
	// begin inline asm
	{	
.reg .f64 data;
	ld.global.ca.f64 data, [%rd32772];
	}
	// end inline asm
	// begin inline asm
	bar.sync 0;
	// end inline asm
	// begin inline asm
	{	
.reg .f64 data;
	ld.global.ca.f64 data, [%rd32772];
	}
	// end inline asm
	// begin inline asm
	bar.sync 0;
	// end inline asm
	// begin inline asm
	{	
.reg .f64 data;
	ld.global.ca.f64 data, [%rd32772];
	}
	// end inline asm
	// begin inline asm
	bar.sync 0;
	// end inline asm
	// begin inline asm
	{	
.reg .f64 data;
	ld.global.ca.f64 data, [%rd32772];
	}
	// end inline asm
	// begin inline asm
	bar.sync 0;
	// end inline asm
	// begin inline asm
	{	
.reg .f64 data;
	ld.global.ca.f64 data, [%rd32772];
	}
	// end inline asm
	// begin inline asm
	bar.sync 0;
	// end inline asm
	// begin inline asm
	{	
.reg .f64 data;
	ld.global.ca.f64 data, [%rd32772];
	}
	// end inline asm
	// begin inline asm
	bar.sync 0;
	// end inline asm
	// begin inline asm
	{	
.reg .f64 data;
	ld.global.ca.f64 data, [%rd32772];
	}
	// end inline asm
	// begin inline asm
	bar.sync 0;
	// end inline asm
	// begin inline asm
	{	
.reg .f64 data;
	ld.global.ca.f64 data, [%rd32772];
	}
	// end inline asm
	// begin inline asm
	bar.sync 0;
	// end inline asm
	// begin inline asm
	{	
.reg .f64 data;
	ld.global.ca.f64 data, [%rd32772];
	}
	// end inline asm
	// begin inline asm
	bar.sync 0;
	// end inline asm
	// begin inline asm
	{	
.reg .f64 data;
	ld.global.ca.f64 data, [%rd32772];
	}
	// end inline asm
	// begin inline asm
	bar.sync 0;
	// end inline asm
	// begin inline asm
	{	
.reg .f64 data;
	ld.global.ca.f64 data, [%rd32772];
	}
	// end inline asm
	// begin inline asm
	bar.sync 0;
	// end inline asm
	// begin inline asm
	{	
.reg .f64 data;
	ld.global.ca.f64 data, [%rd32772];
	}
	// end inline asm
	// begin inline asm
	bar.sync 0;
	// end inline asm
	// begin inline asm
	{	
.reg .f64 data;
	ld.global.ca.f64 data, [%rd32772];
	}
	// end inline asm
	// begin inline asm
	bar.sync 0;
	// end inline asm
	// begin inline asm
	{	
.reg .f64 data;
	ld.global.ca.f64 data, [%rd32772];
	}
	// end inline asm
	// begin inline asm
	bar.sync 0;
	// end inline asm
	// begin inline asm
	{	
.reg .f64 data;
	ld.global.ca.f64 data, [%rd32772];
	}
	// end inline asm
	// begin inline asm
	bar.sync 0;
	// end inline asm
	// begin inline asm
	{	
.reg .f64 data;
	ld.global.ca.f64 data, [%rd32772];
	}
	// end inline asm
	// begin inline asm
	bar.sync 0;
	// end inline asm
	// begin inline asm
	{	
.reg .f64 data;
	ld.global.ca.f64 data, [%rd32772];
	}
	// end inline asm
	// begin inline asm
	bar.sync 0;
	// end inline asm
	// begin inline asm
	{	
.reg .f64 data;
	ld.global.ca.f64 data, [%rd32772];
	}
	// end inline asm
	// begin inline asm
	bar.sync 0;
	// end inline asm
	// begin inline asm
	{	
.reg .f64 data;
	ld.global.ca.f64 data, [%rd32772];
	}
	// end inline asm
	// begin inline asm
	bar.sync 0;
	// end inline asm
	// begin inline asm
	{	
.reg .f64 data;
	ld.global.ca.f64 data, [%rd32772];
	}
	// end inline asm
	// begin inline asm
	bar.sync 0;
	// end inline asm
	// begin inline asm
	{	
.reg .f64 data;
	ld.global.ca.f64 data, [%rd32772];
	}
	// end inline asm
	// begin inline asm
	bar.sync 0;
	// end inline asm
	// begin inline asm
	{	
.reg .f64 data;
	ld.global.ca.f64 data, [%rd32772];
	}
	// end inline asm
	// begin inline asm
	bar.sync 0;
	// end inline asm
	// begin inline asm
	{	
.reg .f64 data;
	ld.global.ca.f64 data, [%rd32772];
	}
	// end inline asm
	// begin inline asm
	bar.sync 0;
	// end inline asm
	// begin inline asm
	{	
.reg .f64 data;
	ld.global.ca.f64 data, [%rd32772];
	}
	// end inline asm
	// begin inline asm
	bar.sync 0;
	// end inline asm
	// begin inline asm
	{	
.reg .f64 data;
	ld.global.ca.f64 data, [%rd32772];
	}
	// end inline asm
	// begin inline asm
	bar.sync 0;
	// end inline asm
	// begin inline asm
	{	
.reg .f64 data;
	ld.global.ca.f64 data, [%rd32772];
	}
	// end inline asm
	// begin inline asm
	bar.sync 0;
	// end inline asm
	// begin inline asm
	{	
.reg .f64 data;
	ld.global.ca.f64 data, [%rd32772];
	}
	// end inline asm
	// begin inline asm
	bar.sync 0;
	// end inline asm
	// begin inline asm
	{	
.reg .f64 data;
	ld.global.ca.f64 data, [%rd32772];
	}
	// end inline asm
	// begin inline asm
	bar.sync 0;
	// end inline asm
	// begin inline asm
	{	
.reg .f64 data;
	ld.global.ca.f64 data, [%rd32772];
	}
	// end inline asm
	// begin inline asm
	bar.sync 0;
	// end inline asm
	// begin inline asm
	{	
.reg .f64 data;
	ld.global.ca.f64 data, [%rd32772];
	}
	// end inline asm
	// begin inline asm
	bar.sync 0;
	// end inline asm
	// begin inline asm
	{	
.reg .f64 data;
	ld.global.ca.f64 data, [%rd32772];
	}
	// end inline asm
	// begin inline asm
	bar.sync 0;
	// end inline asm
	// begin inline asm
	{	
.reg .f64 data;
	ld.global.ca.f64 data, [%rd32772];
	}
	// end inline asm
	// begin inline asm
	bar.sync 0;
	// end inline asm
	// begin inline asm
	{	
.reg .f64 data;
	ld.global.ca.f64 data, [%rd32772];
	}
	// end inline asm
	// begin inline asm
	bar.sync 0;
	// end inline asm
	// begin inline asm
	{	
.reg .f64 data;
	ld.global.ca.f64 data, [%rd32772];
	}
	// end inline asm
	// begin inline asm
	bar.sync 0;
	// end inline asm
	// begin inline asm
	{	
.reg .f64 data;
	ld.global.ca.f64 data, [%rd32772];
	}
	// end inline asm
	// begin inline asm
	bar.sync 0;
	// end inline asm
	// begin inline asm
	{	
.reg .f64 data;
	ld.global.ca.f64 data, [%rd32772];
	}
	// end inline asm
	// begin inline asm
	bar.sync 0;
	// end inline asm
	// begin inline asm
	{	
.reg .f64 data;
	ld.global.ca.f64 data, [%rd32772];
	}
	// end inline asm
	// begin inline asm
	bar.sync 0;
	// end inline asm
	// begin inline asm
	{	
.reg .f64 data;
	ld.global.ca.f64 data, [%rd32772];
	}
	// end inline asm
	// begin inline asm
	bar.sync 0;
	// end inline asm
	// begin inline asm
	{	
.reg .f64 data;
	ld.global.ca.f64 data, [%rd32772];
	}
	// end inline asm
	// begin inline asm
	bar.sync 0;
	// end inline asm
	// begin inline asm
	{	
.reg .f64 data;
	ld.global.ca.f64 data, [%rd32772];
	}
	// end inline asm
	// begin inline asm
	bar.sync 0;
	// end inline asm
	// begin inline asm
	{	
.reg .f64 data;
	ld.global.ca.f64 data, [%rd32772];
	}
	// end inline asm
	// begin inline asm
	bar.sync 0;
	// end inline asm
	// begin inline asm
	{	
.reg .f64 data;
	ld.global.ca.f64 data, [%rd32772];
	}
	// end inline asm
	// begin inline asm
	bar.sync 0;
	// end inline asm
	// begin inline asm
	{	
.reg .f64 data;
	ld.global.ca.f64 data, [%rd32772];
	}
	// end inline asm
	// begin inline asm
	bar.sync 0;
	// end inline asm
	// begin inline asm
	{	
.reg .f64 data;
	ld.global.ca.f64 data, [%rd32772];
	}
	// end inline asm
	// begin inline asm
	bar.sync 0;
	// end inline asm
	// begin inline asm
	{	
.reg .f64 data;
	ld.global.ca.f64 data, [%rd32772];
	}
	// end inline asm
	// begin inline asm
	bar.sync 0;
	// end inline asm
	// begin inline asm
	{	
.reg .f64 data;
	ld.global.ca.f64 data, [%rd32772];
	}
	// end inline asm
	// begin inline asm
	bar.sync 0;
	// end inline asm
	// begin inline asm
	{	
.reg .f64 data;
	ld.global.ca.f64 data, [%rd32772];
	}
	// end inline asm
	// begin inline asm
	bar.sync 0;
	// end inline asm
	// begin inline asm
	{	
.reg .f64 data;
	ld.global.ca.f64 data, [%rd32772];
	}
	// end inline asm
	// begin inline asm
	bar.sync 0;
	// end inline asm
	// begin inline asm
	{	
.reg .f64 data;
	ld.global.ca.f64 data, [%rd32772];
	}
	// end inline asm
	// begin inline asm
	bar.sync 0;
	// end inline asm
	// begin inline asm
	{	
.reg .f64 data;
	ld.global.ca.f64 data, [%rd32772];
	}
	// end inline asm
	// begin inline asm
	bar.sync 0;
	// end inline asm
	// begin inline asm
	{	
.reg .f64 data;
	ld.global.ca.f64 data, [%rd32772];
	}
	// end inline asm
	// begin inline asm
	bar.sync 0;
	// end inline asm
	// begin inline asm
	{	
.reg .f64 data;
	ld.global.ca.f64 data, [%rd32772];
	}
	// end inline asm
	// begin inline asm
	bar.sync 0;
	// end inline asm
	// begin inline asm
	{	
.reg .f64 data;
	ld.global.ca.f64 data, [%rd32772];
	}
	// end inline asm
	// begin inline asm
	bar.sync 0;
	// end inline asm
	// begin inline asm
	{	
.reg .f64 data;
	ld.global.ca.f64 data, [%rd32772];
	}
	// end inline asm
	// begin inline asm
	bar.sync 0;
	// end inline asm
	// begin inline asm
	{	
.reg .f64 data;
	ld.global.ca.f64 data, [%rd32772];
	}
	// end inline asm
	// begin inline asm
	bar.sync 0;
	// end inline asm
	// begin inline asm
	{	
.reg .f64 data;
	ld.global.ca.f64 data, [%rd32772];
	}
	// end inline asm
	// begin inline asm
	bar.sync 0;
	// end inline asm
	// begin inline asm
	{	
.reg .f64 data;
	ld.global.ca.f64 data, [%rd32772];
	}
	// end inline asm
	// begin inline asm
	bar.sync 0;
	// end inline asm
	// begin inline asm
	{	
.reg .f64 data;
	ld.global.ca.f64 data, [%rd32772];
	}
	// end inline asm
	// begin inline asm
	bar.sync 0;
	// end inline asm
	// begin inline asm
	{	
.reg .f64 data;
	ld.global.ca.f64 data, [%rd32772];
	}
	// end inline asm
	// begin inline asm
	bar.sync 0;
	// end inline asm
	// begin inline asm
	{	
.reg .f64 data;
	ld.global.ca.f64 data, [%rd32772];
	}
	// end inline asm
	// begin inline asm
	bar.sync 0;
	// end inline asm
	// begin inline asm
	{	
.reg .f64 data;
	ld.global.ca.f64 data, [%rd32772];
	}
	// end inline asm
	// begin inline asm
	bar.sync 0;
	// end inline asm
	// begin inline asm
	{	
.reg .f64 data;
	ld.global.ca.f64 data, [%rd32772];
	}
	// end inline asm
	// begin inline asm
	bar.sync 0;
	// end inline asm
	// begin inline asm
	{	
.reg .f64 data;
	ld.global.ca.f64 data, [%rd32772];
	}
	// end inline asm
	// begin inline asm
	bar.sync 0;
	// end inline asm
	// begin inline asm
	{	
.reg .f64 data;
	ld.global.ca.f64 data, [%rd32772];
	}
	// end inline asm
	// begin inline asm
	bar.sync 0;
	// end inline asm
	// begin inline asm
	{	
.reg .f64 data;
	ld.global.ca.f64 data, [%rd32772];
	}
	// end inline asm
	// begin inline asm
	bar.sync 0;
	// end inline asm
	// begin inline asm
	{	
.reg .f64 data;
	ld.global.ca.f64 data, [%rd32772];
	}
	// end inline asm
	// begin inline asm
	bar.sync 0;
	// end inline asm
	// begin inline asm
	{	
.reg .f64 data;
	ld.global.ca.f64 data, [%rd32772];
	}
	// end inline asm
	// begin inline asm
	bar.sync 0;
	// end inline asm
	// begin inline asm
	{	
.reg .f64 data;
	ld.global.ca.f64 data, [%rd32772];
	}
	// end inline asm
	// begin inline asm
	bar.sync 0;
	// end inline asm
	// begin inline asm
	{	
.reg .f64 data;
	ld.global.ca.f64 data, [%rd32772];
	}
	// end inline asm
	// begin inline asm
	bar.sync 0;
	// end inline asm
	// begin inline asm
	{	
.reg .f64 data;
	ld.global.ca.f64 data, [%rd32772];
	}
	// end inline asm
	// begin inline asm
	bar.sync 0;
	// end inline asm
	// begin inline asm
	{	
.reg .f64 data;
	ld.global.ca.f64 data, [%rd32772];
	}
	// end inline asm
	// begin inline asm
	bar.sync 0;
	// end inline asm
	// begin inline asm
	{	
.reg .f64 data;
	ld.global.ca.f64 data, [%rd32772];
	}
	// end inline asm
	// begin inline asm
	bar.sync 0;
	// end inline asm
	// begin inline asm
	{	
.reg .f64 data;
	ld.global.ca.f64 data, [%rd32772];
	}
	// end inline asm
	// begin inline asm
	bar.sync 0;
	// end inline asm
	// begin inline asm
	{	
.reg .f64 data;
	ld.global.ca.f64 data, [%rd32772];
	}
	// end inline asm
	// begin inline asm
	bar.sync 0;
	// end inline asm
	// begin inline asm
	{	
.reg .f64 data;
	ld.global.ca.f64 data, [%rd32772];
	}
	// end inline asm
	// begin inline asm
	bar.sync 0;
	// end inline asm
	// begin inline asm
	{	
.reg .f64 data;
	ld.global.ca.f64 data, [%rd32772];
	}
	// end inline asm
	// begin inline asm
	bar.sync 0;
	// end inline asm
	// begin inline asm
	{	
.reg .f64 data;
	ld.global.ca.f64 data, [%rd32772];
	}
	// end inline asm
	// begin inline asm
	bar.sync 0;
	// end inline asm
	// begin inline asm
	{	
.reg .f64 data;
	ld.global.ca.f64 data, [%rd32772];
	}
	// end inline asm
	// begin inline asm
	bar.sync 0;
	// end inline asm
	// begin inline asm
	{	
.reg .f64 data;
	ld.global.ca.f64 data, [%rd32772];
	}
	// end inline asm
	// begin inline asm
	bar.sync 0;
	// end inline asm
	// begin inline asm
	{	
.reg .f64 data;
	ld.global.ca.f64 data, [%rd32772];
	}
	// end inline asm
	// begin inline asm
	bar.sync 0;
	// end inline asm
	// begin inline asm
	{	
.reg .f64 data;
	ld.global.ca.f64 data, [%rd32772];
	}
	// end inline asm
	// begin inline asm
	bar.sync 0;
	// end inline asm
	// begin inline asm
	{	
.reg .f64 data;
	ld.global.ca.f64 data, [%rd32772];
	}
	// end inline asm
	// begin inline asm
	bar.sync 0;
	// end inline asm
	// begin inline asm
	{	
.reg .f64 data;
	ld.global.ca.f64 data, [%rd32772];
	}
	// end inline asm
	// begin inline asm
	bar.sync 0;
	// end inline asm
	// begin inline asm
	{	
.reg .f64 data;
	ld.global.ca.f64 data, [%rd32772];
	}
	// end inline asm
	// begin inline asm
	bar.sync 0;
	// end inline asm
	// begin inline asm
	{	
.reg .f64 data;
	ld.global.ca.f64 data, [%rd32772];
	}
	// end inline asm
	// begin inline asm
	bar.sync 0;
	// end inline asm
	// begin inline asm
	{	
.reg .f64 data;
	ld.global.ca.f64 data, [%rd32772];
	}
	// end inline asm
	// begin inline asm
	bar.sync 0;
	// end inline asm
	// begin inline asm
	{	
.reg .f64 data;
	ld.global.ca.f64 data, [%rd32772];
	}
	// end inline asm
	// begin inline asm
	bar.sync 0;
	// end inline asm
	// begin inline asm
	{	
.reg .f64 data;
	ld.global.ca.f64 data, [%rd32772];
	}
	// end inline asm
	// begin inline asm
	bar.sync 0;
	// end inline asm
	// begin inline asm
	{	
.reg .f64 data;
	ld.global.ca.f64 data, [%rd32772];
	}
	// end inline asm
	// begin inline asm
	bar.sync 0;
	// end inline asm
	// begin inline asm
	{	
.reg .f64 data;
	ld.global.ca.f64 data, [%rd32772];
	}
	// end inline asm
	// begin inline asm
	bar.sync 0;
	// end inline asm
	// begin inline asm
	{	
.reg .f64 data;
	ld.global.ca.f64 data, [%rd32772];
	}
	// end inline asm
	// begin inline asm
	bar.sync 0;
	// end inline asm
	// begin inline asm
	{	
.reg .f64 data;
	ld.global.ca.f64 data, [%rd32772];
	}
	// end inline asm
	// begin inline asm
	bar.sync 0;
	// end inline asm
	// begin inline asm
	{	
.reg .f64 data;
	ld.global.ca.f64 data, [%rd32772];
	}
	// end inline asm
	// begin inline asm
	bar.sync 0;
	// end inline asm
	// begin inline asm
	{	
.reg .f64 data;
	ld.global.ca.f64 data, [%rd32772];
	}
	// end inline asm
	// begin inline asm
	bar.sync 0;
	// end inline asm
	// begin inline asm
	{	
.reg .f64 data;
	ld.global.ca.f64 data, [%rd32772];
	}
	// end inline asm
	// begin inline asm
	bar.sync 0;
	// end inline asm
	// begin inline asm
	{	
.reg .f64 data;
	ld.global.ca.f64 data, [%rd32772];
	}
	// end inline asm
	// begin inline asm
	bar.sync 0;
	// end inline asm
	// begin inline asm
	{	
.reg .f64 data;
	ld.global.ca.f64 data, [%rd32772];
	}
	// end inline asm
	// begin inline asm
	bar.sync 0;
	// end inline asm
	// begin inline asm
	{	
.reg .f64 data;
	ld.global.ca.f64 data, [%rd32772];
	}
	// end inline asm
	// begin inline asm
	bar.sync 0;
	// end inline asm
	// begin inline asm
	{	
.reg .f64 data;
	ld.global.ca.f64 data, [%rd32772];
	}
	// end inline asm
	// begin inline asm
	bar.sync 0;
	// end inline asm
	// begin inline asm
	{	
.reg .f64 data;
	ld.global.ca.f64 data, [%rd32772];
	}
	// end inline asm
	// begin inline asm
	bar.sync 0;
	// end inline asm
	// begin inline asm
	{	
.reg .f64 data;
	ld.global.ca.f64 data, [%rd32772];
	}
	// end inline asm
	// begin inline asm
	bar.sync 0;
	// end inline asm
	// begin inline asm
	{	
.reg .f64 data;
	ld.global.ca.f64 data, [%rd32772];
	}
	// end inline asm
	// begin inline asm
	bar.sync 0;
	// end inline asm
	// begin inline asm
	{	
.reg .f64 data;
	ld.global.ca.f64 data, [%rd32772];
	}
	// end inline asm
	// begin inline asm
	bar.sync 0;
	// end inline asm
	// begin inline asm
	{	
.reg .f64 data;
	ld.global.ca.f64 data, [%rd32772];
	}
	// end inline asm
	// begin inline asm
	bar.sync 0;
	// end inline asm
	// begin inline asm
	{	
.reg .f64 data;
	ld.global.ca.f64 data, [%rd32772];
	}
	// end inline asm
	// begin inline asm
	bar.sync 0;
	// end inline asm
	// begin inline asm
	{	
.reg .f64 data;
	ld.global.ca.f64 data, [%rd32772];
	}
	// end inline asm
	// begin inline asm
	bar.sync 0;
	// end inline asm
	// begin inline asm
	{	
.reg .f64 data;
	ld.global.ca.f64 data, [%rd32772];
	}
	// end inline asm
	// begin inline asm
	bar.sync 0;
	// end inline asm
	// begin inline asm
	{	
.reg .f64 data;
	ld.global.ca.f64 data, [%rd32772];
	}
	// end inline asm
	// begin inline asm
	bar.sync 0;
	// end inline asm
	// begin inline asm
	{	
.reg .f64 data;
	ld.global.ca.f64 data, [%rd32772];
	}
	// end inline asm
	// begin inline asm
	bar.sync 0;
	// end inline asm
	// begin inline asm
	{	
.reg .f64 data;
	ld.global.ca.f64 data, [%rd32772];
	}
	// end inline asm
	// begin inline asm
	bar.sync 0;
	// end inline asm
	// begin inline asm
	{	
.reg .f64 data;
	ld.global.ca.f64 data, [%rd32772];
	}
	// end inline asm
	// begin inline asm
	bar.sync 0;
	// end inline asm
	// begin inline asm
	{	
.reg .f64 data;
	ld.global.ca.f64 data, [%rd32772];
	}
	// end inline asm
	// begin inline asm
	bar.sync 0;
	// end inline asm
	// begin inline asm
	{	
.reg .f64 data;
	ld.global.ca.f64 data, [%rd32772];
	}
	// end inline asm
	// begin inline asm
	bar.sync 0;
	// end inline asm
	// begin inline asm
	{	
.reg .f64 data;
	ld.global.ca.f64 data, [%rd32772];
	}
	// end inline asm
	// begin inline asm
	bar.sync 0;
	// end inline asm
	// begin inline asm
	{	
.reg .f64 data;
	ld.global.ca.f64 data, [%rd32772];
	}
	// end inline asm
	// begin inline asm
	bar.sync 0;
	// end inline asm
	// begin inline asm
	{	
.reg .f64 data;
	ld.global.ca.f64 data, [%rd32772];
	}
	// end inline asm
	// begin inline asm
	bar.sync 0;
	// end inline asm
	// begin inline asm
	{	
.reg .f64 data;
	ld.global.ca.f64 data, [%rd32772];
	}
	// end inline asm
	// begin inline asm
	bar.sync 0;
	// end inline asm
	// begin inline asm
	{	
.reg .f64 data;
	ld.global.ca.f64 data, [%rd32772];
	}
	// end inline asm
	// begin inline asm
	bar.sync 0;
	// end inline asm
	// begin inline asm
	{	
.reg .f64 data;
	ld.global.ca.f64 data, [%rd32772];
	}
	// end inline asm
	// begin inline asm
	bar.sync 0;
	// end inline asm
	// begin inline asm
	{	
.reg .f64 data;
	ld.global.ca.f64 data, [%rd32772];
	}
	// end inline asm
	// begin inline asm
	bar.sync 0;
	// end inline asm
	// begin inline asm
	{	
.reg .f64 data;
	ld.global.ca.f64 data, [%rd32772];
	}
	// end inline asm
	// begin inline asm
	bar.sync 0;
	// end inline asm
	// begin inline asm
	{	
.reg .f64 data;
	ld.global.ca.f64 data, [%rd32772];
	}
	// end inline asm
	// begin inline asm
	bar.sync 0;
	// end inline asm
	// begin inline asm
	{	
.reg .f64 data;
	ld.global.ca.f64 data, [%rd32772];
	}
	// end inline asm
	// begin inline asm
	bar.sync 0;
	// end inline asm
	// begin inline asm
	{	
.reg .f64 data;
	ld.global.ca.f64 data, [%rd32772];
	}
	// end inline asm
	// begin inline asm
	bar.sync 0;
	// end inline asm
	// begin inline asm
	{	
.reg .f64 data;
	ld.global.ca.f64 data, [%rd32772];
	}
	// end inline asm
	// begin inline asm
	bar.sync 0;
	// end inline asm
	// begin inline asm
	{	
.reg .f64 data;
	ld.global.ca.f64 data, [%rd32772];
	}
	// end inline asm
	// begin inline asm
	bar.sync 0;
	// end inline asm
	// begin inline asm
	{	
.reg .f64 data;
	ld.global.ca.f64 data, [%rd32772];
	}
	// end inline asm
	// begin inline asm
	bar.sync 0;
	// end inline asm
	// begin inline asm
	{	
.reg .f64 data;
	ld.global.ca.f64 data, [%rd32772];
	}
	// end inline asm
	// begin inline asm
	bar.sync 0;
	// end inline asm
	// begin inline asm
	{	
.reg .f64 data;
	ld.global.ca.f64 data, [%rd32772];
	}
	// end inline asm
	// begin inline asm
	bar.sync 0;
	// end inline asm
	// begin inline asm
	{	
.reg .f64 data;
	ld.global.ca.f64 data, [%rd32772];
	}
	// end inline asm
	// begin inline asm
	bar.sync 0;
	// end inline asm
	// begin inline asm
	{	
.reg .f64 data;
	ld.global.ca.f64 data, [%rd32772];
	}
	// end inline asm
	// begin inline asm
	bar.sync 0;
	// end inline asm
	// begin inline asm
	{	
.reg .f64 data;
	ld.global.ca.f64 data, [%rd32772];
	}
	// end inline asm
	// begin inline asm
	bar.sync 0;
	// end inline asm
	// begin inline asm
	{	
.reg .f64 data;
	ld.global.ca.f64 data, [%rd32772];
	}
	// end inline asm
	// begin inline asm
	bar.sync 0;
	// end inline asm
	// begin inline asm
	{	
.reg .f64 data;
	ld.global.ca.f64 data, [%rd32772];
	}
	// end inline asm
	// begin inline asm
	bar.sync 0;
	// end inline asm
	// begin inline asm
	{	
.reg .f64 data;
	ld.global.ca.f64 data, [%rd32772];
	}
	// end inline asm
	// begin inline asm
	bar.sync 0;
	// end inline asm
	// begin inline asm
	{	
.reg .f64 data;
	ld.global.ca.f64 data, [%rd32772];
	}
	// end inline asm
	// begin inline asm
	bar.sync 0;
	// end inline asm
	// begin inline asm
	{	
.reg .f64 data;
	ld.global.ca.f64 data, [%rd32772];
	}
	// end inline asm
	// begin inline asm
	bar.sync 0;
	// end inline asm
	// begin inline asm
	{	
.reg .f64 data;
	ld.global.ca.f64 data, [%rd32772];
	}
	// end inline asm
	// begin inline asm
	bar.sync 0;
	// end inline asm
	// begin inline asm
	{	
.reg .f64 data;
	ld.global.ca.f64 data, [%rd32772];
	}
	// end inline asm
	// begin inline asm
	bar.sync 0;
	// end inline asm
	// begin inline asm
	{	
.reg .f64 data;
	ld.global.ca.f64 data, [%rd32772];
	}
	// end inline asm
	// begin inline asm
	bar.sync 0;
	// end inline asm
	// begin inline asm
	{	
.reg .f64 data;
	ld.global.ca.f64 data, [%rd32772];
	}
	// end inline asm
	// begin inline asm
	bar.sync 0;
	// end inline asm
	// begin inline asm
	{	
.reg .f64 data;
	ld.global.ca.f64 data, [%rd32772];
	}
	// end inline asm
	// begin inline asm
	bar.sync 0;
	// end inline asm
	// begin inline asm
	{	
.reg .f64 data;
	ld.global.ca.f64 data, [%rd32772];
	}
	// end inline asm
	// begin inline asm
	bar.sync 0;
	// end inline asm
	// begin inline asm
	{	
.reg .f64 data;
	ld.global.ca.f64 data, [%rd32772];
	}
	// end inline asm
	// begin inline asm
	bar.sync 0;
	// end inline asm
	// begin inline asm
	{	
.reg .f64 data;
	ld.global.ca.f64 data, [%rd32772];
	}
	// end inline asm
	// begin inline asm
	bar.sync 0;
	// end inline asm
	// begin inline asm
	{	
.reg .f64 data;
	ld.global.ca.f64 data, [%rd32772];
	}
	// end inline asm
	// begin inline asm
	bar.sync 0;
	// end inline asm
	// begin inline asm
	{	
.reg .f64 data;
	ld.global.ca.f64 data, [%rd32772];
	}
	// end inline asm
	// begin inline asm
	bar.sync 0;
	// end inline asm
	// begin inline asm
	{	
.reg .f64 data;
	ld.global.ca.f64 data, [%rd32772];
	}
	// end inline asm
	// begin inline asm
	bar.sync 0;
	// end inline asm
	// begin inline asm
	{	
.reg .f64 data;
	ld.global.ca.f64 data, [%rd32772];
	}
	// end inline asm
	// begin inline asm
	bar.sync 0;
	// end inline asm
	// begin inline asm
	{	
.reg .f64 data;
	ld.global.ca.f64 data, [%rd32772];
	}
	// end inline asm
	// begin inline asm
	bar.sync 0;
	// end inline asm
	// begin inline asm
	{	
.reg .f64 data;
	ld.global.ca.f64 data, [%rd32772];
	}
	// end inline asm
	// begin inline asm
	bar.sync 0;
	// end inline asm
	// begin inline asm
	{	
.reg .f64 data;
	ld.global.ca.f64 data, [%rd32772];
	}
	// end inline asm
	// begin inline asm
	bar.sync 0;
	// end inline asm
	// begin inline asm
	{	
.reg .f64 data;
	ld.global.ca.f64 data, [%rd32772];
	}
	// end inline asm
	// begin inline asm
	bar.sync 0;
	// end inline asm
	// begin inline asm
	{	
.reg .f64 data;
	ld.global.ca.f64 data, [%rd32772];
	}
	// end inline asm
	// begin inline asm
	bar.sync 0;
	// end inline asm
	// begin inline asm
	{	
.reg .f64 data;
	ld.global.ca.f64 data, [%rd32772];
	}
	// end inline asm
	// begin inline asm
	bar.sync 0;
	// end inline asm
	// begin inline asm
	{	
.reg .f64 data;
	ld.global.ca.f64 data, [%rd32772];
	}
	// end inline asm
	// begin inline asm
	bar.sync 0;
	// end inline asm
	// begin inline asm
	{	
.reg .f64 data;
	ld.global.ca.f64 data, [%rd32772];
	}
	// end inline asm
	// begin inline asm
	bar.sync 0;
	// end inline asm
	// begin inline asm
	{	
.reg .f64 data;
	ld.global.ca.f64 data, [%rd32772];
	}
	// end inline asm
	// begin inline asm
	bar.sync 0;
	// end inline asm
	// begin inline asm
	{	
.reg .f64 data;
	ld.global.ca.f64 data, [%rd32772];
	}
	// end inline asm
	// begin inline asm
	bar.sync 0;
	// end inline asm
	// begin inline asm
	{	
.reg .f64 data;
	ld.global.ca.f64 data, [%rd32772];
	}
	// end inline asm
	// begin inline asm
	bar.sync 0;
	// end inline asm
	// begin inline asm
	{	
.reg .f64 data;
	ld.global.ca.f64 data, [%rd32772];
	}
	// end inline asm
	// begin inline asm
	bar.sync 0;
	// end inline asm
	// begin inline asm
	{	
.reg .f64 data;
	ld.global.ca.f64 data, [%rd32772];
	}
	// end inline asm
	// begin inline asm
	bar.sync 0;
	// end inline asm
	// begin inline asm
	{	
.reg .f64 data;
	ld.global.ca.f64 data, [%rd32772];
	}
	// end inline asm
	// begin inline asm
	bar.sync 0;
	// end inline asm
	// begin inline asm
	{	
.reg .f64 data;
	ld.global.ca.f64 data, [%rd32772];
	}
	// end inline asm
	// begin inline asm
	bar.sync 0;
	// end inline asm
	// begin inline asm
	{	
.reg .f64 data;
	ld.global.ca.f64 data, [%rd32772];
	}
	// end inline asm
	// begin inline asm
	bar.sync 0;
	// end inline asm
	// begin inline asm
	{	
.reg .f64 data;
	ld.global.ca.f64 data, [%rd32772];
	}
	// end inline asm
	// begin inline asm
	bar.sync 0;
	// end inline asm
	// begin inline asm
	{	
.reg .f64 data;
	ld.global.ca.f64 data, [%rd32772];
	}
	// end inline asm
	// begin inline asm
	bar.sync 0;
	// end inline asm
	// begin inline asm
	{	
.reg .f64 data;
	ld.global.ca.f64 data, [%rd32772];
	}
	// end inline asm
	// begin inline asm
	bar.sync 0;
	// end inline asm
	// begin inline asm
	{	
.reg .f64 data;
	ld.global.ca.f64 data, [%rd32772];
	}
	// end inline asm
	// begin inline asm
	bar.sync 0;
	// end inline asm
	// begin inline asm
	{	
.reg .f64 data;
	ld.global.ca.f64 data, [%rd32772];
	}
	// end inline asm
	// begin inline asm
	bar.sync 0;
	// end inline asm
	// begin inline asm
	{	
.reg .f64 data;
	ld.global.ca.f64 data, [%rd32772];
	}
	// end inline asm
	// begin inline asm
	bar.sync 0;
	// end inline asm
	// begin inline asm
	{	
.reg .f64 data;
	ld.global.ca.f64 data, [%rd32772];
	}
	// end inline asm
	// begin inline asm
	bar.sync 0;
	// end inline asm
	// begin inline asm
	{	
.reg .f64 data;
	ld.global.ca.f64 data, [%rd32772];
	}
	// end inline asm
	// begin inline asm
	bar.sync 0;
	// end inline asm
	// begin inline asm
	{	
.reg .f64 data;
	ld.global.ca.f64 data, [%rd32772];
	}
	// end inline asm
	// begin inline asm
	bar.sync 0;
	// end inline asm
	// begin inline asm
	{	
.reg .f64 data;
	ld.global.ca.f64 data, [%rd32772];
	}
	// end inline asm
	// begin inline asm
	bar.sync 0;
	// end inline asm
	// begin inline asm
	{	
.reg .f64 data;
	ld.global.ca.f64 data, [%rd32772];
	}
	// end inline asm
	// begin inline asm
	bar.sync 0;
	// end inline asm
	// begin inline asm
	{	
.reg .f64 data;
	ld.global.ca.f64 data, [%rd32772];
	}
	// end inline asm
	// begin inline asm
	bar.sync 0;
	// end inline asm
	// begin inline asm
	{	
.reg .f64 data;
	ld.global.ca.f64 data, [%rd32772];
	}
	// end inline asm
	// begin inline asm
	bar.sync 0;
	// end inline asm
	// begin inline asm
	{	
.reg .f64 data;
	ld.global.ca.f64 data, [%rd32772];
	}
	// end inline asm
	// begin inline asm
	bar.sync 0;
	// end inline asm
	// begin inline asm
	{	
.reg .f64 data;
	ld.global.ca.f64 data, [%rd32772];
	}
	// end inline asm
	// begin inline asm
	bar.sync 0;
	// end inline asm
	// begin inline asm
	{	
.reg .f64 data;
	ld.global.ca.f64 data, [%rd32772];
	}
	// end inline asm
	// begin inline asm
	bar.sync 0;
	// end inline asm
	// begin inline asm
	{	
.reg .f64 data;
	ld.global.ca.f64 data, [%rd32772];
	}
	// end inline asm
	// begin inline asm
	bar.sync 0;
	// end inline asm
	// begin inline asm
	{	
.reg .f64 data;
	ld.global.ca.f64 data, [%rd32772];
	}
	// end inline asm
	// begin inline asm
	bar.sync 0;
	// end inline asm
	// begin inline asm
	{	
.reg .f64 data;
	ld.global.ca.f64 data, [%rd32772];
	}
	// end inline asm
	// begin inline asm
	bar.sync 0;
	// end inline asm
	// begin inline asm
	{	
.reg .f64 data;
	ld.global.ca.f64 data, [%rd32772];
	}
	// end inline asm
	// begin inline asm
	bar.sync 0;
	// end inline asm
	// begin inline asm
	{	
.reg .f64 data;
	ld.global.ca.f64 data, [%rd32772];
	}
	// end inline asm
	// begin inline asm
	bar.sync 0;
	// end inline asm
	// begin inline asm
	{	
.reg .f64 data;
	ld.global.ca.f64 data, [%rd32772];
	}
	// end inline asm
	// begin inline asm
	bar.sync 0;
	// end inline asm
	// begin inline asm
	{	
.reg .f64 data;
	ld.global.ca.f64 data, [%rd32772];
	}
	// end inline asm
	// begin inline asm
	bar.sync 0;
	// end inline asm
	// begin inline asm
	{	
.reg .f64 data;
	ld.global.ca.f64 data, [%rd32772];
	}
	// end inline asm
	// begin inline asm
	bar.sync 0;
	// end inline asm
	// begin inline asm
	{	
.reg .f64 data;
	ld.global.ca.f64 data, [%rd32772];
	}
	// end inline asm
	// begin inline asm
	bar.sync 0;
	// end inline asm
	// begin inline asm
	{	
.reg .f64 data;
	ld.global.ca.f64 data, [%rd32772];
	}
	// end inline asm
	// begin inline asm
	bar.sync 0;
	// end inline asm
	// begin inline asm
	{	
.reg .f64 data;
	ld.global.ca.f64 data, [%rd32772];
	}
	// end inline asm
	// begin inline asm
	bar.sync 0;
	// end inline asm
	// begin inline asm
	{	
.reg .f64 data;
	ld.global.ca.f64 data, [%rd32772];
	}
	// end inline asm
	// begin inline asm
	bar.sync 0;
	// end inline asm
	// begin inline asm
	{	
.reg .f64 data;
	ld.global.ca.f64 data, [%rd32772];
	}
	// end inline asm
	// begin inline asm
	bar.sync 0;
	// end inline asm
	// begin inline asm
	{	
.reg .f64 data;
	ld.global.ca.f64 data, [%rd32772];
	}
	// end inline asm
	// begin inline asm
	bar.sync 0;
	// end inline asm
	// begin inline asm
	{	
.reg .f64 data;
	ld.global.ca.f64 data, [%rd32772];
	}
	// end inline asm
	// begin inline asm
	bar.sync 0;
	// end inline asm
	// begin inline asm
	{	
.reg .f64 data;
	ld.global.ca.f64 data, [%rd32772];
	}
	// end inline asm
	// begin inline asm
	bar.sync 0;
	// end inline asm
	// begin inline asm
	{	
.reg .f64 data;
	ld.global.ca.f64 data, [%rd32772];
	}
	// end inline asm
	// begin inline asm
	bar.sync 0;
	// end inline asm
	// begin inline asm
	{	
.reg .f64 data;
	ld.global.ca.f64 data, [%rd32772];
	}
	// end inline asm
	// begin inline asm
	bar.sync 0;
	// end inline asm
	// begin inline asm
	{	
.reg .f64 data;
	ld.global.ca.f64 data, [%rd32772];
	}
	// end inline asm
	// begin inline asm
	bar.sync 0;
	// end inline asm
	// begin inline asm
	{	
.reg .f64 data;
	ld.global.ca.f64 data, [%rd32772];
	}
	// end inline asm
	// begin inline asm
	bar.sync 0;
	// end inline asm
	// begin inline asm
	{	
.reg .f64 data;
	ld.global.ca.f64 data, [%rd32772];
	}
	// end inline asm
	// begin inline asm
	bar.sync 0;
	// end inline asm
	// begin inline asm
	{	
.reg .f64 data;
	ld.global.ca.f64 data, [%rd32772];
	}
	// end inline asm
	// begin inline asm
	bar.sync 0;
	// end inline asm
	// begin inline asm
	{	
.reg .f64 data;
	ld.global.ca.f64 data, [%rd32772];
	}
	// end inline asm
	// begin inline asm
	bar.sync 0;
	// end inline asm
	// begin inline asm
	{	
.reg .f64 data;
	ld.global.ca.f64 data, [%rd32772];
	}
	// end inline asm
	// begin inline asm
	bar.sync 0;
	// end inline asm
	// begin inline asm
	{	
.reg .f64 data;
	ld.global.ca.f64 data, [%rd32772];
	}
	// end inline asm
	// begin inline asm
	bar.sync 0;
	// end inline asm
	// begin inline asm
	{	
.reg .f64 data;
	ld.global.ca.f64 data, [%rd32772];
	}
	// end inline asm
	// begin inline asm
	bar.sync 0;
	// end inline asm
	// begin inline asm
	{	
.reg .f64 data;
	ld.global.ca.f64 data, [%rd32772];
	}
	// end inline asm
	// begin inline asm
	bar.sync 0;
	// end inline asm
	// begin inline asm
	{	
.reg .f64 data;
	ld.global.ca.f64 data, [%rd32772];
	}
	// end inline asm
	// begin inline asm
	bar.sync 0;
	// end inline asm
	// begin inline asm
	{	
.reg .f64 data;
	ld.global.ca.f64 data, [%rd32772];
	}
	// end inline asm
	// begin inline asm
	bar.sync 0;
	// end inline asm
	// begin inline asm
	{	
.reg .f64 data;
	ld.global.ca.f64 data, [%rd32772];
	}
	// end inline asm
	// begin inline asm
	bar.sync 0;
	// end inline asm
	// begin inline asm
	{	
.reg .f64 data;
	ld.global.ca.f64 data, [%rd32772];
	}
	// end inline asm
	// begin inline asm
	bar.sync 0;
	// end inline asm
	// begin inline asm
	{	
.reg .f64 data;
	ld.global.ca.f64 data, [%rd32772];
	}
	// end inline asm
	// begin inline asm
	bar.sync 0;
	// end inline asm
	// begin inline asm
	{	
.reg .f64 data;
	ld.global.ca.f64 data, [%rd32772];
	}
	// end inline asm
	// begin inline asm
	bar.sync 0;
	// end inline asm
	// begin inline asm
	{	
.reg .f64 data;
	ld.global.ca.f64 data, [%rd32772];
	}
	// end inline asm
	// begin inline asm
	bar.sync 0;
	// end inline asm
	// begin inline asm
	{	
.reg .f64 data;
	ld.global.ca.f64 data, [%rd32772];
	}
	// end inline asm
	// begin inline asm
	bar.sync 0;
	// end inline asm
	// begin inline asm
	{	
.reg .f64 data;
	ld.global.ca.f64 data, [%rd32772];
	}
	// end inline asm
	// begin inline asm
	bar.sync 0;
	// end inline asm
	// begin inline asm
	{	
.reg .f64 data;
	ld.global.ca.f64 data, [%rd32772];
	}
	// end inline asm
	// begin inline asm
	bar.sync 0;
	// end inline asm
	// begin inline asm
	{	
.reg .f64 data;
	ld.global.ca.f64 data, [%rd32772];
	}
	// end inline asm
	// begin inline asm
	bar.sync 0;
	// end inline asm
	// begin inline asm
	{	
.reg .f64 data;
	ld.global.ca.f64 data, [%rd32772];
	}
	// end inline asm
	// begin inline asm
	bar.sync 0;
	// end inline asm
	// begin inline asm
	{	
.reg .f64 data;
	ld.global.ca.f64 data, [%rd32772];
	}
	// end inline asm
	// begin inline asm
	bar.sync 0;
	// end inline asm
	// begin inline asm
	{	
.reg .f64 data;
	ld.global.ca.f64 data, [%rd32772];
	}
	// end inline asm
	// begin inline asm
	bar.sync 0;
	// end inline asm
	// begin inline asm
	{	
.reg .f64 data;
	ld.global.ca.f64 data, [%rd32772];
	}
	// end inline asm
	// begin inline asm
	bar.sync 0;
	// end inline asm
	// begin inline asm
	{	
.reg .f64 data;
	ld.global.ca.f64 data, [%rd32772];
	}
	// end inline asm
	// begin inline asm
	bar.sync 0;
	// end inline asm
	// begin inline asm
	{	
.reg .f64 data;
	ld.global.ca.f64 data, [%rd32772];
	}
	// end inline asm
	// begin inline asm
	bar.sync 0;
	// end inline asm
	// begin inline asm
	{	
.reg .f64 data;
	ld.global.ca.f64 data, [%rd32772];
	}
	// end inline asm
	// begin inline asm
	bar.sync 0;
	// end inline asm
	// begin inline asm
	{	
.reg .f64 data;
	ld.global.ca.f64 data, [%rd32772];
	}
	// end inline asm
	// begin inline asm
	bar.sync 0;
	// end inline asm
	// begin inline asm
	{	
.reg .f64 data;
	ld.global.ca.f64 data, [%rd32772];
	}
	// end inline asm
	// begin inline asm
	bar.sync 0;
	// end inline asm
	// begin inline asm
	{	
.reg .f64 data;
	ld.global.ca.f64 data, [%rd32772];
	}
	// end inline asm
	// begin inline asm
	bar.sync 0;
	// end inline asm
	// begin inline asm
	{	
.reg .f64 data;
	ld.global.ca.f64 data, [%rd32772];
	}
	// end inline asm
	// begin inline asm
	bar.sync 0;
	// end inline asm
	// begin inline asm
	{	
.reg .f64 data;
	ld.global.ca.f64 data, [%rd32772];
	}
	// end inline asm
	// begin inline asm
	bar.sync 0;
	// end inline asm
	// begin inline asm
	{	
.reg .f64 data;
	ld.global.ca.f64 data, [%rd32772];
	}
	// end inline asm
	// begin inline asm
	bar.sync 0;
	// end inline asm
	// begin inline asm
	{	
.reg .f64 data;
	ld.global.ca.f64 data, [%rd32772];
	}
	// end inline asm
	// begin inline asm
	bar.sync 0;
	// end inline asm
	// begin inline asm
	{	
.reg .f64 data;
	ld.global.ca.f64 data, [%rd32772];
	}
	// end inline asm
	// begin inline asm
	bar.sync 0;
	// end inline asm
	// begin inline asm
	{	
.reg .f64 data;
	ld.global.ca.f64 data, [%rd32772];
	}
	// end inline asm
	// begin inline asm
	bar.sync 0;
	// end inline asm
	// begin inline asm
	{	
.reg .f64 data;
	ld.global.ca.f64 data, [%rd32772];
	}
	// end inline asm
	// begin inline asm
	bar.sync 0;
	// end inline asm
	// begin inline asm
	{	
.reg .f64 data;
	ld.global.ca.f64 data, [%rd32772];
	}
	// end inline asm
	// begin inline asm
	bar.sync 0;
	// end inline asm
	// begin inline asm
	{	
.reg .f64 data;
	ld.global.ca.f64 data, [%rd32772];
	}
	// end inline asm
	// begin inline asm
	bar.sync 0;
	// end inline asm
	// begin inline asm
	{	
.reg .f64 data;
	ld.global.ca.f64 data, [%rd32772];
	}
	// end inline asm
	// begin inline asm
	bar.sync 0;
	// end inline asm
	// begin inline asm
	{	
.reg .f64 data;
	ld.global.ca.f64 data, [%rd32772];
	}
	// end inline asm
	// begin inline asm
	bar.sync 0;
	// end inline asm
	// begin inline asm
	{	
.reg .f64 data;
	ld.global.ca.f64 data, [%rd32772];
	}
	// end inline asm
	// begin inline asm
	bar.sync 0;
	// end inline asm
	// begin inline asm
	{	
.reg .f64 data;
	ld.global.ca.f64 data, [%rd32772];
	}
	// end inline asm
	// begin inline asm
	bar.sync 0;
	// end inline asm
	// begin inline asm
	{	
.reg .f64 data;
	ld.global.ca.f64 data, [%rd32772];
	}
	// end inline asm
	// begin inline asm
	bar.sync 0;
	// end inline asm
	// begin inline asm
	{	
.reg .f64 data;
	ld.global.ca.f64 data, [%rd32772];
	}
	// end inline asm
	// begin inline asm
	bar.sync 0;
	// end inline asm
	// begin inline asm
	{	
.reg .f64 data;
	ld.global.ca.f64 data, [%rd32772];
	}
	// end inline asm
	// begin inline asm
	bar.sync 0;
	// end inline asm
	// begin inline asm
	{	
.reg .f64 data;
	ld.global.ca.f64 data, [%rd32772];
	}
	// end inline asm
	// begin inline asm
	bar.sync 0;
	// end inline asm
	// begin inline asm
	{	
.reg .f64 data;
	ld.global.ca.f64 data, [%rd32772];
	}
	// end inline asm
	// begin inline asm
	bar.sync 0;
	// end inline asm
	// begin inline asm
	{	
.reg .f64 data;
	ld.global.ca.f64 data, [%rd32772];
	}
	// end inline asm
	// begin inline asm
	bar.sync 0;
	// end inline asm
	// begin inline asm
	{	
.reg .f64 data;
	ld.global.ca.f64 data, [%rd32772];
	}
	// end inline asm
	// begin inline asm
	bar.sync 0;
	// end inline asm
	// begin inline asm
	{	
.reg .f64 data;
	ld.global.ca.f64 data, [%rd32772];
	}
	// end inline asm
	// begin inline asm
	bar.sync 0;
	// end inline asm
	// begin inline asm
	{	
.reg .f64 data;
	ld.global.ca.f64 data, [%rd32772];
	}
	// end inline asm
	// begin inline asm
	bar.sync 0;
	// end inline asm
	// begin inline asm
	{	
.reg .f64 data;
	ld.global.ca.f64 data, [%rd32772];
	}
	// end inline asm
	// begin inline asm
	bar.sync 0;
	// end inline asm
	// begin inline asm
	{	
.reg .f64 data;
	ld.global.ca.f64 data, [%rd32772];
	}
	// end inline asm
	// begin inline asm
	bar.sync 0;
	// end inline asm
	// begin inline asm
	{	
.reg .f64 data;
	ld.global.ca.f64 data, [%rd32772];
	}
	// end inline asm
	// begin inline asm
	bar.sync 0;
	// end inline asm
	// begin inline asm
	{	
.reg .f64 data;
	ld.global.ca.f64 data, [%rd32772];
	}
	// end inline asm
	// begin inline asm
	bar.sync 0;
	// end inline asm
	// begin inline asm
	{	
.reg .f64 data;
	ld.global.ca.f64 data, [%rd32772];
	}
	// end inline asm
	// begin inline asm
	bar.sync 0;
	// end inline asm
	// begin inline asm
	{	
.reg .f64 data;
	ld.global.ca.f64 data, [%rd32772];
	}
	// end inline asm
	// begin inline asm
	bar.sync 0;
	// end inline asm
	// begin inline asm
	{	
.reg .f64 data;
	ld.global.ca.f64 data, [%rd32772];
	}
	// end inline asm
	// begin inline asm
	bar.sync 0;
	// end inline asm
	// begin inline asm
	{	
.reg .f64 data;
	ld.global.ca.f64 data, [%rd32772];
	}
	// end inline asm
	// begin inline asm
	bar.sync 0;
	// end inline asm
	// begin inline asm
	{	
.reg .f64 data;
	ld.global.ca.f64 data, [%rd32772];
	}
	// end inline asm
	// begin inline asm
	bar.sync 0;
	// end inline asm
	// begin inline asm
	{	
.reg .f64 data;
	ld.global.ca.f64 data, [%rd32772];
	}
	// end inline asm
	// begin inline asm
	bar.sync 0;
	// end inline asm
	// begin inline asm
	{	
.reg .f64 data;
	ld.global.ca.f64 data, [%rd32772];
	}
	// end inline asm
	// begin inline asm
	bar.sync 0;
	// end inline asm
	// begin inline asm
	{	
.reg .f64 data;
	ld.global.ca.f64 data, [%rd32772];
	}
	// end inline asm
	// begin inline asm
	bar.sync 0;
	// end inline asm
	// begin inline asm
	{	
.reg .f64 data;
	ld.global.ca.f64 data, [%rd32772];
	}
	// end inline asm
	// begin inline asm
	bar.sync 0;
	// end inline asm
	// begin inline asm
	{	
.reg .f64 data;
	ld.global.ca.f64 data, [%rd32772];
	}
	// end inline asm
	// begin inline asm
	bar.sync 0;
	// end inline asm
	// begin inline asm
	{	
.reg .f64 data;
	ld.global.ca.f64 data, [%rd32772];
	}
	// end inline asm
	// begin inline asm
	bar.sync 0;
	// end inline asm
	// begin inline asm
	{	
.reg .f64 data;
	ld.global.ca.f64 data, [%rd32772];
	}
	// end inline asm
	// begin inline asm
	bar.sync 0;
	// end inline asm
	// begin inline asm
	{	
.reg .f64 data;
	ld.global.ca.f64 data, [%rd32772];
	}
	// end inline asm
	// begin inline asm
	bar.sync 0;
	// end inline asm
	// begin inline asm
	{	
.reg .f64 data;
	ld.global.ca.f64 data, [%rd32772];
	}
	// end inline asm
	// begin inline asm
	bar.sync 0;
	// end inline asm
	// begin inline asm
	{	
.reg .f64 data;
	ld.global.ca.f64 data, [%rd32772];
	}
	// end inline asm
	// begin inline asm
	bar.sync 0;
	// end inline asm
	// begin inline asm
	{	
.reg .f64 data;
	ld.global.ca.f64 data, [%rd32772];
	}
	// end inline asm
	// begin inline asm
	bar.sync 0;
	// end inline asm
	// begin inline asm
	{	
.reg .f64 data;
	ld.global.ca.f64 data, [%rd32772];
	}
	// end inline asm
	// begin inline asm
	bar.sync 0;
	// end inline asm
	// begin inline asm
	{	
.reg .f64 data;
	ld.global.ca.f64 data, [%rd32772];
	}
	// end inline asm
	// begin inline asm
	bar.sync 0;
	// end inline asm
	// begin inline asm
	{	
.reg .f64 data;
	ld.global.ca.f64 data, [%rd32772];
	}
	// end inline asm
	// begin inline asm
	bar.sync 0;
	// end inline asm
	// begin inline asm
	{	
.reg .f64 data;
	ld.global.ca.f64 data, [%rd32772];
	}
	// end inline asm
	// begin inline asm
	bar.sync 0;
	// end inline asm
	// begin inline asm
	{	
.reg .f64 data;
	ld.global.ca.f64 data, [%rd32772];
	}
	// end inline asm
	// begin inline asm
	bar.sync 0;
	// end inline asm
	// begin inline asm
	{	
.reg .f64 data;
	ld.global.ca.f64 data, [%rd32772];
	}
	// end inline asm
	// begin inline asm
	bar.sync 0;
	// end inline asm
	// begin inline asm
	{	
.reg .f64 data;
	ld.global.ca.f64 data, [%rd32772];
	}
	// end inline asm
	// begin inline asm
	bar.sync 0;
	// end inline asm
	// begin inline asm
	{	
.reg .f64 data;
	ld.global.ca.f64 data, [%rd32772];
	}
	// end inline asm
	// begin inline asm
	bar.sync 0;
	// end inline asm
	// begin inline asm
	{	
.reg .f64 data;
	ld.global.ca.f64 data, [%rd32772];
	}
	// end inline asm
	// begin inline asm
	bar.sync 0;
	// end inline asm
	// begin inline asm
	{	
.reg .f64 data;
	ld.global.ca.f64 data, [%rd32772];
	}
	// end inline asm
	// begin inline asm
	bar.sync 0;
	// end inline asm
	// begin inline asm
	{	
.reg .f64 data;
	ld.global.ca.f64 data, [%rd32772];
	}
	// end inline asm
	// begin inline asm
	bar.sync 0;
	// end inline asm
	// begin inline asm
	{	
.reg .f64 data;
	ld.global.ca.f64 data, [%rd32772];
	}
	// end inline asm
	// begin inline asm
	bar.sync 0;
	// end inline asm
	// begin inline asm
	{	
.reg .f64 data;
	ld.global.ca.f64 data, [%rd32772];
	}
	// end inline asm
	// begin inline asm
	bar.sync 0;
	// end inline asm
	// begin inline asm
	{	
.reg .f64 data;
	ld.global.ca.f64 data, [%rd32772];
	}
	// end inline asm
	// begin inline asm
	bar.sync 0;
	// end inline asm
	// begin inline asm
	{	
.reg .f64 data;
	ld.global.ca.f64 data, [%rd32772];
	}
	// end inline asm
	// begin inline asm
	bar.sync 0;
	// end inline asm
	// begin inline asm
	{	
.reg .f64 data;
	ld.global.ca.f64 data, [%rd32772];
	}
	// end inline asm
	// begin inline asm
	bar.sync 0;
	// end inline asm
	// begin inline asm
	{	
.reg .f64 data;
	ld.global.ca.f64 data, [%rd32772];
	}
	// end inline asm
	// begin inline asm
	bar.sync 0;
	// end inline asm
	// begin inline asm
	{	
.reg .f64 data;
	ld.global.ca.f64 data, [%rd32772];
	}
	// end inline asm
	// begin inline asm
	bar.sync 0;
	// end inline asm
	// begin inline asm
	{	
.reg .f64 data;
	ld.global.ca.f64 data, [%rd32772];
	}
	// end inline asm
	// begin inline asm
	bar.sync 0;
	// end inline asm
	// begin inline asm
	{	
.reg .f64 data;
	ld.global.ca.f64 data, [%rd32772];
	}
	// end inline asm
	// begin inline asm
	bar.sync 0;
	// end inline asm
	// begin inline asm
	{	
.reg .f64 data;
	ld.global.ca.f64 data, [%rd32772];
	}
	// end inline asm
	// begin inline asm
	bar.sync 0;
	// end inline asm
	// begin inline asm
	{	
.reg .f64 data;
	ld.global.ca.f64 data, [%rd32772];
	}
	// end inline asm
	// begin inline asm
	bar.sync 0;
	// end inline asm
	// begin inline asm
	{	
.reg .f64 data;
	ld.global.ca.f64 data, [%rd32772];
	}
	// end inline asm
	// begin inline asm
	bar.sync 0;
	// end inline asm
	// begin inline asm
	{	
.reg .f64 data;
	ld.global.ca.f64 data, [%rd32772];
	}
	// end inline asm
	// begin inline asm
	bar.sync 0;
	// end inline asm
	// begin inline asm
	{	
.reg .f64 data;
	ld.global.ca.f64 data, [%rd32772];
	}
	// end inline asm
	// begin inline asm
	bar.sync 0;
	// end inline asm
	// begin inline asm
	{	
.reg .f64 data;
	ld.global.ca.f64 data, [%rd32772];
	}
	// end inline asm
	// begin inline asm
	bar.sync 0;
	// end inline asm
	// begin inline asm
	{	
.reg .f64 data;
	ld.global.ca.f64 data, [%rd32772];
	}
	// end inline asm
	// begin inline asm
	bar.sync 0;
	// end inline asm
	// begin inline asm
	{	
.reg .f64 data;
	ld.global.ca.f64 data, [%rd32772];
	}
	// end inline asm
	// begin inline asm
	bar.sync 0;
	// end inline asm
	// begin inline asm
	{	
.reg .f64 data;
	ld.global.ca.f64 data, [%rd32772];
	}
	// end inline asm
	// begin inline asm
	bar.sync 0;
	// end inline asm
	// begin inline asm
	{	
.reg .f64 data;
	ld.global.ca.f64 data, [%rd32772];
	}
	// end inline asm
	// begin inline asm
	bar.sync 0;
	// end inline asm
	// begin inline asm
	{	
.reg .f64 data;
	ld.global.ca.f64 data, [%rd32772];
	}
	// end inline asm
	// begin inline asm
	bar.sync 0;
	// end inline asm
	// begin inline asm
	{	
.reg .f64 data;
	ld.global.ca.f64 data, [%rd32772];
	}
	// end inline asm
	// begin inline asm
	bar.sync 0;
	// end inline asm
	// begin inline asm
	{	
.reg .f64 data;
	ld.global.ca.f64 data, [%rd32772];
	}
	// end inline asm
	// begin inline asm
	bar.sync 0;
	// end inline asm
	// begin inline asm
	{	
.reg .f64 data;
	ld.global.ca.f64 data, [%rd32772];
	}
	// end inline asm
	// begin inline asm
	bar.sync 0;
	// end inline asm
	// begin inline asm
	{	
.reg .f64 data;
	ld.global.ca.f64 data, [%rd32772];
	}
	// end inline asm
	// begin inline asm
	bar.sync 0;
	// end inline asm
	// begin inline asm
	{	
.reg .f64 data;
	ld.global.ca.f64 data, [%rd32772];
	}
	// end inline asm
	// begin inline asm
	bar.sync 0;
	// end inline asm
	// begin inline asm
	{	
.reg .f64 data;
	ld.global.ca.f64 data, [%rd32772];
	}
	// end inline asm
	// begin inline asm
	bar.sync 0;
	// end inline asm
	// begin inline asm
	{	
.reg .f64 data;
	ld.global.ca.f64 data, [%rd32772];
	}
	// end inline asm
	// begin inline asm
	bar.sync 0;
	// end inline asm
	// begin inline asm
	{	
.reg .f64 data;
	ld.global.ca.f64 data, [%rd32772];
	}
	// end inline asm
	// begin inline asm
	bar.sync 0;
	// end inline asm
	// begin inline asm
	{	
.reg .f64 data;
	ld.global.ca.f64 data, [%rd32772];
	}
	// end inline asm
	// begin inline asm
	bar.sync 0;
	// end inline asm
	// begin inline asm
	{	
.reg .f64 data;
	ld.global.ca.f64 data, [%rd32772];
	}
	// end inline asm
	// begin inline asm
	bar.sync 0;
	// end inline asm
	// begin inline asm
	{	
.reg .f64 data;
	ld.global.ca.f64 data, [%rd32772];
	}
	// end inline asm
	// begin inline asm
	bar.sync 0;
	// end inline asm
	// begin inline asm
	{	
.reg .f64 data;
	ld.global.ca.f64 data, [%rd32772];
	}
	// end inline asm
	// begin inline asm
	bar.sync 0;
	// end inline asm
	// begin inline asm
	{	
.reg .f64 data;
	ld.global.ca.f64 data, [%rd32772];
	}
	// end inline asm
	// begin inline asm
	bar.sync 0;
	// end inline asm
	// begin inline asm
	{	
.reg .f64 data;
	ld.global.ca.f64 data, [%rd32772];
	}
	// end inline asm
	// begin inline asm
	bar.sync 0;
	// end inline asm
	// begin inline asm
	{	
.reg .f64 data;
	ld.global.ca.f64 data, [%rd32772];
	}
	// end inline asm
	// begin inline asm
	bar.sync 0;
	// end inline asm
	// begin inline asm
	{	
.reg .f64 data;
	ld.global.ca.f64 data, [%rd32772];
	}
	// end inline asm
	// begin inline asm
	bar.sync 0;
	// end inline asm
	// begin inline asm
	{	
.reg .f64 data;
	ld.global.ca.f64 data, [%rd32772];
	}
	// end inline asm
	// begin inline asm
	bar.sync 0;
	// end inline asm
	// begin inline asm
	{	
.reg .f64 data;
	ld.global.ca.f64 data, [%rd32772];
	}
	// end inline asm
	// begin inline asm
	bar.sync 0;
	// end inline asm
	// begin inline asm
	{	
.reg .f64 data;
	ld.global.ca.f64 data, [%rd32772];
	}
	// end inline asm
	// begin inline asm
	bar.sync 0;
	// end inline asm
	// begin inline asm
	{	
.reg .f64 data;
	ld.global.ca.f64 data, [%rd32772];
	}
	// end inline asm
	// begin inline asm
	bar.sync 0;
	// end inline asm
	// begin inline asm
	{	
.reg .f64 data;
	ld.global.ca.f64 data, [%rd32772];
	}
	// end inline asm
	// begin inline asm
	bar.sync 0;
	// end inline asm
	// begin inline asm
	{	
.reg .f64 data;
	ld.global.ca.f64 data, [%rd32772];
	}
	// end inline asm
	// begin inline asm
	bar.sync 0;
	// end inline asm
	// begin inline asm
	{	
.reg .f64 data;
	ld.global.ca.f64 data, [%rd32772];
	}
	// end inline asm
	// begin inline asm
	bar.sync 0;
	// end inline asm
	// begin inline asm
	{	
.reg .f64 data;
	ld.global.ca.f64 data, [%rd32772];
	}
	// end inline asm
	// begin inline asm
	bar.sync 0;
	// end inline asm
	// begin inline asm
	{	
.reg .f64 data;
	ld.global.ca.f64 data, [%rd32772];
	}
	// end inline asm
	// begin inline asm
	bar.sync 0;
	// end inline asm
	// begin inline asm
	{	
.reg .f64 data;
	ld.global.ca.f64 data, [%rd32772];
	}
	// end inline asm
	// begin inline asm
	bar.sync 0;
	// end inline asm
	// begin inline asm
	{	
.reg .f64 data;
	ld.global.ca.f64 data, [%rd32772];
	}
	// end inline asm
	// begin inline asm
	bar.sync 0;
	// end inline asm
	// begin inline asm
	{	
.reg .f64 data;
	ld.global.ca.f64 data, [%rd32772];
	}
	// end inline asm
	// begin inline asm
	bar.sync 0;
	// end inline asm
	// begin inline asm
	{	
.reg .f64 data;
	ld.global.ca.f64 data, [%rd32772];
	}
	// end inline asm
	// begin inline asm
	bar.sync 0;
	// end inline asm
	// begin inline asm
	{	
.reg .f64 data;
	ld.global.ca.f64 data, [%rd32772];
	}
	// end inline asm
	// begin inline asm
	bar.sync 0;
	// end inline asm
	// begin inline asm
	{	
.reg .f64 data;
	ld.global.ca.f64 data, [%rd32772];
	}
	// end inline asm
	// begin inline asm
	bar.sync 0;
	// end inline asm
	// begin inline asm
	{	
.reg .f64 data;
	ld.global.ca.f64 data, [%rd32772];
	}
	// end inline asm
	// begin inline asm
	bar.sync 0;
	// end inline asm
	// begin inline asm
	{	
.reg .f64 data;
	ld.global.ca.f64 data, [%rd32772];
	}
	// end inline asm
	// begin inline asm
	bar.sync 0;
	// end inline asm
	// begin inline asm
	{	
.reg .f64 data;
	ld.global.ca.f64 data, [%rd32772];
	}
	// end inline asm
	// begin inline asm
	bar.sync 0;
	// end inline asm
	// begin inline asm
	{	
.reg .f64 data;
	ld.global.ca.f64 data, [%rd32772];
	}
	// end inline asm
	// begin inline asm
	bar.sync 0;
	// end inline asm
	// begin inline asm
	{	
.reg .f64 data;
	ld.global.ca.f64 data, [%rd32772];
	}
	// end inline asm
	// begin inline asm
	bar.sync 0;
	// end inline asm
	// begin inline asm
	{	
.reg .f64 data;
	ld.global.ca.f64 data, [%rd32772];
	}
	// end inline asm
	// begin inline asm
	bar.sync 0;
	// end inline asm
	// begin inline asm
	{	
.reg .f64 data;
	ld.global.ca.f64 data, [%rd32772];
	}
	// end inline asm
	// begin inline asm
	bar.sync 0;
	// end inline asm
	// begin inline asm
	{	
.reg .f64 data;
	ld.global.ca.f64 data, [%rd32772];
	}
	// end inline asm
	// begin inline asm
	bar.sync 0;
	// end inline asm
	// begin inline asm
	{	
.reg .f64 data;
	ld.global.ca.f64 data, [%rd32772];
	}
	// end inline asm
	// begin inline asm
	bar.sync 0;
	// end inline asm
	// begin inline asm
	{	
.reg .f64 data;
	ld.global.ca.f64 data, [%rd32772];
	}
	// end inline asm
	// begin inline asm
	bar.sync 0;
	// end inline asm
	// begin inline asm
	{	
.reg .f64 data;
	ld.global.ca.f64 data, [%rd32772];
	}
	// end inline asm
	// begin inline asm
	bar.sync 0;
	// end inline asm
	// begin inline asm
	{	
.reg .f64 data;
	ld.global.ca.f64 data, [%rd32772];
	}
	// end inline asm
	// begin inline asm
	bar.sync 0;
	// end inline asm
	// begin inline asm
	{	
.reg .f64 data;
	ld.global.ca.f64 data, [%rd32772];
	}
	// end inline asm
	// begin inline asm
	bar.sync 0;
	// end inline asm
	// begin inline asm
	{	
.reg .f64 data;
	ld.global.ca.f64 data, [%rd32772];
	}
	// end inline asm
	// begin inline asm
	bar.sync 0;
	// end inline asm
	// begin inline asm
	{	
.reg .f64 data;
	ld.global.ca.f64 data, [%rd32772];
	}
	// end inline asm
	// begin inline asm
	bar.sync 0;
	// end inline asm
	// begin inline asm
	{	
.reg .f64 data;
	ld.global.ca.f64 data, [%rd32772];
	}
	// end inline asm
	// begin inline asm
	bar.sync 0;
	// end inline asm
	// begin inline asm
	{	
.reg .f64 data;
	ld.global.ca.f64 data, [%rd32772];
	}
	// end inline asm
	// begin inline asm
	bar.sync 0;
	// end inline asm
	// begin inline asm
	{	
.reg .f64 data;
	ld.global.ca.f64 data, [%rd32772];
	}
	// end inline asm
	// begin inline asm
	bar.sync 0;
	// end inline asm
	// begin inline asm
	{	
.reg .f64 data;
	ld.global.ca.f64 data, [%rd32772];
	}
	// end inline asm
	// begin inline asm
	bar.sync 0;
	// end inline asm
	// begin inline asm
	{	
.reg .f64 data;
	ld.global.ca.f64 data, [%rd32772];
	}
	// end inline asm
	// begin inline asm
	bar.sync 0;
	// end inline asm
	// begin inline asm
	{	
.reg .f64 data;
	ld.global.ca.f64 data, [%rd32772];
	}
	// end inline asm
	// begin inline asm
	bar.sync 0;
	// end inline asm
	// begin inline asm
	{	
.reg .f64 data;
	ld.global.ca.f64 data, [%rd32772];
	}
	// end inline asm
	// begin inline asm
	bar.sync 0;
	// end inline asm
	// begin inline asm
	{	
.reg .f64 data;
	ld.global.ca.f64 data, [%rd32772];
	}
	// end inline asm
	// begin inline asm
	bar.sync 0;
	// end inline asm
	// begin inline asm
	{	
.reg .f64 data;
	ld.global.ca.f64 data, [%rd32772];
	}
	// end inline asm
	// begin inline asm
	bar.sync 0;
	// end inline asm
	// begin inline asm
	{	
.reg .f64 data;
	ld.global.ca.f64 data, [%rd32772];
	}
	// end inline asm
	// begin inline asm
	bar.sync 0;
	// end inline asm
	// begin inline asm
	{	
.reg .f64 data;
	ld.global.ca.f64 data, [%rd32772];
	}
	// end inline asm
	// begin inline asm
	bar.sync 0;
	// end inline asm
	// begin inline asm
	{	
.reg .f64 data;
	ld.global.ca.f64 data, [%rd32772];
	}
	// end inline asm
	// begin inline asm
	bar.sync 0;
	// end inline asm
	// begin inline asm
	{	
.reg .f64 data;
	ld.global.ca.f64 data, [%rd32772];
	}
	// end inline asm
	// begin inline asm
	bar.sync 0;
	// end inline asm
	// begin inline asm
	{	
.reg .f64 data;
	ld.global.ca.f64 data, [%rd32772];
	}
	// end inline asm
	// begin inline asm
	bar.sync 0;
	// end inline asm
	// begin inline asm
	{	
.reg .f64 data;
	ld.global.ca.f64 data, [%rd32772];
	}
	// end inline asm
	// begin inline asm
	bar.sync 0;
	// end inline asm
	// begin inline asm
	{	
.reg .f64 data;
	ld.global.ca.f64 data, [%rd32772];
	}
	// end inline asm
	// begin inline asm
	bar.sync 0;
	// end inline asm
	// begin inline asm
	{	
.reg .f64 data;
	ld.global.ca.f64 data, [%rd32772];
	}
	// end inline asm
	// begin inline asm
	bar.sync 0;
	// end inline asm
	// begin inline asm
	{	
.reg .f64 data;
	ld.global.ca.f64 data, [%rd32772];
	}
	// end inline asm
	// begin inline asm
	bar.sync 0;
	// end inline asm
	// begin inline asm
	{	
.reg .f64 data;
	ld.global.ca.f64 data, [%rd32772];
	}
	// end inline asm
	// begin inline asm
	bar.sync 0;
	// end inline asm
	// begin inline asm
	{	
.reg .f64 data;
	ld.global.ca.f64 data, [%rd32772];
	}
	// end inline asm
	// begin inline asm
	bar.sync 0;
	// end inline asm
	// begin inline asm
	{	
.reg .f64 data;
	ld.global.ca.f64 data, [%rd32772];
	}
	// end inline asm
	// begin inline asm
	bar.sync 0;
	// end inline asm
	// begin inline asm
	{	
.reg .f64 data;
	ld.global.ca.f64 data, [%rd32772];
	}
	// end inline asm
	// begin inline asm
	bar.sync 0;
	// end inline asm
	// begin inline asm
	{	
.reg .f64 data;
	ld.global.ca.f64 data, [%rd32772];
	}
	// end inline asm
	// begin inline asm
	bar.sync 0;
	// end inline asm
	// begin inline asm
	{	
.reg .f64 data;
	ld.global.ca.f64 data, [%rd32772];
	}
	// end inline asm
	// begin inline asm
	bar.sync 0;
	// end inline asm
	// begin inline asm
	{	
.reg .f64 data;
	ld.global.ca.f64 data, [%rd32772];
	}
	// end inline asm
	// begin inline asm
	bar.sync 0;
	// end inline asm
	// begin inline asm
	{	
.reg .f64 data;
	ld.global.ca.f64 data, [%rd32772];
	}
	// end inline asm
	// begin inline asm
	bar.sync 0;
	// end inline asm
	// begin inline asm
	{	
.reg .f64 data;
	ld.global.ca.f64 data, [%rd32772];
	}
	// end inline asm
	// begin inline asm
	bar.sync 0;
	// end inline asm
	// begin inline asm
	{	
.reg .f64 data;
	ld.global.ca.f64 data, [%rd32772];
	}
	// end inline asm
	// begin inline asm
	bar.sync 0;
	// end inline asm
	// begin inline asm
	{	
.reg .f64 data;
	ld.global.ca.f64 data, [%rd32772];
	}
	// end inline asm
	// begin inline asm
	bar.sync 0;
	// end inline asm
	// begin inline asm
	{	
.reg .f64 data;
	ld.global.ca.f64 data, [%rd32772];
	}
	// end inline asm
	// begin inline asm
	bar.sync 0;
	// end inline asm
	// begin inline asm
	{	
.reg .f64 data;
	ld.global.ca.f64 data, [%rd32772];
	}
	// end inline asm
	// begin inline asm
	bar.sync 0;
	// end inline asm
	// begin inline asm
	{	
.reg .f64 data;
	ld.global.ca.f64 data, [%rd32772];
	}
	// end inline asm
	// begin inline asm
	bar.sync 0;
	// end inline asm
	// begin inline asm
	{	
.reg .f64 data;
	ld.global.ca.f64 data, [%rd32772];
	}
	// end inline asm
	// begin inline asm
	bar.sync 0;
	// end inline asm
	// begin inline asm
	{	
.reg .f64 data;
	ld.global.ca.f64 data, [%rd32772];
	}
	// end inline asm
	// begin inline asm
	bar.sync 0;
	// end inline asm
	// begin inline asm
	{	
.reg .f64 data;
	ld.global.ca.f64 data, [%rd32772];
	}
	// end inline asm
	// begin inline asm
	bar.sync 0;
	// end inline asm
	// begin inline asm
	{	
.reg .f64 data;
	ld.global.ca.f64 data, [%rd32772];
	}
	// end inline asm
	// begin inline asm
	bar.sync 0;
	// end inline asm
	// begin inline asm
	{	
.reg .f64 data;
	ld.global.ca.f64 data, [%rd32772];
	}
	// end inline asm
	// begin inline asm
	bar.sync 0;
	// end inline asm
	// begin inline asm
	{	
.reg .f64 data;
	ld.global.ca.f64 data, [%rd32772];
	}
	// end inline asm
	// begin inline asm
	bar.sync 0;
	// end inline asm
	// begin inline asm
	{	
.reg .f64 data;
	ld.global.ca.f64 data, [%rd32772];
	}
	// end inline asm
	// begin inline asm
	bar.sync 0;
	// end inline asm
	// begin inline asm
	{	
.reg .f64 data;
	ld.global.ca.f64 data, [%rd32772];
	}
	// end inline asm
	// begin inline asm
	bar.sync 0;
	// end inline asm
	// begin inline asm
	{	
.reg .f64 data;
	ld.global.ca.f64 data, [%rd32772];
	}
	// end inline asm
	// begin inline asm
	bar.sync 0;
	// end inline asm
	// begin inline asm
	{	
.reg .f64 data;
	ld.global.ca.f64 data, [%rd32772];
	}
	// end inline asm
	// begin inline asm
	bar.sync 0;
	// end inline asm
	// begin inline asm
	{	
.reg .f64 data;
	ld.global.ca.f64 data, [%rd32772];
	}
	// end inline asm
	// begin inline asm
	bar.sync 0;
	// end inline asm
	// begin inline asm
	{	
.reg .f64 data;
	ld.global.ca.f64 data, [%rd32772];
	}
	// end inline asm
	// begin inline asm
	bar.sync 0;
	// end inline asm
	// begin inline asm
	{	
.reg .f64 data;
	ld.global.ca.f64 data, [%rd32772];
	}
	// end inline asm
	// begin inline asm
	bar.sync 0;
	// end inline asm
	// begin inline asm
	{	
.reg .f64 data;
	ld.global.ca.f64 data, [%rd32772];
	}
	// end inline asm
	// begin inline asm
	bar.sync 0;
	// end inline asm
	// begin inline asm
	{	
.reg .f64 data;
	ld.global.ca.f64 data, [%rd32772];
	}
	// end inline asm
	// begin inline asm
	bar.sync 0;
	// end inline asm
	// begin inline asm
	{	
.reg .f64 data;
	ld.global.ca.f64 data, [%rd32772];
	}
	// end inline asm
	// begin inline asm
	bar.sync 0;
	// end inline asm
	// begin inline asm
	{	
.reg .f64 data;
	ld.global.ca.f64 data, [%rd32772];
	}
	// end inline asm
	// begin inline asm
	bar.sync 0;
	// end inline asm
	// begin inline asm
	{	
.reg .f64 data;
	ld.global.ca.f64 data, [%rd32772];
	}
	// end inline asm
	// begin inline asm
	bar.sync 0;
	// end inline asm
	// begin inline asm
	{	
.reg .f64 data;
	ld.global.ca.f64 data, [%rd32772];
	}
	// end inline asm
	// begin inline asm
	bar.sync 0;
	// end inline asm
	// begin inline asm
	{	
.reg .f64 data;
	ld.global.ca.f64 data, [%rd32772];
	}
	// end inline asm
	// begin inline asm
	bar.sync 0;
	// end inline asm
	// begin inline asm
	{	
.reg .f64 data;
	ld.global.ca.f64 data, [%rd32772];
	}
	// end inline asm
	// begin inline asm
	bar.sync 0;
	// end inline asm
	// begin inline asm
	{	
.reg .f64 data;
	ld.global.ca.f64 data, [%rd32772];
	}
	// end inline asm
	// begin inline asm
	bar.sync 0;
	// end inline asm
	// begin inline asm
	{	
.reg .f64 data;
	ld.global.ca.f64 data, [%rd32772];
	}
	// end inline asm
	// begin inline asm
	bar.sync 0;
	// end inline asm
	// begin inline asm
	{	
.reg .f64 data;
	ld.global.ca.f64 data, [%rd32772];
	}
	// end inline asm
	// begin inline asm
	bar.sync 0;
	// end inline asm
	// begin inline asm
	{	
.reg .f64 data;
	ld.global.ca.f64 data, [%rd32772];
	}
	// end inline asm
	// begin inline asm
	bar.sync 0;
	// end inline asm
	// begin inline asm
	{	
.reg .f64 data;
	ld.global.ca.f64 data, [%rd32772];
	}
	// end inline asm
	// begin inline asm
	bar.sync 0;
	// end inline asm
	// begin inline asm
	{	
.reg .f64 data;
	ld.global.ca.f64 data, [%rd32772];
	}
	// end inline asm
	// begin inline asm
	bar.sync 0;
	// end inline asm
	// begin inline asm
	{	
.reg .f64 data;
	ld.global.ca.f64 data, [%rd32772];
	}
	// end inline asm
	// begin inline asm
	bar.sync 0;
	// end inline asm
	// begin inline asm
	{	
.reg .f64 data;
	ld.global.ca.f64 data, [%rd32772];
	}
	// end inline asm
	// begin inline asm
	bar.sync 0;
	// end inline asm
	// begin inline asm
	{	
.reg .f64 data;
	ld.global.ca.f64 data, [%rd32772];
	}
	// end inline asm
	// begin inline asm
	bar.sync 0;
	// end inline asm
	// begin inline asm
	{	
.reg .f64 data;
	ld.global.ca.f64 data, [%rd32772];
	}
	// end inline asm
	// begin inline asm
	bar.sync 0;
	// end inline asm
	// begin inline asm
	{	
.reg .f64 data;
	ld.global.ca.f64 data, [%rd32772];
	}
	// end inline asm
	// begin inline asm
	bar.sync 0;
	// end inline asm
	// begin inline asm
	{	
.reg .f64 data;
	ld.global.ca.f64 data, [%rd32772];
	}
	// end inline asm
	// begin inline asm
	bar.sync 0;
	// end inline asm
	// begin inline asm
	{	
.reg .f64 data;
	ld.global.ca.f64 data, [%rd32772];
	}
	// end inline asm
	// begin inline asm
	bar.sync 0;
	// end inline asm
	// begin inline asm
	{	
.reg .f64 data;
	ld.global.ca.f64 data, [%rd32772];
	}
	// end inline asm
	// begin inline asm
	bar.sync 0;
	// end inline asm
	// begin inline asm
	{	
.reg .f64 data;
	ld.global.ca.f64 data, [%rd32772];
	}
	// end inline asm
	// begin inline asm
	bar.sync 0;
	// end inline asm
	// begin inline asm
	{	
.reg .f64 data;
	ld.global.ca.f64 data, [%rd32772];
	}
	// end inline asm
	// begin inline asm
	bar.sync 0;
	// end inline asm
	// begin inline asm
	{	
.reg .f64 data;
	ld.global.ca.f64 data, [%rd32772];
	}
	// end inline asm
	// begin inline asm
	bar.sync 0;
	// end inline asm
	// begin inline asm
	{	
.reg .f64 data;
	ld.global.ca.f64 data, [%rd32772];
	}
	// end inline asm
	// begin inline asm
	bar.sync 0;
	// end inline asm
	// begin inline asm
	{	
.reg .f64 data;
	ld.global.ca.f64 data, [%rd32772];
	}
	// end inline asm
	// begin inline asm
	bar.sync 0;
	// end inline asm
	// begin inline asm
	{	
.reg .f64 data;
	ld.global.ca.f64 data, [%rd32772];
	}
	// end inline asm
	// begin inline asm
	bar.sync 0;
	// end inline asm
	// begin inline asm
	{	
.reg .f64 data;
	ld.global.ca.f64 data, [%rd32772];
	}
	// end inline asm
	// begin inline asm
	bar.sync 0;
	// end inline asm
	// begin inline asm
	{	
.reg .f64 data;
	ld.global.ca.f64 data, [%rd32772];
	}
	// end inline asm
	// begin inline asm
	bar.sync 0;
	// end inline asm
	// begin inline asm
	{	
.reg .f64 data;
	ld.global.ca.f64 data, [%rd32772];
	}
	// end inline asm
	// begin inline asm
	bar.sync 0;
	// end inline asm
	// begin inline asm
	{	
.reg .f64 data;
	ld.global.ca.f64 data, [%rd32772];
	}
	// end inline asm
	// begin inline asm
	bar.sync 0;
	// end inline asm
	// begin inline asm
	{	
.reg .f64 data;
	ld.global.ca.f64 data, [%rd32772];
	}
	// end inline asm
	// begin inline asm
	bar.sync 0;
	// end inline asm
	// begin inline asm
	{	
.reg .f64 data;
	ld.global.ca.f64 data, [%rd32772];
	}
	// end inline asm
	// begin inline asm
	bar.sync 0;
	// end inline asm
	// begin inline asm
	{	
.reg .f64 data;
	ld.global.ca.f64 data, [%rd32772];
	}
	// end inline asm
	// begin inline asm
	bar.sync 0;
	// end inline asm
	// begin inline asm
	{	
.reg .f64 data;
	ld.global.ca.f64 data, [%rd32772];
	}
	// end inline asm
	// begin inline asm
	bar.sync 0;
	// end inline asm
	// begin inline asm
	{	
.reg .f64 data;
	ld.global.ca.f64 data, [%rd32772];
	}
	// end inline asm
	// begin inline asm
	bar.sync 0;
	// end inline asm
	// begin inline asm
	{	
.reg .f64 data;
	ld.global.ca.f64 data, [%rd32772];
	}
	// end inline asm
	// begin inline asm
	bar.sync 0;
	// end inline asm
	// begin inline asm
	{	
.reg .f64 data;
	ld.global.ca.f64 data, [%rd32772];
	}
	// end inline asm
	// begin inline asm
	bar.sync 0;
	// end inline asm
	// begin inline asm
	{	
.reg .f64 data;
	ld.global.ca.f64 data, [%rd32772];
	}
	// end inline asm
	// begin inline asm
	bar.sync 0;
	// end inline asm
	// begin inline asm
	{	
.reg .f64 data;
	ld.global.ca.f64 data, [%rd32772];
	}
	// end inline asm
	// begin inline asm
	bar.sync 0;
	// end inline asm
	// begin inline asm
	{	
.reg .f64 data;
	ld.global.ca.f64 data, [%rd32772];
	}
	// end inline asm
	// begin inline asm
	bar.sync 0;
	// end inline asm
	// begin inline asm
	{	
.reg .f64 data;
	ld.global.ca.f64 data, [%rd32772];
	}
	// end inline asm
	// begin inline asm
	bar.sync 0;
	// end inline asm
	// begin inline asm
	{	
.reg .f64 data;
	ld.global.ca.f64 data, [%rd32772];
	}
	// end inline asm
	// begin inline asm
	bar.sync 0;
	// end inline asm
	// begin inline asm
	{	
.reg .f64 data;
	ld.global.ca.f64 data, [%rd32772];
	}
	// end inline asm
	// begin inline asm
	bar.sync 0;
	// end inline asm
	// begin inline asm
	{	
.reg .f64 data;
	ld.global.ca.f64 data, [%rd32772];
	}
	// end inline asm
	// begin inline asm
	bar.sync 0;
	// end inline asm
	// begin inline asm
	{	
.reg .f64 data;
	ld.global.ca.f64 data, [%rd32772];
	}
	// end inline asm
	// begin inline asm
	bar.sync 0;
	// end inline asm
	// begin inline asm
	{	
.reg .f64 data;
	ld.global.ca.f64 data, [%rd32772];
	}
	// end inline asm
	// begin inline asm
	bar.sync 0;
	// end inline asm
	// begin inline asm
	{	
.reg .f64 data;
	ld.global.ca.f64 data, [%rd32772];
	}
	// end inline asm
	// begin inline asm
	bar.sync 0;
	// end inline asm
	// begin inline asm
	{	
.reg .f64 data;
	ld.global.ca.f64 data, [%rd32772];
	}
	// end inline asm
	// begin inline asm
	bar.sync 0;
	// end inline asm
	// begin inline asm
	{	
.reg .f64 data;
	ld.global.ca.f64 data, [%rd32772];
	}
	// end inline asm
	// begin inline asm
	bar.sync 0;
	// end inline asm
	// begin inline asm
	{	
.reg .f64 data;
	ld.global.ca.f64 data, [%rd32772];
	}
	// end inline asm
	// begin inline asm
	bar.sync 0;
	// end inline asm
	// begin inline asm
	{	
.reg .f64 data;
	ld.global.ca.f64 data, [%rd32772];
	}
	// end inline asm
	// begin inline asm
	bar.sync 0;
	// end inline asm
	// begin inline asm
	{	
.reg .f64 data;
	ld.global.ca.f64 data, [%rd32772];
	}
	// end inline asm
	// begin inline asm
	bar.sync 0;
	// end inline asm
	// begin inline asm
	{	
.reg .f64 data;
	ld.global.ca.f64 data, [%rd32772];
	}
	// end inline asm
	// begin inline asm
	bar.sync 0;
	// end inline asm
	// begin inline asm
	{	
.reg .f64 data;
	ld.global.ca.f64 data, [%rd32772];
	}
	// end inline asm
	// begin inline asm
	bar.sync 0;
	// end inline asm
	// begin inline asm
	{	
.reg .f64 data;
	ld.global.ca.f64 data, [%rd32772];
	}
	// end inline asm
	// begin inline asm
	bar.sync 0;
	// end inline asm
	// begin inline asm
	{	
.reg .f64 data;
	ld.global.ca.f64 data, [%rd32772];
	}
	// end inline asm
	// begin inline asm
	bar.sync 0;
	// end inline asm
	// begin inline asm
	{	
.reg .f64 data;
	ld.global.ca.f64 data, [%rd32772];
	}
	// end inline asm
	// begin inline asm
	bar.sync 0;
	// end inline asm
	// begin inline asm
	{	
.reg .f64 data;
	ld.global.ca.f64 data, [%rd32772];
	}
	// end inline asm
	// begin inline asm
	bar.sync 0;
	// end inline asm
	// begin inline asm
	{	
.reg .f64 data;
	ld.global.ca.f64 data, [%rd32772];
	}
	// end inline asm
	// begin inline asm
	bar.sync 0;
	// end inline asm
	// begin inline asm
	{	
.reg .f64 data;
	ld.global.ca.f64 data, [%rd32772];
	}
	// end inline asm
	// begin inline asm
	bar.sync 0;
	// end inline asm
	// begin inline asm
	{	
.reg .f64 data;
	ld.global.ca.f64 data, [%rd32772];
	}
	// end inline asm
	// begin inline asm
	bar.sync 0;
	// end inline asm
	// begin inline asm
	{	
.reg .f64 data;
	ld.global.ca.f64 data, [%rd32772];
	}
	// end inline asm
	// begin inline asm
	bar.sync 0;
	// end inline asm
	// begin inline asm
	{	
.reg .f64 data;
	ld.global.ca.f64 data, [%rd32772];
	}
	// end inline asm
	// begin inline asm
	bar.sync 0;
	// end inline asm
	// begin inline asm
	{	
.reg .f64 data;
	ld.global.ca.f64 data, [%rd32772];
	}
	// end inline asm
	// begin inline asm
	bar.sync 0;
	// end inline asm
	// begin inline asm
	{	
.reg .f64 data;
	ld.global.ca.f64 data, [%rd32772];
	}
	// end inline asm
	// begin inline asm
	bar.sync 0;
	// end inline asm
	// begin inline asm
	{	
.reg .f64 data;
	ld.global.ca.f64 data, [%rd32772];
	}
	// end inline asm
	// begin inline asm
	bar.sync 0;
	// end inline asm
	// begin inline asm
	{	
.reg .f64 data;
	ld.global.ca.f64 data, [%rd32772];
	}
	// end inline asm
	// begin inline asm
	bar.sync 0;
	// end inline asm
	// begin inline asm
	{	
.reg .f64 data;
	ld.global.ca.f64 data, [%rd32772];
	}
	// end inline asm
	// begin inline asm
	bar.sync 0;
	// end inline asm
	// begin inline asm
	{	
.reg .f64 data;
	ld.global.ca.f64 data, [%rd32772];
	}
	// end inline asm
	// begin inline asm
	bar.sync 0;
	// end inline asm
	// begin inline asm
	{	
.reg .f64 data;
	ld.global.ca.f64 data, [%rd32772];
	}
	// end inline asm
	// begin inline asm
	bar.sync 0;
	// end inline asm
	// begin inline asm
	{	
.reg .f64 data;
	ld.global.ca.f64 data, [%rd32772];
	}
	// end inline asm
	// begin inline asm
	bar.sync 0;
	// end inline asm
	// begin inline asm
	{	
.reg .f64 data;
	ld.global.ca.f64 data, [%rd32772];
	}
	// end inline asm
	// begin inline asm
	bar.sync 0;
	// end inline asm
	// begin inline asm
	{	
.reg .f64 data;
	ld.global.ca.f64 data, [%rd32772];
	}
	// end inline asm
	// begin inline asm
	bar.sync 0;
	// end inline asm
	// begin inline asm
	{	
.reg .f64 data;
	ld.global.ca.f64 data, [%rd32772];
	}
	// end inline asm
	// begin inline asm
	bar.sync 0;
	// end inline asm
	// begin inline asm
	{	
.reg .f64 data;
	ld.global.ca.f64 data, [%rd32772];
	}
	// end inline asm
	// begin inline asm
	bar.sync 0;
	// end inline asm
	// begin inline asm
	{	
.reg .f64 data;
	ld.global.ca.f64 data, [%rd32772];
	}
	// end inline asm
	// begin inline asm
	bar.sync 0;
	// end inline asm
	// begin inline asm
	{	
.reg .f64 data;
	ld.global.ca.f64 data, [%rd32772];
	}
	// end inline asm
	// begin inline asm
	bar.sync 0;
	// end inline asm
	// begin inline asm
	{	
.reg .f64 data;
	ld.global.ca.f64 data, [%rd32772];
	}
	// end inline asm
	// begin inline asm
	bar.sync 0;
	// end inline asm
	// begin inline asm
	{	
.reg .f64 data;
	ld.global.ca.f64 data, [%rd32772];
	}
	// end inline asm
	// begin inline asm
	bar.sync 0;
	// end inline asm
	// begin inline asm
	{	
.reg .f64 data;
	ld.global.ca.f64 data, [%rd32772];
	}
	// end inline asm
	// begin inline asm
	bar.sync 0;
	// end inline asm
	// begin inline asm
	{	
.reg .f64 data;
	ld.global.ca.f64 data, [%rd32772];
	}
	// end inline asm
	// begin inline asm
	bar.sync 0;
	// end inline asm
	// begin inline asm
	{	
.reg .f64 data;
	ld.global.ca.f64 data, [%rd32772];
	}
	// end inline asm
	// begin inline asm
	bar.sync 0;
	// end inline asm
	// begin inline asm
	{	
.reg .f64 data;
	ld.global.ca.f64 data, [%rd32772];
	}
	// end inline asm
	// begin inline asm
	bar.sync 0;
	// end inline asm
	// begin inline asm
	{	
.reg .f64 data;
	ld.global.ca.f64 data, [%rd32772];
	}
	// end inline asm
	// begin inline asm
	bar.sync 0;
	// end inline asm
	// begin inline asm
	{	
.reg .f64 data;
	ld.global.ca.f64 data, [%rd32772];
	}
	// end inline asm
	// begin inline asm
	bar.sync 0;
	// end inline asm
	// begin inline asm
	{	
.reg .f64 data;
	ld.global.ca.f64 data, [%rd32772];
	}
	// end inline asm
	// begin inline asm
	bar.sync 0;
	// end inline asm
	// begin inline asm
	{	
.reg .f64 data;
	ld.global.ca.f64 data, [%rd32772];
	}
	// end inline asm
	// begin inline asm
	bar.sync 0;
	// end inline asm
	// begin inline asm
	{	
.reg .f64 data;
	ld.global.ca.f64 data, [%rd32772];
	}
	// end inline asm
	// begin inline asm
	bar.sync 0;
	// end inline asm
	// begin inline asm
	{	
.reg .f64 data;
	ld.global.ca.f64 data, [%rd32772];
	}
	// end inline asm
	// begin inline asm
	bar.sync 0;
	// end inline asm
	// begin inline asm
	{	
.reg .f64 data;
	ld.global.ca.f64 data, [%rd32772];
	}
	// end inline asm
	// begin inline asm
	bar.sync 0;
	// end inline asm
	// begin inline asm
	{	
.reg .f64 data;
	ld.global.ca.f64 data, [%rd32772];
	}
	// end inline asm
	// begin inline asm
	bar.sync 0;
	// end inline asm
	// begin inline asm
	{	
.reg .f64 data;
	ld.global.ca.f64 data, [%rd32772];
	}
	// end inline asm
	// begin inline asm
	bar.sync 0;
	// end inline asm
	// begin inline asm
	{	
.reg .f64 data;
	ld.global.ca.f64 data, [%rd32772];
	}
	// end inline asm
	// begin inline asm
	bar.sync 0;
	// end inline asm
	// begin inline asm
	{	
.reg .f64 data;
	ld.global.ca.f64 data, [%rd32772];
	}
	// end inline asm
	// begin inline asm
	bar.sync 0;
	// end inline asm
	// begin inline asm
	{	
.reg .f64 data;
	ld.global.ca.f64 data, [%rd32772];
	}
	// end inline asm
	// begin inline asm
	bar.sync 0;
	// end inline asm
	// begin inline asm
	{	
.reg .f64 data;
	ld.global.ca.f64 data, [%rd32772];
	}
	// end inline asm
	// begin inline asm
	bar.sync 0;
	// end inline asm
	// begin inline asm
	{	
.reg .f64 data;
	ld.global.ca.f64 data, [%rd32772];
	}
	// end inline asm
	// begin inline asm
	bar.sync 0;
	// end inline asm
	// begin inline asm
	{	
.reg .f64 data;
	ld.global.ca.f64 data, [%rd32772];
	}
	// end inline asm
	// begin inline asm
	bar.sync 0;
	// end inline asm
	// begin inline asm
	{	
.reg .f64 data;
	ld.global.ca.f64 data, [%rd32772];
	}
	// end inline asm
	// begin inline asm
	bar.sync 0;
	// end inline asm
	// begin inline asm
	{	
.reg .f64 data;
	ld.global.ca.f64 data, [%rd32772];
	}
	// end inline asm
	// begin inline asm
	bar.sync 0;
	// end inline asm
	// begin inline asm
	{	
.reg .f64 data;
	ld.global.ca.f64 data, [%rd32772];
	}
	// end inline asm
	// begin inline asm
	bar.sync 0;
	// end inline asm
	// begin inline asm
	{	
.reg .f64 data;
	ld.global.ca.f64 data, [%rd32772];
	}
	// end inline asm
	// begin inline asm
	bar.sync 0;
	// end inline asm
	// begin inline asm
	{	
.reg .f64 data;
	ld.global.ca.f64 data, [%rd32772];
	}
	// end inline asm
	// begin inline asm
	bar.sync 0;
	// end inline asm
	// begin inline asm
	{	
.reg .f64 data;
	ld.global.ca.f64 data, [%rd32772];
	}
	// end inline asm
	// begin inline asm
	bar.sync 0;
	// end inline asm
	// begin inline asm
	{	
.reg .f64 data;
	ld.global.ca.f64 data, [%rd32772];
	}
	// end inline asm
	// begin inline asm
	bar.sync 0;
	// end inline asm
	// begin inline asm
	{	
.reg .f64 data;
	ld.global.ca.f64 data, [%rd32772];
	}
	// end inline asm
	// begin inline asm
	bar.sync 0;
	// end inline asm
	// begin inline asm
	{	
.reg .f64 data;
	ld.global.ca.f64 data, [%rd32772];
	}
	// end inline asm
	// begin inline asm
	bar.sync 0;
	// end inline asm
	// begin inline asm
	{	
.reg .f64 data;
	ld.global.ca.f64 data, [%rd32772];
	}
	// end inline asm
	// begin inline asm
	bar.sync 0;
	// end inline asm
	// begin inline asm
	{	
.reg .f64 data;
	ld.global.ca.f64 data, [%rd32772];
	}
	// end inline asm
	// begin inline asm
	bar.sync 0;
	// end inline asm
	// begin inline asm
	{	
.reg .f64 data;
	ld.global.ca.f64 data, [%rd32772];
	}
	// end inline asm
	// begin inline asm
	bar.sync 0;
	// end inline asm
	// begin inline asm
	{	
.reg .f64 data;
	ld.global.ca.f64 data, [%rd32772];
	}
	// end inline asm
	// begin inline asm
	bar.sync 0;
	// end inline asm
	// begin inline asm
	{	
.reg .f64 data;
	ld.global.ca.f64 data, [%rd32772];
	}
	// end inline asm
	// begin inline asm
	bar.sync 0;
	// end inline asm
	// begin inline asm
	{	
.reg .f64 data;
	ld.global.ca.f64 data, [%rd32772];
	}
	// end inline asm
	// begin inline asm
	bar.sync 0;
	// end inline asm
	// begin inline asm
	{	
.reg .f64 data;
	ld.global.ca.f64 data, [%rd32772];
	}
	// end inline asm
	// begin inline asm
	bar.sync 0;
	// end inline asm
	// begin inline asm
	{	
.reg .f64 data;
	ld.global.ca.f64 data, [%rd32772];
	}
	// end inline asm
	// begin inline asm
	bar.sync 0;
	// end inline asm
	// begin inline asm
	{	
.reg .f64 data;
	ld.global.ca.f64 data, [%rd32772];
	}
	// end inline asm
	// begin inline asm
	bar.sync 0;
	// end inline asm
	// begin inline asm
	{	
.reg .f64 data;
	ld.global.ca.f64 data, [%rd32772];
	}
	// end inline asm
	// begin inline asm
	bar.sync 0;
	// end inline asm
	// begin inline asm
	{	
.reg .f64 data;
	ld.global.ca.f64 data, [%rd32772];
	}
	// end inline asm
	// begin inline asm
	bar.sync 0;
	// end inline asm
	// begin inline asm
	{	
.reg .f64 data;
	ld.global.ca.f64 data, [%rd32772];
	}
	// end inline asm
	// begin inline asm
	bar.sync 0;
	// end inline asm
	// begin inline asm
	{	
.reg .f64 data;
	ld.global.ca.f64 data, [%rd32772];
	}
	// end inline asm
	// begin inline asm
	bar.sync 0;
	// end inline asm
	// begin inline asm
	{	
.reg .f64 data;
	ld.global.ca.f64 data, [%rd32772];
	}
	// end inline asm
	// begin inline asm
	bar.sync 0;
	// end inline asm
	// begin inline asm
	{	
.reg .f64 data;
	ld.global.ca.f64 data, [%rd32772];
	}
	// end inline asm
	// begin inline asm
	bar.sync 0;
	// end inline asm
	// begin inline asm
	{	
.reg .f64 data;
	ld.global.ca.f64 data, [%rd32772];
	}
	// end inline asm
	// begin inline asm
	bar.sync 0;
	// end inline asm
	// begin inline asm
	{	
.reg .f64 data;
	ld.global.ca.f64 data, [%rd32772];
	}
	// end inline asm
	// begin inline asm
	bar.sync 0;
	// end inline asm
	// begin inline asm
	{	
.reg .f64 data;
	ld.global.ca.f64 data, [%rd32772];
	}
	// end inline asm
	// begin inline asm
	bar.sync 0;
	// end inline asm
	// begin inline asm
	{	
.reg .f64 data;
	ld.global.ca.f64 data, [%rd32772];
	}
	// end inline asm
	// begin inline asm
	bar.sync 0;
	// end inline asm
	// begin inline asm
	{	
.reg .f64 data;
	ld.global.ca.f64 data, [%rd32772];
	}
	// end inline asm
	// begin inline asm
	bar.sync 0;
	// end inline asm
	// begin inline asm
	{	
.reg .f64 data;
	ld.global.ca.f64 data, [%rd32772];
	}
	// end inline asm
	// begin inline asm
	bar.sync 0;
	// end inline asm
	// begin inline asm
	{	
.reg .f64 data;
	ld.global.ca.f64 data, [%rd32772];
	}
	// end inline asm
	// begin inline asm
	bar.sync 0;
	// end inline asm
	// begin inline asm
	{	
.reg .f64 data;
	ld.global.ca.f64 data, [%rd32772];
	}
	// end inline asm
	// begin inline asm
	bar.sync 0;
	// end inline asm
	// begin inline asm
	{	
.reg .f64 data;
	ld.global.ca.f64 data, [%rd32772];
	}
	// end inline asm
	// begin inline asm
	bar.sync 0;
	// end inline asm
	// begin inline asm
	{	
.reg .f64 data;
	ld.global.ca.f64 data, [%rd32772];
	}
	// end inline asm
	// begin inline asm
	bar.sync 0;
	// end inline asm
	// begin inline asm
	{	
.reg .f64 data;
	ld.global.ca.f64 data, [%rd32772];
	}
	// end inline asm
	// begin inline asm
	bar.sync 0;
	// end inline asm
	// begin inline asm
	{	
.reg .f64 data;
	ld.global.ca.f64 data, [%rd32772];
	}
	// end inline asm
	// begin inline asm
	bar.sync 0;
	// end inline asm
	// begin inline asm
	{	
.reg .f64 data;
	ld.global.ca.f64 data, [%rd32772];
	}
	// end inline asm
	// begin inline asm
	bar.sync 0;
	// end inline asm
	// begin inline asm
	{	
.reg .f64 data;
	ld.global.ca.f64 data, [%rd32772];
	}
	// end inline asm
	// begin inline asm
	bar.sync 0;
	// end inline asm
	// begin inline asm
	{	
.reg .f64 data;
	ld.global.ca.f64 data, [%rd32772];
	}
	// end inline asm
	// begin inline asm
	bar.sync 0;
	// end inline asm
	// begin inline asm
	{	
.reg .f64 data;
	ld.global.ca.f64 data, [%rd32772];
	}
	// end inline asm
	// begin inline asm
	bar.sync 0;
	// end inline asm
	// begin inline asm
	{	
.reg .f64 data;
	ld.global.ca.f64 data, [%rd32772];
	}
	// end inline asm
	// begin inline asm
	bar.sync 0;
	// end inline asm
	// begin inline asm
	{	
.reg .f64 data;
	ld.global.ca.f64 data, [%rd32772];
	}
	// end inline asm
	// begin inline asm
	bar.sync 0;
	// end inline asm
	// begin inline asm
	{	
.reg .f64 data;
	ld.global.ca.f64 data, [%rd32772];
	}
	// end inline asm
	// begin inline asm
	bar.sync 0;
	// end inline asm
	// begin inline asm
	{	
.reg .f64 data;
	ld.global.ca.f64 data, [%rd32772];
	}
	// end inline asm
	// begin inline asm
	bar.sync 0;
	// end inline asm
	// begin inline asm
	{	
.reg .f64 data;
	ld.global.ca.f64 data, [%rd32772];
	}
	// end inline asm
	// begin inline asm
	bar.sync 0;
	// end inline asm
	// begin inline asm
	{	
.reg .f64 data;
	ld.global.ca.f64 data, [%rd32772];
	}
	// end inline asm
	// begin inline asm
	bar.sync 0;
	// end inline asm
	// begin inline asm
	{	
.reg .f64 data;
	ld.global.ca.f64 data, [%rd32772];
	}
	// end inline asm
	// begin inline asm
	bar.sync 0;
	// end inline asm
	// begin inline asm
	{	
.reg .f64 data;
	ld.global.ca.f64 data, [%rd32772];
	}
	// end inline asm
	// begin inline asm
	bar.sync 0;
	// end inline asm
	// begin inline asm
	{	
.reg .f64 data;
	ld.global.ca.f64 data, [%rd32772];
	}
	// end inline asm
	// begin inline asm
	bar.sync 0;
	// end inline asm
	// begin inline asm
	{	
.reg .f64 data;
	ld.global.ca.f64 data, [%rd32772];
	}
	// end inline asm
	// begin inline asm
	bar.sync 0;
	// end inline asm
	// begin inline asm
	{	
.reg .f64 data;
	ld.global.ca.f64 data, [%rd32772];
	}
	// end inline asm
	// begin inline asm
	bar.sync 0;
	// end inline asm
	// begin inline asm
	{	
.reg .f64 data;
	ld.global.ca.f64 data, [%rd32772];
	}
	// end inline asm
	// begin inline asm
	bar.sync 0;
	// end inline asm
	// begin inline asm
	{	
.reg .f64 data;
	ld.global.ca.f64 data, [%rd32772];
	}
	// end inline asm
	// begin inline asm
	bar.sync 0;
	// end inline asm
	// begin inline asm
	{	
.reg .f64 data;
	ld.global.ca.f64 data, [%rd32772];
	}
	// end inline asm
	// begin inline asm
	bar.sync 0;
	// end inline asm
	// begin inline asm
	{	
.reg .f64 data;
	ld.global.ca.f64 data, [%rd32772];
	}
	// end inline asm
	// begin inline asm
	bar.sync 0;
	// end inline asm
	// begin inline asm
	{	
.reg .f64 data;
	ld.global.ca.f64 data, [%rd32772];
	}
	// end inline asm
	// begin inline asm
	bar.sync 0;
	// end inline asm
	// begin inline asm
	{	
.reg .f64 data;
	ld.global.ca.f64 data, [%rd32772];
	}
	// end inline asm
	// begin inline asm
	bar.sync 0;
	// end inline asm
	// begin inline asm
	{	
.reg .f64 data;
	ld.global.ca.f64 data, [%rd32772];
	}
	// end inline asm
	// begin inline asm
	bar.sync 0;
	// end inline asm
	// begin inline asm
	{	
.reg .f64 data;
	ld.global.ca.f64 data, [%rd32772];
	}
	// end inline asm
	// begin inline asm
	bar.sync 0;
	// end inline asm
	// begin inline asm
	{	
.reg .f64 data;
	ld.global.ca.f64 data, [%rd32772];
	}
	// end inline asm
	// begin inline asm
	bar.sync 0;
	// end inline asm
	// begin inline asm
	{	
.reg .f64 data;
	ld.global.ca.f64 data, [%rd32772];
	}
	// end inline asm
	// begin inline asm
	bar.sync 0;
	// end inline asm
	// begin inline asm
	{	
.reg .f64 data;
	ld.global.ca.f64 data, [%rd32772];
	}
	// end inline asm
	// begin inline asm
	bar.sync 0;
	// end inline asm
	// begin inline asm
	{	
.reg .f64 data;
	ld.global.ca.f64 data, [%rd32772];
	}
	// end inline asm
	// begin inline asm
	bar.sync 0;
	// end inline asm
	// begin inline asm
	{	
.reg .f64 data;
	ld.global.ca.f64 data, [%rd32772];
	}
	// end inline asm
	// begin inline asm
	bar.sync 0;
	// end inline asm
	// begin inline asm
	{	
.reg .f64 data;
	ld.global.ca.f64 data, [%rd32772];
	}
	// end inline asm
	// begin inline asm
	bar.sync 0;
	// end inline asm
	// begin inline asm
	{	
.reg .f64 data;
	ld.global.ca.f64 data, [%rd32772];
	}
	// end inline asm
	// begin inline asm
	bar.sync 0;
	// end inline asm
	// begin inline asm
	{	
.reg .f64 data;
	ld.global.ca.f64 data, [%rd32772];
	}
	// end inline asm
	// begin inline asm
	bar.sync 0;
	// end inline asm
	// begin inline asm
	{	
.reg .f64 data;
	ld.global.ca.f64 data, [%rd32772];
	}
	// end inline asm
	// begin inline asm
	bar.sync 0;
	// end inline asm
	// begin inline asm
	{	
.reg .f64 data;
	ld.global.ca.f64 data, [%rd32772];
	}
	// end inline asm
	// begin inline asm
	bar.sync 0;
	// end inline asm
	// begin inline asm
	{	
.reg .f64 data;
	ld.global.ca.f64 data, [%rd32772];
	}
	// end inline asm
	// begin inline asm
	bar.sync 0;
	// end inline asm
	// begin inline asm
	{	
.reg .f64 data;
	ld.global.ca.f64 data, [%rd32772];
	}
	// end inline asm
	// begin inline asm
	bar.sync 0;
	// end inline asm
	// begin inline asm
	{	
.reg .f64 data;
	ld.global.ca.f64 data, [%rd32772];
	}
	// end inline asm
	// begin inline asm
	bar.sync 0;
	// end inline asm
	// begin inline asm
	{	
.reg .f64 data;
	ld.global.ca.f64 data, [%rd32772];
	}
	// end inline asm
	// begin inline asm
	bar.sync 0;
	// end inline asm
	// begin inline asm
	{	
.reg .f64 data;
	ld.global.ca.f64 data, [%rd32772];
	}
	// end inline asm
	// begin inline asm
	bar.sync 0;
	// end inline asm
	// begin inline asm
	{	
.reg .f64 data;
	ld.global.ca.f64 data, [%rd32772];
	}
	// end inline asm
	// begin inline asm
	bar.sync 0;
	// end inline asm
	// begin inline asm
	{	
.reg .f64 data;
	ld.global.ca.f64 data, [%rd32772];
	}
	// end inline asm
	// begin inline asm
	bar.sync 0;
	// end inline asm
	// begin inline asm
	{	
.reg .f64 data;
	ld.global.ca.f64 data, [%rd32772];
	}
	// end inline asm
	// begin inline asm
	bar.sync 0;
	// end inline asm
	// begin inline asm
	{	
.reg .f64 data;
	ld.global.ca.f64 data, [%rd32772];
	}
	// end inline asm
	// begin inline asm
	bar.sync 0;
	// end inline asm
	// begin inline asm
	{	
.reg .f64 data;
	ld.global.ca.f64 data, [%rd32772];
	}
	// end inline asm
	// begin inline asm
	bar.sync 0;
	// end inline asm
	// begin inline asm
	{	
.reg .f64 data;
	ld.global.ca.f64 data, [%rd32772];
	}
	// end inline asm
	// begin inline asm
	bar.sync 0;
	// end inline asm
	// begin inline asm
	{	
.reg .f64 data;
	ld.global.ca.f64 data, [%rd32772];
	}
	// end inline asm
	// begin inline asm
	bar.sync 0;
	// end inline asm
	// begin inline asm
	{	
.reg .f64 data;
	ld.global.ca.f64 data, [%rd32772];
	}
	// end inline asm
	// begin inline asm
	bar.sync 0;
	// end inline asm
	// begin inline asm
	{	
.reg .f64 data;
	ld.global.ca.f64 data, [%rd32772];
	}
	// end inline asm
	// begin inline asm
	bar.sync 0;
	// end inline asm
	// begin inline asm
	{	
.reg .f64 data;
	ld.global.ca.f64 data, [%rd32772];
	}
	// end inline asm
	// begin inline asm
	bar.sync 0;
	// end inline asm
	// begin inline asm
	{	
.reg .f64 data;
	ld.global.ca.f64 data, [%rd32772];
	}
	// end inline asm
	// begin inline asm
	bar.sync 0;
	// end inline asm
	// begin inline asm
	{	
.reg .f64 data;
	ld.global.ca.f64 data, [%rd32772];
	}
	// end inline asm
	// begin inline asm
	bar.sync 0;
	// end inline asm
	// begin inline asm
	{	
.reg .f64 data;
	ld.global.ca.f64 data, [%rd32772];
	}
	// end inline asm
	// begin inline asm
	bar.sync 0;
	// end inline asm
	// begin inline asm
	{	
.reg .f64 data;
	ld.global.ca.f64 data, [%rd32772];
	}
	// end inline asm
	// begin inline asm
	bar.sync 0;
	// end inline asm
	// begin inline asm
	{	
.reg .f64 data;
	ld.global.ca.f64 data, [%rd32772];
	}
	// end inline asm
	// begin inline asm
	bar.sync 0;
	// end inline asm
	// begin inline asm
	{	
.reg .f64 data;
	ld.global.ca.f64 data, [%rd32772];
	}
	// end inline asm
	// begin inline asm
	bar.sync 0;
	// end inline asm
	// begin inline asm
	{	
.reg .f64 data;
	ld.global.ca.f64 data, [%rd32772];
	}
	// end inline asm
	// begin inline asm
	bar.sync 0;
	// end inline asm
	// begin inline asm
	{	
.reg .f64 data;
	ld.global.ca.f64 data, [%rd32772];
	}
	// end inline asm
	// begin inline asm
	bar.sync 0;
	// end inline asm
	// begin inline asm
	{	
.reg .f64 data;
	ld.global.ca.f64 data, [%rd32772];
	}
	// end inline asm
	// begin inline asm
	bar.sync 0;
	// end inline asm
	// begin inline asm
	{	
.reg .f64 data;
	ld.global.ca.f64 data, [%rd32772];
	}
	// end inline asm
	// begin inline asm
	bar.sync 0;
	// end inline asm
	// begin inline asm
	{	
.reg .f64 data;
	ld.global.ca.f64 data, [%rd32772];
	}
	// end inline asm
	// begin inline asm
	bar.sync 0;
	// end inline asm
	// begin inline asm
	{	
.reg .f64 data;
	ld.global.ca.f64 data, [%rd32772];
	}
	// end inline asm
	// begin inline asm
	bar.sync 0;
	// end inline asm
	// begin inline asm
	{	
.reg .f64 data;
	ld.global.ca.f64 data, [%rd32772];
	}
	// end inline asm
	// begin inline asm
	bar.sync 0;
	// end inline asm
	// begin inline asm
	{	
.reg .f64 data;
	ld.global.ca.f64 data, [%rd32772];
	}
	// end inline asm
	// begin inline asm
	bar.sync 0;
	// end inline asm
	// begin inline asm
	{	
.reg .f64 data;
	ld.global.ca.f64 data, [%rd32772];
	}
	// end inline asm
	// begin inline asm
	bar.sync 0;
	// end inline asm
	// begin inline asm
	{	
.reg .f64 data;
	ld.global.ca.f64 data, [%rd32772];
	}
	// end inline asm
	// begin inline asm
	bar.sync 0;
	// end inline asm
	// begin inline asm
	{	
.reg .f64 data;
	ld.global.ca.f64 data, [%rd32772];
	}
	// end inline asm
	// begin inline asm
	bar.sync 0;
	// end inline asm
	// begin inline asm
	{	
.reg .f64 data;
	ld.global.ca.f64 data, [%rd32772];
	}
	// end inline asm
	// begin inline asm
	bar.sync 0;
	// end inline asm
	// begin inline asm
	{	
.reg .f64 data;
	ld.global.ca.f64 data, [%rd32772];
	}
	// end inline asm
	// begin inline asm
	bar.sync 0;
	// end inline asm
	// begin inline asm
	{	
.reg .f64 data;
	ld.global.ca.f64 data, [%rd32772];
	}
	// end inline asm
	// begin inline asm
	bar.sync 0;
	// end inline asm
	// begin inline asm
	{	
.reg .f64 data;
	ld.global.ca.f64 data, [%rd32772];
	}
	// end inline asm
	// begin inline asm
	bar.sync 0;
	// end inline asm
	// begin inline asm
	{	
.reg .f64 data;
	ld.global.ca.f64 data, [%rd32772];
	}
	// end inline asm
	// begin inline asm
	bar.sync 0;
	// end inline asm
	// begin inline asm
	{	
.reg .f64 data;
	ld.global.ca.f64 data, [%rd32772];
	}
	// end inline asm
	// begin inline asm
	bar.sync 0;
	// end inline asm
	// begin inline asm
	{	
.reg .f64 data;
	ld.global.ca.f64 data, [%rd32772];
	}
	// end inline asm
	// begin inline asm
	bar.sync 0;
	// end inline asm
	// begin inline asm
	{	
.reg .f64 data;
	ld.global.ca.f64 data, [%rd32772];
	}
	// end inline asm
	// begin inline asm
	bar.sync 0;
	// end inline asm
	// begin inline asm
	{	
.reg .f64 data;
	ld.global.ca.f64 data, [%rd32772];
	}
	// end inline asm
	// begin inline asm
	bar.sync 0;
	// end inline asm
	// begin inline asm
	{	
.reg .f64 data;
	ld.global.ca.f64 data, [%rd32772];
	}
	// end inline asm
	// begin inline asm
	bar.sync 0;
	// end inline asm
	// begin inline asm
	{	
.reg .f64 data;
	ld.global.ca.f64 data, [%rd32772];
	}
	// end inline asm
	// begin inline asm
	bar.sync 0;
	// end inline asm
	// begin inline asm
	{	
.reg .f64 data;
	ld.global.ca.f64 data, [%rd32772];
	}
	// end inline asm
	// begin inline asm
	bar.sync 0;
	// end inline asm
	// begin inline asm
	{	
.reg .f64 data;
	ld.global.ca.f64 data, [%rd32772];
	}
	// end inline asm
	// begin inline asm
	bar.sync 0;
	// end inline asm
	// begin inline asm
	{	
.reg .f64 data;
	ld.global.ca.f64 data, [%rd32772];
	}
	// end inline asm
	// begin inline asm
	bar.sync 0;
	// end inline asm
	// begin inline asm
	{	
.reg .f64 data;
	ld.global.ca.f64 data, [%rd32772];
	}
	// end inline asm
	// begin inline asm
	bar.sync 0;
	// end inline asm
	// begin inline asm
	{	
.reg .f64 data;
	ld.global.ca.f64 data, [%rd32772];
	}
	// end inline asm
	// begin inline asm
	bar.sync 0;
	// end inline asm
	// begin inline asm
	{	
.reg .f64 data;
	ld.global.ca.f64 data, [%rd32772];
	}
	// end inline asm
	// begin inline asm
	bar.sync 0;
	// end inline asm
	// begin inline asm
	{	
.reg .f64 data;
	ld.global.ca.f64 data, [%rd32772];
	}
	// end inline asm
	// begin inline asm
	bar.sync 0;
	// end inline asm
	// begin inline asm
	{	
.reg .f64 data;
	ld.global.ca.f64 data, [%rd32772];
	}
	// end inline asm
	// begin inline asm
	bar.sync 0;
	// end inline asm
	// begin inline asm
	{	
.reg .f64 data;
	ld.global.ca.f64 data, [%rd32772];
	}
	// end inline asm
	// begin inline asm
	bar.sync 0;
	// end inline asm
	// begin inline asm
	{	
.reg .f64 data;
	ld.global.ca.f64 data, [%rd32772];
	}
	// end inline asm
	// begin inline asm
	bar.sync 0;
	// end inline asm
	// begin inline asm
	{	
.reg .f64 data;
	ld.global.ca.f64 data, [%rd32772];
	}
	// end inline asm
	// begin inline asm
	bar.sync 0;
	// end inline asm
	// begin inline asm
	{	
.reg .f64 data;
	ld.global.ca.f64 data, [%rd32772];
	}
	// end inline asm
	// begin inline asm
	bar.sync 0;
	// end inline asm
	// begin inline asm
	{	
.reg .f64 data;
	ld.global.ca.f64 data, [%rd32772];
	}
	// end inline asm
	// begin inline asm
	bar.sync 0;
	// end inline asm
	// begin inline asm
	{	
.reg .f64 data;
	ld.global.ca.f64 data, [%rd32772];
	}
	// end inline asm
	// begin inline asm
	bar.sync 0;
	// end inline asm
	// begin inline asm
	{	
.reg .f64 data;
	ld.global.ca.f64 data, [%rd32772];
	}
	// end inline asm
	// begin inline asm
	bar.sync 0;
	// end inline asm
	// begin inline asm
	{	
.reg .f64 data;
	ld.global.ca.f64 data, [%rd32772];
	}
	// end inline asm
	// begin inline asm
	bar.sync 0;
	// end inline asm
	// begin inline asm
	{	
.reg .f64 data;
	ld.global.ca.f64 data, [%rd32772];
	}
	// end inline asm
	// begin inline asm
	bar.sync 0;
	// end inline asm
	// begin inline asm
	{	
.reg .f64 data;
	ld.global.ca.f64 data, [%rd32772];
	}
	// end inline asm
	// begin inline asm
	bar.sync 0;
	// end inline asm
	// begin inline asm
	{	
.reg .f64 data;
	ld.global.ca.f64 data, [%rd32772];
	}
	// end inline asm
	// begin inline asm
	bar.sync 0;
	// end inline asm
	// begin inline asm
	{	
.reg .f64 data;
	ld.global.ca.f64 data, [%rd32772];
	}
	// end inline asm
	// begin inline asm
	bar.sync 0;
	// end inline asm
	// begin inline asm
	{	
.reg .f64 data;
	ld.global.ca.f64 data, [%rd32772];
	}
	// end inline asm
	// begin inline asm
	bar.sync 0;
	// end inline asm
	// begin inline asm
	{	
.reg .f64 data;
	ld.global.ca.f64 data, [%rd32772];
	}
	// end inline asm
	// begin inline asm
	bar.sync 0;
	// end inline asm
	// begin inline asm
	{	
.reg .f64 data;
	ld.global.ca.f64 data, [%rd32772];
	}
	// end inline asm
	// begin inline asm
	bar.sync 0;
	// end inline asm
	// begin inline asm
	{	
.reg .f64 data;
	ld.global.ca.f64 data, [%rd32772];
	}
	// end inline asm
	// begin inline asm
	bar.sync 0;
	// end inline asm
	// begin inline asm
	{	
.reg .f64 data;
	ld.global.ca.f64 data, [%rd32772];
	}
	// end inline asm
	// begin inline asm
	bar.sync 0;
	// end inline asm
	// begin inline asm
	{	
.reg .f64 data;
	ld.global.ca.f64 data, [%rd32772];
	}
	// end inline asm
	// begin inline asm
	bar.sync 0;
	// end inline asm
	// begin inline asm
	{	
.reg .f64 data;
	ld.global.ca.f64 data, [%rd32772];
	}
	// end inline asm
	// begin inline asm
	bar.sync 0;
	// end inline asm
	// begin inline asm
	{	
.reg .f64 data;
	ld.global.ca.f64 data, [%rd32772];
	}
	// end inline asm
	// begin inline asm
	bar.sync 0;
	// end inline asm
	// begin inline asm
	{	
.reg .f64 data;
	ld.global.ca.f64 data, [%rd32772];
	}
	// end inline asm
	// begin inline asm
	bar.sync 0;
	// end inline asm
	// begin inline asm
	{	
.reg .f64 data;
	ld.global.ca.f64 data, [%rd32772];
	}
	// end inline asm
	// begin inline asm
	bar.sync 0;
	// end inline asm
	// begin inline asm
	{	
.reg .f64 data;
	ld.global.ca.f64 data, [%rd32772];
	}
	// end inline asm
	// begin inline asm
	bar.sync 0;
	// end inline asm
	// begin inline asm
	{	
.reg .f64 data;
	ld.global.ca.f64 data, [%rd32772];
	}
	// end inline asm
	// begin inline asm
	bar.sync 0;
	// end inline asm
	// begin inline asm
	{	
.reg .f64 data;
	ld.global.ca.f64 data, [%rd32772];
	}
	// end inline asm
	// begin inline asm
	bar.sync 0;
	// end inline asm
	// begin inline asm
	{	
.reg .f64 data;
	ld.global.ca.f64 data, [%rd32772];
	}
	// end inline asm
	// begin inline asm
	bar.sync 0;
	// end inline asm
	// begin inline asm
	{	
.reg .f64 data;
	ld.global.ca.f64 data, [%rd32772];
	}
	// end inline asm
	// begin inline asm
	bar.sync 0;
	// end inline asm
	// begin inline asm
	{	
.reg .f64 data;
	ld.global.ca.f64 data, [%rd32772];
	}
	// end inline asm
	// begin inline asm
	bar.sync 0;
	// end inline asm
	// begin inline asm
	{	
.reg .f64 data;
	ld.global.ca.f64 data, [%rd32772];
	}
	// end inline asm
	// begin inline asm
	bar.sync 0;
	// end inline asm
	// begin inline asm
	{	
.reg .f64 data;
	ld.global.ca.f64 data, [%rd32772];
	}
	// end inline asm
	// begin inline asm
	bar.sync 0;
	// end inline asm
	// begin inline asm
	{	
.reg .f64 data;
	ld.global.ca.f64 data, [%rd32772];
	}
	// end inline asm
	// begin inline asm
	bar.sync 0;
	// end inline asm
	// begin inline asm
	{	
.reg .f64 data;
	ld.global.ca.f64 data, [%rd32772];
	}
	// end inline asm
	// begin inline asm
	bar.sync 0;
	// end inline asm
	// begin inline asm
	{	
.reg .f64 data;
	ld.global.ca.f64 data, [%rd32772];
	}
	// end inline asm
	// begin inline asm
	bar.sync 0;
	// end inline asm
	// begin inline asm
	{	
.reg .f64 data;
	ld.global.ca.f64 data, [%rd32772];
	}
	// end inline asm
	// begin inline asm
	bar.sync 0;
	// end inline asm
	// begin inline asm
	{	
.reg .f64 data;
	ld.global.ca.f64 data, [%rd32772];
	}
	// end inline asm
	// begin inline asm
	bar.sync 0;
	// end inline asm
	// begin inline asm
	{	
.reg .f64 data;
	ld.global.ca.f64 data, [%rd32772];
	}
	// end inline asm
	// begin inline asm
	bar.sync 0;
	// end inline asm
	// begin inline asm
	{	
.reg .f64 data;
	ld.global.ca.f64 data, [%rd32772];
	}
	// end inline asm
	// begin inline asm
	bar.sync 0;
	// end inline asm
	// begin inline asm
	{	
.reg .f64 data;
	ld.global.ca.f64 data, [%rd32772];
	}
	// end inline asm
	// begin inline asm
	bar.sync 0;
	// end inline asm
	// begin inline asm
	{	
.reg .f64 data;
	ld.global.ca.f64 data, [%rd32772];
	}
	// end inline asm
	// begin inline asm
	bar.sync 0;
	// end inline asm
	// begin inline asm
	{	
.reg .f64 data;
	ld.global.ca.f64 data, [%rd32772];
	}
	// end inline asm
	// begin inline asm
	bar.sync 0;
	// end inline asm
	// begin inline asm
	{	
.reg .f64 data;
	ld.global.ca.f64 data, [%rd32772];
	}
	// end inline asm
	// begin inline asm
	bar.sync 0;
	// end inline asm
	// begin inline asm
	{	
.reg .f64 data;
	ld.global.ca.f64 data, [%rd32772];
	}
	// end inline asm
	// begin inline asm
	bar.sync 0;
	// end inline asm
	// begin inline asm
	{	
.reg .f64 data;
	ld.global.ca.f64 data, [%rd32772];
	}
	// end inline asm
	// begin inline asm
	bar.sync 0;
	// end inline asm
	// begin inline asm
	{	
.reg .f64 data;
	ld.global.ca.f64 data, [%rd32772];
	}
	// end inline asm
	// begin inline asm
	bar.sync 0;
	// end inline asm
	// begin inline asm
	{	
.reg .f64 data;
	ld.global.ca.f64 data, [%rd32772];
	}
	// end inline asm
	// begin inline asm
	bar.sync 0;
	// end inline asm
	// begin inline asm
	{	
.reg .f64 data;
	ld.global.ca.f64 data, [%rd32772];
	}
	// end inline asm
	// begin inline asm
	bar.sync 0;
	// end inline asm
	// begin inline asm
	{	
.reg .f64 data;
	ld.global.ca.f64 data, [%rd32772];
	}
	// end inline asm
	// begin inline asm
	bar.sync 0;
	// end inline asm
	// begin inline asm
	{	
.reg .f64 data;
	ld.global.ca.f64 data, [%rd32772];
	}
	// end inline asm
	// begin inline asm
	bar.sync 0;
	// end inline asm
	// begin inline asm
	{	
.reg .f64 data;
	ld.global.ca.f64 data, [%rd32772];
	}
	// end inline asm
	// begin inline asm
	bar.sync 0;
	// end inline asm
	// begin inline asm
	{	
.reg .f64 data;
	ld.global.ca.f64 data, [%rd32772];
	}
	// end inline asm
	// begin inline asm
	bar.sync 0;
	// end inline asm
	// begin inline asm
	{	
.reg .f64 data;
	ld.global.ca.f64 data, [%rd32772];
	}
	// end inline asm
	// begin inline asm
	bar.sync 0;
	// end inline asm
	// begin inline asm
	{	
.reg .f64 data;
	ld.global.ca.f64 data, [%rd32772];
	}
	// end inline asm
	// begin inline asm
	bar.sync 0;
	// end inline asm
	// begin inline asm
	{	
.reg .f64 data;
	ld.global.ca.f64 data, [%rd32772];
	}
	// end inline asm
	// begin inline asm
	bar.sync 0;
	// end inline asm
	// begin inline asm
	{	
.reg .f64 data;
	ld.global.ca.f64 data, [%rd32772];
	}
	// end inline asm
	// begin inline asm
	bar.sync 0;
	// end inline asm
	// begin inline asm
	{	
.reg .f64 data;
	ld.global.ca.f64 data, [%rd32772];
	}
	// end inline asm
	// begin inline asm
	bar.sync 0;
	// end inline asm
	// begin inline asm
	{	
.reg .f64 data;
	ld.global.ca.f64 data, [%rd32772];
	}
	// end inline asm
	// begin inline asm
	bar.sync 0;
	// end inline asm
	// begin inline asm
	{	
.reg .f64 data;
	ld.global.ca.f64 data, [%rd32772];
	}
	// end inline asm
	// begin inline asm
	bar.sync 0;
	// end inline asm
	// begin inline asm
	{	
.reg .f64 data;
	ld.global.ca.f64 data, [%rd32772];
	}
	// end inline asm
	// begin inline asm
	bar.sync 0;
	// end inline asm
	// begin inline asm
	{	
.reg .f64 data;
	ld.global.ca.f64 data, [%rd32772];
	}
	// end inline asm
	// begin inline asm
	bar.sync 0;
	// end inline asm
	// begin inline asm
	{	
.reg .f64 data;
	ld.global.ca.f64 data, [%rd32772];
	}
	// end inline asm
	// begin inline asm
	bar.sync 0;
	// end inline asm
	// begin inline asm
	{	
.reg .f64 data;
	ld.global.ca.f64 data, [%rd32772];
	}
	// end inline asm
	// begin inline asm
	bar.sync 0;
	// end inline asm
	// begin inline asm
	{	
.reg .f64 data;
	ld.global.ca.f64 data, [%rd32772];
	}
	// end inline asm
	// begin inline asm
	bar.sync 0;
	// end inline asm
	// begin inline asm
	{	
.reg .f64 data;
	ld.global.ca.f64 data, [%rd32772];
	}
	// end inline asm
	// begin inline asm
	bar.sync 0;
	// end inline asm
	// begin inline asm
	{	
.reg .f64 data;
	ld.global.ca.f64 data, [%rd32772];
	}
	// end inline asm
	// begin inline asm
	bar.sync 0;
	// end inline asm
	// begin inline asm
	{	
.reg .f64 data;
	ld.global.ca.f64 data, [%rd32772];
	}
	// end inline asm
	// begin inline asm
	bar.sync 0;
	// end inline asm
	// begin inline asm
	{	
.reg .f64 data;
	ld.global.ca.f64 data, [%rd32772];
	}
	// end inline asm
	// begin inline asm
	bar.sync 0;
	// end inline asm
	// begin inline asm
	{	
.reg .f64 data;
	ld.global.ca.f64 data, [%rd32772];
	}
	// end inline asm
	// begin inline asm
	bar.sync 0;
	// end inline asm
	// begin inline asm
	{	
.reg .f64 data;
	ld.global.ca.f64 data, [%rd32772];
	}
	// end inline asm
	// begin inline asm
	bar.sync 0;
	// end inline asm
	// begin inline asm
	{	
.reg .f64 data;
	ld.global.ca.f64 data, [%rd32772];
	}
	// end inline asm
	// begin inline asm
	bar.sync 0;
	// end inline asm
	// begin inline asm
	{	
.reg .f64 data;
	ld.global.ca.f64 data, [%rd32772];
	}
	// end inline asm
	// begin inline asm
	bar.sync 0;
	// end inline asm
	// begin inline asm
	{	
.reg .f64 data;
	ld.global.ca.f64 data, [%rd32772];
	}
	// end inline asm
	// begin inline asm
	bar.sync 0;
	// end inline asm
	// begin inline asm
	{	
.reg .f64 data;
	ld.global.ca.f64 data, [%rd32772];
	}
	// end inline asm
	// begin inline asm
	bar.sync 0;
	// end inline asm
	// begin inline asm
	{	
.reg .f64 data;
	ld.global.ca.f64 data, [%rd32772];
	}
	// end inline asm
	// begin inline asm
	bar.sync 0;
	// end inline asm
	// begin inline asm
	{	
.reg .f64 data;
	ld.global.ca.f64 data, [%rd32772];
	}
	// end inline asm
	// begin inline asm
	bar.sync 0;
	// end inline asm
	// begin inline asm
	{	
.reg .f64 data;
	ld.global.ca.f64 data, [%rd32772];
	}
	// end inline asm
	// begin inline asm
	bar.sync 0;
	// end inline asm
	// begin inline asm
	{	
.reg .f64 data;
	ld.global.ca.f64 data, [%rd32772];
	}
	// end inline asm
	// begin inline asm
	bar.sync 0;
	// end inline asm
	// begin inline asm
	{	
.reg .f64 data;
	ld.global.ca.f64 data, [%rd32772];
	}
	// end inline asm
	// begin inline asm
	bar.sync 0;
	// end inline asm
	// begin inline asm
	{	
.reg .f64 data;
	ld.global.ca.f64 data, [%rd32772];
	}
	// end inline asm
	// begin inline asm
	bar.sync 0;
	// end inline asm
	// begin inline asm
	{	
.reg .f64 data;
	ld.global.ca.f64 data, [%rd32772];
	}
	// end inline asm
	// begin inline asm
	bar.sync 0;
	// end inline asm
	// begin inline asm
	{	
.reg .f64 data;
	ld.global.ca.f64 data, [%rd32772];
	}
	// end inline asm
	// begin inline asm
	bar.sync 0;
	// end inline asm
	// begin inline asm
	{	
.reg .f64 data;
	ld.global.ca.f64 data, [%rd32772];
	}
	// end inline asm
	// begin inline asm
	bar.sync 0;
	// end inline asm
	// begin inline asm
	{	
.reg .f64 data;
	ld.global.ca.f64 data, [%rd32772];
	}
	// end inline asm
	// begin inline asm
	bar.sync 0;
	// end inline asm
	// begin inline asm
	{	
.reg .f64 data;
	ld.global.ca.f64 data, [%rd32772];
	}
	// end inline asm
	// begin inline asm
	bar.sync 0;
	// end inline asm
	// begin inline asm
	{	
.reg .f64 data;
	ld.global.ca.f64 data, [%rd32772];
	}
	// end inline asm
	// begin inline asm
	bar.sync 0;
	// end inline asm
	// begin inline asm
	{	
.reg .f64 data;
	ld.global.ca.f64 data, [%rd32772];
	}
	// end inline asm
	// begin inline asm
	bar.sync 0;
	// end inline asm
	// begin inline asm
	{	
.reg .f64 data;
	ld.global.ca.f64 data, [%rd32772];
	}
	// end inline asm
	// begin inline asm
	bar.sync 0;
	// end inline asm
	// begin inline asm
	{	
.reg .f64 data;
	ld.global.ca.f64 data, [%rd32772];
	}
	// end inline asm
	// begin inline asm
	bar.sync 0;
	// end inline asm
	// begin inline asm
	{	
.reg .f64 data;
	ld.global.ca.f64 data, [%rd32772];
	}
	// end inline asm
	// begin inline asm
	bar.sync 0;
	// end inline asm
	// begin inline asm
	{	
.reg .f64 data;
	ld.global.ca.f64 data, [%rd32772];
	}
	// end inline asm
	// begin inline asm
	bar.sync 0;
	// end inline asm
	// begin inline asm
	{	
.reg .f64 data;
	ld.global.ca.f64 data, [%rd32772];
	}
	// end inline asm
	// begin inline asm
	bar.sync 0;
	// end inline asm
	// begin inline asm
	{	
.reg .f64 data;
	ld.global.ca.f64 data, [%rd32772];
	}
	// end inline asm
	// begin inline asm
	bar.sync 0;
	// end inline asm
	// begin inline asm
	{	
.reg .f64 data;
	ld.global.ca.f64 data, [%rd32772];
	}
	// end inline asm
	// begin inline asm
	bar.sync 0;
	// end inline asm
	// begin inline asm
	{	
.reg .f64 data;
	ld.global.ca.f64 data, [%rd32772];
	}
	// end inline asm
	// begin inline asm
	bar.sync 0;
	// end inline asm
	// begin inline asm
	{	
.reg .f64 data;
	ld.global.ca.f64 data, [%rd32772];
	}
	// end inline asm
	// begin inline asm
	bar.sync 0;
	// end inline asm
	// begin inline asm
	{	
.reg .f64 data;
	ld.global.ca.f64 data, [%rd32772];
	}
	// end inline asm
	// begin inline asm
	bar.sync 0;
	// end inline asm
	// begin inline asm
	{	
.reg .f64 data;
	ld.global.ca.f64 data, [%rd32772];
	}
	// end inline asm
	// begin inline asm
	bar.sync 0;
	// end inline asm
	// begin inline asm
	{	
.reg .f64 data;
	ld.global.ca.f64 data, [%rd32772];
	}
	// end inline asm
	// begin inline asm
	bar.sync 0;
	// end inline asm
	// begin inline asm
	{	
.reg .f64 data;
	ld.global.ca.f64 data, [%rd32772];
	}
	// end inline asm
	// begin inline asm
	bar.sync 0;
	// end inline asm
	// begin inline asm
	{	
.reg .f64 data;
	ld.global.ca.f64 data, [%rd32772];
	}
	// end inline asm
	// begin inline asm
	bar.sync 0;
	// end inline asm
	// begin inline asm
	{	
.reg .f64 data;
	ld.global.ca.f64 data, [%rd32772];
	}
	// end inline asm
	// begin inline asm
	bar.sync 0;
	// end inline asm
	// begin inline asm
	{	
.reg .f64 data;
	ld.global.ca.f64 data, [%rd32772];
	}
	// end inline asm
	// begin inline asm
	bar.sync 0;
	// end inline asm
	// begin inline asm
	{	
.reg .f64 data;
	ld.global.ca.f64 data, [%rd32772];
	}
	// end inline asm
	// begin inline asm
	bar.sync 0;
	// end inline asm
	// begin inline asm
	{	
.reg .f64 data;
	ld.global.ca.f64 data, [%rd32772];
	}
	// end inline asm
	// begin inline asm
	bar.sync 0;
	// end inline asm
	// begin inline asm
	{	
.reg .f64 data;
	ld.global.ca.f64 data, [%rd32772];
	}
	// end inline asm
	// begin inline asm
	bar.sync 0;
	// end inline asm
	// begin inline asm
	{	
.reg .f64 data;
	ld.global.ca.f64 data, [%rd32772];
	}
	// end inline asm
	// begin inline asm
	bar.sync 0;
	// end inline asm
	// begin inline asm
	{	
.reg .f64 data;
	ld.global.ca.f64 data, [%rd32772];
	}
	// end inline asm
	// begin inline asm
	bar.sync 0;
	// end inline asm
	// begin inline asm
	{	
.reg .f64 data;
	ld.global.ca.f64 data, [%rd32772];
	}
	// end inline asm
	// begin inline asm
	bar.sync 0;
	// end inline asm
	// begin inline asm
	{	
.reg .f64 data;
	ld.global.ca.f64 data, [%rd32772];
	}
	// end inline asm
	// begin inline asm
	bar.sync 0;
	// end inline asm
	// begin inline asm
	{	
.reg .f64 data;
	ld.global.ca.f64 data, [%rd32772];
	}
	// end inline asm
	// begin inline asm
	bar.sync 0;
	// end inline asm
	// begin inline asm
	{	
.reg .f64 data;
	ld.global.ca.f64 data, [%rd32772];
	}
	// end inline asm
	// begin inline asm
	bar.sync 0;
	// end inline asm
	// begin inline asm
	{	
.reg .f64 data;
	ld.global.ca.f64 data, [%rd32772];
	}
	// end inline asm
	// begin inline asm
	bar.sync 0;
	// end inline asm
	// begin inline asm
	{	
.reg .f64 data;
	ld.global.ca.f64 data, [%rd32772];
	}
	// end inline asm
	// begin inline asm
	bar.sync 0;
	// end inline asm
	// begin inline asm
	{	
.reg .f64 data;
	ld.global.ca.f64 data, [%rd32772];
	}
	// end inline asm
	// begin inline asm
	bar.sync 0;
	// end inline asm
	// begin inline asm
	{	
.reg .f64 data;
	ld.global.ca.f64 data, [%rd32772];
	}
	// end inline asm
	// begin inline asm
	bar.sync 0;
	// end inline asm
	// begin inline asm
	{	
.reg .f64 data;
	ld.global.ca.f64 data, [%rd32772];
	}
	// end inline asm
	// begin inline asm
	bar.sync 0;
	// end inline asm
	// begin inline asm
	{	
.reg .f64 data;
	ld.global.ca.f64 data, [%rd32772];
	}
	// end inline asm
	// begin inline asm
	bar.sync 0;
	// end inline asm
	// begin inline asm
	{	
.reg .f64 data;
	ld.global.ca.f64 data, [%rd32772];
	}
	// end inline asm
	// begin inline asm
	bar.sync 0;
	// end inline asm
	// begin inline asm
	{	
.reg .f64 data;
	ld.global.ca.f64 data, [%rd32772];
	}
	// end inline asm
	// begin inline asm
	bar.sync 0;
	// end inline asm
	// begin inline asm
	{	
.reg .f64 data;
	ld.global.ca.f64 data, [%rd32772];
	}
	// end inline asm
	// begin inline asm
	bar.sync 0;
	// end inline asm
	// begin inline asm
	{	
.reg .f64 data;
	ld.global.ca.f64 data, [%rd32772];
	}
	// end inline asm
	// begin inline asm
	bar.sync 0;
	// end inline asm
	// begin inline asm
	{	
.reg .f64 data;
	ld.global.ca.f64 data, [%rd32772];
	}
	// end inline asm
	// begin inline asm
	bar.sync 0;
	// end inline asm
	// begin inline asm
	{	
.reg .f64 data;
	ld.global.ca.f64 data, [%rd32772];
	}
	// end inline asm
	// begin inline asm
	bar.sync 0;
	// end inline asm
	// begin inline asm
	{	
.reg .f64 data;
	ld.global.ca.f64 data, [%rd32772];
	}
	// end inline asm
	// begin inline asm
	bar.sync 0;
	// end inline asm
	// begin inline asm
	{	
.reg .f64 data;
	ld.global.ca.f64 data, [%rd32772];
	}
	// end inline asm
	// begin inline asm
	bar.sync 0;
	// end inline asm
	// begin inline asm
	{	
.reg .f64 data;
	ld.global.ca.f64 data, [%rd32772];
	}
	// end inline asm
	// begin inline asm
	bar.sync 0;
	// end inline asm
	// begin inline asm
	{	
.reg .f64 data;
	ld.global.ca.f64 data, [%rd32772];
	}
	// end inline asm
	// begin inline asm
	bar.sync 0;
	// end inline asm
	// begin inline asm
	{	
.reg .f64 data;
	ld.global.ca.f64 data, [%rd32772];
	}
	// end inline asm
	// begin inline asm
	bar.sync 0;
	// end inline asm
	// begin inline asm
	{	
.reg .f64 data;
	ld.global.ca.f64 data, [%rd32772];
	}
	// end inline asm
	// begin inline asm
	bar.sync 0;
	// end inline asm
	// begin inline asm
	{	
.reg .f64 data;
	ld.global.ca.f64 data, [%rd32772];
	}
	// end inline asm
	// begin inline asm
	bar.sync 0;
	// end inline asm
	// begin inline asm
	{	
.reg .f64 data;
	ld.global.ca.f64 data, [%rd32772];
	}
	// end inline asm
	// begin inline asm
	bar.sync 0;
	// end inline asm
	// begin inline asm
	{	
.reg .f64 data;
	ld.global.ca.f64 data, [%rd32772];
	}
	// end inline asm
	// begin inline asm
	bar.sync 0;
	// end inline asm
	// begin inline asm
	{	
.reg .f64 data;
	ld.global.ca.f64 data, [%rd32772];
	}
	// end inline asm
	// begin inline asm
	bar.sync 0;
	// end inline asm
	// begin inline asm
	{	
.reg .f64 data;
	ld.global.ca.f64 data, [%rd32772];
	}
	// end inline asm
	// begin inline asm
	bar.sync 0;
	// end inline asm
	// begin inline asm
	{	
.reg .f64 data;
	ld.global.ca.f64 data, [%rd32772];
	}
	// end inline asm
	// begin inline asm
	bar.sync 0;
	// end inline asm
	// begin inline asm
	{	
.reg .f64 data;
	ld.global.ca.f64 data, [%rd32772];
	}
	// end inline asm
	// begin inline asm
	bar.sync 0;
	// end inline asm
	// begin inline asm
	{	
.reg .f64 data;
	ld.global.ca.f64 data, [%rd32772];
	}
	// end inline asm
	// begin inline asm
	bar.sync 0;
	// end inline asm
	// begin inline asm
	{	
.reg .f64 data;
	ld.global.ca.f64 data, [%rd32772];
	}
	// end inline asm
	// begin inline asm
	bar.sync 0;
	// end inline asm
	// begin inline asm
	{	
.reg .f64 data;
	ld.global.ca.f64 data, [%rd32772];
	}
	// end inline asm
	// begin inline asm
	bar.sync 0;
	// end inline asm
	// begin inline asm
	{	
.reg .f64 data;
	ld.global.ca.f64 data, [%rd32772];
	}
	// end inline asm
	// begin inline asm
	bar.sync 0;
	// end inline asm
	// begin inline asm
	{	
.reg .f64 data;
	ld.global.ca.f64 data, [%rd32772];
	}
	// end inline asm
	// begin inline asm
	bar.sync 0;
	// end inline asm
	// begin inline asm
	{	
.reg .f64 data;
	ld.global.ca.f64 data, [%rd32772];
	}
	// end inline asm
	// begin inline asm
	bar.sync 0;
	// end inline asm
	// begin inline asm
	{	
.reg .f64 data;
	ld.global.ca.f64 data, [%rd32772];
	}
	// end inline asm
	// begin inline asm
	bar.sync 0;
	// end inline asm
	// begin inline asm
	{	
.reg .f64 data;
	ld.global.ca.f64 data, [%rd32772];
	}
	// end inline asm
	// begin inline asm
	bar.sync 0;
	// end inline asm
	// begin inline asm
	{	
.reg .f64 data;
	ld.global.ca.f64 data, [%rd32772];
	}
	// end inline asm
	// begin inline asm
	bar.sync 0;
	// end inline asm
	// begin inline asm
	{	
.reg .f64 data;
	ld.global.ca.f64 data, [%rd32772];
	}
	// end inline asm
	// begin inline asm
	bar.sync 0;
	// end inline asm
	// begin inline asm
	{	
.reg .f64 data;
	ld.global.ca.f64 data, [%rd32772];
	}
	// end inline asm
	// begin inline asm
	bar.sync 0;
	// end inline asm
	// begin inline asm
	{	
.reg .f64 data;
	ld.global.ca.f64 data, [%rd32772];
	}
	// end inline asm
	// begin inline asm
	bar.sync 0;
	// end inline asm
	// begin inline asm
	{	
.reg .f64 data;
	ld.global.ca.f64 data, [%rd32772];
	}
	// end inline asm
	// begin inline asm
	bar.sync 0;
	// end inline asm
	// begin inline asm
	{	
.reg .f64 data;
	ld.global.ca.f64 data, [%rd32772];
	}
	// end inline asm
	// begin inline asm
	bar.sync 0;
	// end inline asm
	// begin inline asm
	{	
.reg .f64 data;
	ld.global.ca.f64 data, [%rd32772];
	}
	// end inline asm
	// begin inline asm
	bar.sync 0;
	// end inline asm
	// begin inline asm
	{	
.reg .f64 data;
	ld.global.ca.f64 data, [%rd32772];
	}
	// end inline asm
	// begin inline asm
	bar.sync 0;
	// end inline asm
	// begin inline asm
	{	
.reg .f64 data;
	ld.global.ca.f64 data, [%rd32772];
	}
	// end inline asm
	// begin inline asm
	bar.sync 0;
	// end inline asm
	// begin inline asm
	{	
.reg .f64 data;
	ld.global.ca.f64 data, [%rd32772];
	}
	// end inline asm
	// begin inline asm
	bar.sync 0;
	// end inline asm
	// begin inline asm
	{	
.reg .f64 data;
	ld.global.ca.f64 data, [%rd32772];
	}
	// end inline asm
	// begin inline asm
	bar.sync 0;
	// end inline asm
	// begin inline asm
	{	
.reg .f64 data;
	ld.global.ca.f64 data, [%rd32772];
	}
	// end inline asm
	// begin inline asm
	bar.sync 0;
	// end inline asm
	// begin inline asm
	{	
.reg .f64 data;
	ld.global.ca.f64 data, [%rd32772];
	}
	// end inline asm
	// begin inline asm
	bar.sync 0;
	// end inline asm
	// begin inline asm
	{	
.reg .f64 data;
	ld.global.ca.f64 data, [%rd32772];
	}
	// end inline asm
	// begin inline asm
	bar.sync 0;
	// end inline asm
	// begin inline asm
	{	
.reg .f64 data;
	ld.global.ca.f64 data, [%rd32772];
	}
	// end inline asm
	// begin inline asm
	bar.sync 0;
	// end inline asm
	// begin inline asm
	{	
.reg .f64 data;
	ld.global.ca.f64 data, [%rd32772];
	}
	// end inline asm
	// begin inline asm
	bar.sync 0;
	// end inline asm
	// begin inline asm
	{	
.reg .f64 data;
	ld.global.ca.f64 data, [%rd32772];
	}
	// end inline asm
	// begin inline asm
	bar.sync 0;
	// end inline asm
	// begin inline asm
	{	
.reg .f64 data;
	ld.global.ca.f64 data, [%rd32772];
	}
	// end inline asm
	// begin inline asm
	bar.sync 0;
	// end inline asm
	// begin inline asm
	{	
.reg .f64 data;
	ld.global.ca.f64 data, [%rd32772];
	}
	// end inline asm
	// begin inline asm
	bar.sync 0;
	// end inline asm
	// begin inline asm
	{	
.reg .f64 data;
	ld.global.ca.f64 data, [%rd32772];
	}
	// end inline asm
	// begin inline asm
	bar.sync 0;
	// end inline asm
	// begin inline asm
	{	
.reg .f64 data;
	ld.global.ca.f64 data, [%rd32772];
	}
	// end inline asm
	// begin inline asm
	bar.sync 0;
	// end inline asm
	// begin inline asm
	{	
.reg .f64 data;
	ld.global.ca.f64 data, [%rd32772];
	}
	// end inline asm
	// begin inline asm
	bar.sync 0;
	// end inline asm
	// begin inline asm
	{	
.reg .f64 data;
	ld.global.ca.f64 data, [%rd32772];
	}
	// end inline asm
	// begin inline asm
	bar.sync 0;
	// end inline asm
	// begin inline asm
	{	
.reg .f64 data;
	ld.global.ca.f64 data, [%rd32772];
	}
	// end inline asm
	// begin inline asm
	bar.sync 0;
	// end inline asm
	// begin inline asm
	{	
.reg .f64 data;
	ld.global.ca.f64 data, [%rd32772];
	}
	// end inline asm
	// begin inline asm
	bar.sync 0;
	// end inline asm
	// begin inline asm
	{	
.reg .f64 data;
	ld.global.ca.f64 data, [%rd32772];
	}
	// end inline asm
	// begin inline asm
	bar.sync 0;
	// end inline asm
	// begin inline asm
	{	
.reg .f64 data;
	ld.global.ca.f64 data, [%rd32772];
	}
	// end inline asm
	// begin inline asm
	bar.sync 0;
	// end inline asm
	// begin inline asm
	{	
.reg .f64 data;
	ld.global.ca.f64 data, [%rd32772];
	}
	// end inline asm
	// begin inline asm
	bar.sync 0;
	// end inline asm
	// begin inline asm
	{	
.reg .f64 data;
	ld.global.ca.f64 data, [%rd32772];
	}
	// end inline asm
	// begin inline asm
	bar.sync 0;
	// end inline asm
	// begin inline asm
	{	
.reg .f64 data;
	ld.global.ca.f64 data, [%rd32772];
	}
	// end inline asm
	// begin inline asm
	bar.sync 0;
	// end inline asm
	// begin inline asm
	{	
.reg .f64 data;
	ld.global.ca.f64 data, [%rd32772];
	}
	// end inline asm
	// begin inline asm
	bar.sync 0;
	// end inline asm
	// begin inline asm
	{	
.reg .f64 data;
	ld.global.ca.f64 data, [%rd32772];
	}
	// end inline asm
	// begin inline asm
	bar.sync 0;
	// end inline asm
	// begin inline asm
	{	
.reg .f64 data;
	ld.global.ca.f64 data, [%rd32772];
	}
	// end inline asm
	// begin inline asm
	bar.sync 0;
	// end inline asm
	// begin inline asm
	{	
.reg .f64 data;
	ld.global.ca.f64 data, [%rd32772];
	}
	// end inline asm
	// begin inline asm
	bar.sync 0;
	// end inline asm
	// begin inline asm
	{	
.reg .f64 data;
	ld.global.ca.f64 data, [%rd32772];
	}
	// end inline asm
	// begin inline asm
	bar.sync 0;
	// end inline asm
	// begin inline asm
	{	
.reg .f64 data;
	ld.global.ca.f64 data, [%rd32772];
	}
	// end inline asm
	// begin inline asm
	bar.sync 0;
	// end inline asm
	// begin inline asm
	{	
.reg .f64 data;
	ld.global.ca.f64 data, [%rd32772];
	}
	// end inline asm
	// begin inline asm
	bar.sync 0;
	// end inline asm
	// begin inline asm
	{	
.reg .f64 data;
	ld.global.ca.f64 data, [%rd32772];
	}
	// end inline asm
	// begin inline asm
	bar.sync 0;
	// end inline asm
	// begin inline asm
	{	
.reg .f64 data;
	ld.global.ca.f64 data, [%rd32772];
	}
	// end inline asm
	// begin inline asm
	bar.sync 0;
	// end inline asm
	// begin inline asm
	{	
.reg .f64 data;
	ld.global.ca.f64 data, [%rd32772];
	}
	// end inline asm
	// begin inline asm
	bar.sync 0;
	// end inline asm
	// begin inline asm
	{	
.reg .f64 data;
	ld.global.ca.f64 data, [%rd32772];
	}
	// end inline asm
	// begin inline asm
	bar.sync 0;
	// end inline asm
	// begin inline asm
	{	
.reg .f64 data;
	ld.global.ca.f64 data, [%rd32772];
	}
	// end inline asm
	// begin inline asm
	bar.sync 0;
	// end inline asm
	// begin inline asm
	{	
.reg .f64 data;
	ld.global.ca.f64 data, [%rd32772];
	}
	// end inline asm
	// begin inline asm
	bar.sync 0;
	// end inline asm
	// begin inline asm
	{	
.reg .f64 data;
	ld.global.ca.f64 data, [%rd32772];
	}
	// end inline asm
	// begin inline asm
	bar.sync 0;
	// end inline asm
	// begin inline asm
	{	
.reg .f64 data;
	ld.global.ca.f64 data, [%rd32772];
	}
	// end inline asm
	// begin inline asm
	bar.sync 0;
	// end inline asm
	// begin inline asm
	{	
.reg .f64 data;
	ld.global.ca.f64 data, [%rd32772];
	}
	// end inline asm
	// begin inline asm
	bar.sync 0;
	// end inline asm
	// begin inline asm
	{	
.reg .f64 data;
	ld.global.ca.f64 data, [%rd32772];
	}
	// end inline asm
	// begin inline asm
	bar.sync 0;
	// end inline asm
	// begin inline asm
	{	
.reg .f64 data;
	ld.global.ca.f64 data, [%rd32772];
	}
	// end inline asm
	// begin inline asm
	bar.sync 0;
	// end inline asm
	// begin inline asm
	{	
.reg .f64 data;
	ld.global.ca.f64 data, [%rd32772];
	}
	// end inline asm
	// begin inline asm
	bar.sync 0;
	// end inline asm
	// begin inline asm
	{	
.reg .f64 data;
	ld.global.ca.f64 data, [%rd32772];
	}
	// end inline asm
	// begin inline asm
	bar.sync 0;
	// end inline asm
	// begin inline asm
	{	
.reg .f64 data;
	ld.global.ca.f64 data, [%rd32772];
	}
	// end inline asm
	// begin inline asm
	bar.sync 0;
	// end inline asm
	// begin inline asm
	{	
.reg .f64 data;
	ld.global.ca.f64 data, [%rd32772];
	}
	// end inline asm
	// begin inline asm
	bar.sync 0;
	// end inline asm
	// begin inline asm
	{	
.reg .f64 data;
	ld.global.ca.f64 data, [%rd32772];
	}
	// end inline asm
	// begin inline asm
	bar.sync 0;
	// end inline asm
	// begin inline asm
	{	
.reg .f64 data;
	ld.global.ca.f64 data, [%rd32772];
	}
	// end inline asm
	// begin inline asm
	bar.sync 0;
	// end inline asm
	// begin inline asm
	{	
.reg .f64 data;
	ld.global.ca.f64 data, [%rd32772];
	}
	// end inline asm
	// begin inline asm
	bar.sync 0;
	// end inline asm
	// begin inline asm
	{	
.reg .f64 data;
	ld.global.ca.f64 data, [%rd32772];
	}
	// end inline asm
	// begin inline asm
	bar.sync 0;
	// end inline asm
	// begin inline asm
	{	
.reg .f64 data;
	ld.global.ca.f64 data, [%rd32772];
	}
	// end inline asm
	// begin inline asm
	bar.sync 0;
	// end inline asm
	// begin inline asm
	{	
.reg .f64 data;
	ld.global.ca.f64 data, [%rd32772];
	}
	// end inline asm
	// begin inline asm
	bar.sync 0;
	// end inline asm
	// begin inline asm
	{	
.reg .f64 data;
	ld.global.ca.f64 data, [%rd32772];
	}
	// end inline asm
	// begin inline asm
	bar.sync 0;
	// end inline asm
	// begin inline asm
	{	
.reg .f64 data;
	ld.global.ca.f64 data, [%rd32772];
	}
	// end inline asm
	// begin inline asm
	bar.sync 0;
	// end inline asm
	// begin inline asm
	{	
.reg .f64 data;
	ld.global.ca.f64 data, [%rd32772];
	}
	// end inline asm
	// begin inline asm
	bar.sync 0;
	// end inline asm
	// begin inline asm
	{	
.reg .f64 data;
	ld.global.ca.f64 data, [%rd32772];
	}
	// end inline asm
	// begin inline asm
	bar.sync 0;
	// end inline asm
	// begin inline asm
	{	
.reg .f64 data;
	ld.global.ca.f64 data, [%rd32772];
	}
	// end inline asm
	// begin inline asm
	bar.sync 0;
	// end inline asm
	// begin inline asm
	{	
.reg .f64 data;
	ld.global.ca.f64 data, [%rd32772];
	}
	// end inline asm
	// begin inline asm
	bar.sync 0;
	// end inline asm
	// begin inline asm
	{	
.reg .f64 data;
	ld.global.ca.f64 data, [%rd32772];
	}
	// end inline asm
	// begin inline asm
	bar.sync 0;
	// end inline asm
	// begin inline asm
	{	
.reg .f64 data;
	ld.global.ca.f64 data, [%rd32772];
	}
	// end inline asm
	// begin inline asm
	bar.sync 0;
	// end inline asm
	// begin inline asm
	{	
.reg .f64 data;
	ld.global.ca.f64 data, [%rd32772];
	}
	// end inline asm
	// begin inline asm
	bar.sync 0;
	// end inline asm
	// begin inline asm
	{	
.reg .f64 data;
	ld.global.ca.f64 data, [%rd32772];
	}
	// end inline asm
	// begin inline asm
	bar.sync 0;
	// end inline asm
	// begin inline asm
	{	
.reg .f64 data;
	ld.global.ca.f64 data, [%rd32772];
	}
	// end inline asm
	// begin inline asm
	bar.sync 0;
	// end inline asm
	// begin inline asm
	{	
.reg .f64 data;
	ld.global.ca.f64 data, [%rd32772];
	}
	// end inline asm
	// begin inline asm
	bar.sync 0;
	// end inline asm
	// begin inline asm
	{	
.reg .f64 data;
	ld.global.ca.f64 data, [%rd32772];
	}
	// end inline asm
	// begin inline asm
	bar.sync 0;
	// end inline asm
	// begin inline asm
	{	
.reg .f64 data;
	ld.global.ca.f64 data, [%rd32772];
	}
	// end inline asm
	// begin inline asm
	bar.sync 0;
	// end inline asm
	// begin inline asm
	{	
.reg .f64 data;
	ld.global.ca.f64 data, [%rd32772];
	}
	// end inline asm
	// begin inline asm
	bar.sync 0;
	// end inline asm
	// begin inline asm
	{	
.reg .f64 data;
	ld.global.ca.f64 data, [%rd32772];
	}
	// end inline asm
	// begin inline asm
	bar.sync 0;
	// end inline asm
	// begin inline asm
	{	
.reg .f64 data;
	ld.global.ca.f64 data, [%rd32772];
	}
	// end inline asm
	// begin inline asm
	bar.sync 0;
	// end inline asm
	// begin inline asm
	{	
.reg .f64 data;
	ld.global.ca.f64 data, [%rd32772];
	}
	// end inline asm
	// begin inline asm
	bar.sync 0;
	// end inline asm
	// begin inline asm
	{	
.reg .f64 data;
	ld.global.ca.f64 data, [%rd32772];
	}
	// end inline asm
	// begin inline asm
	bar.sync 0;
	// end inline asm
	// begin inline asm
	{	
.reg .f64 data;
	ld.global.ca.f64 data, [%rd32772];
	}
	// end inline asm
	// begin inline asm
	bar.sync 0;
	// end inline asm
	// begin inline asm
	{	
.reg .f64 data;
	ld.global.ca.f64 data, [%rd32772];
	}
	// end inline asm
	// begin inline asm
	bar.sync 0;
	// end inline asm
	// begin inline asm
	{	
.reg .f64 data;
	ld.global.ca.f64 data, [%rd32772];
	}
	// end inline asm
	// begin inline asm
	bar.sync 0;
	// end inline asm
	// begin inline asm
	{	
.reg .f64 data;
	ld.global.ca.f64 data, [%rd32772];
	}
	// end inline asm
	// begin inline asm
	bar.sync 0;
	// end inline asm
	// begin inline asm
	{	
.reg .f64 data;
	ld.global.ca.f64 data, [%rd32772];
	}
	// end inline asm
	// begin inline asm
	bar.sync 0;
	// end inline asm
	// begin inline asm
	{	
.reg .f64 data;
	ld.global.ca.f64 data, [%rd32772];
	}
	// end inline asm
	// begin inline asm
	bar.sync 0;
	// end inline asm
	// begin inline asm
	{	
.reg .f64 data;
	ld.global.ca.f64 data, [%rd32772];
	}
	// end inline asm
	// begin inline asm
	bar.sync 0;
	// end inline asm
	// begin inline asm
	{	
.reg .f64 data;
	ld.global.ca.f64 data, [%rd32772];
	}
	// end inline asm
	// begin inline asm
	bar.sync 0;
	// end inline asm
	// begin inline asm
	{	
.reg .f64 data;
	ld.global.ca.f64 data, [%rd32772];
	}
	// end inline asm
	// begin inline asm
	bar.sync 0;
	// end inline asm
	// begin inline asm
	{	
.reg .f64 data;
	ld.global.ca.f64 data, [%rd32772];
	}
	// end inline asm
	// begin inline asm
	bar.sync 0;
	// end inline asm
	// begin inline asm
	{	
.reg .f64 data;
	ld.global.ca.f64 data, [%rd32772];
	}
	// end inline asm
	// begin inline asm
	bar.sync 0;
	// end inline asm
	// begin inline asm
	{	
.reg .f64 data;
	ld.global.ca.f64 data, [%rd32772];
	}
	// end inline asm
	// begin inline asm
	bar.sync 0;
	// end inline asm
	// begin inline asm
	{	
.reg .f64 data;
	ld.global.ca.f64 data, [%rd32772];
	}
	// end inline asm
	// begin inline asm
	bar.sync 0;
	// end inline asm
	// begin inline asm
	{	
.reg .f64 data;
	ld.global.ca.f64 data, [%rd32772];
	}
	// end inline asm
	// begin inline asm
	bar.sync 0;
	// end inline asm
	// begin inline asm
	{	
.reg .f64 data;
	ld.global.ca.f64 data, [%rd32772];
	}
	// end inline asm
	// begin inline asm
	bar.sync 0;
	// end inline asm
	// begin inline asm
	{	
.reg .f64 data;
	ld.global.ca.f64 data, [%rd32772];
	}
	// end inline asm
	// begin inline asm
	bar.sync 0;
	// end inline asm
	// begin inline asm
	{	
.reg .f64 data;
	ld.global.ca.f64 data, [%rd32772];
	}
	// end inline asm
	// begin inline asm
	bar.sync 0;
	// end inline asm
	// begin inline asm
	{	
.reg .f64 data;
	ld.global.ca.f64 data, [%rd32772];
	}
	// end inline asm
	// begin inline asm
	bar.sync 0;
	// end inline asm
	// begin inline asm
	{	
.reg .f64 data;
	ld.global.ca.f64 data, [%rd32772];
	}
	// end inline asm
	// begin inline asm
	bar.sync 0;
	// end inline asm
	// begin inline asm
	{	
.reg .f64 data;
	ld.global.ca.f64 data, [%rd32772];
	}
	// end inline asm
	// begin inline asm
	bar.sync 0;
	// end inline asm
	// begin inline asm
	{	
.reg .f64 data;
	ld.global.ca.f64 data, [%rd32772];
	}
	// end inline asm
	// begin inline asm
	bar.sync 0;
	// end inline asm
	// begin inline asm
	{	
.reg .f64 data;
	ld.global.ca.f64 data, [%rd32772];
	}
	// end inline asm
	// begin inline asm
	bar.sync 0;
	// end inline asm
	// begin inline asm
	{	
.reg .f64 data;
	ld.global.ca.f64 data, [%rd32772];
	}
	// end inline asm
	// begin inline asm
	bar.sync 0;
	// end inline asm
	// begin inline asm
	{	
.reg .f64 data;
	ld.global.ca.f64 data, [%rd32772];
	}
	// end inline asm
	// begin inline asm
	bar.sync 0;
	// end inline asm
	// begin inline asm
	{	
.reg .f64 data;
	ld.global.ca.f64 data, [%rd32772];
	}
	// end inline asm
	// begin inline asm
	bar.sync 0;
	// end inline asm
	// begin inline asm
	{	
.reg .f64 data;
	ld.global.ca.f64 data, [%rd32772];
	}
	// end inline asm
	// begin inline asm
	bar.sync 0;
	// end inline asm
	// begin inline asm
	{	
.reg .f64 data;
	ld.global.ca.f64 data, [%rd32772];
	}
	// end inline asm
	// begin inline asm
	bar.sync 0;
	// end inline asm
	// begin inline asm
	{	
.reg .f64 data;
	ld.global.ca.f64 data, [%rd32772];
	}
	// end inline asm
	// begin inline asm
	bar.sync 0;
	// end inline asm
	// begin inline asm
	{	
.reg .f64 data;
	ld.global.ca.f64 data, [%rd32772];
	}
	// end inline asm
	// begin inline asm
	bar.sync 0;
	// end inline asm
	// begin inline asm
	{	
.reg .f64 data;
	ld.global.ca.f64 data, [%rd32772];
	}
	// end inline asm
	// begin inline asm
	bar.sync 0;
	// end inline asm
	// begin inline asm
	{	
.reg .f64 data;
	ld.global.ca.f64 data, [%rd32772];
	}
	// end inline asm
	// begin inline asm
	bar.sync 0;
	// end inline asm
	// begin inline asm
	{	
.reg .f64 data;
	ld.global.ca.f64 data, [%rd32772];
	}
	// end inline asm
	// begin inline asm
	bar.sync 0;
	// end inline asm
	// begin inline asm
	{	
.reg .f64 data;
	ld.global.ca.f64 data, [%rd32772];
	}
	// end inline asm
	// begin inline asm
	bar.sync 0;
	// end inline asm
	// begin inline asm
	{	
.reg .f64 data;
	ld.global.ca.f64 data, [%rd32772];
	}
	// end inline asm
	// begin inline asm
	bar.sync 0;
	// end inline asm
	// begin inline asm
	{	
.reg .f64 data;
	ld.global.ca.f64 data, [%rd32772];
	}
	// end inline asm
	// begin inline asm
	bar.sync 0;
	// end inline asm
	// begin inline asm
	{	
.reg .f64 data;
	ld.global.ca.f64 data, [%rd32772];
	}
	// end inline asm
	// begin inline asm
	bar.sync 0;
	// end inline asm
	// begin inline asm
	{	
.reg .f64 data;
	ld.global.ca.f64 data, [%rd32772];
	}
	// end inline asm
	// begin inline asm
	bar.sync 0;
	// end inline asm
	// begin inline asm
	{	
.reg .f64 data;
	ld.global.ca.f64 data, [%rd32772];
	}
	// end inline asm
	// begin inline asm
	bar.sync 0;
	// end inline asm
	// begin inline asm
	{	
.reg .f64 data;
	ld.global.ca.f64 data, [%rd32772];
	}
	// end inline asm
	// begin inline asm
	bar.sync 0;
	// end inline asm
	// begin inline asm
	{	
.reg .f64 data;
	ld.global.ca.f64 data, [%rd32772];
	}
	// end inline asm
	// begin inline asm
	bar.sync 0;
	// end inline asm
	// begin inline asm
	{	
.reg .f64 data;
	ld.global.ca.f64 data, [%rd32772];
	}
	// end inline asm
	// begin inline asm
	bar.sync 0;
	// end inline asm
	// begin inline asm
	{	
.reg .f64 data;
	ld.global.ca.f64 data, [%rd32772];
	}
	// end inline asm
	// begin inline asm
	bar.sync 0;
	// end inline asm
	// begin inline asm
	{	
.reg .f64 data;
	ld.global.ca.f64 data, [%rd32772];
	}
	// end inline asm
	// begin inline asm
	bar.sync 0;
	// end inline asm
	// begin inline asm
	{	
.reg .f64 data;
	ld.global.ca.f64 data, [%rd32772];
	}
	// end inline asm
	// begin inline asm
	bar.sync 0;
	// end inline asm
	// begin inline asm
	{	
.reg .f64 data;
	ld.global.ca.f64 data, [%rd32772];
	}
	// end inline asm
	// begin inline asm
	bar.sync 0;
	// end inline asm
	// begin inline asm
	{	
.reg .f64 data;
	ld.global.ca.f64 data, [%rd32772];
	}
	// end inline asm
	// begin inline asm
	bar.sync 0;
	// end inline asm
	// begin inline asm
	{	
.reg .f64 data;
	ld.global.ca.f64 data, [%rd32772];
	}
	// end inline asm
	// begin inline asm
	bar.sync 0;
	// end inline asm
	// begin inline asm
	{	
.reg .f64 data;
	ld.global.ca.f64 data, [%rd32772];
	}
	// end inline asm
	// begin inline asm
	bar.sync 0;
	// end inline asm
	// begin inline asm
	{	
.reg .f64 data;
	ld.global.ca.f64 data, [%rd32772];
	}
	// end inline asm
	// begin inline asm
	bar.sync 0;
	// end inline asm
	// begin inline asm
	{	
.reg .f64 data;
	ld.global.ca.f64 data, [%rd32772];
	}
	// end inline asm
	// begin inline asm
	bar.sync 0;
	// end inline asm
	// begin inline asm
	{	
.reg .f64 data;
	ld.global.ca.f64 data, [%rd32772];
	}
	// end inline asm
	// begin inline asm
	bar.sync 0;
	// end inline asm
	// begin inline asm
	{	
.reg .f64 data;
	ld.global.ca.f64 data, [%rd32772];
	}
	// end inline asm
	// begin inline asm
	bar.sync 0;
	// end inline asm
	// begin inline asm
	{	
.reg .f64 data;
	ld.global.ca.f64 data, [%rd32772];
	}
	// end inline asm
	// begin inline asm
	bar.sync 0;
	// end inline asm
	// begin inline asm
	{	
.reg .f64 data;
	ld.global.ca.f64 data, [%rd32772];
	}
	// end inline asm
	// begin inline asm
	bar.sync 0;
	// end inline asm
	// begin inline asm
	{	
.reg .f64 data;
	ld.global.ca.f64 data, [%rd32772];
	}
	// end inline asm
	// begin inline asm
	bar.sync 0;
	// end inline asm
	// begin inline asm
	{	
.reg .f64 data;
	ld.global.ca.f64 data, [%rd32772];
	}
	// end inline asm
	// begin inline asm
	bar.sync 0;
	// end inline asm
	// begin inline asm
	{	
.reg .f64 data;
	ld.global.ca.f64 data, [%rd32772];
	}
	// end inline asm
	// begin inline asm
	bar.sync 0;
	// end inline asm
	// begin inline asm
	{	
.reg .f64 data;
	ld.global.ca.f64 data, [%rd32772];
	}
	// end inline asm
	// begin inline asm
	bar.sync 0;
	// end inline asm
	// begin inline asm
	{	
.reg .f64 data;
	ld.global.ca.f64 data, [%rd32772];
	}
	// end inline asm
	// begin inline asm
	bar.sync 0;
	// end inline asm
	// begin inline asm
	{	
.reg .f64 data;
	ld.global.ca.f64 data, [%rd32772];
	}
	// end inline asm
	// begin inline asm
	bar.sync 0;
	// end inline asm
	// begin inline asm
	{	
.reg .f64 data;
	ld.global.ca.f64 data, [%rd32772];
	}
	// end inline asm
	// begin inline asm
	bar.sync 0;
	// end inline asm
	// begin inline asm
	{	
.reg .f64 data;
	ld.global.ca.f64 data, [%rd32772];
	}
	// end inline asm
	// begin inline asm
	bar.sync 0;
	// end inline asm
	// begin inline asm
	{	
.reg .f64 data;
	ld.global.ca.f64 data, [%rd32772];
	}
	// end inline asm
	// begin inline asm
	bar.sync 0;
	// end inline asm
	// begin inline asm
	{	
.reg .f64 data;
	ld.global.ca.f64 data, [%rd32772];
	}
	// end inline asm
	// begin inline asm
	bar.sync 0;
	// end inline asm
	// begin inline asm
	{	
.reg .f64 data;
	ld.global.ca.f64 data, [%rd32772];
	}
	// end inline asm
	// begin inline asm
	bar.sync 0;
	// end inline asm
	// begin inline asm
	{	
.reg .f64 data;
	ld.global.ca.f64 data, [%rd32772];
	}
	// end inline asm
	// begin inline asm
	bar.sync 0;
	// end inline asm
	// begin inline asm
	{	
.reg .f64 data;
	ld.global.ca.f64 data, [%rd32772];
	}
	// end inline asm
	// begin inline asm
	bar.sync 0;
	// end inline asm
	// begin inline asm
	{	
.reg .f64 data;
	ld.global.ca.f64 data, [%rd32772];
	}
	// end inline asm
	// begin inline asm
	bar.sync 0;
	// end inline asm
	// begin inline asm
	{	
.reg .f64 data;
	ld.global.ca.f64 data, [%rd32772];
	}
	// end inline asm
	// begin inline asm
	bar.sync 0;
	// end inline asm
	// begin inline asm
	{	
.reg .f64 data;
	ld.global.ca.f64 data, [%rd32772];
	}
	// end inline asm
	// begin inline asm
	bar.sync 0;
	// end inline asm
	// begin inline asm
	{	
.reg .f64 data;
	ld.global.ca.f64 data, [%rd32772];
	}
	// end inline asm
	// begin inline asm
	bar.sync 0;
	// end inline asm
	// begin inline asm
	{	
.reg .f64 data;
	ld.global.ca.f64 data, [%rd32772];
	}
	// end inline asm
	// begin inline asm
	bar.sync 0;
	// end inline asm
	// begin inline asm
	{	
.reg .f64 data;
	ld.global.ca.f64 data, [%rd32772];
	}
	// end inline asm
	// begin inline asm
	bar.sync 0;
	// end inline asm
	// begin inline asm
	{	
.reg .f64 data;
	ld.global.ca.f64 data, [%rd32772];
	}
	// end inline asm
	// begin inline asm
	bar.sync 0;
	// end inline asm
	// begin inline asm
	{	
.reg .f64 data;
	ld.global.ca.f64 data, [%rd32772];
	}
	// end inline asm
	// begin inline asm
	bar.sync 0;
	// end inline asm
	// begin inline asm
	{	
.reg .f64 data;
	ld.global.ca.f64 data, [%rd32772];
	}
	// end inline asm
	// begin inline asm
	bar.sync 0;
	// end inline asm
	// begin inline asm
	{	
.reg .f64 data;
	ld.global.ca.f64 data, [%rd32772];
	}
	// end inline asm
	// begin inline asm
	bar.sync 0;
	// end inline asm
	// begin inline asm
	{	
.reg .f64 data;
	ld.global.ca.f64 data, [%rd32772];
	}
	// end inline asm
	// begin inline asm
	bar.sync 0;
	// end inline asm
	// begin inline asm
	{	
.reg .f64 data;
	ld.global.ca.f64 data, [%rd32772];
	}
	// end inline asm
	// begin inline asm
	bar.sync 0;
	// end inline asm
	// begin inline asm
	{	
.reg .f64 data;
	ld.global.ca.f64 data, [%rd32772];
	}
	// end inline asm
	// begin inline asm
	bar.sync 0;
	// end inline asm
	// begin inline asm
	{	
.reg .f64 data;
	ld.global.ca.f64 data, [%rd32772];
	}
	// end inline asm
	// begin inline asm
	bar.sync 0;
	// end inline asm
	// begin inline asm
	{	
.reg .f64 data;
	ld.global.ca.f64 data, [%rd32772];
	}
	// end inline asm
	// begin inline asm
	bar.sync 0;
	// end inline asm
	// begin inline asm
	{	
.reg .f64 data;
	ld.global.ca.f64 data, [%rd32772];
	}
	// end inline asm
	// begin inline asm
	bar.sync 0;
	// end inline asm
	// begin inline asm
	{	
.reg .f64 data;
	ld.global.ca.f64 data, [%rd32772];
	}
	// end inline asm
	// begin inline asm
	bar.sync 0;
	// end inline asm
	// begin inline asm
	{	
.reg .f64 data;
	ld.global.ca.f64 data, [%rd32772];
	}
	// end inline asm
	// begin inline asm
	bar.sync 0;
	// end inline asm
	// begin inline asm
	{	
.reg .f64 data;
	ld.global.ca.f64 data, [%rd32772];
	}
	// end inline asm
	// begin inline asm
	bar.sync 0;
	// end inline asm
	// begin inline asm
	{	
.reg .f64 data;
	ld.global.ca.f64 data, [%rd32772];
	}
	// end inline asm
	// begin inline asm
	bar.sync 0;
	// end inline asm
	// begin inline asm
	{	
.reg .f64 data;
	ld.global.ca.f64 data, [%rd32772];
	}
	// end inline asm
	// begin inline asm
	bar.sync 0;
	// end inline asm
	// begin inline asm
	{	
.reg .f64 data;
	ld.global.ca.f64 data, [%rd32772];
	}
	// end inline asm
	// begin inline asm
	bar.sync 0;
	// end inline asm
	// begin inline asm
	{	
.reg .f64 data;
	ld.global.ca.f64 data, [%rd32772];
	}
	// end inline asm
	// begin inline asm
	bar.sync 0;
	// end inline asm
	// begin inline asm
	{	
.reg .f64 data;
	ld.global.ca.f64 data, [%rd32772];
	}
	// end inline asm
	// begin inline asm
	bar.sync 0;
	// end inline asm
	// begin inline asm
	{	
.reg .f64 data;
	ld.global.ca.f64 data, [%rd32772];
	}
	// end inline asm
	// begin inline asm
	bar.sync 0;
	// end inline asm
	// begin inline asm
	{	
.reg .f64 data;
	ld.global.ca.f64 data, [%rd32772];
	}
	// end inline asm
	// begin inline asm
	bar.sync 0;
	// end inline asm
	// begin inline asm
	{	
.reg .f64 data;
	ld.global.ca.f64 data, [%rd32772];
	}
	// end inline asm
	// begin inline asm
	bar.sync 0;
	// end inline asm
	// begin inline asm
	{	
.reg .f64 data;
	ld.global.ca.f64 data, [%rd32772];
	}
	// end inline asm
	// begin inline asm
	bar.sync 0;
	// end inline asm
	// begin inline asm
	{	
.reg .f64 data;
	ld.global.ca.f64 data, [%rd32772];
	}
	// end inline asm
	// begin inline asm
	bar.sync 0;
	// end inline asm
	// begin inline asm
	{	
.reg .f64 data;
	ld.global.ca.f64 data, [%rd32772];
	}
	// end inline asm
	// begin inline asm
	bar.sync 0;
	// end inline asm
	// begin inline asm
	{	
.reg .f64 data;
	ld.global.ca.f64 data, [%rd32772];
	}
	// end inline asm
	// begin inline asm
	bar.sync 0;
	// end inline asm
	// begin inline asm
	{	
.reg .f64 data;
	ld.global.ca.f64 data, [%rd32772];
	}
	// end inline asm
	// begin inline asm
	bar.sync 0;
	// end inline asm
	// begin inline asm
	{	
.reg .f64 data;
	ld.global.ca.f64 data, [%rd32772];
	}
	// end inline asm
	// begin inline asm
	bar.sync 0;
	// end inline asm
	// begin inline asm
	{	
.reg .f64 data;
	ld.global.ca.f64 data, [%rd32772];
	}
	// end inline asm
	// begin inline asm
	bar.sync 0;
	// end inline asm
	// begin inline asm
	{	
.reg .f64 data;
	ld.global.ca.f64 data, [%rd32772];
	}
	// end inline asm
	// begin inline asm
	bar.sync 0;
	// end inline asm
	// begin inline asm
	{	
.reg .f64 data;
	ld.global.ca.f64 data, [%rd32772];
	}
	// end inline asm
	// begin inline asm
	bar.sync 0;
	// end inline asm
	// begin inline asm
	{	
.reg .f64 data;
	ld.global.ca.f64 data, [%rd32772];
	}
	// end inline asm
	// begin inline asm
	bar.sync 0;
	// end inline asm
	// begin inline asm
	{	
.reg .f64 data;
	ld.global.ca.f64 data, [%rd32772];
	}
	// end inline asm
	// begin inline asm
	bar.sync 0;
	// end inline asm
	// begin inline asm
	{	
.reg .f64 data;
	ld.global.ca.f64 data, [%rd32772];
	}
	// end inline asm
	// begin inline asm
	bar.sync 0;
	// end inline asm
	// begin inline asm
	{	
.reg .f64 data;
	ld.global.ca.f64 data, [%rd32772];
	}
	// end inline asm
	// begin inline asm
	bar.sync 0;
	// end inline asm
	// begin inline asm
	{	
.reg .f64 data;
	ld.global.ca.f64 data, [%rd32772];
	}
	// end inline asm
	// begin inline asm
	bar.sync 0;
	// end inline asm
	// begin inline asm
	{	
.reg .f64 data;
	ld.global.ca.f64 data, [%rd32772];
	}
	// end inline asm
	// begin inline asm
	bar.sync 0;
	// end inline asm
	// begin inline asm
	{	
.reg .f64 data;
	ld.global.ca.f64 data, [%rd32772];
	}
	// end inline asm
	// begin inline asm
	bar.sync 0;
	// end inline asm
	// begin inline asm
	{	
.reg .f64 data;
	ld.global.ca.f64 data, [%rd32772];
	}
	// end inline asm
	// begin inline asm
	bar.sync 0;
	// end inline asm
	// begin inline asm
	{	
.reg .f64 data;
	ld.global.ca.f64 data, [%rd32772];
	}
	// end inline asm
	// begin inline asm
	bar.sync 0;
	// end inline asm
	// begin inline asm
	{	
.reg .f64 data;
	ld.global.ca.f64 data, [%rd32772];
	}
	// end inline asm
	// begin inline asm
	bar.sync 0;
	// end inline asm
	// begin inline asm
	{	
.reg .f64 data;
	ld.global.ca.f64 data, [%rd32772];
	}
	// end inline asm
	// begin inline asm
	bar.sync 0;
	// end inline asm
	// begin inline asm
	{	
.reg .f64 data;
	ld.global.ca.f64 data, [%rd32772];
	}
	// end inline asm
	// begin inline asm
	bar.sync 0;
	// end inline asm
	// begin inline asm
	{	
.reg .f64 data;
	ld.global.ca.f64 data, [%rd32772];
	}
	// end inline asm
	// begin inline asm
	bar.sync 0;
	// end inline asm
	// begin inline asm
	{	
.reg .f64 data;
	ld.global.ca.f64 data, [%rd32772];
	}
	// end inline asm
	// begin inline asm
	bar.sync 0;
	// end inline asm
	// begin inline asm
	{	
.reg .f64 data;
	ld.global.ca.f64 data, [%rd32772];
	}
	// end inline asm
	// begin inline asm
	bar.sync 0;
	// end inline asm
	// begin inline asm
	{	
.reg .f64 data;
	ld.global.ca.f64 data, [%rd32772];
	}
	// end inline asm
	// begin inline asm
	bar.sync 0;
	// end inline asm
	// begin inline asm
	{	
.reg .f64 data;
	ld.global.ca.f64 data, [%rd32772];
	}
	// end inline asm
	// begin inline asm
	bar.sync 0;
	// end inline asm
	// begin inline asm
	{	
.reg .f64 data;
	ld.global.ca.f64 data, [%rd32772];
	}
	// end inline asm
	// begin inline asm
	bar.sync 0;
	// end inline asm
	// begin inline asm
	{	
.reg .f64 data;
	ld.global.ca.f64 data, [%rd32772];
	}
	// end inline asm
	// begin inline asm
	bar.sync 0;
	// end inline asm
	// begin inline asm
	{	
.reg .f64 data;
	ld.global.ca.f64 data, [%rd32772];
	}
	// end inline asm
	// begin inline asm
	bar.sync 0;
	// end inline asm
	// begin inline asm
	{	
.reg .f64 data;
	ld.global.ca.f64 data, [%rd32772];
	}
	// end inline asm
	// begin inline asm
	bar.sync 0;
	// end inline asm
	// begin inline asm
	{	
.reg .f64 data;
	ld.global.ca.f64 data, [%rd32772];
	}
	// end inline asm
	// begin inline asm
	bar.sync 0;
	// end inline asm
	// begin inline asm
	{	
.reg .f64 data;
	ld.global.ca.f64 data, [%rd32772];
	}
	// end inline asm
	// begin inline asm
	bar.sync 0;
	// end inline asm
	// begin inline asm
	{	
.reg .f64 data;
	ld.global.ca.f64 data, [%rd32772];
	}
	// end inline asm
	// begin inline asm
	bar.sync 0;
	// end inline asm
	// begin inline asm
	{	
.reg .f64 data;
	ld.global.ca.f64 data, [%rd32772];
	}
	// end inline asm
	// begin inline asm
	bar.sync 0;
	// end inline asm
	// begin inline asm
	{	
.reg .f64 data;
	ld.global.ca.f64 data, [%rd32772];
	}
	// end inline asm
	// begin inline asm
	bar.sync 0;
	// end inline asm
	// begin inline asm
	{	
.reg .f64 data;
	ld.global.ca.f64 data, [%rd32772];
	}
	// end inline asm
	// begin inline asm
	bar.sync 0;
	// end inline asm
	// begin inline asm
	{	
.reg .f64 data;
	ld.global.ca.f64 data, [%rd32772];
	}
	// end inline asm
	// begin inline asm
	bar.sync 0;
	// end inline asm
	// begin inline asm
	{	
.reg .f64 data;
	ld.global.ca.f64 data, [%rd32772];
	}
	// end inline asm
	// begin inline asm
	bar.sync 0;
	// end inline asm
	// begin inline asm
	{	
.reg .f64 data;
	ld.global.ca.f64 data, [%rd32772];
	}
	// end inline asm
	// begin inline asm
	bar.sync 0;
	// end inline asm
	// begin inline asm
	{	
.reg .f64 data;
	ld.global.ca.f64 data, [%rd32772];
	}
	// end inline asm
	// begin inline asm
	bar.sync 0;
	// end inline asm
	// begin inline asm
	{	
.reg .f64 data;
	ld.global.ca.f64 data, [%rd32772];
	}
	// end inline asm
	// begin inline asm
	bar.sync 0;
	// end inline asm
	// begin inline asm
	{	
.reg .f64 data;
	ld.global.ca.f64 data, [%rd32772];
	}
	// end inline asm
	// begin inline asm
	bar.sync 0;
	// end inline asm
	// begin inline asm
	{	
.reg .f64 data;
	ld.global.ca.f64 data, [%rd32772];
	}
	// end inline asm
	// begin inline asm
	bar.sync 0;
	// end inline asm
	// begin inline asm
	{	
.reg .f64 data;
	ld.global.ca.f64 data, [%rd32772];
	}
	// end inline asm
	// begin inline asm
	bar.sync 0;
	// end inline asm
	// begin inline asm
	{	
.reg .f64 data;
	ld.global.ca.f64 data, [%rd32772];
	}
	// end inline asm
	// begin inline asm
	bar.sync 0;
	// end inline asm
	// begin inline asm
	{	
.reg .f64 data;
	ld.global.ca.f64 data, [%rd32772];
	}
	// end inline asm
	// begin inline asm
	bar.sync 0;
	// end inline asm
	// begin inline asm
	{	
.reg .f64 data;
	ld.global.ca.f64 data, [%rd32772];
	}
	// end inline asm
	// begin inline asm
	bar.sync 0;
	// end inline asm
	// begin inline asm
	{	
.reg .f64 data;
	ld.global.ca.f64 data, [%rd32772];
	}
	// end inline asm
	// begin inline asm
	bar.sync 0;
	// end inline asm
	// begin inline asm
	{	
.reg .f64 data;
	ld.global.ca.f64 data, [%rd32772];
	}
	// end inline asm
	// begin inline asm
	bar.sync 0;
	// end inline asm
	// begin inline asm
	{	
.reg .f64 data;
	ld.global.ca.f64 data, [%rd32772];
	}
	// end inline asm
	// begin inline asm
	bar.sync 0;
	// end inline asm
	// begin inline asm
	{	
.reg .f64 data;
	ld.global.ca.f64 data, [%rd32772];
	}
	// end inline asm
	// begin inline asm
	bar.sync 0;
	// end inline asm
	// begin inline asm
	{	
.reg .f64 data;
	ld.global.ca.f64 data, [%rd32772];
	}
	// end inline asm
	// begin inline asm
	bar.sync 0;
	// end inline asm
	// begin inline asm
	{	
.reg .f64 data;
	ld.global.ca.f64 data, [%rd32772];
	}
	// end inline asm
	// begin inline asm
	bar.sync 0;
	// end inline asm
	// begin inline asm
	{	
.reg .f64 data;
	ld.global.ca.f64 data, [%rd32772];
	}
	// end inline asm
	// begin inline asm
	bar.sync 0;
	// end inline asm
	// begin inline asm
	{	
.reg .f64 data;
	ld.global.ca.f64 data, [%rd32772];
	}
	// end inline asm
	// begin inline asm
	bar.sync 0;
	// end inline asm
	// begin inline asm
	{	
.reg .f64 data;
	ld.global.ca.f64 data, [%rd32772];
	}
	// end inline asm
	// begin inline asm
	bar.sync 0;
	// end inline asm
	// begin inline asm
	{	
.reg .f64 data;
	ld.global.ca.f64 data, [%rd32772];
	}
	// end inline asm
	// begin inline asm
	bar.sync 0;
	// end inline asm
	// begin inline asm
	{	
.reg .f64 data;
	ld.global.ca.f64 data, [%rd32772];
	}
	// end inline asm
	// begin inline asm
	bar.sync 0;
	// end inline asm
	// begin inline asm
	{	
.reg .f64 data;
	ld.global.ca.f64 data, [%rd32772];
	}
	// end inline asm
	// begin inline asm
	bar.sync 0;
	// end inline asm
	// begin inline asm
	{	
.reg .f64 data;
	ld.global.ca.f64 data, [%rd32772];
	}
	// end inline asm
	// begin inline asm
	bar.sync 0;
	// end inline asm
	// begin inline asm
	{	
.reg .f64 data;
	ld.global.ca.f64 data, [%rd32772];
	}
	// end inline asm
	// begin inline asm
	bar.sync 0;
	// end inline asm
	// begin inline asm
	{	
.reg .f64 data;
	ld.global.ca.f64 data, [%rd32772];
	}
	// end inline asm
	// begin inline asm
	bar.sync 0;
	// end inline asm
	// begin inline asm
	{	
.reg .f64 data;
	ld.global.ca.f64 data, [%rd32772];
	}
	// end inline asm
	// begin inline asm
	bar.sync 0;
	// end inline asm
	// begin inline asm
	{	
.reg .f64 data;
	ld.global.ca.f64 data, [%rd32772];
	}
	// end inline asm
	// begin inline asm
	bar.sync 0;
	// end inline asm
	// begin inline asm
	{	
.reg .f64 data;
	ld.global.ca.f64 data, [%rd32772];
	}
	// end inline asm
	// begin inline asm
	bar.sync 0;
	// end inline asm
	// begin inline asm
	{	
.reg .f64 data;
	ld.global.ca.f64 data, [%rd32772];
	}
	// end inline asm
	// begin inline asm
	bar.sync 0;
	// end inline asm
	// begin inline asm
	{	
.reg .f64 data;
	ld.global.ca.f64 data, [%rd32772];
	}
	// end inline asm
	// begin inline asm
	bar.sync 0;
	// end inline asm
	// begin inline asm
	{	
.reg .f64 data;
	ld.global.ca.f64 data, [%rd32772];
	}
	// end inline asm
	// begin inline asm
	bar.sync 0;
	// end inline asm
	// begin inline asm
	{	
.reg .f64 data;
	ld.global.ca.f64 data, [%rd32772];
	}
	// end inline asm
	// begin inline asm
	bar.sync 0;
	// end inline asm
	// begin inline asm
	{	
.reg .f64 data;
	ld.global.ca.f64 data, [%rd32772];
	}
	// end inline asm
	// begin inline asm
	bar.sync 0;
	// end inline asm
	// begin inline asm
	{	
.reg .f64 data;
	ld.global.ca.f64 data, [%rd32772];
	}
	// end inline asm
	// begin inline asm
	bar.sync 0;
	// end inline asm
	// begin inline asm
	{	
.reg .f64 data;
	ld.global.ca.f64 data, [%rd32772];
	}
	// end inline asm
	// begin inline asm
	bar.sync 0;
	// end inline asm
	// begin inline asm
	{	
.reg .f64 data;
	ld.global.ca.f64 data, [%rd32772];
	}
	// end inline asm
	// begin inline asm
	bar.sync 0;
	// end inline asm
	// begin inline asm
	{	
.reg .f64 data;
	ld.global.ca.f64 data, [%rd32772];
	}
	// end inline asm
	// begin inline asm
	bar.sync 0;
	// end inline asm
	// begin inline asm
	{	
.reg .f64 data;
	ld.global.ca.f64 data, [%rd32772];
	}
	// end inline asm
	// begin inline asm
	bar.sync 0;
	// end inline asm
	// begin inline asm
	{	
.reg .f64 data;
	ld.global.ca.f64 data, [%rd32772];
	}
	// end inline asm
	// begin inline asm
	bar.sync 0;
	// end inline asm
	// begin inline asm
	{	
.reg .f64 data;
	ld.global.ca.f64 data, [%rd32772];
	}
	// end inline asm
	// begin inline asm
	bar.sync 0;
	// end inline asm
	// begin inline asm
	{	
.reg .f64 data;
	ld.global.ca.f64 data, [%rd32772];
	}
	// end inline asm
	// begin inline asm
	bar.sync 0;
	// end inline asm
	// begin inline asm
	{	
.reg .f64 data;
	ld.global.ca.f64 data, [%rd32772];
	}
	// end inline asm
	// begin inline asm
	bar.sync 0;
	// end inline asm
	// begin inline asm
	{	
.reg .f64 data;
	ld.global.ca.f64 data, [%rd32772];
	}
	// end inline asm
	// begin inline asm
	bar.sync 0;
	// end inline asm
	// begin inline asm
	{	
.reg .f64 data;
	ld.global.ca.f64 data, [%rd32772];
	}
	// end inline asm
	// begin inline asm
	bar.sync 0;
	// end inline asm
	// begin inline asm
	{	
.reg .f64 data;
	ld.global.ca.f64 data, [%rd32772];
	}
	// end inline asm
	// begin inline asm
	bar.sync 0;
	// end inline asm
	// begin inline asm
	{	
.reg .f64 data;
	ld.global.ca.f64 data, [%rd32772];
	}
	// end inline asm
	// begin inline asm
	bar.sync 0;
	// end inline asm
	// begin inline asm
	{	
.reg .f64 data;
	ld.global.ca.f64 data, [%rd32772];
	}
	// end inline asm
	// begin inline asm
	bar.sync 0;
	// end inline asm
	// begin inline asm
	{	
.reg .f64 data;
	ld.global.ca.f64 data, [%rd32772];
	}
	// end inline asm
	// begin inline asm
	bar.sync 0;
	// end inline asm
	// begin inline asm
	{	
.reg .f64 data;
	ld.global.ca.f64 data, [%rd32772];
	}
	// end inline asm
	// begin inline asm
	bar.sync 0;
	// end inline asm
	// begin inline asm
	{	
.reg .f64 data;
	ld.global.ca.f64 data, [%rd32772];
	}
	// end inline asm
	// begin inline asm
	bar.sync 0;
	// end inline asm
	// begin inline asm
	{	
.reg .f64 data;
	ld.global.ca.f64 data, [%rd32772];
	}
	// end inline asm
	// begin inline asm
	bar.sync 0;
	// end inline asm
	// begin inline asm
	{	
.reg .f64 data;
	ld.global.ca.f64 data, [%rd32772];
	}
	// end inline asm
	// begin inline asm
	bar.sync 0;
	// end inline asm
	// begin inline asm
	{	
.reg .f64 data;
	ld.global.ca.f64 data, [%rd32772];
	}
	// end inline asm
	// begin inline asm
	bar.sync 0;
	// end inline asm
	// begin inline asm
	{	
.reg .f64 data;
	ld.global.ca.f64 data, [%rd32772];
	}
	// end inline asm
	// begin inline asm
	bar.sync 0;
	// end inline asm
	// begin inline asm
	{	
.reg .f64 data;
	ld.global.ca.f64 data, [%rd32772];
	}
	// end inline asm
	// begin inline asm
	bar.sync 0;
	// end inline asm
	// begin inline asm
	{	
.reg .f64 data;
	ld.global.ca.f64 data, [%rd32772];
	}
	// end inline asm
	// begin inline asm
	bar.sync 0;
	// end inline asm
	// begin inline asm
	{	
.reg .f64 data;
	ld.global.ca.f64 data, [%rd32772];
	}
	// end inline asm
	// begin inline asm
	bar.sync 0;
	// end inline asm
	// begin inline asm
	{	
.reg .f64 data;
	ld.global.ca.f64 data, [%rd32772];
	}
	// end inline asm
	// begin inline asm
	bar.sync 0;
	// end inline asm
	// begin inline asm
	{	
.reg .f64 data;
	ld.global.ca.f64 data, [%rd32772];
	}
	// end inline asm
	// begin inline asm
	bar.sync 0;
	// end inline asm
	// begin inline asm
	{	
.reg .f64 data;
	ld.global.ca.f64 data, [%rd32772];
	}
	// end inline asm
	// begin inline asm
	bar.sync 0;
	// end inline asm
	// begin inline asm
	{	
.reg .f64 data;
	ld.global.ca.f64 data, [%rd32772];
	}
	// end inline asm
	// begin inline asm
	bar.sync 0;
	// end inline asm
	// begin inline asm
	{	
.reg .f64 data;
	ld.global.ca.f64 data, [%rd32772];
	}
	// end inline asm
	// begin inline asm
	bar.sync 0;
	// end inline asm
	// begin inline asm
	{	
.reg .f64 data;
	ld.global.ca.f64 data, [%rd32772];
	}
	// end inline asm
	// begin inline asm
	bar.sync 0;
	// end inline asm
	// begin inline asm
	{	
.reg .f64 data;
	ld.global.ca.f64 data, [%rd32772];
	}
	// end inline asm
	// begin inline asm
	bar.sync 0;
	// end inline asm
	// begin inline asm
	{	
.reg .f64 data;
	ld.global.ca.f64 data, [%rd32772];
	}
	// end inline asm
	// begin inline asm
	bar.sync 0;
	// end inline asm
	// begin inline asm
	{	
.reg .f64 data;
	ld.global.ca.f64 data, [%rd32772];
	}
	// end inline asm
	// begin inline asm
	bar.sync 0;
	// end inline asm
	// begin inline asm
	{	
.reg .f64 data;
	ld.global.ca.f64 data, [%rd32772];
	}
	// end inline asm
	// begin inline asm
	bar.sync 0;
	// end inline asm
	// begin inline asm
	{	
.reg .f64 data;
	ld.global.ca.f64 data, [%rd32772];
	}
	// end inline asm
	// begin inline asm
	bar.sync 0;
	// end inline asm
	// begin inline asm
	{	
.reg .f64 data;
	ld.global.ca.f64 data, [%rd32772];
	}
	// end inline asm
	// begin inline asm
	bar.sync 0;
	// end inline asm
	// begin inline asm
	{	
.reg .f64 data;
	ld.global.ca.f64 data, [%rd32772];
	}
	// end inline asm
	// begin inline asm
	bar.sync 0;
	// end inline asm
	// begin inline asm
	{	
.reg .f64 data;
	ld.global.ca.f64 data, [%rd32772];
	}
	// end inline asm
	// begin inline asm
	bar.sync 0;
	// end inline asm
	// begin inline asm
	{	
.reg .f64 data;
	ld.global.ca.f64 data, [%rd32772];
	}
	// end inline asm
	// begin inline asm
	bar.sync 0;
	// end inline asm
	// begin inline asm
	{	
.reg .f64 data;
	ld.global.ca.f64 data, [%rd32772];
	}
	// end inline asm
	// begin inline asm
	bar.sync 0;
	// end inline asm
	// begin inline asm
	{	
.reg .f64 data;
	ld.global.ca.f64 data, [%rd32772];
	}
	// end inline asm
	// begin inline asm
	bar.sync 0;
	// end inline asm
	// begin inline asm
	{	
.reg .f64 data;
	ld.global.ca.f64 data, [%rd32772];
	}
	// end inline asm
	// begin inline asm
	bar.sync 0;
	// end inline asm
	// begin inline asm
	{	
.reg .f64 data;
	ld.global.ca.f64 data, [%rd32772];
	}
	// end inline asm
	// begin inline asm
	bar.sync 0;
	// end inline asm
	// begin inline asm
	{	
.reg .f64 data;
	ld.global.ca.f64 data, [%rd32772];
	}
	// end inline asm
	// begin inline asm
	bar.sync 0;
	// end inline asm
	// begin inline asm
	{	
.reg .f64 data;
	ld.global.ca.f64 data, [%rd32772];
	}
	// end inline asm
	// begin inline asm
	bar.sync 0;
	// end inline asm
	// begin inline asm
	{	
.reg .f64 data;
	ld.global.ca.f64 data, [%rd32772];
	}
	// end inline asm
	// begin inline asm
	bar.sync 0;
	// end inline asm
	// begin inline asm
	{	
.reg .f64 data;
	ld.global.ca.f64 data, [%rd32772];
	}
	// end inline asm
	// begin inline asm
	bar.sync 0;
	// end inline asm
	// begin inline asm
	{	
.reg .f64 data;
	ld.global.ca.f64 data, [%rd32772];
	}
	// end inline asm
	// begin inline asm
	bar.sync 0;
	// end inline asm
	// begin inline asm
	{	
.reg .f64 data;
	ld.global.ca.f64 data, [%rd32772];
	}
	// end inline asm
	// begin inline asm
	bar.sync 0;
	// end inline asm
	// begin inline asm
	{	
.reg .f64 data;
	ld.global.ca.f64 data, [%rd32772];
	}
	// end inline asm
	// begin inline asm
	bar.sync 0;
	// end inline asm
	// begin inline asm
	{	
.reg .f64 data;
	ld.global.ca.f64 data, [%rd32772];
	}
	// end inline asm
	// begin inline asm
	bar.sync 0;
	// end inline asm
	// begin inline asm
	{	
.reg .f64 data;
	ld.global.ca.f64 data, [%rd32772];
	}
	// end inline asm
	// begin inline asm
	bar.sync 0;
	// end inline asm
	// begin inline asm
	{	
.reg .f64 data;
	ld.global.ca.f64 data, [%rd32772];
	}
	// end inline asm
	// begin inline asm
	bar.sync 0;
	// end inline asm
	// begin inline asm
	{	
.reg .f64 data;
	ld.global.ca.f64 data, [%rd32772];
	}
	// end inline asm
	// begin inline asm
	bar.sync 0;
	// end inline asm
	// begin inline asm
	{	
.reg .f64 data;
	ld.global.ca.f64 data, [%rd32772];
	}
	// end inline asm
	// begin inline asm
	bar.sync 0;
	// end inline asm
	// begin inline asm
	{	
.reg .f64 data;
	ld.global.ca.f64 data, [%rd32772];
	}
	// end inline asm
	// begin inline asm
	bar.sync 0;
	// end inline asm
	// begin inline asm
	{	
.reg .f64 data;
	ld.global.ca.f64 data, [%rd32772];
	}
	// end inline asm
	// begin inline asm
	bar.sync 0;
	// end inline asm
	// begin inline asm
	{	
.reg .f64 data;
	ld.global.ca.f64 data, [%rd32772];
	}
	// end inline asm
	// begin inline asm
	bar.sync 0;
	// end inline asm
	// begin inline asm
	{	
.reg .f64 data;
	ld.global.ca.f64 data, [%rd32772];
	}
	// end inline asm
	// begin inline asm
	bar.sync 0;
	// end inline asm
	// begin inline asm
	{	
.reg .f64 data;
	ld.global.ca.f64 data, [%rd32772];
	}
	// end inline asm
	// begin inline asm
	bar.sync 0;
	// end inline asm
	// begin inline asm
	{	
.reg .f64 data;
	ld.global.ca.f64 data, [%rd32772];
	}
	// end inline asm
	// begin inline asm
	bar.sync 0;
	// end inline asm
	// begin inline asm
	{	
.reg .f64 data;
	ld.global.ca.f64 data, [%rd32772];
	}
	// end inline asm
	// begin inline asm
	bar.sync 0;
	// end inline asm
	// begin inline asm
	{	
.reg .f64 data;
	ld.global.ca.f64 data, [%rd32772];
	}
	// end inline asm
	// begin inline asm
	bar.sync 0;
	// end inline asm
	// begin inline asm
	{	
.reg .f64 data;
	ld.global.ca.f64 data, [%rd32772];
	}
	// end inline asm
	// begin inline asm
	bar.sync 0;
	// end inline asm
	// begin inline asm
	{	
.reg .f64 data;
	ld.global.ca.f64 data, [%rd32772];
	}
	// end inline asm
	// begin inline asm
	bar.sync 0;
	// end inline asm
	// begin inline asm
	{	
.reg .f64 data;
	ld.global.ca.f64 data, [%rd32772];
	}
	// end inline asm
	// begin inline asm
	bar.sync 0;
	// end inline asm
	// begin inline asm
	{	
.reg .f64 data;
	ld.global.ca.f64 data, [%rd32772];
	}
	// end inline asm
	// begin inline asm
	bar.sync 0;
	// end inline asm
	// begin inline asm
	{	
.reg .f64 data;
	ld.global.ca.f64 data, [%rd32772];
	}
	// end inline asm
	// begin inline asm
	bar.sync 0;
	// end inline asm
	// begin inline asm
	{	
.reg .f64 data;
	ld.global.ca.f64 data, [%rd32772];
	}
	// end inline asm
	// begin inline asm
	bar.sync 0;
	// end inline asm
	// begin inline asm
	{	
.reg .f64 data;
	ld.global.ca.f64 data, [%rd32772];
	}
	// end inline asm
	// begin inline asm
	bar.sync 0;
	// end inline asm
	// begin inline asm
	{	
.reg .f64 data;
	ld.global.ca.f64 data, [%rd32772];
	}
	// end inline asm
	// begin inline asm
	bar.sync 0;
	// end inline asm
	// begin inline asm
	{	
.reg .f64 data;
	ld.global.ca.f64 data, [%rd32772];
	}
	// end inline asm
	// begin inline asm
	bar.sync 0;
	// end inline asm
	// begin inline asm
	{	
.reg .f64 data;
	ld.global.ca.f64 data, [%rd32772];
	}
	// end inline asm
	// begin inline asm
	bar.sync 0;
	// end inline asm
	// begin inline asm
	{	
.reg .f64 data;
	ld.global.ca.f64 data, [%rd32772];
	}
	// end inline asm
	// begin inline asm
	bar.sync 0;
	// end inline asm
	// begin inline asm
	{	
.reg .f64 data;
	ld.global.ca.f64 data, [%rd32772];
	}
	// end inline asm
	// begin inline asm
	bar.sync 0;
	// end inline asm
	// begin inline asm
	{	
.reg .f64 data;
	ld.global.ca.f64 data, [%rd32772];
	}
	// end inline asm
	// begin inline asm
	bar.sync 0;
	// end inline asm
	// begin inline asm
	{	
.reg .f64 data;
	ld.global.ca.f64 data, [%rd32772];
	}
	// end inline asm
	// begin inline asm
	bar.sync 0;
	// end inline asm
	// begin inline asm
	{	
.reg .f64 data;
	ld.global.ca.f64 data, [%rd32772];
	}
	// end inline asm
	// begin inline asm
	bar.sync 0;
	// end inline asm
	// begin inline asm
	{	
.reg .f64 data;
	ld.global.ca.f64 data, [%rd32772];
	}
	// end inline asm
	// begin inline asm
	bar.sync 0;
	// end inline asm
	// begin inline asm
	{	
.reg .f64 data;
	ld.global.ca.f64 data, [%rd32772];
	}
	// end inline asm
	// begin inline asm
	bar.sync 0;
	// end inline asm
	// begin inline asm
	{	
.reg .f64 data;
	ld.global.ca.f64 data, [%rd32772];
	}
	// end inline asm
	// begin inline asm
	bar.sync 0;
	// end inline asm
	// begin inline asm
	{	
.reg .f64 data;
	ld.global.ca.f64 data, [%rd32772];
	}
	// end inline asm
	// begin inline asm
	bar.sync 0;
	// end inline asm
	// begin inline asm
	{	
.reg .f64 data;
	ld.global.ca.f64 data, [%rd32772];
	}
	// end inline asm
	// begin inline asm
	bar.sync 0;
	// end inline asm
	// begin inline asm
	{	
.reg .f64 data;
	ld.global.ca.f64 data, [%rd32772];
	}
	// end inline asm
	// begin inline asm
	bar.sync 0;
	// end inline asm
	// begin inline asm
	{	
.reg .f64 data;
	ld.global.ca.f64 data, [%rd32772];
	}
	// end inline asm
	// begin inline asm
	bar.sync 0;
	// end inline asm
	// begin inline asm
	{	
.reg .f64 data;
	ld.global.ca.f64 data, [%rd32772];
	}
	// end inline asm
	// begin inline asm
	bar.sync 0;
	// end inline asm
	// begin inline asm
	{	
.reg .f64 data;
	ld.global.ca.f64 data, [%rd32772];
	}
	// end inline asm
	// begin inline asm
	bar.sync 0;
	// end inline asm
	// begin inline asm
	{	
.reg .f64 data;
	ld.global.ca.f64 data, [%rd32772];
	}
	// end inline asm
	// begin inline asm
	bar.sync 0;
	// end inline asm
	// begin inline asm
	{	
.reg .f64 data;
	ld.global.ca.f64 data, [%rd32772];
	}
	// end inline asm
	// begin inline asm
	bar.sync 0;
	// end inline asm
	// begin inline asm
	{	
.reg .f64 data;
	ld.global.ca.f64 data, [%rd32772];
	}
	// end inline asm
	// begin inline asm
	bar.sync 0;
	// end inline asm
	// begin inline asm
	{	
.reg .f64 data;
	ld.global.ca.f64 data, [%rd32772];
	}
	// end inline asm
	// begin inline asm
	bar.sync 0;
	// end inline asm
	// begin inline asm
	{	
.reg .f64 data;
	ld.global.ca.f64 data, [%rd32772];
	}
	// end inline asm
	// begin inline asm
	bar.sync 0;
	// end inline asm
	// begin inline asm
	{	
.reg .f64 data;
	ld.global.ca.f64 data, [%rd32772];
	}
	// end inline asm
	// begin inline asm
	bar.sync 0;
	// end inline asm
	// begin inline asm
	{	
.reg .f64 data;
	ld.global.ca.f64 data, [%rd32772];
	}
	// end inline asm
	// begin inline asm
	bar.sync 0;
	// end inline asm
	// begin inline asm
	{	
.reg .f64 data;
	ld.global.ca.f64 data, [%rd32772];
	}
	// end inline asm
	// begin inline asm
	bar.sync 0;
	// end inline asm
	// begin inline asm
	{	
.reg .f64 data;
	ld.global.ca.f64 data, [%rd32772];
	}
	// end inline asm
	// begin inline asm
	bar.sync 0;
	// end inline asm
	// begin inline asm
	{	
.reg .f64 data;
	ld.global.ca.f64 data, [%rd32772];
	}
	// end inline asm
	// begin inline asm
	bar.sync 0;
	// end inline asm
	// begin inline asm
	{	
.reg .f64 data;
	ld.global.ca.f64 data, [%rd32772];
	}
	// end inline asm
	// begin inline asm
	bar.sync 0;
	// end inline asm
	// begin inline asm
	{	
.reg .f64 data;
	ld.global.ca.f64 data, [%rd32772];
	}
	// end inline asm
	// begin inline asm
	bar.sync 0;
	// end inline asm
	// begin inline asm
	{	
.reg .f64 data;
	ld.global.ca.f64 data, [%rd32772];
	}
	// end inline asm
	// begin inline asm
	bar.sync 0;
	// end inline asm
	// begin inline asm
	{	
.reg .f64 data;
	ld.global.ca.f64 data, [%rd32772];
	}
	// end inline asm
	// begin inline asm
	bar.sync 0;
	// end inline asm
	// begin inline asm
	{	
.reg .f64 data;
	ld.global.ca.f64 data, [%rd32772];
	}
	// end inline asm
	// begin inline asm
	bar.sync 0;
	// end inline asm
	// begin inline asm
	{	
.reg .f64 data;
	ld.global.ca.f64 data, [%rd32772];
	}
	// end inline asm
	// begin inline asm
	bar.sync 0;
	// end inline asm
	// begin inline asm
	{	
.reg .f64 data;
	ld.global.ca.f64 data, [%rd32772];
	}
	// end inline asm
	// begin inline asm
	bar.sync 0;
	// end inline asm
	// begin inline asm
	{	
.reg .f64 data;
	ld.global.ca.f64 data, [%rd32772];
	}
	// end inline asm
	// begin inline asm
	bar.sync 0;
	// end inline asm
	// begin inline asm
	{	
.reg .f64 data;
	ld.global.ca.f64 data, [%rd32772];
	}
	// end inline asm
	// begin inline asm
	bar.sync 0;
	// end inline asm
	// begin inline asm
	{	
.reg .f64 data;
	ld.global.ca.f64 data, [%rd32772];
	}
	// end inline asm
	// begin inline asm
	bar.sync 0;
	// end inline asm
	// begin inline asm
	{	
.reg .f64 data;
	ld.global.ca.f64 data, [%rd32772];
	}
	// end inline asm
	// begin inline asm
	bar.sync 0;
	// end inline asm
	// begin inline asm
	{	
.reg .f64 data;
	ld.global.ca.f64 data, [%rd32772];
	}
	// end inline asm
	// begin inline asm
	bar.sync 0;
	// end inline asm
	// begin inline asm
	{	
.reg .f64 data;
	ld.global.ca.f64 data, [%rd32772];
	}
	// end inline asm
	// begin inline asm
	bar.sync 0;
	// end inline asm
	// begin inline asm
	{	
.reg .f64 data;
	ld.global.ca.f64 data, [%rd32772];
	}
	// end inline asm
	// begin inline asm
	bar.sync 0;
	// end inline asm
	// begin inline asm
	{	
.reg .f64 data;
	ld.global.ca.f64 data, [%rd32772];
	}
	// end inline asm
	// begin inline asm
	bar.sync 0;
	// end inline asm
	// begin inline asm
	{	
.reg .f64 data;
	ld.global.ca.f64 data, [%rd32772];
	}
	// end inline asm
	// begin inline asm
	bar.sync 0;
	// end inline asm
	// begin inline asm
	{	
.reg .f64 data;
	ld.global.ca.f64 data, [%rd32772];
	}
	// end inline asm
	// begin inline asm
	bar.sync 0;
	// end inline asm
	// begin inline asm
	{	
.reg .f64 data;
	ld.global.ca.f64 data, [%rd32772];
	}
	// end inline asm
	// begin inline asm
	bar.sync 0;
	// end inline asm
	// begin inline asm
	{	
.reg .f64 data;
	ld.global.ca.f64 data, [%rd32772];
	}
	// end inline asm
	// begin inline asm
	bar.sync 0;
	// end inline asm
	// begin inline asm
	{	
.reg .f64 data;
	ld.global.ca.f64 data, [%rd32772];
	}
	// end inline asm
	// begin inline asm
	bar.sync 0;
	// end inline asm
	// begin inline asm
	{	
.reg .f64 data;
	ld.global.ca.f64 data, [%rd32772];
	}
	// end inline asm
	// begin inline asm
	bar.sync 0;
	// end inline asm
	// begin inline asm
	{	
.reg .f64 data;
	ld.global.ca.f64 data, [%rd32772];
	}
	// end inline asm
	// begin inline asm
	bar.sync 0;
	// end inline asm
	// begin inline asm
	{	
.reg .f64 data;
	ld.global.ca.f64 data, [%rd32772];
	}
	// end inline asm
	// begin inline asm
	bar.sync 0;
	// end inline asm
	// begin inline asm
	{	
.reg .f64 data;
	ld.global.ca.f64 data, [%rd32772];
	}
	// end inline asm
	// begin inline asm
	bar.sync 0;
	// end inline asm
	// begin inline asm
	{	
.reg .f64 data;
	ld.global.ca.f64 data, [%rd32772];
	}
	// end inline asm
	// begin inline asm
	bar.sync 0;
	// end inline asm
	// begin inline asm
	{	
.reg .f64 data;
	ld.global.ca.f64 data, [%rd32772];
	}
	// end inline asm
	// begin inline asm
	bar.sync 0;
	// end inline asm
	// begin inline asm
	{	
.reg .f64 data;
	ld.global.ca.f64 data, [%rd32772];
	}
	// end inline asm
	// begin inline asm
	bar.sync 0;
	// end inline asm
	// begin inline asm
	{	
.reg .f64 data;
	ld.global.ca.f64 data, [%rd32772];
	}
	// end inline asm
	// begin inline asm
	bar.sync 0;
	// end inline asm
	// begin inline asm
	{	
.reg .f64 data;
	ld.global.ca.f64 data, [%rd32772];
	}
	// end inline asm
	// begin inline asm
	bar.sync 0;
	// end inline asm
	// begin inline asm
	{	
.reg .f64 data;
	ld.global.ca.f64 data, [%rd32772];
	}
	// end inline asm
	// begin inline asm
	bar.sync 0;
	// end inline asm
	// begin inline asm
	{	
.reg .f64 data;
	ld.global.ca.f64 data, [%rd32772];
	}
	// end inline asm
	// begin inline asm
	bar.sync 0;
	// end inline asm
	// begin inline asm
	{	
.reg .f64 data;
	ld.global.ca.f64 data, [%rd32772];
	}
	// end inline asm
	// begin inline asm
	bar.sync 0;
	// end inline asm
	// begin inline asm
	{	
.reg .f64 data;
	ld.global.ca.f64 data, [%rd32772];
	}
	// end inline asm
	// begin inline asm
	bar.sync 0;
	// end inline asm
	// begin inline asm
	{	
.reg .f64 data;
	ld.global.ca.f64 data, [%rd32772];
	}
	// end inline asm
	// begin inline asm
	bar.sync 0;
	// end inline asm
	// begin inline asm
	{	
.reg .f64 data;
	ld.global.ca.f64 data, [%rd32772];
	}
	// end inline asm
	// begin inline asm
	bar.sync 0;
	// end inline asm
	// begin inline asm
	{	
.reg .f64 data;
	ld.global.ca.f64 data, [%rd32772];
	}
	// end inline asm
	// begin inline asm
	bar.sync 0;
	// end inline asm
	// begin inline asm
	{	
.reg .f64 data;
	ld.global.ca.f64 data, [%rd32772];
	}
	// end inline asm
	// begin inline asm
	bar.sync 0;
	// end inline asm
	// begin inline asm
	{	
.reg .f64 data;
	ld.global.ca.f64 data, [%rd32772];
	}
	// end inline asm
	// begin inline asm
	bar.sync 0;
	// end inline asm
	// begin inline asm
	{	
.reg .f64 data;
	ld.global.ca.f64 data, [%rd32772];
	}
	// end inline asm
	// begin inline asm
	bar.sync 0;
	// end inline asm
	// begin inline asm
	{	
.reg .f64 data;
	ld.global.ca.f64 data, [%rd32772];
	}
	// end inline asm
	// begin inline asm
	bar.sync 0;
	// end inline asm
	// begin inline asm
	{	
.reg .f64 data;
	ld.global.ca.f64 data, [%rd32772];
	}
	// end inline asm
	// begin inline asm
	bar.sync 0;
	// end inline asm
	// begin inline asm
	{	
.reg .f64 data;
	ld.global.ca.f64 data, [%rd32772];
	}
	// end inline asm
	// begin inline asm
	bar.sync 0;
	// end inline asm
	// begin inline asm
	{	
.reg .f64 data;
	ld.global.ca.f64 data, [%rd32772];
	}
	// end inline asm
	// begin inline asm
	bar.sync 0;
	// end inline asm
	// begin inline asm
	{	
.reg .f64 data;
	ld.global.ca.f64 data, [%rd32772];
	}
	// end inline asm
	// begin inline asm
	bar.sync 0;
	// end inline asm
	// begin inline asm
	{	
.reg .f64 data;
	ld.global.ca.f64 data, [%rd32772];
	}
	// end inline asm
	// begin inline asm
	bar.sync 0;
	// end inline asm
	// begin inline asm
	{	
.reg .f64 data;
	ld.global.ca.f64 data, [%rd32772];
	}
	// end inline asm
	// begin inline asm
	bar.sync 0;
	// end inline asm
	// begin inline asm
	{	
.reg .f64 data;
	ld.global.ca.f64 data, [%rd32772];
	}
	// end inline asm
	// begin inline asm
	bar.sync 0;
	// end inline asm
	// begin inline asm
	{	
.reg .f64 data;
	ld.global.ca.f64 data, [%rd32772];
	}
	// end inline asm
	// begin inline asm
	bar.sync 0;
	// end inline asm
	// begin inline asm
	{	
.reg .f64 data;
	ld.global.ca.f64 data, [%rd32772];
	}
	// end inline asm
	// begin inline asm
	bar.sync 0;
	// end inline asm
	// begin inline asm
	{	
.reg .f64 data;
	ld.global.ca.f64 data, [%rd32772];
	}
	// end inline asm
	// begin inline asm
	bar.sync 0;
	// end inline asm
	// begin inline asm
	{	
.reg .f64 data;
	ld.global.ca.f64 data, [%rd32772];
	}
	// end inline asm
	// begin inline asm
	bar.sync 0;
	// end inline asm
	// begin inline asm
	{	
.reg .f64 data;
	ld.global.ca.f64 data, [%rd32772];
	}
	// end inline asm
	// begin inline asm
	bar.sync 0;
	// end inline asm
	// begin inline asm
	{	
.reg .f64 data;
	ld.global.ca.f64 data, [%rd32772];
	}
	// end inline asm
	// begin inline asm
	bar.sync 0;
	// end inline asm
	// begin inline asm
	{	
.reg .f64 data;
	ld.global.ca.f64 data, [%rd32772];
	}
	// end inline asm
	// begin inline asm
	bar.sync 0;
	// end inline asm
	// begin inline asm
	{	
.reg .f64 data;
	ld.global.ca.f64 data, [%rd32772];
	}
	// end inline asm
	// begin inline asm
	bar.sync 0;
	// end inline asm
	// begin inline asm
	{	
.reg .f64 data;
	ld.global.ca.f64 data, [%rd32772];
	}
	// end inline asm
	// begin inline asm
	bar.sync 0;
	// end inline asm
	// begin inline asm
	{	
.reg .f64 data;
	ld.global.ca.f64 data, [%rd32772];
	}
	// end inline asm
	// begin inline asm
	bar.sync 0;
	// end inline asm
	// begin inline asm
	{	
.reg .f64 data;
	ld.global.ca.f64 data, [%rd32772];
	}
	// end inline asm
	// begin inline asm
	bar.sync 0;
	// end inline asm
	// begin inline asm
	{	
.reg .f64 data;
	ld.global.ca.f64 data, [%rd32772];
	}
	// end inline asm
	// begin inline asm
	bar.sync 0;
	// end inline asm
	// begin inline asm
	{	
.reg .f64 data;
	ld.global.ca.f64 data, [%rd32772];
	}
	// end inline asm
	// begin inline asm
	bar.sync 0;
	// end inline asm
	// begin inline asm
	{	
.reg .f64 data;
	ld.global.ca.f64 data, [%rd32772];
	}
	// end inline asm
	// begin inline asm
	bar.sync 0;
	// end inline asm
	// begin inline asm
	{	
.reg .f64 data;
	ld.global.ca.f64 data, [%rd32772];
	}
	// end inline asm
	// begin inline asm
	bar.sync 0;
	// end inline asm
	// begin inline asm
	{	
.reg .f64 data;
	ld.global.ca.f64 data, [%rd32772];
	}
	// end inline asm
	// begin inline asm
	bar.sync 0;
	// end inline asm
	// begin inline asm
	{	
.reg .f64 data;
	ld.global.ca.f64 data, [%rd32772];
	}
	// end inline asm
	// begin inline asm
	bar.sync 0;
	// end inline asm
	// begin inline asm
	{	
.reg .f64 data;
	ld.global.ca.f64 data, [%rd32772];
	}
	// end inline asm
	// begin inline asm
	bar.sync 0;
	// end inline asm
	// begin inline asm
	{	
.reg .f64 data;
	ld.global.ca.f64 data, [%rd32772];
	}
	// end inline asm
	// begin inline asm
	bar.sync 0;
	// end inline asm
	// begin inline asm
	{	
.reg .f64 data;
	ld.global.ca.f64 data, [%rd32772];
	}
	// end inline asm
	// begin inline asm
	bar.sync 0;
	// end inline asm
	// begin inline asm
	{	
.reg .f64 data;
	ld.global.ca.f64 data, [%rd32772];
	}
	// end inline asm
	// begin inline asm
	bar.sync 0;
	// end inline asm
	// begin inline asm
	{	
.reg .f64 data;
	ld.global.ca.f64 data, [%rd32772];
	}
	// end inline asm
	// begin inline asm
	bar.sync 0;
	// end inline asm
	// begin inline asm
	{	
.reg .f64 data;
	ld.global.ca.f64 data, [%rd32772];
	}
	// end inline asm
	// begin inline asm
	bar.sync 0;
	// end inline asm
	// begin inline asm
	{	
.reg .f64 data;
	ld.global.ca.f64 data, [%rd32772];
	}
	// end inline asm
	// begin inline asm
	bar.sync 0;
	// end inline asm
	// begin inline asm
	{	
.reg .f64 data;
	ld.global.ca.f64 data, [%rd32772];
	}
	// end inline asm
	// begin inline asm
	bar.sync 0;
	// end inline asm
	// begin inline asm
	{	
.reg .f64 data;
	ld.global.ca.f64 data, [%rd32772];
	}
	// end inline asm
	// begin inline asm
	bar.sync 0;
	// end inline asm
	// begin inline asm
	{	
.reg .f64 data;
	ld.global.ca.f64 data, [%rd32772];
	}
	// end inline asm
	// begin inline asm
	bar.sync 0;
	// end inline asm
	// begin inline asm
	{	
.reg .f64 data;
	ld.global.ca.f64 data, [%rd32772];
	}
	// end inline asm
	// begin inline asm
	bar.sync 0;
	// end inline asm
	// begin inline asm
	{	
.reg .f64 data;
	ld.global.ca.f64 data, [%rd32772];
	}
	// end inline asm
	// begin inline asm
	bar.sync 0;
	// end inline asm
	// begin inline asm
	{	
.reg .f64 data;
	ld.global.ca.f64 data, [%rd32772];
	}
	// end inline asm
	// begin inline asm
	bar.sync 0;
	// end inline asm
	// begin inline asm
	{	
.reg .f64 data;
	ld.global.ca.f64 data, [%rd32772];
	}
	// end inline asm
	// begin inline asm
	bar.sync 0;
	// end inline asm
	// begin inline asm
	{	
.reg .f64 data;
	ld.global.ca.f64 data, [%rd32772];
	}
	// end inline asm
	// begin inline asm
	bar.sync 0;
	// end inline asm
	// begin inline asm
	{	
.reg .f64 data;
	ld.global.ca.f64 data, [%rd32772];
	}
	// end inline asm
	// begin inline asm
	bar.sync 0;
	// end inline asm
	// begin inline asm
	{	
.reg .f64 data;
	ld.global.ca.f64 data, [%rd32772];
	}
	// end inline asm
	// begin inline asm
	bar.sync 0;
	// end inline asm
	// begin inline asm
	{	
.reg .f64 data;
	ld.global.ca.f64 data, [%rd32772];
	}
	// end inline asm
	// begin inline asm
	bar.sync 0;
	// end inline asm
	// begin inline asm
	{	
.reg .f64 data;
	ld.global.ca.f64 data, [%rd32772];
	}
	// end inline asm
	// begin inline asm
	bar.sync 0;
	// end inline asm
	// begin inline asm
	{	
.reg .f64 data;
	ld.global.ca.f64 data, [%rd32772];
	}
	// end inline asm
	// begin inline asm
	bar.sync 0;
	// end inline asm
	// begin inline asm
	{	
.reg .f64 data;
	ld.global.ca.f64 data, [%rd32772];
	}
	// end inline asm
	// begin inline asm
	bar.sync 0;
	// end inline asm
	// begin inline asm
	{	
.reg .f64 data;
	ld.global.ca.f64 data, [%rd32772];
	}
	// end inline asm
	// begin inline asm
	bar.sync 0;
	// end inline asm
	// begin inline asm
	{	
.reg .f64 data;
	ld.global.ca.f64 data, [%rd32772];
	}
	// end inline asm
	// begin inline asm
	bar.sync 0;
	// end inline asm
	// begin inline asm
	{	
.reg .f64 data;
	ld.global.ca.f64 data, [%rd32772];
	}
	// end inline asm
	// begin inline asm
	bar.sync 0;
	// end inline asm
	// begin inline asm
	{	
.reg .f64 data;
	ld.global.ca.f64 data, [%rd32772];
	}
	// end inline asm
	// begin inline asm
	bar.sync 0;
	// end inline asm
	// begin inline asm
	{	
.reg .f64 data;
	ld.global.ca.f64 data, [%rd32772];
	}
	// end inline asm
	// begin inline asm
	bar.sync 0;
	// end inline asm
	// begin inline asm
	{	
.reg .f64 data;
	ld.global.ca.f64 data, [%rd32772];
	}
	// end inline asm
	// begin inline asm
	bar.sync 0;
	// end inline asm
	// begin inline asm
	{	
.reg .f64 data;
	ld.global.ca.f64 data, [%rd32772];
	}
	// end inline asm
	// begin inline asm
	bar.sync 0;
	// end inline asm
	// begin inline asm
	{	
.reg .f64 data;
	ld.global.ca.f64 data, [%rd32772];
	}
	// end inline asm
	// begin inline asm
	bar.sync 0;
	// end inline asm
	// begin inline asm
	{	
.reg .f64 data;
	ld.global.ca.f64 data, [%rd32772];
	}
	// end inline asm
	// begin inline asm
	bar.sync 0;
	// end inline asm
	// begin inline asm
	{	
.reg .f64 data;
	ld.global.ca.f64 data, [%rd32772];
	}
	// end inline asm
	// begin inline asm
	bar.sync 0;
	// end inline asm
	// begin inline asm
	{	
.reg .f64 data;
	ld.global.ca.f64 data, [%rd32772];
	}
	// end inline asm
	// begin inline asm
	bar.sync 0;
	// end inline asm
	// begin inline asm
	{	
.reg .f64 data;
	ld.global.ca.f64 data, [%rd32772];
	}
	// end inline asm
	// begin inline asm
	bar.sync 0;
	// end inline asm
	// begin inline asm
	{	
.reg .f64 data;
	ld.global.ca.f64 data, [%rd32772];
	}
	// end inline asm
	// begin inline asm
	bar.sync 0;
	// end inline asm
	// begin inline asm
	{	
.reg .f64 data;
	ld.global.ca.f64 data, [%rd32772];
	}
	// end inline asm
	// begin inline asm
	bar.sync 0;
	// end inline asm
	// begin inline asm
	{	
.reg .f64 data;
	ld.global.ca.f64 data, [%rd32772];
	}
	// end inline asm
	// begin inline asm
	bar.sync 0;
	// end inline asm
	// begin inline asm
	{	
.reg .f64 data;
	ld.global.ca.f64 data, [%rd32772];
	}
	// end inline asm
	// begin inline asm
	bar.sync 0;
	// end inline asm
	// begin inline asm
	{	
.reg .f64 data;
	ld.global.ca.f64 data, [%rd32772];
	}
	// end inline asm
	// begin inline asm
	bar.sync 0;
	// end inline asm
	// begin inline asm
	{	
.reg .f64 data;
	ld.global.ca.f64 data, [%rd32772];
	}
	// end inline asm
	// begin inline asm
	bar.sync 0;
	// end inline asm
	// begin inline asm
	{	
.reg .f64 data;
	ld.global.ca.f64 data, [%rd32772];
	}
	// end inline asm
	// begin inline asm
	bar.sync 0;
	// end inline asm
	// begin inline asm
	{	
.reg .f64 data;
	ld.global.ca.f64 data, [%rd32772];
	}
	// end inline asm
	// begin inline asm
	bar.sync 0;
	// end inline asm
	// begin inline asm
	{	
.reg .f64 data;
	ld.global.ca.f64 data, [%rd32772];
	}
	// end inline asm
	// begin inline asm
	bar.sync 0;
	// end inline asm
	// begin inline asm
	{	
.reg .f64 data;
	ld.global.ca.f64 data, [%rd32772];
	}
	// end inline asm
	// begin inline asm
	bar.sync 0;
	// end inline asm
	// begin inline asm
	{	
.reg .f64 data;
	ld.global.ca.f64 data, [%rd32772];
	}
	// end inline asm
	// begin inline asm
	bar.sync 0;
	// end inline asm
	// begin inline asm
	{	
.reg .f64 data;
	ld.global.ca.f64 data, [%rd32772];
	}
	// end inline asm
	// begin inline asm
	bar.sync 0;
	// end inline asm
	// begin inline asm
	{	
.reg .f64 data;
	ld.global.ca.f64 data, [%rd32772];
	}
	// end inline asm
	// begin inline asm
	bar.sync 0;
	// end inline asm
	// begin inline asm
	{	
.reg .f64 data;
	ld.global.ca.f64 data, [%rd32772];
	}
	// end inline asm
	// begin inline asm
	bar.sync 0;
	// end inline asm
	// begin inline asm
	{	
.reg .f64 data;
	ld.global.ca.f64 data, [%rd32772];
	}
	// end inline asm
	// begin inline asm
	bar.sync 0;
	// end inline asm
	// begin inline asm
	{	
.reg .f64 data;
	ld.global.ca.f64 data, [%rd32772];
	}
	// end inline asm
	// begin inline asm
	bar.sync 0;
	// end inline asm
	// begin inline asm
	{	
.reg .f64 data;
	ld.global.ca.f64 data, [%rd32772];
	}
	// end inline asm
	// begin inline asm
	bar.sync 0;
	// end inline asm
	// begin inline asm
	{	
.reg .f64 data;
	ld.global.ca.f64 data, [%rd32772];
	}
	// end inline asm
	// begin inline asm
	bar.sync 0;
	// end inline asm
	// begin inline asm
	{	
.reg .f64 data;
	ld.global.ca.f64 data, [%rd32772];
	}
	// end inline asm
	// begin inline asm
	bar.sync 0;
	// end inline asm
	// begin inline asm
	{	
.reg .f64 data;
	ld.global.ca.f64 data, [%rd32772];
	}
	// end inline asm
	// begin inline asm
	bar.sync 0;
	// end inline asm
	// begin inline asm
	{	
.reg .f64 data;
	ld.global.ca.f64 data, [%rd32772];
	}
	// end inline asm
	// begin inline asm
	bar.sync 0;
	// end inline asm
	// begin inline asm
	{	
.reg .f64 data;
	ld.global.ca.f64 data, [%rd32772];
	}
	// end inline asm
	// begin inline asm
	bar.sync 0;
	// end inline asm
	// begin inline asm
	{	
.reg .f64 data;
	ld.global.ca.f64 data, [%rd32772];
	}
	// end inline asm
	// begin inline asm
	bar.sync 0;
	// end inline asm
	// begin inline asm
	{	
.reg .f64 data;
	ld.global.ca.f64 data, [%rd32772];
	}
	// end inline asm
	// begin inline asm
	bar.sync 0;
	// end inline asm
	// begin inline asm
	{	
.reg .f64 data;
	ld.global.ca.f64 data, [%rd32772];
	}
	// end inline asm
	// begin inline asm
	bar.sync 0;
	// end inline asm
	// begin inline asm
	{	
.reg .f64 data;
	ld.global.ca.f64 data, [%rd32772];
	}
	// end inline asm
	// begin inline asm
	bar.sync 0;
	// end inline asm
	// begin inline asm
	{	
.reg .f64 data;
	ld.global.ca.f64 data, [%rd32772];
	}
	// end inline asm
	// begin inline asm
	bar.sync 0;
	// end inline asm
	// begin inline asm
	{	
.reg .f64 data;
	ld.global.ca.f64 data, [%rd32772];
	}
	// end inline asm
	// begin inline asm
	bar.sync 0;
	// end inline asm
	// begin inline asm
	{	
.reg .f64 data;
	ld.global.ca.f64 data, [%rd32772];
	}
	// end inline asm
	// begin inline asm
	bar.sync 0;
	// end inline asm
	// begin inline asm
	{	
.reg .f64 data;
	ld.global.ca.f64 data, [%rd32772];
	}
	// end inline asm
	// begin inline asm
	bar.sync 0;
	// end inline asm
	// begin inline asm
	{	
.reg .f64 data;
	ld.global.ca.f64 data, [%rd32772];
	}
	// end inline asm
	// begin inline asm
	bar.sync 0;
	// end inline asm
	// begin inline asm
	{	
.reg .f64 data;
	ld.global.ca.f64 data, [%rd32772];
	}
	// end inline asm
	// begin inline asm
	bar.sync 0;
	// end inline asm
	// begin inline asm
	{	
.reg .f64 data;
	ld.global.ca.f64 data, [%rd32772];
	}
	// end inline asm
	// begin inline asm
	bar.sync 0;
	// end inline asm
	// begin inline asm
	{	
.reg .f64 data;
	ld.global.ca.f64 data, [%rd32772];
	}
	// end inline asm
	// begin inline asm
	bar.sync 0;
	// end inline asm
	// begin inline asm
	{	
.reg .f64 data;
	ld.global.ca.f64 data, [%rd32772];
	}
	// end inline asm
	// begin inline asm
	bar.sync 0;
	// end inline asm
	// begin inline asm
	{	
.reg .f64 data;
	ld.global.ca.f64 data, [%rd32772];
	}
	// end inline asm
	// begin inline asm
	bar.sync 0;
	// end inline asm
	// begin inline asm
	{	
.reg .f64 data;
	ld.global.ca.f64 data, [%rd32772];
	}
	// end inline asm
	// begin inline asm
	bar.sync 0;
	// end inline asm
	// begin inline asm
	{	
.reg .f64 data;
	ld.global.ca.f64 data, [%rd32772];
	}
	// end inline asm
	// begin inline asm
	bar.sync 0;
	// end inline asm
	// begin inline asm
	{	
.reg .f64 data;
	ld.global.ca.f64 data, [%rd32772];
	}
	// end inline asm
	// begin inline asm
	bar.sync 0;
	// end inline asm
	// begin inline asm
	{	
.reg .f64 data;
	ld.global.ca.f64 data, [%rd32772];
	}
	// end inline asm
	// begin inline asm
	bar.sync 0;
	// end inline asm
	// begin inline asm
	{	
.reg .f64 data;
	ld.global.ca.f64 data, [%rd32772];
	}
	// end inline asm
	// begin inline asm
	bar.sync 0;
	// end inline asm
	// begin inline asm
	{	
.reg .f64 data;
	ld.global.ca.f64 data, [%rd32772];
	}
	// end inline asm
	// begin inline asm
	bar.sync 0;
	// end inline asm
	// begin inline asm
	{	
.reg .f64 data;
	ld.global.ca.f64 data, [%rd32772];
	}
	// end inline asm
	// begin inline asm
	bar.sync 0;
	// end inline asm
	// begin inline asm
	{	
.reg .f64 data;
	ld.global.ca.f64 data, [%rd32772];
	}
	// end inline asm
	// begin inline asm
	bar.sync 0;
	// end inline asm
	// begin inline asm
	{	
.reg .f64 data;
	ld.global.ca.f64 data, [%rd32772];
	}
	// end inline asm
	// begin inline asm
	bar.sync 0;
	// end inline asm
	// begin inline asm
	{	
.reg .f64 data;
	ld.global.ca.f64 data, [%rd32772];
	}
	// end inline asm
	// begin inline asm
	bar.sync 0;
	// end inline asm
	// begin inline asm
	{	
.reg .f64 data;
	ld.global.ca.f64 data, [%rd32772];
	}
	// end inline asm
	// begin inline asm
	bar.sync 0;
	// end inline asm
	// begin inline asm
	{	
.reg .f64 data;
	ld.global.ca.f64 data, [%rd32772];
	}
	// end inline asm
	// begin inline asm
	bar.sync 0;
	// end inline asm
	// begin inline asm
	{	
.reg .f64 data;
	ld.global.ca.f64 data, [%rd32772];
	}
	// end inline asm
	// begin inline asm
	bar.sync 0;
	// end inline asm
	// begin inline asm
	{	
.reg .f64 data;
	ld.global.ca.f64 data, [%rd32772];
	}
	// end inline asm
	// begin inline asm
	bar.sync 0;
	// end inline asm
	// begin inline asm
	{	
.reg .f64 data;
	ld.global.ca.f64 data, [%rd32772];
	}
	// end inline asm
	// begin inline asm
	bar.sync 0;
	// end inline asm
	// begin inline asm
	{	
.reg .f64 data;
	ld.global.ca.f64 data, [%rd32772];
	}
	// end inline asm
	// begin inline asm
	bar.sync 0;
	// end inline asm
	// begin inline asm
	{	
.reg .f64 data;
	ld.global.ca.f64 data, [%rd32772];
	}
	// end inline asm
	// begin inline asm
	bar.sync 0;
	// end inline asm
	// begin inline asm
	{	
.reg .f64 data;
	ld.global.ca.f64 data, [%rd32772];
	}
	// end inline asm
	// begin inline asm
	bar.sync 0;
	// end inline asm
	// begin inline asm
	{	
.reg .f64 data;
	ld.global.ca.f64 data, [%rd32772];
	}
	// end inline asm
	// begin inline asm
	bar.sync 0;
	// end inline asm
	// begin inline asm
	{	
.reg .f64 data;
	ld.global.ca.f64 data, [%rd32772];
	}
	// end inline asm
	// begin inline asm
	bar.sync 0;
	// end inline asm
	// begin inline asm
	{	
.reg .f64 data;
	ld.global.ca.f64 data, [%rd32772];
	}
	// end inline asm
	// begin inline asm
	bar.sync 0;
	// end inline asm
	// begin inline asm
	{	
.reg .f64 data;
	ld.global.ca.f64 data, [%rd32772];
	}
	// end inline asm
	// begin inline asm
	bar.sync 0;
	// end inline asm
	// begin inline asm
	{	
.reg .f64 data;
	ld.global.ca.f64 data, [%rd32772];
	}
	// end inline asm
	// begin inline asm
	bar.sync 0;
	// end inline asm
	// begin inline asm
	{	
.reg .f64 data;
	ld.global.ca.f64 data, [%rd32772];
	}
	// end inline asm
	// begin inline asm
	bar.sync 0;
	// end inline asm
	// begin inline asm
	{	
.reg .f64 data;
	ld.global.ca.f64 data, [%rd32772];
	}
	// end inline asm
	// begin inline asm
	bar.sync 0;
	// end inline asm
	// begin inline asm
	{	
.reg .f64 data;
	ld.global.ca.f64 data, [%rd32772];
	}
	// end inline asm
	// begin inline asm
	bar.sync 0;
	// end inline asm
	// begin inline asm
	{	
.reg .f64 data;
	ld.global.ca.f64 data, [%rd32772];
	}
	// end inline asm
	// begin inline asm
	bar.sync 0;
	// end inline asm
	// begin inline asm
	{	
.reg .f64 data;
	ld.global.ca.f64 data, [%rd32772];
	}
	// end inline asm
	// begin inline asm
	bar.sync 0;
	// end inline asm
	// begin inline asm
	{	
.reg .f64 data;
	ld.global.ca.f64 data, [%rd32772];
	}
	// end inline asm
	// begin inline asm
	bar.sync 0;
	// end inline asm
	// begin inline asm
	{	
.reg .f64 data;
	ld.global.ca.f64 data, [%rd32772];
	}
	// end inline asm
	// begin inline asm
	bar.sync 0;
	// end inline asm
	// begin inline asm
	{	
.reg .f64 data;
	ld.global.ca.f64 data, [%rd32772];
	}
	// end inline asm
	// begin inline asm
	bar.sync 0;
	// end inline asm
	// begin inline asm
	{	
.reg .f64 data;
	ld.global.ca.f64 data, [%rd32772];
	}
	// end inline asm
	// begin inline asm
	bar.sync 0;
	// end inline asm
	// begin inline asm
	{	
.reg .f64 data;
	ld.global.ca.f64 data, [%rd32772];
	}
	// end inline asm
	// begin inline asm
	bar.sync 0;
	// end inline asm
	// begin inline asm
	{	
.reg .f64 data;
	ld.global.ca.f64 data, [%rd32772];
	}
	// end inline asm
	// begin inline asm
	bar.sync 0;
	// end inline asm
	// begin inline asm
	{	
.reg .f64 data;
	ld.global.ca.f64 data, [%rd32772];
	}
	// end inline asm
	// begin inline asm
	bar.sync 0;
	// end inline asm
	// begin inline asm
	{	
.reg .f64 data;
	ld.global.ca.f64 data, [%rd32772];
	}
	// end inline asm
	// begin inline asm
	bar.sync 0;
	// end inline asm
	// begin inline asm
	{	
.reg .f64 data;
	ld.global.ca.f64 data, [%rd32772];
	}
	// end inline asm
	// begin inline asm
	bar.sync 0;
	// end inline asm
	// begin inline asm
	{	
.reg .f64 data;
	ld.global.ca.f64 data, [%rd32772];
	}
	// end inline asm
	// begin inline asm
	bar.sync 0;
	// end inline asm
	// begin inline asm
	{	
.reg .f64 data;
	ld.global.ca.f64 data, [%rd32772];
	}
	// end inline asm
	// begin inline asm
	bar.sync 0;
	// end inline asm
	// begin inline asm
	{	
.reg .f64 data;
	ld.global.ca.f64 data, [%rd32772];
	}
	// end inline asm
	// begin inline asm
	bar.sync 0;
	// end inline asm
	// begin inline asm
	{	
.reg .f64 data;
	ld.global.ca.f64 data, [%rd32772];
	}
	// end inline asm
	// begin inline asm
	bar.sync 0;
	// end inline asm
	// begin inline asm
	{	
.reg .f64 data;
	ld.global.ca.f64 data, [%rd32772];
	}
	// end inline asm
	// begin inline asm
	bar.sync 0;
	// end inline asm
	// begin inline asm
	{	
.reg .f64 data;
	ld.global.ca.f64 data, [%rd32772];
	}
	// end inline asm
	// begin inline asm
	bar.sync 0;
	// end inline asm
	// begin inline asm
	{	
.reg .f64 data;
	ld.global.ca.f64 data, [%rd32772];
	}
	// end inline asm
	// begin inline asm
	bar.sync 0;
	// end inline asm
	// begin inline asm
	{	
.reg .f64 data;
	ld.global.ca.f64 data, [%rd32772];
	}
	// end inline asm
	// begin inline asm
	bar.sync 0;
	// end inline asm
	// begin inline asm
	{	
.reg .f64 data;
	ld.global.ca.f64 data, [%rd32772];
	}
	// end inline asm
	// begin inline asm
	bar.sync 0;
	// end inline asm
	// begin inline asm
	{	
.reg .f64 data;
	ld.global.ca.f64 data, [%rd32772];
	}
	// end inline asm
	// begin inline asm
	bar.sync 0;
	// end inline asm
	// begin inline asm
	{	
.reg .f64 data;
	ld.global.ca.f64 data, [%rd32772];
	}
	// end inline asm
	// begin inline asm
	bar.sync 0;
	// end inline asm
	// begin inline asm
	{	
.reg .f64 data;
	ld.global.ca.f64 data, [%rd32772];
	}
	// end inline asm
	// begin inline asm
	bar.sync 0;
	// end inline asm
	// begin inline asm
	{	
.reg .f64 data;
	ld.global.ca.f64 data, [%rd32772];
	}
	// end inline asm
	// begin inline asm
	bar.sync 0;
	// end inline asm
	// begin inline asm
	{	
.reg .f64 data;
	ld.global.ca.f64 data, [%rd32772];
	}
	// end inline asm
	// begin inline asm
	bar.sync 0;
	// end inline asm
	// begin inline asm
	{	
.reg .f64 data;
	ld.global.ca.f64 data, [%rd32772];
	}
	// end inline asm
	// begin inline asm
	bar.sync 0;
	// end inline asm
	// begin inline asm
	{	
.reg .f64 data;
	ld.global.ca.f64 data, [%rd32772];
	}
	// end inline asm
	// begin inline asm
	bar.sync 0;
	// end inline asm
	// begin inline asm
	{	
.reg .f64 data;
	ld.global.ca.f64 data, [%rd32772];
	}
	// end inline asm
	// begin inline asm
	bar.sync 0;
	// end inline asm
	// begin inline asm
	{	
.reg .f64 data;
	ld.global.ca.f64 data, [%rd32772];
	}
	// end inline asm
	// begin inline asm
	bar.sync 0;
	// end inline asm
	// begin inline asm
	{	
.reg .f64 data;
	ld.global.ca.f64 data, [%rd32772];
	}
	// end inline asm
	// begin inline asm
	bar.sync 0;
	// end inline asm
	// begin inline asm
	{	
.reg .f64 data;
	ld.global.ca.f64 data, [%rd32772];
	}
	// end inline asm
	// begin inline asm
	bar.sync 0;
	// end inline asm
	// begin inline asm
	{	
.reg .f64 data;
	ld.global.ca.f64 data, [%rd32772];
	}
	// end inline asm
	// begin inline asm
	bar.sync 0;
	// end inline asm
	// begin inline asm
	{	
.reg .f64 data;
	ld.global.ca.f64 data, [%rd32772];
	}
	// end inline asm
	// begin inline asm
	bar.sync 0;
	// end inline asm
	// begin inline asm
	{	
.reg .f64 data;
	ld.global.ca.f64 data, [%rd32772];
	}
	// end inline asm
	// begin inline asm
	bar.sync 0;
	// end inline asm
	// begin inline asm
	{	
.reg .f64 data;
	ld.global.ca.f64 data, [%rd32772];
	}
	// end inline asm
	// begin inline asm
	bar.sync 0;
	// end inline asm
	// begin inline asm
	{	
.reg .f64 data;
	ld.global.ca.f64 data, [%rd32772];
	}
	// end inline asm
	// begin inline asm
	bar.sync 0;
	// end inline asm
	// begin inline asm
	{	
.reg .f64 data;
	ld.global.ca.f64 data, [%rd32772];
	}
	// end inline asm
	// begin inline asm
	bar.sync 0;
	// end inline asm
	// begin inline asm
	{	
.reg .f64 data;
	ld.global.ca.f64 data, [%rd32772];
	}
	// end inline asm
	// begin inline asm
	bar.sync 0;
	// end inline asm
	// begin inline asm
	{	
.reg .f64 data;
	ld.global.ca.f64 data, [%rd32772];
	}
	// end inline asm
	// begin inline asm
	bar.sync 0;
	// end inline asm
	// begin inline asm
	{	
.reg .f64 data;
	ld.global.ca.f64 data, [%rd32772];
	}
	// end inline asm
	// begin inline asm
	bar.sync 0;
	// end inline asm
	// begin inline asm
	{	
.reg .f64 data;
	ld.global.ca.f64 data, [%rd32772];
	}
	// end inline asm
	// begin inline asm
	bar.sync 0;
	// end inline asm
	// begin inline asm
	{	
.reg .f64 data;
	ld.global.ca.f64 data, [%rd32772];
	}
	// end inline asm
	// begin inline asm
	bar.sync 0;
	// end inline asm
	// begin inline asm
	{	
.reg .f64 data;
	ld.global.ca.f64 data, [%rd32772];
	}
	// end inline asm
	// begin inline asm
	bar.sync 0;
	// end inline asm
	// begin inline asm
	{	
.reg .f64 data;
	ld.global.ca.f64 data, [%rd32772];
	}
	// end inline asm
	// begin inline asm
	bar.sync 0;
	// end inline asm
	// begin inline asm
	{	
.reg .f64 data;
	ld.global.ca.f64 data, [%rd32772];
	}
	// end inline asm
	// begin inline asm
	bar.sync 0;
	// end inline asm
	// begin inline asm
	{	
.reg .f64 data;
	ld.global.ca.f64 data, [%rd32772];
	}
	// end inline asm
	// begin inline asm
	bar.sync 0;
	// end inline asm
	// begin inline asm
	{	
.reg .f64 data;
	ld.global.ca.f64 data, [%rd32772];
	}
	// end inline asm
	// begin inline asm
	bar.sync 0;
	// end inline asm
	// begin inline asm
	{	
.reg .f64 data;
	ld.global.ca.f64 data, [%rd32772];
	}
	// end inline asm
	// begin inline asm
	bar.sync 0;
	// end inline asm
	// begin inline asm
	{	
.reg .f64 data;
	ld.global.ca.f64 data, [%rd32772];
	}
	// end inline asm
	// begin inline asm
	bar.sync 0;
	// end inline asm
	// begin inline asm
	{	
.reg .f64 data;
	ld.global.ca.f64 data, [%rd32772];
	}
	// end inline asm
	// begin inline asm
	bar.sync 0;
	// end inline asm
	// begin inline asm
	{	
.reg .f64 data;
	ld.global.ca.f64 data, [%rd32772];
	}
	// end inline asm
	// begin inline asm
	bar.sync 0;
	// end inline asm
	// begin inline asm
	{	
.reg .f64 data;
	ld.global.ca.f64 data, [%rd32772];
	}
	// end inline asm
	// begin inline asm
	bar.sync 0;
	// end inline asm
	// begin inline asm
	{	
.reg .f64 data;
	ld.global.ca.f64 data, [%rd32772];
	}
	// end inline asm
	// begin inline asm
	bar.sync 0;
	// end inline asm
	// begin inline asm
	{	
.reg .f64 data;
	ld.global.ca.f64 data, [%rd32772];
	}
	// end inline asm
	// begin inline asm
	bar.sync 0;
	// end inline asm
	// begin inline asm
	{	
.reg .f64 data;
	ld.global.ca.f64 data, [%rd32772];
	}
	// end inline asm
	// begin inline asm
	bar.sync 0;
	// end inline asm
	// begin inline asm
	{	
.reg .f64 data;
	ld.global.ca.f64 data, [%rd32772];
	}
	// end inline asm
	// begin inline asm
	bar.sync 0;
	// end inline asm
	// begin inline asm
	{	
.reg .f64 data;
	ld.global.ca.f64 data, [%rd32772];
	}
	// end inline asm
	// begin inline asm
	bar.sync 0;
	// end inline asm
	// begin inline asm
	{	
.reg .f64 data;
	ld.global.ca.f64 data, [%rd32772];
	}
	// end inline asm
	// begin inline asm
	bar.sync 0;
	// end inline asm
	// begin inline asm
	{	
.reg .f64 data;
	ld.global.ca.f64 data, [%rd32772];
	}
	// end inline asm
	// begin inline asm
	bar.sync 0;
	// end inline asm
	// begin inline asm
	{	
.reg .f64 data;
	ld.global.ca.f64 data, [%rd32772];
	}
	// end inline asm
	// begin inline asm
	bar.sync 0;
	// end inline asm
	// begin inline asm
	{	
.reg .f64 data;
	ld.global.ca.f64 data, [%rd32772];
	}
	// end inline asm
	// begin inline asm
	bar.sync 0;
	// end inline asm
	// begin inline asm
	{	
.reg .f64 data;
	ld.global.ca.f64 data, [%rd32772];
	}
	// end inline asm
	// begin inline asm
	bar.sync 0;
	// end inline asm
	// begin inline asm
	{	
.reg .f64 data;
	ld.global.ca.f64 data, [%rd32772];
	}
	// end inline asm
	// begin inline asm
	bar.sync 0;
	// end inline asm
	// begin inline asm
	{	
.reg .f64 data;
	ld.global.ca.f64 data, [%rd32772];
	}
	// end inline asm
	// begin inline asm
	bar.sync 0;
	// end inline asm
	// begin inline asm
	{	
.reg .f64 data;
	ld.global.ca.f64 data, [%rd32772];
	}
	// end inline asm
	// begin inline asm
	bar.sync 0;
	// end inline asm
	// begin inline asm
	{	
.reg .f64 data;
	ld.global.ca.f64 data, [%rd32772];
	}
	// end inline asm
	// begin inline asm
	bar.sync 0;
	// end inline asm
	// begin inline asm
	{	
.reg .f64 data;
	ld.global.ca.f64 data, [%rd32772];
	}
	// end inline asm
	// begin inline asm
	bar.sync 0;
	// end inline asm
	// begin inline asm
	{	
.reg .f64 data;
	ld.global.ca.f64 data, [%rd32772];
	}
	// end inline asm
	// begin inline asm
	bar.sync 0;
	// end inline asm
	// begin inline asm
	{	
.reg .f64 data;
	ld.global.ca.f64 data, [%rd32772];
	}
	// end inline asm
	// begin inline asm
	bar.sync 0;
	// end inline asm
	// begin inline asm
	{	
.reg .f64 data;
	ld.global.ca.f64 data, [%rd32772];
	}
	// end inline asm
	// begin inline asm
	bar.sync 0;
	// end inline asm
	// begin inline asm
	{	
.reg .f64 data;
	ld.global.ca.f64 data, [%rd32772];
	}
	// end inline asm
	// begin inline asm
	bar.sync 0;
	// end inline asm
	// begin inline asm
	{	
.reg .f64 data;
	ld.global.ca.f64 data, [%rd32772];
	}
	// end inline asm
	// begin inline asm
	bar.sync 0;
	// end inline asm
	// begin inline asm
	{	
.reg .f64 data;
	ld.global.ca.f64 data, [%rd32772];
	}
	// end inline asm
	// begin inline asm
	bar.sync 0;
	// end inline asm
	// begin inline asm
	{	
.reg .f64 data;
	ld.global.ca.f64 data, [%rd32772];
	}
	// end inline asm
	// begin inline asm
	bar.sync 0;
	// end inline asm
	// begin inline asm
	{	
.reg .f64 data;
	ld.global.ca.f64 data, [%rd32772];
	}
	// end inline asm
	// begin inline asm
	bar.sync 0;
	// end inline asm
	// begin inline asm
	{	
.reg .f64 data;
	ld.global.ca.f64 data, [%rd32772];
	}
	// end inline asm
	// begin inline asm
	bar.sync 0;
	// end inline asm
	// begin inline asm
	{	
.reg .f64 data;
	ld.global.ca.f64 data, [%rd32772];
	}
	// end inline asm
	// begin inline asm
	bar.sync 0;
	// end inline asm
	// begin inline asm
	{	
.reg .f64 data;
	ld.global.ca.f64 data, [%rd32772];
	}
	// end inline asm
	// begin inline asm
	bar.sync 0;
	// end inline asm
	// begin inline asm
	{	
.reg .f64 data;
	ld.global.ca.f64 data, [%rd32772];
	}
	// end inline asm
	// begin inline asm
	bar.sync 0;
	// end inline asm
	// begin inline asm
	{	
.reg .f64 data;
	ld.global.ca.f64 data, [%rd32772];
	}
	// end inline asm
	// begin inline asm
	bar.sync 0;
	// end inline asm
	// begin inline asm
	{	
.reg .f64 data;
	ld.global.ca.f64 data, [%rd32772];
	}
	// end inline asm
	// begin inline asm
	bar.sync 0;
	// end inline asm
	// begin inline asm
	{	
.reg .f64 data;
	ld.global.ca.f64 data, [%rd32772];
	}
	// end inline asm
	// begin inline asm
	bar.sync 0;
	// end inline asm
	// begin inline asm
	{	
.reg .f64 data;
	ld.global.ca.f64 data, [%rd32772];
	}
	// end inline asm
	// begin inline asm
	bar.sync 0;
	// end inline asm
	// begin inline asm
	{	
.reg .f64 data;
	ld.global.ca.f64 data, [%rd32772];
	}
	// end inline asm
	// begin inline asm
	bar.sync 0;
	// end inline asm
	// begin inline asm
	{	
.reg .f64 data;
	ld.global.ca.f64 data, [%rd32772];
	}
	// end inline asm
	// begin inline asm
	bar.sync 0;
	// end inline asm
	// begin inline asm
	mov.u32 %r3, %clock;
	// end inline asm
	mul.wide.u32 	%rd32776, %r1, 4;
	add.s64 	%rd32777, %rd32773, %rd32776;
	st.global.u32 	[%rd32777], %r2;
	add.s64 	%rd32778, %rd32774, %rd32776;
	st.global.u32 	[%rd32778], %r3;
$L__BB0_2:
	ret;

}


// ===== COMPILED SASS (sm_100) =====

	.target	sm_100

	.elftype	@"ET_EXEC"


//--------------------- .note.nv.tkinfo           --------------------------
	.section	.note.nv.tkinfo,"",@"SHT_NOTE"
	.sectionflags	@"SHF_NOTE_NV_TKINFO"
	.tkinfo
        /*0018*/ 	.word	0x00000002
        /*0030*/ 	.string	""
        /*0030*/ 	.string	"ptxas"
        /*0030*/ 	.string	"Cuda compilation tools, release 13.0, V13.0.88"
        /*0030*/ 	.string	"Build cuda_13.0.r13.0/compiler.36424714_0"
        /*0030*/ 	.string	"-arch sm_100 -m 64 "



//--------------------- .note.nv.cuinfo           --------------------------
	.section	.note.nv.cuinfo,"",@"SHT_NOTE"
	.sectionflags	@"SHF_NOTE_NV_CUINFO"
        /*0018*/ 	.short	0x0002
        /*001a*/ 	.short	0x0064
        /*001c*/ 	.short	0x0082
	.zero		2


//--------------------- .nv.info                  --------------------------
	.section	.nv.info,"",@"SHT_CUDA_INFO"
	.align	4


	//----- nvinfo : EIATTR_REGCOUNT
	.align		4
        /*0000*/ 	.byte	0x04, 0x2f
        /*0002*/ 	.short	(.L_1 - .L_0)
	.align		4
.L_0:
        /*0004*/ 	.word	index@(_Z6l1_latPjS_Pd)
        /*0008*/ 	.word	0x0000000e


	//----- nvinfo : EIATTR_FRAME_SIZE
	.align		4
.L_1:
        /*000c*/ 	.byte	0x04, 0x11
        /*000e*/ 	.short	(.L_3 - .L_2)
	.align		4
.L_2:
        /*0010*/ 	.word	index@(_Z6l1_latPjS_Pd)
        /*0014*/ 	.word	0x00000000


	//----- nvinfo : EIATTR_MIN_STACK_SIZE
	.align		4
.L_3:
        /*0018*/ 	.byte	0x04, 0x12
        /*001a*/ 	.short	(.L_5 - .L_4)
	.align		4
.L_4:
        /*001c*/ 	.word	index@(_Z6l1_latPjS_Pd)
        /*0020*/ 	.word	0x00000000
.L_5:


//--------------------- .nv.compat                --------------------------
	.section	.nv.compat,"",@"SHT_CUDA_COMPAT_INFO"
	.align	4
        /*0000*/ 	.byte	0x02, 0x09, 0x00, 0x00, 0x02, 0x02, 0x01, 0x00, 0x02, 0x05, 0x05, 0x00, 0x03, 0x07, 0x01, 0x01
        /*0010*/ 	.byte	0x02, 0x03, 0x00, 0x00, 0x02, 0x06, 0x01, 0x00, 0x04, 0x0b, 0x08, 0x00, 0x09, 0x00, 0x00, 0x00
        /*0020*/ 	.byte	0x00, 0x00, 0x00, 0x00


//--------------------- .nv.info._Z6l1_latPjS_Pd  --------------------------
	.section	.nv.info._Z6l1_latPjS_Pd,"",@"SHT_CUDA_INFO"
	.sectionflags	@""
	.align	4


	//----- nvinfo : EIATTR_CUDA_API_VERSION
	.align		4
        /*0000*/ 	.byte	0x04, 0x37
        /*0002*/ 	.short	(.L_7 - .L_6)
.L_6:
        /*0004*/ 	.word	0x00000082


	//----- nvinfo : EIATTR_KPARAM_INFO
	.align		4
.L_7:
        /*0008*/ 	.byte	0x04, 0x17
        /*000a*/ 	.short	(.L_9 - .L_8)
.L_8:
        /*000c*/ 	.word	0x00000000
        /*0010*/ 	.short	0x0002
        /*0012*/ 	.short	0x0010
        /*0014*/ 	.byte	0x00, 0xf5, 0x21, 0x00


	//----- nvinfo : EIATTR_KPARAM_INFO
	.align		4
.L_9:
        /*0018*/ 	.byte	0x04, 0x17
        /*001a*/ 	.short	(.L_11 - .L_10)
.L_10:
        /*001c*/ 	.word	0x00000000
        /*0020*/ 	.short	0x0001
        /*0022*/ 	.short	0x0008
        /*0024*/ 	.byte	0x00, 0xf5, 0x21, 0x00


	//----- nvinfo : EIATTR_KPARAM_INFO
	.align		4
.L_11:
        /*0028*/ 	.byte	0x04, 0x17
        /*002a*/ 	.short	(.L_13 - .L_12)
.L_12:
        /*002c*/ 	.word	0x00000000
        /*0030*/ 	.short	0x0000
        /*0032*/ 	.short	0x0000
        /*0034*/ 	.byte	0x00, 0xf5, 0x21, 0x00


	//----- nvinfo : EIATTR_SPARSE_MMA_MASK
	.align		4
.L_13:
        /*0038*/ 	.byte	0x03, 0x50
        /*003a*/ 	.short	0x0000


	//----- nvinfo : EIATTR_MAXREG_COUNT
	.align		4
        /*003c*/ 	.byte	0x03, 0x1b
        /*003e*/ 	.short	0x00ff


	//----- nvinfo : EIATTR_NUM_BARRIERS
	.align		4
        /*0040*/ 	.byte	0x02, 0x4c
        /*0042*/ 	.byte	0x01
	.zero		1


	//----- nvinfo : EIATTR_MERCURY_ISA_VERSION
	.align		4
        /*0044*/ 	.byte	0x03, 0x5f
        /*0046*/ 	.short	0x0101


	//----- nvinfo : EIATTR_VRC_CTA_INIT_COUNT
	.align		4
        /*0048*/ 	.byte	0x02, 0x4a
	.zero		1
	.zero		1


	//----- nvinfo : EIATTR_EXIT_INSTR_OFFSETS
	.align		4
        /*004c*/ 	.byte	0x04, 0x1c
        /*004e*/ 	.short	(.L_15 - .L_14)


	//   ....[0]....
.L_14:
        /*0050*/ 	.word	0x00000030


	//   ....[1]....
        /*0054*/ 	.word	0x000800f0


	//----- nvinfo : EIATTR_CBANK_PARAM_SIZE
	.align		4
.L_15:
        /*0058*/ 	.byte	0x03, 0x19
        /*005a*/ 	.short	0x0018


	//----- nvinfo : EIATTR_PARAM_CBANK
	.align		4
        /*005c*/ 	.byte	0x04, 0x0a
        /*005e*/ 	.short	(.L_17 - .L_16)
	.align		4
.L_16:
        /*0060*/ 	.word	index@(.nv.constant0._Z6l1_latPjS_Pd)
        /*0064*/ 	.short	0x0380
        /*0066*/ 	.short	0x0018


	//----- nvinfo : EIATTR_SW_WAR
	.align		4
.L_17:
        /*0068*/ 	.byte	0x04, 0x36
        /*006a*/ 	.short	(.L_19 - .L_18)
.L_18:
        /*006c*/ 	.word	0x00000008
.L_19:


//--------------------- .nv.callgraph             --------------------------
	.section	.nv.callgraph,"",@"SHT_CUDA_CALLGRAPH"
	.align	4
	.sectionentsize	8
	.align		4
        /*0000*/ 	.word	0x00000000
	.align		4
        /*0004*/ 	.word	0xffffffff
	.align		4
        /*0008*/ 	.word	0x00000000
	.align		4
        /*000c*/ 	.word	0xfffffffe
	.align		4
        /*0010*/ 	.word	0x00000000
	.align		4
        /*0014*/ 	.word	0xfffffffd
	.align		4
        /*0018*/ 	.word	0x00000000
	.align		4
        /*001c*/ 	.word	0xfffffffc


//--------------------- .text._Z6l1_latPjS_Pd     --------------------------
	.section	.text._Z6l1_latPjS_Pd,"ax",@progbits
	.align	128
        .global         _Z6l1_latPjS_Pd
        .type           _Z6l1_latPjS_Pd,@function
        .size           _Z6l1_latPjS_Pd,(.L_x_1 - _Z6l1_latPjS_Pd)
        .other          _Z6l1_latPjS_Pd,@"STO_CUDA_ENTRY STV_DEFAULT"
_Z6l1_latPjS_Pd:
.text._Z6l1_latPjS_Pd:
[----:B------:R-:W-:Y:S01]  /*0000*/  LDC R1, c[0x0][0x37c] ;  /* 0x0000df00ff017b82 */ /* 0x000fe20000000800 */
[----:B------:R-:W0:Y:S02]  /*0010*/  S2R R7, SR_TID.X ;  /* 0x0000000000077919 */ /* 0x000e240000002100 */
[----:B0-----:R-:W-:-:S13]  /*0020*/  ISETP.GT.U32.AND P0, PT, R7, 0x1f, PT ;  /* 0x0000001f0700780c */ /* 0x001fda0003f04070 */
[----:B------:R-:W-:Y:S05]  /*0030*/  @P0 EXIT ;  /* 0x000000000000094d */ /* 0x000fea0003800000 */
[----:B------:R-:W-:Y:S06]  /*0040*/  BAR.SYNC.DEFER_BLOCKING 0x0 ;  /* 0x0000000000007b1d */ /* 0x000fec0000010000 */
[----:B------:R-:W0:Y:S01]  /*0050*/  LDCU.64 UR4, c[0x0][0x358] ;  /* 0x00006b00ff0477ac */ /* 0x000e220008000a00 */
[----:B------:R-:W-:Y:S01]  /*0060*/  NOP ;  /* 0x0000000000007918 */ /* 0x000fe20000000000 */
[----:B------:R-:W-:Y:S01]  /*0070*/  CS2R.32 R9, SR_CLOCKLO ;  /* 0x0000000000097805 */ /* 0x000fe20000005000 */
[----:B------:R-:W-:Y:S08]  /*0080*/  BAR.SYNC.DEFER_BLOCKING 0x0 ;  /* 0x0000000000007b1d */ /* 0x000ff00000010000 */
        /* <DEDUP_REMOVED lines=32766> */
[----:B------:R-:W-:Y:S01]  /*80070*/  BAR.SYNC.DEFER_BLOCKING 0x0 ;  /* 0x0000000000007b1d */ /* 0x000fe20000010000 */
[----:B------:R-:W-:-:S07]  /*80080*/  CS2R.32 R11, SR_CLOCKLO ;  /* 0x00000000000b7805 */ /* 0x000fce0000005000 */
[----:B------:R-:W1:Y:S08]  /*80090*/  LDC.64 R2, c[0x0][0x380] ;  /* 0x0000e000ff027b82 */ /* 0x000e700000000a00 */
[----:B------:R-:W2:Y:S01]  /*800a0*/  LDC.64 R4, c[0x0][0x388] ;  /* 0x0000e200ff047b82 */ /* 0x000ea20000000a00 */
[----:B-1----:R-:W-:-:S05]  /*800b0*/  IMAD.WIDE.U32 R2, R7, 0x4, R2 ;  /* 0x0000000407027825 */ /* 0x002fca00078e0002 */
[----:B0-----:R-:W-:Y:S01]  /*800c0*/  STG.E desc[UR4][R2.64], R9 ;  /* 0x0000000902007986 */ /* 0x001fe2000c101904 */
[----:B--2---:R-:W-:-:S05]  /*800d0*/  IMAD.WIDE.U32 R4, R7, 0x4, R4 ;  /* 0x0000000407047825 */ /* 0x004fca00078e0004 */
[----:B------:R-:W-:Y:S01]  /*800e0*/  STG.E desc[UR4][R4.64], R11 ;  /* 0x0000000b04007986 */ /* 0x000fe2000c101904 */
[----:B------:R-:W-:Y:S05]  /*800f0*/  EXIT ;  /* 0x000000000000794d */ /* 0x000fea0003800000 */
.L_x_0:
[----:B------:R-:W-:-:S00]  /*80100*/  BRA `(.L_x_0) ;  /* 0xfffffffc00fc7947 */ /* 0x000fc0000383ffff */
[----:B------:R-:W-:-:S00]  /*80110*/  NOP ;  /* 0x0000000000007918 */ /* 0x000fc00000000000 */
        /* <DEDUP_REMOVED lines=14> */
.L_x_1:


//--------------------- .nv.shared.reserved.0     --------------------------
	.section	.nv.shared.reserved.0,"aw",@nobits
	.weak		__nv_reservedSMEM_offset_0_alias
	.size		__nv_reservedSMEM_offset_0_alias, 0, 64
	.other		__nv_reservedSMEM_offset_0_alias,@"STO_CUDA_RESERVED_SHARED STV_DEFAULT"
__nv_reservedSMEM_offset_0_alias:
	.zero		0
	.zero		64


//--------------------- .nv.constant0._Z6l1_latPjS_Pd --------------------------
	.section	.nv.constant0._Z6l1_latPjS_Pd,"a",@progbits
	.sectionflags	@""
	.align	4
.nv.constant0._Z6l1_latPjS_Pd:
	.zero		920


//--------------------- SYMBOLS --------------------------

	.type		.nv.reservedSmem.offset0,@object
	.size		.nv.reservedSmem.offset0,0x4
